def matmul_kernel(
    a_ptr,
    b_ptr,
    c_ptr,
    M,
    N,
    K,
    stride_am,
    stride_ak,
    stride_bk,
    stride_bn,
    stride_cm,
    stride_cn,
    BLOCK_M: tl.constexpr,
    BLOCK_N: tl.constexpr,
    BLOCK_K: tl.constexpr,
    GROUP_M: tl.constexpr,
):
    pid = tl.program_id(axis=0)
    num_pid_m = tl.cdiv(M, BLOCK_M)
    num_pid_n = tl.cdiv(N, BLOCK_N)
    num_pid_in_group = GROUP_M * num_pid_n
    group_id = pid // num_pid_in_group
    first_pid_m = group_id * GROUP_M
    group_size_m = min(num_pid_m - first_pid_m, GROUP_M)
    pid_m = first_pid_m + ((pid % num_pid_in_group) % group_size_m)
    pid_n = (pid % num_pid_in_group) // group_size_m

    offs_am = (pid_m * BLOCK_M + tl.arange(0, BLOCK_M)) % M
    offs_bn = (pid_n * BLOCK_N + tl.arange(0, BLOCK_N)) % N
    offs_k = tl.arange(0, BLOCK_K)
    a_ptrs = a_ptr + offs_am[:, None] * stride_am + offs_k[None, :] * stride_ak
    b_ptrs = b_ptr + offs_k[:, None] * stride_bk + offs_bn[None, :] * stride_bn

    acc = tl.zeros((BLOCK_M, BLOCK_N), dtype=tl.float32)
    for kk in range(0, tl.cdiv(K, BLOCK_K)):
        a = tl.load(a_ptrs, mask=offs_k[None, :] < K - kk * BLOCK_K, other=0.0)
        b = tl.load(b_ptrs, mask=offs_k[:, None] < K - kk * BLOCK_K, other=0.0)
        acc = tl.dot(a, b, acc)
        a_ptrs += BLOCK_K * stride_ak
        b_ptrs += BLOCK_K * stride_bk

    c = acc.to(c_ptr.dtype.element_ty)
    offs_cm = pid_m * BLOCK_M + tl.arange(0, BLOCK_M)
    offs_cn = pid_n * BLOCK_N + tl.arange(0, BLOCK_N)
    c_ptrs = c_ptr + offs_cm[:, None] * stride_cm + offs_cn[None, :] * stride_cn
    mask = (offs_cm[:, None] < M) & (offs_cn[None, :] < N)
    tl.store(c_ptrs, c, mask=mask)

# config = {"BLOCK_K": 32, "BLOCK_M": 128, "BLOCK_N": 512, "GROUP_M": 8, "arch": "sm_100", "dtype": "fp8e4m3", "num_ctas": 1, "num_stages": 3, "num_warps": 1}
# arch = sm_100


// ===== COMPILED SASS (sm_100a) =====

	.target	sm_100a

	.elftype	@"ET_EXEC"


//--------------------- .note.nv.tkinfo           --------------------------
	.section	.note.nv.tkinfo,"",@"SHT_NOTE"
	.sectionflags	@"SHF_NOTE_NV_TKINFO"
	.tkinfo
        /*0018*/ 	.word	0x00000081
        /*0030*/ 	.string	""
        /*0030*/ 	.string	"ptxas-blackwell"
        /*0030*/ 	.string	"Cuda compilation tools, release 12.9, V12.9.86"
        /*0030*/ 	.string	"Build cuda_12.9.r12.9/compiler.36037853_0"
        /*0030*/ 	.string	"-v  -suppress-debug-info  -lineinfo  -arch sm_100a "



//--------------------- .note.nv.cuver            --------------------------
	.section	.note.nv.cuver,"",@"SHT_NOTE"
	.sectionflags	@"SHF_NOTE_NV_CUVER"
        /*0018*/ 	.short	0x0001
        /*001a*/ 	.short	0x0064
        /*001c*/ 	.short	0x0001
        /*001e*/ 	.short	0x0000
        /*0020*/ 	.short	0x0001
        /*0022*/ 	.short	0x0000


//--------------------- .nv.info                  --------------------------
	.section	.nv.info,"",@"SHT_CUDA_INFO"
	.align	4


	//----- nvinfo : EIATTR_REGCOUNT
	.align		4
        /*0000*/ 	.byte	0x04, 0x2f
        /*0002*/ 	.short	(.L_1 - .L_0)
	.align		4
.L_0:
        /*0004*/ 	.word	index@(matmul_kernel)
        /*0008*/ 	.word	0x00000040


	//----- nvinfo : EIATTR_FRAME_SIZE
	.align		4
.L_1:
        /*000c*/ 	.byte	0x04, 0x11
        /*000e*/ 	.short	(.L_3 - .L_2)
	.align		4
.L_2:
        /*0010*/ 	.word	index@(matmul_kernel)
        /*0014*/ 	.word	0x00007d30


	//----- nvinfo : EIATTR_MIN_STACK_SIZE
	.align		4
.L_3:
        /*0018*/ 	.byte	0x04, 0x12
        /*001a*/ 	.short	(.L_5 - .L_4)
	.align		4
.L_4:
        /*001c*/ 	.word	index@(matmul_kernel)
        /*0020*/ 	.word	0x00007d30
.L_5:


//--------------------- .nv.info.matmul_kernel    --------------------------
	.section	.nv.info.matmul_kernel,"",@"SHT_CUDA_INFO"
	.sectionflags	@""
	.align	4


	//----- nvinfo : EIATTR_CUDA_API_VERSION
	.align		4
        /*0000*/ 	.byte	0x04, 0x37
        /*0002*/ 	.short	(.L_7 - .L_6)
.L_6:
        /*0004*/ 	.word	0x00000081


	//----- nvinfo : EIATTR_KPARAM_INFO
	.align		4
.L_7:
        /*0008*/ 	.byte	0x04, 0x17
        /*000a*/ 	.short	(.L_9 - .L_8)
.L_8:
        /*000c*/ 	.word	0x00000000
        /*0010*/ 	.short	0x000d
        /*0012*/ 	.short	0x0048
        /*0014*/ 	.byte	0x00, 0xf4, 0x21, 0x00


	//----- nvinfo : EIATTR_KPARAM_INFO
	.align		4
.L_9:
        /*0018*/ 	.byte	0x04, 0x17
        /*001a*/ 	.short	(.L_11 - .L_10)
.L_10:
        /*001c*/ 	.word	0x00000000
        /*0020*/ 	.short	0x000c
        /*0022*/ 	.short	0x0040
        /*0024*/ 	.byte	0x00, 0xf4, 0x21, 0x00


	//----- nvinfo : EIATTR_KPARAM_INFO
	.align		4
.L_11:
        /*0028*/ 	.byte	0x04, 0x17
        /*002a*/ 	.short	(.L_13 - .L_12)
.L_12:
        /*002c*/ 	.word	0x00000000
        /*0030*/ 	.short	0x000b
        /*0032*/ 	.short	0x0038
        /*0034*/ 	.byte	0x00, 0xf0, 0x11, 0x00


	//----- nvinfo : EIATTR_KPARAM_INFO
	.align		4
.L_13:
        /*0038*/ 	.byte	0x04, 0x17
        /*003a*/ 	.short	(.L_15 - .L_14)
.L_14:
        /*003c*/ 	.word	0x00000000
        /*0040*/ 	.short	0x000a
        /*0042*/ 	.short	0x0034
        /*0044*/ 	.byte	0x00, 0xf0, 0x11, 0x00


	//----- nvinfo : EIATTR_KPARAM_INFO
	.align		4
.L_15:
        /*0048*/ 	.byte	0x04, 0x17
        /*004a*/ 	.short	(.L_17 - .L_16)
.L_16:
        /*004c*/ 	.word	0x00000000
        /*0050*/ 	.short	0x0009
        /*0052*/ 	.short	0x0030
        /*0054*/ 	.byte	0x00, 0xf0, 0x11, 0x00


	//----- nvinfo : EIATTR_KPARAM_INFO
	.align		4
.L_17:
        /*0058*/ 	.byte	0x04, 0x17
        /*005a*/ 	.short	(.L_19 - .L_18)
.L_18:
        /*005c*/ 	.word	0x00000000
        /*0060*/ 	.short	0x0008
        /*0062*/ 	.short	0x002c
        /*0064*/ 	.byte	0x00, 0xf0, 0x11, 0x00


	//----- nvinfo : EIATTR_KPARAM_INFO
	.align		4
.L_19:
        /*0068*/ 	.byte	0x04, 0x17
        /*006a*/ 	.short	(.L_21 - .L_20)
.L_20:
        /*006c*/ 	.word	0x00000000
        /*0070*/ 	.short	0x0007
        /*0072*/ 	.short	0x0028
        /*0074*/ 	.byte	0x00, 0xf0, 0x11, 0x00


	//----- nvinfo : EIATTR_KPARAM_INFO
	.align		4
.L_21:
        /*0078*/ 	.byte	0x04, 0x17
        /*007a*/ 	.short	(.L_23 - .L_22)
.L_22:
        /*007c*/ 	.word	0x00000000
        /*0080*/ 	.short	0x0006
        /*0082*/ 	.short	0x0024
        /*0084*/ 	.byte	0x00, 0xf0, 0x11, 0x00


	//----- nvinfo : EIATTR_KPARAM_INFO
	.align		4
.L_23:
        /*0088*/ 	.byte	0x04, 0x17
        /*008a*/ 	.short	(.L_25 - .L_24)
.L_24:
        /*008c*/ 	.word	0x00000000
        /*0090*/ 	.short	0x0005
        /*0092*/ 	.short	0x0020
        /*0094*/ 	.byte	0x00, 0xf0, 0x11, 0x00


	//----- nvinfo : EIATTR_KPARAM_INFO
	.align		4
.L_25:
        /*0098*/ 	.byte	0x04, 0x17
        /*009a*/ 	.short	(.L_27 - .L_26)
.L_26:
        /*009c*/ 	.word	0x00000000
        /*00a0*/ 	.short	0x0004
        /*00a2*/ 	.short	0x001c
        /*00a4*/ 	.byte	0x00, 0xf0, 0x11, 0x00


	//----- nvinfo : EIATTR_KPARAM_INFO
	.align		4
.L_27:
        /*00a8*/ 	.byte	0x04, 0x17
        /*00aa*/ 	.short	(.L_29 - .L_28)
.L_28:
        /*00ac*/ 	.word	0x00000000
        /*00b0*/ 	.short	0x0003
        /*00b2*/ 	.short	0x0018
        /*00b4*/ 	.byte	0x00, 0xf0, 0x11, 0x00


	//----- nvinfo : EIATTR_KPARAM_INFO
	.align		4
.L_29:
        /*00b8*/ 	.byte	0x04, 0x17
        /*00ba*/ 	.short	(.L_31 - .L_30)
.L_30:
        /*00bc*/ 	.word	0x00000000
        /*00c0*/ 	.short	0x0002
        /*00c2*/ 	.short	0x0010
        /*00c4*/ 	.byte	0x00, 0xf4, 0x21, 0x00


	//----- nvinfo : EIATTR_KPARAM_INFO
	.align		4
.L_31:
        /*00c8*/ 	.byte	0x04, 0x17
        /*00ca*/ 	.short	(.L_33 - .L_32)
.L_32:
        /*00cc*/ 	.word	0x00000000
        /*00d0*/ 	.short	0x0001
        /*00d2*/ 	.short	0x0008
        /*00d4*/ 	.byte	0x00, 0xf4, 0x21, 0x00


	//----- nvinfo : EIATTR_KPARAM_INFO
	.align		4
.L_33:
        /*00d8*/ 	.byte	0x04, 0x17
        /*00da*/ 	.short	(.L_35 - .L_34)
.L_34:
        /*00dc*/ 	.word	0x00000000
        /*00e0*/ 	.short	0x0000
        /*00e2*/ 	.short	0x0000
        /*00e4*/ 	.byte	0x00, 0xf4, 0x21, 0x00


	//----- nvinfo : EIATTR_SPARSE_MMA_MASK
	.align		4
.L_35:
        /*00e8*/ 	.byte	0x03, 0x50
        /*00ea*/ 	.short	0x0000


	//----- nvinfo : EIATTR_MAXREG_COUNT
	.align		4
        /*00ec*/ 	.byte	0x03, 0x1b
        /*00ee*/ 	.short	0x00ff


	//----- nvinfo : EIATTR_NUM_BARRIERS
	.align		4
        /*00f0*/ 	.byte	0x02, 0x4c
        /*00f2*/ 	.byte	0x01
	.zero		1


	//----- nvinfo : EIATTR_ANNOTATIONS
	.align		4
        /*00f4*/ 	.byte	0x04, 0x55
        /*00f6*/ 	.short	(.L_37 - .L_36)


	//   ....[0]....
.L_36:
        /*00f8*/ 	.word	0x00000001
        /*00fc*/ 	.byte	0xa0, 0x00, 0x00, 0x00, 0x01, 0x00, 0x00, 0x00, 0xe0, 0x00, 0x00, 0x00, 0x01, 0x00, 0x00, 0x00
        /* <DEDUP_REMOVED lines=2894> */
        /*b5ec*/ 	.byte	0xc0, 0xfa, 0x02, 0x00, 0x01, 0x00, 0x00, 0x00, 0xd0, 0xfa, 0x02, 0x00


	//----- nvinfo : EIATTR_COOP_GROUP_MASK_REGIDS
	.align		4
.L_37:
        /*b5f8*/ 	.byte	0x04, 0x29
        /*b5fa*/ 	.short	(.L_39 - .L_38)


	//   ....[0]....
.L_38:
        /*b5fc*/ 	.word	0xffffffff


	//   ....[1]....
        /*b600*/ 	.word	0xffffffff


	//   ....[2]....
        /*b604*/ 	.word	0xffffffff


	//   ....[3]....
        /*b608*/ 	.word	0xffffffff


	//   ....[4]....
        /*b60c*/ 	.word	0xffffffff


	//   ....[5]....
        /*b610*/ 	.word	0xffffffff


	//   ....[6]....
        /*b614*/ 	.word	0xffffffff


	//   ....[7]....
        /*b618*/ 	.word	0xffffffff


	//   ....[8]....
        /*b61c*/ 	.word	0xffffffff


	//   ....[9]....
        /*b620*/ 	.word	0xffffffff


	//   ....[10]....
        /*b624*/ 	.word	0xffffffff


	//   ....[11]....
        /*b628*/ 	.word	0xffffffff


	//   ....[12]....
        /*b62c*/ 	.word	0xffffffff


	//   ....[13]....
        /*b630*/ 	.word	0xffffffff


	//   ....[14]....
        /*b634*/ 	.word	0xffffffff


	//   ....[15]....
        /*b638*/ 	.word	0xffffffff


	//   ....[16]....
        /*b63c*/ 	.word	0xffffffff


	//   ....[17]....
        /*b640*/ 	.word	0xffffffff


	//   ....[18]....
        /*b644*/ 	.word	0xffffffff


	//   ....[19]....
        /*b648*/ 	.word	0xffffffff


	//   ....[20]....
        /*b64c*/ 	.word	0xffffffff


	//   ....[21]....
        /*b650*/ 	.word	0xffffffff


	//   ....[22]....
        /*b654*/ 	.word	0xffffffff


	//   ....[23]....
        /*b658*/ 	.word	0xffffffff


	//   ....[24]....
        /*b65c*/ 	.word	0xffffffff


	//   ....[25]....
        /*b660*/ 	.word	0xffffffff


	//   ....[26]....
        /*b664*/ 	.word	0xffffffff


	//   ....[27]....
        /*b668*/ 	.word	0xffffffff


	//   ....[28]....
        /*b66c*/ 	.word	0xffffffff


	//   ....[29]....
        /*b670*/ 	.word	0xffffffff


	//   ....[30]....
        /*b674*/ 	.word	0xffffffff


	//   ....[31]....
        /*b678*/ 	.word	0xffffffff


	//   ....[32]....
        /*b67c*/ 	.word	0xffffffff


	//   ....[33]....
        /*b680*/ 	.word	0xffffffff


	//   ....[34]....
        /*b684*/ 	.word	0xffffffff


	//   ....[35]....
        /*b688*/ 	.word	0xffffffff


	//   ....[36]....
        /*b68c*/ 	.word	0xffffffff


	//   ....[37]....
        /*b690*/ 	.word	0xffffffff


	//   ....[38]....
        /*b694*/ 	.word	0xffffffff


	//   ....[39]....
        /*b698*/ 	.word	0xffffffff


	//   ....[40]....
        /*b69c*/ 	.word	0xffffffff


	//   ....[41]....
        /*b6a0*/ 	.word	0xffffffff


	//   ....[42]....
        /*b6a4*/ 	.word	0xffffffff


	//   ....[43]....
        /*b6a8*/ 	.word	0xffffffff


	//   ....[44]....
        /*b6ac*/ 	.word	0xffffffff


	//   ....[45]....
        /*b6b0*/ 	.word	0xffffffff


	//   ....[46]....
        /*b6b4*/ 	.word	0xffffffff


	//   ....[47]....
        /*b6b8*/ 	.word	0xffffffff


	//   ....[48]....
        /*b6bc*/ 	.word	0xffffffff


	//   ....[49]....
        /*b6c0*/ 	.word	0xffffffff


	//   ....[50]....
        /*b6c4*/ 	.word	0xffffffff


	//   ....[51]....
        /*b6c8*/ 	.word	0xffffffff


	//   ....[52]....
        /*b6cc*/ 	.word	0xffffffff


	//   ....[53]....
        /*b6d0*/ 	.word	0xffffffff


	//   ....[54]....
        /*b6d4*/ 	.word	0xffffffff


	//   ....[55]....
        /*b6d8*/ 	.word	0xffffffff


	//   ....[56]....
        /*b6dc*/ 	.word	0xffffffff


	//   ....[57]....
        /*b6e0*/ 	.word	0xffffffff


	//   ....[58]....
        /*b6e4*/ 	.word	0xffffffff


	//   ....[59]....
        /*b6e8*/ 	.word	0xffffffff


	//   ....[60]....
        /*b6ec*/ 	.word	0xffffffff


	//   ....[61]....
        /*b6f0*/ 	.word	0xffffffff


	//   ....[62]....
        /*b6f4*/ 	.word	0xffffffff


	//   ....[63]....
        /*b6f8*/ 	.word	0xffffffff


	//   ....[64]....
        /*b6fc*/ 	.word	0xffffffff


	//   ....[65]....
        /*b700*/ 	.word	0xffffffff


	//   ....[66]....
        /*b704*/ 	.word	0xffffffff


	//   ....[67]....
        /*b708*/ 	.word	0xffffffff


	//   ....[68]....
        /*b70c*/ 	.word	0xffffffff


	//   ....[69]....
        /*b710*/ 	.word	0xffffffff


	//   ....[70]....
        /*b714*/ 	.word	0xffffffff


	//   ....[71]....
        /*b718*/ 	.word	0xffffffff


	//   ....[72]....
        /*b71c*/ 	.word	0xffffffff


	//   ....[73]....
        /*b720*/ 	.word	0xffffffff


	//   ....[74]....
        /*b724*/ 	.word	0xffffffff


	//   ....[75]....
        /*b728*/ 	.word	0xffffffff


	//   ....[76]....
        /*b72c*/ 	.word	0xffffffff


	//   ....[77]....
        /*b730*/ 	.word	0xffffffff


	//   ....[78]....
        /*b734*/ 	.word	0xffffffff


	//   ....[79]....
        /*b738*/ 	.word	0xffffffff


	//   ....[80]....
        /*b73c*/ 	.word	0xffffffff


	//   ....[81]....
        /*b740*/ 	.word	0xffffffff


	//   ....[82]....
        /*b744*/ 	.word	0xffffffff


	//   ....[83]....
        /*b748*/ 	.word	0xffffffff


	//   ....[84]....
        /*b74c*/ 	.word	0xffffffff


	//   ....[85]....
        /*b750*/ 	.word	0xffffffff


	//   ....[86]....
        /*b754*/ 	.word	0xffffffff


	//   ....[87]....
        /*b758*/ 	.word	0xffffffff


	//   ....[88]....
        /*b75c*/ 	.word	0xffffffff


	//   ....[89]....
        /*b760*/ 	.word	0xffffffff


	//   ....[90]....
        /*b764*/ 	.word	0xffffffff


	//   ....[91]....
        /*b768*/ 	.word	0xffffffff


	//   ....[92]....
        /*b76c*/ 	.word	0xffffffff


	//   ....[93]....
        /*b770*/ 	.word	0xffffffff


	//   ....[94]....
        /*b774*/ 	.word	0xffffffff


	//   ....[95]....
        /*b778*/ 	.word	0xffffffff


	//   ....[96]....
        /*b77c*/ 	.word	0xffffffff


	//   ....[97]....
        /*b780*/ 	.word	0xffffffff


	//   ....[98]....
        /*b784*/ 	.word	0xffffffff


	//   ....[99]....
        /*b788*/ 	.word	0xffffffff


	//   ....[100]....
        /*b78c*/ 	.word	0xffffffff


	//   ....[101]....
        /*b790*/ 	.word	0xffffffff


	//   ....[102]....
        /*b794*/ 	.word	0xffffffff


	//   ....[103]....
        /*b798*/ 	.word	0xffffffff


	//   ....[104]....
        /*b79c*/ 	.word	0xffffffff


	//   ....[105]....
        /*b7a0*/ 	.word	0xffffffff


	//   ....[106]....
        /*b7a4*/ 	.word	0xffffffff


	//   ....[107]....
        /*b7a8*/ 	.word	0xffffffff


	//   ....[108]....
        /*b7ac*/ 	.word	0xffffffff


	//   ....[109]....
        /*b7b0*/ 	.word	0xffffffff


	//   ....[110]....
        /*b7b4*/ 	.word	0xffffffff


	//   ....[111]....
        /*b7b8*/ 	.word	0xffffffff


	//   ....[112]....
        /*b7bc*/ 	.word	0xffffffff


	//   ....[113]....
        /*b7c0*/ 	.word	0xffffffff


	//   ....[114]....
        /*b7c4*/ 	.word	0xffffffff


	//   ....[115]....
        /*b7c8*/ 	.word	0xffffffff


	//   ....[116]....
        /*b7cc*/ 	.word	0xffffffff


	//   ....[117]....
        /*b7d0*/ 	.word	0xffffffff


	//   ....[118]....
        /*b7d4*/ 	.word	0xffffffff


	//   ....[119]....
        /*b7d8*/ 	.word	0xffffffff


	//   ....[120]....
        /*b7dc*/ 	.word	0xffffffff


	//   ....[121]....
        /*b7e0*/ 	.word	0xffffffff


	//   ....[122]....
        /*b7e4*/ 	.word	0xffffffff


	//   ....[123]....
        /*b7e8*/ 	.word	0xffffffff


	//   ....[124]....
        /*b7ec*/ 	.word	0xffffffff


	//   ....[125]....
        /*b7f0*/ 	.word	0xffffffff


	//   ....[126]....
        /*b7f4*/ 	.word	0xffffffff


	//   ....[127]....
        /*b7f8*/ 	.word	0xffffffff


	//   ....[128]....
        /*b7fc*/ 	.word	0xffffffff


	//   ....[129]....
        /*b800*/ 	.word	0xffffffff


	//   ....[130]....
        /*b804*/ 	.word	0xffffffff


	//   ....[131]....
        /*b808*/ 	.word	0xffffffff


	//   ....[132]....
        /*b80c*/ 	.word	0xffffffff


	//   ....[133]....
        /*b810*/ 	.word	0xffffffff


	//   ....[134]....
        /*b814*/ 	.word	0xffffffff


	//   ....[135]....
        /*b818*/ 	.word	0xffffffff


	//   ....[136]....
        /*b81c*/ 	.word	0xffffffff


	//   ....[137]....
        /*b820*/ 	.word	0xffffffff


	//   ....[138]....
        /*b824*/ 	.word	0xffffffff


	//   ....[139]....
        /*b828*/ 	.word	0xffffffff


	//   ....[140]....
        /*b82c*/ 	.word	0xffffffff


	//   ....[141]....
        /*b830*/ 	.word	0xffffffff


	//   ....[142]....
        /*b834*/ 	.word	0xffffffff


	//   ....[143]....
        /*b838*/ 	.word	0xffffffff


	//   ....[144]....
        /*b83c*/ 	.word	0xffffffff


	//   ....[145]....
        /*b840*/ 	.word	0xffffffff


	//   ....[146]....
        /*b844*/ 	.word	0xffffffff


	//   ....[147]....
        /*b848*/ 	.word	0xffffffff


	//   ....[148]....
        /*b84c*/ 	.word	0xffffffff


	//   ....[149]....
        /*b850*/ 	.word	0xffffffff


	//   ....[150]....
        /*b854*/ 	.word	0xffffffff


	//   ....[151]....
        /*b858*/ 	.word	0xffffffff


	//   ....[152]....
        /*b85c*/ 	.word	0xffffffff


	//   ....[153]....
        /*b860*/ 	.word	0xffffffff


	//   ....[154]....
        /*b864*/ 	.word	0xffffffff


	//   ....[155]....
        /*b868*/ 	.word	0xffffffff


	//   ....[156]....
        /*b86c*/ 	.word	0xffffffff


	//   ....[157]....
        /*b870*/ 	.word	0xffffffff


	//   ....[158]....
        /*b874*/ 	.word	0xffffffff


	//   ....[159]....
        /*b878*/ 	.word	0xffffffff


	//   ....[160]....
        /*b87c*/ 	.word	0xffffffff


	//   ....[161]....
        /*b880*/ 	.word	0xffffffff


	//   ....[162]....
        /*b884*/ 	.word	0xffffffff


	//   ....[163]....
        /*b888*/ 	.word	0xffffffff


	//   ....[164]....
        /*b88c*/ 	.word	0xffffffff


	//   ....[165]....
        /*b890*/ 	.word	0xffffffff


	//   ....[166]....
        /*b894*/ 	.word	0xffffffff


	//   ....[167]....
        /*b898*/ 	.word	0xffffffff


	//   ....[168]....
        /*b89c*/ 	.word	0xffffffff


	//   ....[169]....
        /*b8a0*/ 	.word	0xffffffff


	//   ....[170]....
        /*b8a4*/ 	.word	0xffffffff


	//   ....[171]....
        /*b8a8*/ 	.word	0xffffffff


	//   ....[172]....
        /*b8ac*/ 	.word	0xffffffff


	//   ....[173]....
        /*b8b0*/ 	.word	0xffffffff


	//   ....[174]....
        /*b8b4*/ 	.word	0xffffffff


	//   ....[175]....
        /*b8b8*/ 	.word	0xffffffff


	//   ....[176]....
        /*b8bc*/ 	.word	0xffffffff


	//   ....[177]....
        /*b8c0*/ 	.word	0xffffffff


	//   ....[178]....
        /*b8c4*/ 	.word	0xffffffff


	//   ....[179]....
        /*b8c8*/ 	.word	0xffffffff


	//   ....[180]....
        /*b8cc*/ 	.word	0xffffffff


	//   ....[181]....
        /*b8d0*/ 	.word	0xffffffff


	//   ....[182]....
        /*b8d4*/ 	.word	0xffffffff


	//   ....[183]....
        /*b8d8*/ 	.word	0xffffffff


	//   ....[184]....
        /*b8dc*/ 	.word	0xffffffff


	//   ....[185]....
        /*b8e0*/ 	.word	0xffffffff


	//   ....[186]....
        /*b8e4*/ 	.word	0xffffffff


	//   ....[187]....
        /*b8e8*/ 	.word	0xffffffff


	//   ....[188]....
        /*b8ec*/ 	.word	0xffffffff


	//   ....[189]....
        /*b8f0*/ 	.word	0xffffffff


	//   ....[190]....
        /*b8f4*/ 	.word	0xffffffff


	//   ....[191]....
        /*b8f8*/ 	.word	0xffffffff


	//   ....[192]....
        /*b8fc*/ 	.word	0xffffffff


	//   ....[193]....
        /*b900*/ 	.word	0xffffffff


	//   ....[194]....
        /*b904*/ 	.word	0xffffffff


	//   ....[195]....
        /*b908*/ 	.word	0xffffffff


	//   ....[196]....
        /*b90c*/ 	.word	0xffffffff


	//   ....[197]....
        /*b910*/ 	.word	0xffffffff


	//   ....[198]....
        /*b914*/ 	.word	0xffffffff


	//   ....[199]....
        /*b918*/ 	.word	0xffffffff


	//   ....[200]....
        /*b91c*/ 	.word	0xffffffff


	//   ....[201]....
        /*b920*/ 	.word	0xffffffff


	//   ....[202]....
        /*b924*/ 	.word	0xffffffff


	//   ....[203]....
        /*b928*/ 	.word	0xffffffff


	//   ....[204]....
        /*b92c*/ 	.word	0xffffffff


	//   ....[205]....
        /*b930*/ 	.word	0xffffffff


	//   ....[206]....
        /*b934*/ 	.word	0xffffffff


	//   ....[207]....
        /*b938*/ 	.word	0xffffffff


	//   ....[208]....
        /*b93c*/ 	.word	0xffffffff


	//   ....[209]....
        /*b940*/ 	.word	0xffffffff


	//   ....[210]....
        /*b944*/ 	.word	0xffffffff


	//   ....[211]....
        /*b948*/ 	.word	0xffffffff


	//   ....[212]....
        /*b94c*/ 	.word	0xffffffff


	//   ....[213]....
        /*b950*/ 	.word	0xffffffff


	//   ....[214]....
        /*b954*/ 	.word	0xffffffff


	//   ....[215]....
        /*b958*/ 	.word	0xffffffff


	//   ....[216]....
        /*b95c*/ 	.word	0xffffffff


	//   ....[217]....
        /*b960*/ 	.word	0xffffffff


	//   ....[218]....
        /*b964*/ 	.word	0xffffffff


	//   ....[219]....
        /*b968*/ 	.word	0xffffffff


	//   ....[220]....
        /*b96c*/ 	.word	0xffffffff


	//   ....[221]....
        /*b970*/ 	.word	0xffffffff


	//   ....[222]....
        /*b974*/ 	.word	0xffffffff


	//   ....[223]....
        /*b978*/ 	.word	0xffffffff


	//   ....[224]....
        /*b97c*/ 	.word	0xffffffff


	//   ....[225]....
        /*b980*/ 	.word	0xffffffff


	//   ....[226]....
        /*b984*/ 	.word	0xffffffff


	//   ....[227]....
        /*b988*/ 	.word	0xffffffff


	//   ....[228]....
        /*b98c*/ 	.word	0xffffffff


	//   ....[229]....
        /*b990*/ 	.word	0xffffffff


	//   ....[230]....
        /*b994*/ 	.word	0xffffffff


	//   ....[231]....
        /*b998*/ 	.word	0xffffffff


	//   ....[232]....
        /*b99c*/ 	.word	0xffffffff


	//   ....[233]....
        /*b9a0*/ 	.word	0xffffffff


	//   ....[234]....
        /*b9a4*/ 	.word	0xffffffff


	//   ....[235]....
        /*b9a8*/ 	.word	0xffffffff


	//   ....[236]....
        /*b9ac*/ 	.word	0xffffffff


	//   ....[237]....
        /*b9b0*/ 	.word	0xffffffff


	//   ....[238]....
        /*b9b4*/ 	.word	0xffffffff


	//   ....[239]....
        /*b9b8*/ 	.word	0xffffffff


	//   ....[240]....
        /*b9bc*/ 	.word	0xffffffff


	//   ....[241]....
        /*b9c0*/ 	.word	0xffffffff


	//   ....[242]....
        /*b9c4*/ 	.word	0xffffffff


	//   ....[243]....
        /*b9c8*/ 	.word	0xffffffff


	//   ....[244]....
        /*b9cc*/ 	.word	0xffffffff


	//   ....[245]....
        /*b9d0*/ 	.word	0xffffffff


	//   ....[246]....
        /*b9d4*/ 	.word	0xffffffff


	//   ....[247]....
        /*b9d8*/ 	.word	0xffffffff


	//   ....[248]....
        /*b9dc*/ 	.word	0xffffffff


	//   ....[249]....
        /*b9e0*/ 	.word	0xffffffff


	//   ....[250]....
        /*b9e4*/ 	.word	0xffffffff


	//   ....[251]....
        /*b9e8*/ 	.word	0xffffffff


	//   ....[252]....
        /*b9ec*/ 	.word	0xffffffff


	//   ....[253]....
        /*b9f0*/ 	.word	0xffffffff


	//   ....[254]....
        /*b9f4*/ 	.word	0xffffffff


	//----- nvinfo : EIATTR_COOP_GROUP_INSTR_OFFSETS
	.align		4
.L_39:
        /*b9f8*/ 	.byte	0x04, 0x28
        /*b9fa*/ 	.short	(.L_41 - .L_40)


	//   ....[0]....
.L_40:
        /*b9fc*/ 	.word	0x00127a10


	//   ....[1]....
        /*ba00*/ 	.word	0x00127aa0


	//   ....[2]....
        /*ba04*/ 	.word	0x00127b20


	//   ....[3]....
        /*ba08*/ 	.word	0x00127c00


	//   ....[4]....
        /*ba0c*/ 	.word	0x00127c20


	//   ....[5]....
        /*ba10*/ 	.word	0x00127c60


	//   ....[6]....
        /*ba14*/ 	.word	0x00127e20


	//   ....[7]....
        /*ba18*/ 	.word	0x00127e40


	//   ....[8]....
        /*ba1c*/ 	.word	0x00127e60


	//   ....[9]....
        /*ba20*/ 	.word	0x00127ec0


	//   ....[10]....
        /*ba24*/ 	.word	0x00127f60


	//   ....[11]....
        /*ba28*/ 	.word	0x001280a0


	//   ....[12]....
        /*ba2c*/ 	.word	0x001280c0


	//   ....[13]....
        /*ba30*/ 	.word	0x00128100


	//   ....[14]....
        /*ba34*/ 	.word	0x001281a0


	//   ....[15]....
        /*ba38*/ 	.word	0x001282d0


	//   ....[16]....
        /*ba3c*/ 	.word	0x00128300


	//   ....[17]....
        /*ba40*/ 	.word	0x00128340


	//   ....[18]....
        /*ba44*/ 	.word	0x001283e0


	//   ....[19]....
        /*ba48*/ 	.word	0x00128520


	//   ....[20]....
        /*ba4c*/ 	.word	0x00128540


	//   ....[21]....
        /*ba50*/ 	.word	0x00128580


	//   ....[22]....
        /*ba54*/ 	.word	0x00128620


	//   ....[23]....
        /*ba58*/ 	.word	0x00128750


	//   ....[24]....
        /*ba5c*/ 	.word	0x00128780


	//   ....[25]....
        /*ba60*/ 	.word	0x001287c0


	//   ....[26]....
        /*ba64*/ 	.word	0x00128860


	//   ....[27]....
        /*ba68*/ 	.word	0x001289a0


	//   ....[28]....
        /*ba6c*/ 	.word	0x001289c0


	//   ....[29]....
        /*ba70*/ 	.word	0x00128a00


	//   ....[30]....
        /*ba74*/ 	.word	0x00128aa0


	//   ....[31]....
        /*ba78*/ 	.word	0x00128be0


	//   ....[32]....
        /*ba7c*/ 	.word	0x00128c00


	//   ....[33]....
        /*ba80*/ 	.word	0x00128c40


	//   ....[34]....
        /*ba84*/ 	.word	0x00128ce0


	//   ....[35]....
        /*ba88*/ 	.word	0x00128e10


	//   ....[36]....
        /*ba8c*/ 	.word	0x00128e40


	//   ....[37]....
        /*ba90*/ 	.word	0x00128e80


	//   ....[38]....
        /*ba94*/ 	.word	0x00128f20


	//   ....[39]....
        /*ba98*/ 	.word	0x00129060


	//   ....[40]....
        /*ba9c*/ 	.word	0x00129080


	//   ....[41]....
        /*baa0*/ 	.word	0x001290c0


	//   ....[42]....
        /*baa4*/ 	.word	0x00129160


	//   ....[43]....
        /*baa8*/ 	.word	0x00129290


	//   ....[44]....
        /*baac*/ 	.word	0x001292c0


	//   ....[45]....
        /*bab0*/ 	.word	0x00129300


	//   ....[46]....
        /*bab4*/ 	.word	0x001293b0


	//   ....[47]....
        /*bab8*/ 	.word	0x001294e0


	//   ....[48]....
        /*babc*/ 	.word	0x00129500


	//   ....[49]....
        /*bac0*/ 	.word	0x00129540


	//   ....[50]....
        /*bac4*/ 	.word	0x001295e0


	//   ....[51]....
        /*bac8*/ 	.word	0x00129700


	//   ....[52]....
        /*bacc*/ 	.word	0x00129740


	//   ....[53]....
        /*bad0*/ 	.word	0x00129780


	//   ....[54]....
        /*bad4*/ 	.word	0x00129820


	//   ....[55]....
        /*bad8*/ 	.word	0x00129960


	//   ....[56]....
        /*badc*/ 	.word	0x00129980


	//   ....[57]....
        /*bae0*/ 	.word	0x001299c0


	//   ....[58]....
        /*bae4*/ 	.word	0x00129a60


	//   ....[59]....
        /*bae8*/ 	.word	0x00129b70


	//   ....[60]....
        /*baec*/ 	.word	0x00129bc0


	//   ....[61]....
        /*baf0*/ 	.word	0x00129c00


	//   ....[62]....
        /*baf4*/ 	.word	0x00129cd0


	//   ....[63]....
        /*baf8*/ 	.word	0x00129de0


	//   ....[64]....
        /*bafc*/ 	.word	0x00129e00


	//   ....[65]....
        /*bb00*/ 	.word	0x00129e40


	//   ....[66]....
        /*bb04*/ 	.word	0x00129ef0


	//   ....[67]....
        /*bb08*/ 	.word	0x0012a010


	//   ....[68]....
        /*bb0c*/ 	.word	0x0012a040


	//   ....[69]....
        /*bb10*/ 	.word	0x0012a080


	//   ....[70]....
        /*bb14*/ 	.word	0x0012a170


	//   ....[71]....
        /*bb18*/ 	.word	0x0012a280


	//   ....[72]....
        /*bb1c*/ 	.word	0x0012a2d0


	//   ....[73]....
        /*bb20*/ 	.word	0x0012a330


	//   ....[74]....
        /*bb24*/ 	.word	0x0012a350


	//   ....[75]....
        /*bb28*/ 	.word	0x0012a470


	//   ....[76]....
        /*bb2c*/ 	.word	0x0012a560


	//   ....[77]....
        /*bb30*/ 	.word	0x0012a590


	//   ....[78]....
        /*bb34*/ 	.word	0x0012a5b0


	//   ....[79]....
        /*bb38*/ 	.word	0x0012a6e0


	//   ....[80]....
        /*bb3c*/ 	.word	0x0012a750


	//   ....[81]....
        /*bb40*/ 	.word	0x0012a7a0


	//   ....[82]....
        /*bb44*/ 	.word	0x0012a7c0


	//   ....[83]....
        /*bb48*/ 	.word	0x0012a900


	//   ....[84]....
        /*bb4c*/ 	.word	0x0012a990


	//   ....[85]....
        /*bb50*/ 	.word	0x0012a9e0


	//   ....[86]....
        /*bb54*/ 	.word	0x0012aa10


	//   ....[87]....
        /*bb58*/ 	.word	0x0012ab30


	//   ....[88]....
        /*bb5c*/ 	.word	0x0012ab90


	//   ....[89]....
        /*bb60*/ 	.word	0x0012ac10


	//   ....[90]....
        /*bb64*/ 	.word	0x0012ac30


	//   ....[91]....
        /*bb68*/ 	.word	0x0012ad90


	//   ....[92]....
        /*bb6c*/ 	.word	0x0012add0


	//   ....[93]....
        /*bb70*/ 	.word	0x0012ae50


	//   ....[94]....
        /*bb74*/ 	.word	0x0012ae70


	//   ....[95]....
        /*bb78*/ 	.word	0x0012af80


	//   ....[96]....
        /*bb7c*/ 	.word	0x0012b040


	//   ....[97]....
        /*bb80*/ 	.word	0x0012b070


	//   ....[98]....
        /*bb84*/ 	.word	0x0012b1c0


	//   ....[99]....
        /*bb88*/ 	.word	0x0012b1e0


	//   ....[100]....
        /*bb8c*/ 	.word	0x0012b220


	//   ....[101]....
        /*bb90*/ 	.word	0x0012b290


	//   ....[102]....
        /*bb94*/ 	.word	0x0012b2c0


	//   ....[103]....
        /*bb98*/ 	.word	0x0012b3e0


	//   ....[104]....
        /*bb9c*/ 	.word	0x0012b450


	//   ....[105]....
        /*bba0*/ 	.word	0x0012b4c0


	//   ....[106]....
        /*bba4*/ 	.word	0x0012b510


	//   ....[107]....
        /*bba8*/ 	.word	0x0012b690


	//   ....[108]....
        /*bbac*/ 	.word	0x0012b730


	//   ....[109]....
        /*bbb0*/ 	.word	0x0012b760


	//   ....[110]....
        /*bbb4*/ 	.word	0x0012b7f0


	//   ....[111]....
        /*bbb8*/ 	.word	0x0012b820


	//   ....[112]....
        /*bbbc*/ 	.word	0x0012b8b0


	//   ....[113]....
        /*bbc0*/ 	.word	0x0012b8d0


	//   ....[114]....
        /*bbc4*/ 	.word	0x0012ba10


	//   ....[115]....
        /*bbc8*/ 	.word	0x0012ba40


	//   ....[116]....
        /*bbcc*/ 	.word	0x0012ba60


	//   ....[117]....
        /*bbd0*/ 	.word	0x0012bb10


	//   ....[118]....
        /*bbd4*/ 	.word	0x0012bb40


	//   ....[119]....
        /*bbd8*/ 	.word	0x0012bc80


	//   ....[120]....
        /*bbdc*/ 	.word	0x0012bca0


	//   ....[121]....
        /*bbe0*/ 	.word	0x0012bce0


	//   ....[122]....
        /*bbe4*/ 	.word	0x0012be90


	//   ....[123]....
        /*bbe8*/ 	.word	0x0012bec0


	//   ....[124]....
        /*bbec*/ 	.word	0x0012bee0


	//   ....[125]....
        /*bbf0*/ 	.word	0x0012bf90


	//   ....[126]....
        /*bbf4*/ 	.word	0x0012bfc0


	//   ....[127]....
        /*bbf8*/ 	.word	0x0012c0d0


	//   ....[128]....
        /*bbfc*/ 	.word	0x0012c120


	//   ....[129]....
        /*bc00*/ 	.word	0x0012c160


	//   ....[130]....
        /*bc04*/ 	.word	0x0012c310


	//   ....[131]....
        /*bc08*/ 	.word	0x0012c340


	//   ....[132]....
        /*bc0c*/ 	.word	0x0012c360


	//   ....[133]....
        /*bc10*/ 	.word	0x0012c400


	//   ....[134]....
        /*bc14*/ 	.word	0x0012c440


	//   ....[135]....
        /*bc18*/ 	.word	0x0012c570


	//   ....[136]....
        /*bc1c*/ 	.word	0x0012c5a0


	//   ....[137]....
        /*bc20*/ 	.word	0x0012c660


	//   ....[138]....
        /*bc24*/ 	.word	0x0012c770


	//   ....[139]....
        /*bc28*/ 	.word	0x0012c7c0


	//   ....[140]....
        /*bc2c*/ 	.word	0x0012c7e0


	//   ....[141]....
        /*bc30*/ 	.word	0x0012c840


	//   ....[142]....
        /*bc34*/ 	.word	0x0012c8c0


	//   ....[143]....
        /*bc38*/ 	.word	0x0012ca00


	//   ....[144]....
        /*bc3c*/ 	.word	0x0012ca20


	//   ....[145]....
        /*bc40*/ 	.word	0x0012cb50


	//   ....[146]....
        /*bc44*/ 	.word	0x0012cc10


	//   ....[147]....
        /*bc48*/ 	.word	0x0012cc50


	//   ....[148]....
        /*bc4c*/ 	.word	0x0012cc70


	//   ....[149]....
        /*bc50*/ 	.word	0x0012cd00


	//   ....[150]....
        /*bc54*/ 	.word	0x0012cd70


	//   ....[151]....
        /*bc58*/ 	.word	0x0012ce60


	//   ....[152]....
        /*bc5c*/ 	.word	0x0012cea0


	//   ....[153]....
        /*bc60*/ 	.word	0x0012cf80


	//   ....[154]....
        /*bc64*/ 	.word	0x0012d0b0


	//   ....[155]....
        /*bc68*/ 	.word	0x0012d0d0


	//   ....[156]....
        /*bc6c*/ 	.word	0x0012d0f0


	//   ....[157]....
        /*bc70*/ 	.word	0x0012d160


	//   ....[158]....
        /*bc74*/ 	.word	0x0012d1d0


	//   ....[159]....
        /*bc78*/ 	.word	0x0012d300


	//   ....[160]....
        /*bc7c*/ 	.word	0x0012d330


	//   ....[161]....
        /*bc80*/ 	.word	0x0012d370


	//   ....[162]....
        /*bc84*/ 	.word	0x0012d400


	//   ....[163]....
        /*bc88*/ 	.word	0x0012d530


	//   ....[164]....
        /*bc8c*/ 	.word	0x0012d560


	//   ....[165]....
        /*bc90*/ 	.word	0x0012d600


	//   ....[166]....
        /*bc94*/ 	.word	0x0012d750


	//   ....[167]....
        /*bc98*/ 	.word	0x0012d770


	//   ....[168]....
        /*bc9c*/ 	.word	0x0012d790


	//   ....[169]....
        /*bca0*/ 	.word	0x0012d7e0


	//   ....[170]....
        /*bca4*/ 	.word	0x0012d870


	//   ....[171]....
        /*bca8*/ 	.word	0x0012d9a0


	//   ....[172]....
        /*bcac*/ 	.word	0x0012d9d0


	//   ....[173]....
        /*bcb0*/ 	.word	0x0012da30


	//   ....[174]....
        /*bcb4*/ 	.word	0x0012dab0


	//   ....[175]....
        /*bcb8*/ 	.word	0x0012dbe0


	//   ....[176]....
        /*bcbc*/ 	.word	0x0012dc10


	//   ....[177]....
        /*bcc0*/ 	.word	0x0012dc60


	//   ....[178]....
        /*bcc4*/ 	.word	0x0012dce0


	//   ....[179]....
        /*bcc8*/ 	.word	0x0012de10


	//   ....[180]....
        /*bccc*/ 	.word	0x0012de40


	//   ....[181]....
        /*bcd0*/ 	.word	0x0012de90


	//   ....[182]....
        /*bcd4*/ 	.word	0x0012df10


	//   ....[183]....
        /*bcd8*/ 	.word	0x0012e040


	//   ....[184]....
        /*bcdc*/ 	.word	0x0012e070


	//   ....[185]....
        /*bce0*/ 	.word	0x0012e0c0


	//   ....[186]....
        /*bce4*/ 	.word	0x0012e140


	//   ....[187]....
        /*bce8*/ 	.word	0x0012e280


	//   ....[188]....
        /*bcec*/ 	.word	0x0012e2a0


	//   ....[189]....
        /*bcf0*/ 	.word	0x0012e2f0


	//   ....[190]....
        /*bcf4*/ 	.word	0x0012e380


	//   ....[191]....
        /*bcf8*/ 	.word	0x0012e4c0


	//   ....[192]....
        /*bcfc*/ 	.word	0x0012e500


	//   ....[193]....
        /*bd00*/ 	.word	0x0012e590


	//   ....[194]....
        /*bd04*/ 	.word	0x0012e5b0


	//   ....[195]....
        /*bd08*/ 	.word	0x0012e6f0


	//   ....[196]....
        /*bd0c*/ 	.word	0x0012e710


	//   ....[197]....
        /*bd10*/ 	.word	0x0012e780


	//   ....[198]....
        /*bd14*/ 	.word	0x0012e7e0


	//   ....[199]....
        /*bd18*/ 	.word	0x0012e950


	//   ....[200]....
        /*bd1c*/ 	.word	0x0012e970


	//   ....[201]....
        /*bd20*/ 	.word	0x0012ea10


	//   ....[202]....
        /*bd24*/ 	.word	0x0012eb00


	//   ....[203]....
        /*bd28*/ 	.word	0x0012eb20


	//   ....[204]....
        /*bd2c*/ 	.word	0x0012eee0


	//   ....[205]....
        /*bd30*/ 	.word	0x0012ef40


	//   ....[206]....
        /*bd34*/ 	.word	0x0012f530


	//   ....[207]....
        /*bd38*/ 	.word	0x0012f5f0


	//   ....[208]....
        /*bd3c*/ 	.word	0x0012fb20


	//   ....[209]....
        /*bd40*/ 	.word	0x0012fb80


	//   ....[210]....
        /*bd44*/ 	.word	0x00130190


	//   ....[211]....
        /*bd48*/ 	.word	0x00130230


	//   ....[212]....
        /*bd4c*/ 	.word	0x00130280


	//   ....[213]....
        /*bd50*/ 	.word	0x00130420


	//   ....[214]....
        /*bd54*/ 	.word	0x00135830


	//   ....[215]....
        /*bd58*/ 	.word	0x00135860


	//   ....[216]....
        /*bd5c*/ 	.word	0x00135b30


	//   ....[217]....
        /*bd60*/ 	.word	0x00135be0


	//   ....[218]....
        /*bd64*/ 	.word	0x00135c50


	//   ....[219]....
        /*bd68*/ 	.word	0x00135c80


	//   ....[220]....
        /*bd6c*/ 	.word	0x00135cb0


	//   ....[221]....
        /*bd70*/ 	.word	0x00135d90


	//   ....[222]....
        /*bd74*/ 	.word	0x00135dc0


	//   ....[223]....
        /*bd78*/ 	.word	0x00135e20


	//   ....[224]....
        /*bd7c*/ 	.word	0x00135eb0


	//   ....[225]....
        /*bd80*/ 	.word	0x00135ef0


	//   ....[226]....
        /*bd84*/ 	.word	0x00135f60


	//   ....[227]....
        /*bd88*/ 	.word	0x00135fb0


	//   ....[228]....
        /*bd8c*/ 	.word	0x00136000


	//   ....[229]....
        /*bd90*/ 	.word	0x00136080


	//   ....[230]....
        /*bd94*/ 	.word	0x001360c0


	//   ....[231]....
        /*bd98*/ 	.word	0x00136180


	//   ....[232]....
        /*bd9c*/ 	.word	0x001361c0


	//   ....[233]....
        /*bda0*/ 	.word	0x00136260


	//   ....[234]....
        /*bda4*/ 	.word	0x001362d0


	//   ....[235]....
        /*bda8*/ 	.word	0x00136330


	//   ....[236]....
        /*bdac*/ 	.word	0x001363b0


	//   ....[237]....
        /*bdb0*/ 	.word	0x001363f0


	//   ....[238]....
        /*bdb4*/ 	.word	0x00136430


	//   ....[239]....
        /*bdb8*/ 	.word	0x001364a0


	//   ....[240]....
        /*bdbc*/ 	.word	0x00136560


	//   ....[241]....
        /*bdc0*/ 	.word	0x00136580


	//   ....[242]....
        /*bdc4*/ 	.word	0x001365c0


	//   ....[243]....
        /*bdc8*/ 	.word	0x00136670


	//   ....[244]....
        /*bdcc*/ 	.word	0x001366b0


	//   ....[245]....
        /*bdd0*/ 	.word	0x00136700


	//   ....[246]....
        /*bdd4*/ 	.word	0x001367f0


	//   ....[247]....
        /*bdd8*/ 	.word	0x00136880


	//   ....[248]....
        /*bddc*/ 	.word	0x00136a60


	//   ....[249]....
        /*bde0*/ 	.word	0x00136a80


	//   ....[250]....
        /*bde4*/ 	.word	0x00136aa0


	//   ....[251]....
        /*bde8*/ 	.word	0x00136b10


	//   ....[252]....
        /*bdec*/ 	.word	0x00136b70


	//   ....[253]....
        /*bdf0*/ 	.word	0x00136ba0


	//   ....[254]....
        /*bdf4*/ 	.word	0x00136bc0


	//----- nvinfo : EIATTR_VRC_CTA_INIT_COUNT
	.align		4
.L_41:
        /*bdf8*/ 	.byte	0x02, 0x4a
	.zero		1
	.zero		1


	//----- nvinfo : EIATTR_EXIT_INSTR_OFFSETS
	.align		4
        /*bdfc*/ 	.byte	0x04, 0x1c
        /*bdfe*/ 	.short	(.L_43 - .L_42)


	//   ....[0]....
.L_42:
        /*be00*/ 	.word	0x00162920


	//   ....[1]....
        /*be04*/ 	.word	0x00162950


	//----- nvinfo : EIATTR_REQNTID
	.align		4
.L_43:
        /*be08*/ 	.byte	0x04, 0x10
        /*be0a*/ 	.short	(.L_45 - .L_44)
.L_44:
        /*be0c*/ 	.word	0x00000020
        /*be10*/ 	.word	0x00000001
        /*be14*/ 	.word	0x00000001


	//----- nvinfo : EIATTR_CBANK_PARAM_SIZE
	.align		4
.L_45:
        /*be18*/ 	.byte	0x03, 0x19
        /*be1a*/ 	.short	0x0050


	//----- nvinfo : EIATTR_PARAM_CBANK
	.align		4
        /*be1c*/ 	.byte	0x04, 0x0a
        /*be1e*/ 	.short	(.L_47 - .L_46)
	.align		4
.L_46:
        /*be20*/ 	.word	index@(.nv.constant0.matmul_kernel)
        /*be24*/ 	.short	0x0380
        /*be26*/ 	.short	0x0050


	//----- nvinfo : EIATTR_SW_WAR
	.align		4
.L_47:
        /*be28*/ 	.byte	0x04, 0x36
        /*be2a*/ 	.short	(.L_49 - .L_48)
.L_48:
        /*be2c*/ 	.word	0x00000008
.L_49:


//--------------------- .nv.compat                --------------------------
	.section	.nv.compat,"",@"SHT_CUDA_COMPAT_INFO"
	.align	4
        /*0000*/ 	.byte	0x02, 0x02, 0x02, 0x00, 0x02, 0x05, 0x05, 0x00, 0x02, 0x03, 0x00, 0x00, 0x02, 0x06, 0x01, 0x00


//--------------------- .nv.callgraph             --------------------------
	.section	.nv.callgraph,"",@"SHT_CUDA_CALLGRAPH"
	.align	4
	.sectionentsize	8
	.align		4
        /*0000*/ 	.word	0x00000000
	.align		4
        /*0004*/ 	.word	0xffffffff
	.align		4
        /*0008*/ 	.word	0x00000000
	.align		4
        /*000c*/ 	.word	0xfffffffe
	.align		4
        /*0010*/ 	.word	0x00000000
	.align		4
        /*0014*/ 	.word	0xfffffffd
	.align		4
        /*0018*/ 	.word	0x00000000
	.align		4
        /*001c*/ 	.word	0xfffffffc


//--------------------- .text.matmul_kernel       --------------------------
	.section	.text.matmul_kernel,"ax",@progbits
	.align	128
        .global         matmul_kernel
        .type           matmul_kernel,@function
        .size           matmul_kernel,(.L_x_3 - matmul_kernel)
        .other          matmul_kernel,@"STO_CUDA_ENTRY STV_DEFAULT"
matmul_kernel:
.text.matmul_kernel:
[----:B------:R-:W0:Y:S08]  /*0000*/  LDC R1, c[0x0][0x37c] ;  /* 0x0000df00ff017b82 */ /* 0x000e300000000800 */
[----:B------:R-:W1:Y:S01]  /*0010*/  LDC.64 R2, c[0x0][0x398] ;  /* 0x0000e600ff027b82 */ /* 0x000e620000000a00 */
[----:B0-----:R-:W-:Y:S01]  /*0020*/  VIADD R1, R1, 0xffff82d0 ;  /* 0xffff82d001017836 */ /* 0x001fe20000000000 */
[----:B------:R-:W0:Y:S01]  /*0030*/  S2R R5, SR_CTAID.X ;  /* 0x0000000000057919 */ /* 0x000e220000002500 */
[----:B------:R-:W2:Y:S01]  /*0040*/  LDCU UR7, c[0x0][0x3a0] ;  /* 0x00007400ff0777ac */ /* 0x000ea20008000800 */
[----:B------:R-:W-:-:S04]  /*0050*/  UMOV UR6, 0x400 ;  /* 0x0000040000067882 */ /* 0x000fc80000000000 */
[----:B------:R-:W3:Y:S01]  /*0060*/  S2UR UR8, SR_CgaCtaId ;  /* 0x00000000000879c3 */ /* 0x000ee20000008800 */
[----:B------:R-:W4:Y:S01]  /*0070*/  LDCU.64 UR4, c[0x0][0x358] ;  /* 0x00006b00ff0477ac */ /* 0x000f220008000a00 */
[----:B--2---:R-:W-:Y:S01]  /*0080*/  UIADD3 UR7, UPT, UPT, UR7, 0x1f, URZ ;  /* 0x0000001f07077890 */ /* 0x004fe2000fffe0ff */
[----:B-1----:R-:W-:Y:S01]  /*0090*/  IMAD.MOV.U32 R55, RZ, RZ, R3 ;  /* 0x000000ffff377224 */ /* 0x002fe200078e0003 */
[----:B------:R1:W-:Y:S01]  /*00a0*/  STL.64 [R1+0x70], R2 ;  /* 0x0000700201007387 */ /* 0x0003e20000100a00 */
[----:B------:R-:W-:Y:S01]  /*00b0*/  IMAD.MOV.U32 R11, RZ, RZ, R2 ;  /* 0x000000ffff0b7224 */ /* 0x000fe200078e0002 */
[----:B------:R-:W-:Y:S01]  /*00c0*/  UISETP.GE.AND UP0, UPT, UR7, 0x20, UPT ;  /* 0x000000200700788c */ /* 0x000fe2000bf06270 */
[----:B------:R-:W-:Y:S01]  /*00d0*/  VIADD R0, R55, 0x1ff ;  /* 0x000001ff37007836 */ /* 0x000fe20000000000 */
[----:B------:R-:W-:Y:S01]  /*00e0*/  STL [R1+0x56c0], R24 ;  /* 0x0056c01801007387 */ /* 0x000fe20000100800 */
[----:B---3--:R-:W-:-:S03]  /*00f0*/  ULEA UR6, UR8, UR6, 0x18 ;  /* 0x0000000608067291 */ /* 0x008fc6000f8ec0ff */
[----:B------:R-:W-:Y:S01]  /*0100*/  STL [R1+0x56c4], R55 ;  /* 0x0056c43701007387 */ /* 0x000fe20000100800 */
[----:B0-----:R-:W-:-:S03]  /*0110*/  IABS R8, R5 ;  /* 0x0000000500087213 */ /* 0x001fc60000000000 */
[----:B------:R-:W-:Y:S01]  /*0120*/  STL [R1+0x3d0], RZ ;  /* 0x0003d0ff01007387 */ /* 0x000fe20000100800 */
[----:B-1----:R-:W-:-:S03]  /*0130*/  SHF.R.S32.HI R3, RZ, 0x1f, R0 ;  /* 0x0000001fff037819 */ /* 0x002fc60000011400 */
[----:B------:R-:W-:Y:S01]  /*0140*/  STL [R1+0x3d4], RZ ;  /* 0x0003d4ff01007387 */ /* 0x000fe20000100800 */
[----:B------:R-:W-:-:S03]  /*0150*/  LEA.HI R3, R3, R0, RZ, 0x9 ;  /* 0x0000000003037211 */ /* 0x000fc600078f48ff */
[----:B------:R-:W-:Y:S01]  /*0160*/  STL [R1+0x3d8], RZ ;  /* 0x0003d8ff01007387 */ /* 0x000fe20000100800 */
[----:B------:R-:W-:-:S03]  /*0170*/  SHF.R.S32.HI R3, RZ, 0x9, R3 ;  /* 0x00000009ff037819 */ /* 0x000fc60000011403 */
[----:B------:R-:W-:Y:S02]  /*0180*/  STL [R1+0x3dc], RZ ;  /* 0x0003dcff01007387 */ /* 0x000fe40000100800 */
[----:B------:R-:W-:Y:S02]  /*0190*/  IMAD.SHL.U32 R4, R3, 0x8, RZ ;  /* 0x0000000803047824 */ /* 0x000fe400078e00ff */
[----:B------:R-:W-:Y:S03]  /*01a0*/  STL [R1+0x2d0], RZ ;  /* 0x0002d0ff01007387 */ /* 0x000fe60000100800 */
[-C--:B------:R-:W-:Y:S01]  /*01b0*/  IABS R7, R4.reuse ;  /* 0x0000000400077213 */ /* 0x080fe20000000000 */
[----:B------:R-:W-:Y:S01]  /*01c0*/  STL [R1+0x2d4], RZ ;  /* 0x0002d4ff01007387 */ /* 0x000fe20000100800 */
[----:B------:R-:W-:Y:S02]  /*01d0*/  IABS R10, R4 ;  /* 0x00000004000a7213 */ /* 0x000fe40000000000 */
[----:B------:R-:W0:Y:S01]  /*01e0*/  I2F.RP R0, R7 ;  /* 0x0000000700007306 */ /* 0x000e220000209400 */
[----:B------:R-:W-:Y:S04]  /*01f0*/  STL [R1+0x2d8], RZ ;  /* 0x0002d8ff01007387 */ /* 0x000fe80000100800 */
[----:B------:R-:W-:Y:S04]  /*0200*/  STL [R1+0x2dc], RZ ;  /* 0x0002dcff01007387 */ /* 0x000fe80000100800 */
[----:B------:R-:W-:Y:S04]  /*0210*/  STL [R1+0x2f0], RZ ;  /* 0x0002f0ff01007387 */ /* 0x000fe80000100800 */
[----:B------:R-:W-:Y:S01]  /*0220*/  STL [R1+0x2f4], RZ ;  /* 0x0002f4ff01007387 */ /* 0x000fe20000100800 */
[----:B0-----:R-:W0:Y:S03]  /*0230*/  MUFU.RCP R0, R0 ;  /* 0x0000000000007308 */ /* 0x001e260000001000 */
[----:B------:R-:W-:Y:S04]  /*0240*/  STL [R1+0x2f8], RZ ;  /* 0x0002f8ff01007387 */ /* 0x000fe80000100800 */
[----:B------:R-:W-:Y:S04]  /*0250*/  STL [R1+0x2fc], RZ ;  /* 0x0002fcff01007387 */ /* 0x000fe80000100800 */
[----:B------:R-:W-:Y:S04]  /*0260*/  STL [R1+0x310], RZ ;  /* 0x000310ff01007387 */ /* 0x000fe80000100800 */
[----:B------:R-:W-:Y:S01]  /*0270*/  STL [R1+0x314], RZ ;  /* 0x000314ff01007387 */ /* 0x000fe20000100800 */
[----:B0-----:R-:W-:-:S03]  /*0280*/  VIADD R2, R0, 0xffffffe ;  /* 0x0ffffffe00027836 */ /* 0x001fc60000000000 */
[----:B------:R-:W-:Y:S01]  /*0290*/  STL [R1+0x318], RZ ;  /* 0x000318ff01007387 */ /* 0x000fe20000100800 */
[----:B------:R-:W-:Y:S01]  /*02a0*/  IMAD.MOV R0, RZ, RZ, -R10 ;  /* 0x000000ffff007224 */ /* 0x000fe200078e0a0a */
[----:B------:R0:W1:Y:S02]  /*02b0*/  F2I.FTZ.U32.TRUNC.NTZ R3, R2 ;  /* 0x0000000200037305 */ /* 0x000064000021f000 */
[----:B------:R-:W-:Y:S04]  /*02c0*/  STL [R1+0x31c], RZ ;  /* 0x00031cff01007387 */ /* 0x000fe80000100800 */
[----:B------:R-:W-:Y:S04]  /*02d0*/  STL [R1+0x330], RZ ;  /* 0x000330ff01007387 */ /* 0x000fe80000100800 */
[----:B------:R-:W-:Y:S01]  /*02e0*/  STL [R1+0x334], RZ ;  /* 0x000334ff01007387 */ /* 0x000fe20000100800 */
[----:B0-----:R-:W-:-:S03]  /*02f0*/  IMAD.MOV.U32 R2, RZ, RZ, RZ ;  /* 0x000000ffff027224 */ /* 0x001fc600078e00ff */
[----:B------:R-:W-:Y:S01]  /*0300*/  STL [R1+0x338], RZ ;  /* 0x000338ff01007387 */ /* 0x000fe20000100800 */
[----:B-1----:R-:W-:-:S03]  /*0310*/  IMAD.MOV R6, RZ, RZ, -R3 ;  /* 0x000000ffff067224 */ /* 0x002fc600078e0a03 */
[----:B------:R-:W-:Y:S01]  /*0320*/  STL [R1+0x33c], RZ ;  /* 0x00033cff01007387 */ /* 0x000fe20000100800 */
[----:B------:R-:W-:-:S03]  /*0330*/  IMAD R9, R6, R7, RZ ;  /* 0x0000000706097224 */ /* 0x000fc600078e02ff */
[----:B------:R-:W-:Y:S01]  /*0340*/  STL [R1+0x360], RZ ;  /* 0x000360ff01007387 */ /* 0x000fe20000100800 */
[----:B------:R-:W-:Y:S02]  /*0350*/  IMAD.MOV.U32 R6, RZ, RZ, R8 ;  /* 0x000000ffff067224 */ /* 0x000fe400078e0008 */
[----:B------:R-:W-:Y:S01]  /*0360*/  IMAD.HI.U32 R3, R3, R9, R2 ;  /* 0x0000000903037227 */ /* 0x000fe200078e0002 */
[----:B------:R-:W-:Y:S04]  /*0370*/  STL [R1+0x364], RZ ;  /* 0x000364ff01007387 */ /* 0x000fe80000100800 */
[----:B------:R-:W-:Y:S01]  /*0380*/  STL [R1+0x368], RZ ;  /* 0x000368ff01007387 */ /* 0x000fe20000100800 */
[----:B------:R-:W-:-:S03]  /*0390*/  IMAD.HI.U32 R3, R3, R6, RZ ;  /* 0x0000000603037227 */ /* 0x000fc600078e00ff */
[----:B------:R-:W-:Y:S01]  /*03a0*/  STL [R1+0x36c], RZ ;  /* 0x00036cff01007387 */ /* 0x000fe20000100800 */
[----:B------:R-:W-:-:S03]  /*03b0*/  IMAD R0, R3, R0, R6 ;  /* 0x0000000003007224 */ /* 0x000fc600078e0206 */
[----:B------:R-:W-:Y:S02]  /*03c0*/  STL [R1+0x370], RZ ;  /* 0x000370ff01007387 */ /* 0x000fe40000100800 */
[----:B------:R-:W-:Y:S02]  /*03d0*/  ISETP.GT.U32.AND P1, PT, R7, R0, PT ;  /* 0x000000000700720c */ /* 0x000fe40003f24070 */
[----:B------:R-:W-:Y:S04]  /*03e0*/  STL [R1+0x374], RZ ;  /* 0x000374ff01007387 */ /* 0x000fe80000100800 */
[----:B------:R-:W-:Y:S04]  /*03f0*/  STL [R1+0x378], RZ ;  /* 0x000378ff01007387 */ /* 0x000fe80000100800 */
[----:B------:R-:W-:Y:S03]  /*0400*/  STL [R1+0x37c], RZ ;  /* 0x00037cff01007387 */ /* 0x000fe60000100800 */
[----:B------:R-:W-:Y:S01]  /*0410*/  @!P1 IMAD.IADD R0, R0, 0x1, -R7 ;  /* 0x0000000100009824 */ /* 0x000fe200078e0a07 */
[----:B------:R-:W-:Y:S01]  /*0420*/  STL [R1+0x410], RZ ;  /* 0x000410ff01007387 */ /* 0x000fe20000100800 */
[----:B------:R-:W-:Y:S01]  /*0430*/  @!P1 VIADD R3, R3, 0x1 ;  /* 0x0000000103039836 */ /* 0x000fe20000000000 */
[----:B------:R-:W-:-:S02]  /*0440*/  ISETP.NE.AND P1, PT, R4, RZ, PT ;  /* 0x000000ff0400720c */ /* 0x000fc40003f25270 */
[----:B------:R-:W-:Y:S01]  /*0450*/  STL [R1+0x414], RZ ;  /* 0x000414ff01007387 */ /* 0x000fe20000100800 */
[----:B------:R-:W-:Y:S02]  /*0460*/  ISETP.GE.U32.AND P0, PT, R0, R7, PT ;  /* 0x000000070000720c */ /* 0x000fe40003f06070 */
[----:B------:R-:W-:Y:S01]  /*0470*/  LOP3.LUT R0, R5, R4, RZ, 0x3c, !PT ;  /* 0x0000000405007212 */ /* 0x000fe200078e3cff */
[----:B------:R-:W-:Y:S03]  /*0480*/  STL [R1+0x418], RZ ;  /* 0x000418ff01007387 */ /* 0x000fe60000100800 */
[----:B------:R-:W-:Y:S01]  /*0490*/  ISETP.GE.AND P2, PT, R0, RZ, PT ;  /* 0x000000ff0000720c */ /* 0x000fe20003f46270 */
[----:B------:R-:W-:Y:S01]  /*04a0*/  STL [R1+0x41c], RZ ;  /* 0x00041cff01007387 */ /* 0x000fe20000100800 */
[----:B------:R-:W-:-:S03]  /*04b0*/  VIADD R0, R11, 0x7f ;  /* 0x0000007f0b007836 */ /* 0x000fc60000000000 */
[----:B------:R-:W-:Y:S02]  /*04c0*/  STL [R1+0x420], RZ ;  /* 0x000420ff01007387 */ /* 0x000fe40000100800 */
[----:B------:R-:W-:Y:S02]  /*04d0*/  @P0 VIADD R3, R3, 0x1 ;  /* 0x0000000103030836 */ /* 0x000fe40000000000 */
[----:B------:R-:W-:Y:S02]  /*04e0*/  STL [R1+0x424], RZ ;  /* 0x000424ff01007387 */ /* 0x000fe40000100800 */
[----:B------:R-:W-:Y:S01]  /*04f0*/  IMAD.MOV.U32 R2, RZ, RZ, R3 ;  /* 0x000000ffff027224 */ /* 0x000fe200078e0003 */
[----:B------:R-:W-:Y:S01]  /*0500*/  SHF.R.S32.HI R3, RZ, 0x1f, R0 ;  /* 0x0000001fff037819 */ /* 0x000fe20000011400 */
[----:B------:R-:W-:Y:S02]  /*0510*/  STL [R1+0x428], RZ ;  /* 0x000428ff01007387 */ /* 0x000fe40000100800 */
[----:B------:R-:W-:Y:S01]  /*0520*/  @!P2 IMAD.MOV R2, RZ, RZ, -R2 ;  /* 0x000000ffff02a224 */ /* 0x000fe200078e0a02 */
[----:B------:R-:W-:Y:S01]  /*0530*/  @!P1 LOP3.LUT R2, RZ, R4, RZ, 0x33, !PT ;  /* 0x00000004ff029212 */ /* 0x000fe200078e33ff */
[----:B------:R-:W-:Y:S01]  /*0540*/  STL [R1+0x42c], RZ ;  /* 0x00042cff01007387 */ /* 0x000fe20000100800 */
[----:B------:R-:W-:-:S03]  /*0550*/  LEA.HI R3, R3, R0, RZ, 0x7 ;  /* 0x0000000003037211 */ /* 0x000fc600078f38ff */
[----:B------:R-:W-:Y:S01]  /*0560*/  STL [R1+0x440], RZ ;  /* 0x000440ff01007387 */ /* 0x000fe20000100800 */
[----:B------:R-:W-:Y:S02]  /*0570*/  IMAD.SHL.U32 R6, R2, 0x8, RZ ;  /* 0x0000000802067824 */ /* 0x000fe400078e00ff */
[----:B------:R-:W-:Y:S01]  /*0580*/  IMAD.MOV R2, RZ, RZ, -R2 ;  /* 0x000000ffff027224 */ /* 0x000fe200078e0a02 */
[----:B------:R-:W-:Y:S02]  /*0590*/  STL [R1+0x444], RZ ;  /* 0x000444ff01007387 */ /* 0x000fe40000100800 */
[----:B------:R-:W-:Y:S01]  /*05a0*/  LEA.HI.SX32 R3, R3, -R6, 0x19 ;  /* 0x8000000603037211 */ /* 0x000fe200078fcaff */
[----:B------:R-:W-:Y:S01]  /*05b0*/  IMAD R4, R4, R2, R5 ;  /* 0x0000000204047224 */ /* 0x000fe200078e0205 */
[----:B------:R-:W-:Y:S02]  /*05c0*/  STL [R1+0x448], RZ ;  /* 0x000448ff01007387 */ /* 0x000fe40000100800 */
[----:B------:R-:W-:-:S02]  /*05d0*/  VIMNMX R11, PT, PT, R3, 0x8, PT ;  /* 0x00000008030b7848 */ /* 0x000fc40003fe0100 */
[----:B------:R-:W-:Y:S01]  /*05e0*/  STL [R1+0x44c], RZ ;  /* 0x00044cff01007387 */ /* 0x000fe20000100800 */
[----:B------:R-:W-:Y:S02]  /*05f0*/  IABS R9, R4 ;  /* 0x0000000400097213 */ /* 0x000fe40000000000 */
[----:B------:R-:W-:Y:S01]  /*0600*/  IABS R7, R11 ;  /* 0x0000000b00077213 */ /* 0x000fe20000000000 */
[----:B------:R-:W-:Y:S03]  /*0610*/  STL [R1+0x450], RZ ;  /* 0x000450ff01007387 */ /* 0x000fe60000100800 */
        /* <DEDUP_REMOVED lines=11> */
[----:B------:R-:W-:Y:S04]  /*06d0*/  STL [R1+0x494], RZ ;  /* 0x000494ff01007387 */ /* 0x000fe80000100800 */
[----:B------:R-:W-:Y:S01]  /*06e0*/  STL [R1+0x498], RZ ;  /* 0x000498ff01007387 */ /* 0x000fe20000100800 */
[----:B------:R-:W0:Y:S03]  /*06f0*/  F2I.FTZ.U32.TRUNC.NTZ R3, R3 ;  /* 0x0000000300037305 */ /* 0x000e26000021f000 */
[----:B------:R-:W-:Y:S04]  /*0700*/  STL [R1+0x49c], RZ ;  /* 0x00049cff01007387 */ /* 0x000fe80000100800 */
[----:B------:R-:W-:Y:S04]  /*0710*/  STL [R1+0x4b0], RZ ;  /* 0x0004b0ff01007387 */ /* 0x000fe80000100800 */
[----:B------:R-:W-:Y:S04]  /*0720*/  STL [R1+0x4b4], RZ ;  /* 0x0004b4ff01007387 */ /* 0x000fe80000100800 */
[----:B------:R-:W-:Y:S01]  /*0730*/  STL [R1+0x4b8], RZ ;  /* 0x0004b8ff01007387 */ /* 0x000fe20000100800 */
[----:B0-----:R-:W-:-:S03]  /*0740*/  IMAD.MOV R8, RZ, RZ, -R3 ;  /* 0x000000ffff087224 */ /* 0x001fc600078e0a03 */
[----:B------:R-:W-:Y:S01]  /*0750*/  STL [R1+0x4bc], RZ ;  /* 0x0004bcff01007387 */ /* 0x000fe20000100800 */
[----:B------:R-:W-:Y:S01]  /*0760*/  IMAD.MOV.U32 R2, RZ, RZ, R8 ;  /* 0x000000ffff027224 */ /* 0x000fe200078e0008 */
[----:B------:R-:W-:Y:S02]  /*0770*/  IABS R8, R11 ;  /* 0x0000000b00087213 */ /* 0x000fe40000000000 */
[----:B------:R-:W-:Y:S01]  /*0780*/  STL [R1+0x4d0], RZ ;  /* 0x0004d0ff01007387 */ /* 0x000fe20000100800 */
[----:B------:R-:W-:Y:S02]  /*0790*/  IMAD R5, R2, R7, RZ ;  /* 0x0000000702057224 */ /* 0x000fe400078e02ff */
[----:B------:R-:W-:Y:S01]  /*07a0*/  IMAD.MOV.U32 R2, RZ, RZ, RZ ;  /* 0x000000ffff027224 */ /* 0x000fe200078e00ff */
[----:B------:R-:W-:Y:S03]  /*07b0*/  STL [R1+0x4d4], RZ ;  /* 0x0004d4ff01007387 */ /* 0x000fe60000100800 */
[----:B------:R-:W-:Y:S01]  /*07c0*/  IMAD.HI.U32 R2, R3, R5, R2 ;  /* 0x0000000503027227 */ /* 0x000fe200078e0002 */
[----:B------:R-:W-:Y:S03]  /*07d0*/  STL [R1+0x4d8], RZ ;  /* 0x0004d8ff01007387 */ /* 0x000fe60000100800 */
[----:B------:R-:W-:Y:S01]  /*07e0*/  IMAD.MOV R3, RZ, RZ, -R8 ;  /* 0x000000ffff037224 */ /* 0x000fe200078e0a08 */
        /* <DEDUP_REMOVED lines=18> */
[----:B------:R-:W-:Y:S04]  /*0910*/  STL [R1+0x520], RZ ;  /* 0x000520ff01007387 */ /* 0x000fe80000100800 */
[----:B------:R-:W-:Y:S02]  /*0920*/  STL [R1+0x524], RZ ;  /* 0x000524ff01007387 */ /* 0x000fe40000100800 */
[----:B------:R-:W-:-:S02]  /*0930*/  @P0 VIADD R0, R0, 0x1 ;  /* 0x0000000100000836 */ /* 0x000fc40000000000 */
[----:B------:R-:W-:Y:S04]  /*0940*/  STL [R1+0x528], RZ ;  /* 0x000528ff01007387 */ /* 0x000fe80000100800 */
[----:B------:R-:W-:Y:S01]  /*0950*/  STL [R1+0x52c], RZ ;  /* 0x00052cff01007387 */ /* 0x000fe20000100800 */
[----:B------:R-:W-:Y:S01]  /*0960*/  @!P2 IMAD.MOV R0, RZ, RZ, -R0 ;  /* 0x000000ffff00a224 */ /* 0x000fe200078e0a00 */
[----:B------:R-:W-:Y:S02]  /*0970*/  @!P1 LOP3.LUT R0, RZ, R11, RZ, 0x33, !PT ;  /* 0x0000000bff009212 */ /* 0x000fe400078e33ff */
[----:B------:R-:W-:Y:S03]  /*0980*/  STL [R1+0x540], RZ ;  /* 0x000540ff01007387 */ /* 0x000fe60000100800 */
[----:B------:R-:W-:Y:S01]  /*0990*/  IMAD.MOV R2, RZ, RZ, -R0 ;  /* 0x000000ffff027224 */ /* 0x000fe200078e0a00 */
[----:B------:R-:W-:Y:S01]  /*09a0*/  STL [R1+0x544], RZ ;  /* 0x000544ff01007387 */ /* 0x000fe20000100800 */
[----:B------:R-:W-:-:S02]  /*09b0*/  IMAD.SHL.U32 R0, R0, 0x200, RZ ;  /* 0x0000020000007824 */ /* 0x000fc400078e00ff */
[----:B------:R-:W-:Y:S01]  /*09c0*/  IMAD R2, R11, R2, R4 ;  /* 0x000000020b027224 */ /* 0x000fe200078e0204 */
[----:B------:R-:W-:Y:S01]  /*09d0*/  STL [R1+0x548], RZ ;  /* 0x000548ff01007387 */ /* 0x000fe20000100800 */
[----:B------:R-:W-:Y:S02]  /*09e0*/  VIADD R5, R0, 0x2 ;  /* 0x0000000200057836 */ /* 0x000fe40000000000 */
[----:B------:R-:W-:Y:S01]  /*09f0*/  IMAD.IADD R2, R6, 0x1, R2 ;  /* 0x0000000106027824 */ /* 0x000fe200078e0202 */
[----:B------:R-:W-:Y:S01]  /*0a00*/  STL [R1+0x54c], RZ ;  /* 0x00054cff01007387 */ /* 0x000fe20000100800 */
[C---:B------:R-:W-:Y:S02]  /*0a10*/  VIADD R6, R0.reuse, 0x1 ;  /* 0x0000000100067836 */ /* 0x040fe40000000000 */
[C---:B------:R-:W-:Y:S01]  /*0a20*/  VIADD R4, R0.reuse, 0x3 ;  /* 0x0000000300047836 */ /* 0x040fe20000000000 */
[----:B------:R-:W-:Y:S01]  /*0a30*/  STL [R1+0x560], RZ ;  /* 0x000560ff01007387 */ /* 0x000fe20000100800 */
[----:B------:R-:W-:-:S02]  /*0a40*/  VIADD R50, R0, 0x22 ;  /* 0x0000002200327836 */ /* 0x000fc40000000000 */
[C---:B------:R-:W-:Y:S01]  /*0a50*/  VIADD R51, R0.reuse, 0x1ac ;  /* 0x000001ac00337836 */ /* 0x040fe20000000000 */
[----:B------:R-:W-:Y:S01]  /*0a60*/  STL [R1+0x564], RZ ;  /* 0x000564ff01007387 */ /* 0x000fe20000100800 */
[C---:B------:R-:W-:Y:S02]  /*0a70*/  VIADD R25, R0.reuse, 0x1ad ;  /* 0x000001ad00197836 */ /* 0x040fe40000000000 */
[C---:B------:R-:W-:Y:S01]  /*0a80*/  VIADD R52, R0.reuse, 0x1b2 ;  /* 0x000001b200347836 */ /* 0x040fe20000000000 */
        /* <DEDUP_REMOVED lines=72> */
[----:B------:R-:W-:Y:S04]  /*0f10*/  STL [R1+0x628], RZ ;  /* 0x000628ff01007387 */ /* 0x000fe80000100800 */
        /* <DEDUP_REMOVED lines=1945> */
[----:B------:R-:W-:Y:S04]  /*88b0*/  STL [R1+0x120], R0 ;  /* 0x0001200001007387 */ /* 0x000fe80000100800 */
[----:B------:R0:W-:Y:S04]  /*88c0*/  STL [R1+0x53e4], R6 ;  /* 0x0053e40601007387 */ /* 0x0001e80000100800 */
[----:B------:R1:W-:Y:S04]  /*88d0*/  STL [R1+0x53dc], R5 ;  /* 0x0053dc0501007387 */ /* 0x0003e80000100800 */
[----:B------:R2:W-:Y:S01]  /*88e0*/  STL [R1+0x53d8], R4 ;  /* 0x0053d80401007387 */ /* 0x0005e20000100800 */
[C---:B0-----:R-:W-:Y:S01]  /*88f0*/  VIADD R6, R0.reuse, 0x4 ;  /* 0x0000000400067836 */ /* 0x041fe20000000000 */
[----:B------:R-:W0:Y:S01]  /*8900*/  S2R R10, SR_TID.X ;  /* 0x00000000000a7919 */ /* 0x000e220000002100 */
[----:B-1----:R-:W-:-:S03]  /*8910*/  VIADD R5, R0, 0x5 ;  /* 0x0000000500057836 */ /* 0x002fc60000000000 */
[----:B------:R1:W-:Y:S01]  /*8920*/  STL [R1+0x53d4], R6 ;  /* 0x0053d40601007387 */ /* 0x0003e20000100800 */
[----:B--2---:R-:W-:-:S03]  /*8930*/  VIADD R4, R0, 0x6 ;  /* 0x0000000600047836 */ /* 0x004fc60000000000 */
[----:B------:R2:W-:Y:S04]  /*8940*/  STL [R1+0x53d0], R5 ;  /* 0x0053d00501007387 */ /* 0x0005e80000100800 */
[----:B------:R3:W-:Y:S01]  /*8950*/  STL [R1+0x53cc], R4 ;  /* 0x0053cc0401007387 */ /* 0x0007e20000100800 */
[C---:B-1----:R-:W-:Y:S02]  /*8960*/  VIADD R6, R0.reuse, 0x7 ;  /* 0x0000000700067836 */ /* 0x042fe40000000000 */
[----:B--2---:R-:W-:-:S03]  /*8970*/  VIADD R5, R0, 0x8 ;  /* 0x0000000800057836 */ /* 0x004fc60000000000 */
[----:B------:R1:W-:Y:S01]  /*8980*/  STL [R1+0x53c8], R6 ;  /* 0x0053c80601007387 */ /* 0x0003e20000100800 */
[----:B---3--:R-:W-:-:S03]  /*8990*/  VIADD R4, R0, 0x9 ;  /* 0x0000000900047836 */ /* 0x008fc60000000000 */
[----:B------:R2:W-:Y:S04]  /*89a0*/  STL [R1+0x53c4], R5 ;  /* 0x0053c40501007387 */ /* 0x0005e80000100800 */
[----:B------:R3:W-:Y:S01]  /*89b0*/  STL [R1+0x53c0], R4 ;  /* 0x0053c00401007387 */ /* 0x0007e20000100800 */
[----:B-1----:R-:W-:Y:S01]  /*89c0*/  VIADD R6, R0, 0xa ;  /* 0x0000000a00067836 */ /* 0x002fe20000000000 */
[----:B0-----:R-:W-:Y:S01]  /*89d0*/  LOP3.LUT R3, R10, 0x1f, RZ, 0xc0, !PT ;  /* 0x0000001f0a037812 */ /* 0x001fe200078ec0ff */
[----:B--2---:R-:W-:-:S03]  /*89e0*/  VIADD R5, R0, 0xb ;  /* 0x0000000b00057836 */ /* 0x004fc60000000000 */
[----:B------:R0:W-:Y:S01]  /*89f0*/  STL [R1+0x53bc], R6 ;  /* 0x0053bc0601007387 */ /* 0x0001e20000100800 */
[C---:B------:R-:W-:Y:S02]  /*8a00*/  VIADD R10, R0.reuse, 0x1f7 ;  /* 0x000001f7000a7836 */ /* 0x040fe40000000000 */
[----:B---3--:R-:W-:Y:S01]  /*8a10*/  VIADD R4, R0, 0xc ;  /* 0x0000000c00047836 */ /* 0x008fe20000000000 */
[----:B------:R1:W-:Y:S01]  /*8a20*/  STL [R1+0x53b8], R5 ;  /* 0x0053b80501007387 */ /* 0x0003e20000100800 */
[----:B------:R-:W-:Y:S02]  /*8a30*/  IMAD R24, R2, 0x80, R3 ;  /* 0x0000008002187824 */ /* 0x000fe400078e0203 */
[C---:B------:R-:W-:Y:S01]  /*8a40*/  VIADD R3, R0.reuse, 0x169 ;  /* 0x0000016900037836 */ /* 0x040fe20000000000 */
[----:B------:R2:W-:Y:S01]  /*8a50*/  STL [R1+0x53b4], R4 ;  /* 0x0053b40401007387 */ /* 0x0005e20000100800 */
[C---:B------:R-:W-:Y:S02]  /*8a60*/  VIADD R2, R0.reuse, 0x16a ;  /* 0x0000016a00027836 */ /* 0x040fe40000000000 */
[----:B0-----:R-:W-:-:S02]  /*8a70*/  VIADD R6, R0, 0xd ;  /* 0x0000000d00067836 */ /* 0x001fc40000000000 */
[----:B------:R-:W-:Y:S02]  /*8a80*/  VIADD R55, R24, 0x20 ;  /* 0x0000002018377836 */ /* 0x000fe40000000000 */
[C---:B-1----:R-:W-:Y:S01]  /*8a90*/  VIADD R5, R0.reuse, 0xe ;  /* 0x0000000e00057836 */ /* 0x042fe20000000000 */
[----:B------:R0:W-:Y:S01]  /*8aa0*/  STL [R1+0x53b0], R6 ;  /* 0x0053b00601007387 */ /* 0x0001e20000100800 */
[----:B--2---:R-:W-:-:S03]  /*8ab0*/  VIADD R4, R0, 0xf ;  /* 0x0000000f00047836 */ /* 0x004fc60000000000 */
[----:B------:R1:W-:Y:S04]  /*8ac0*/  STL [R1+0x53ac], R5 ;  /* 0x0053ac0501007387 */ /* 0x0003e80000100800 */
[----:B------:R2:W-:Y:S01]  /*8ad0*/  STL [R1+0x53a8], R4 ;  /* 0x0053a80401007387 */ /* 0x0005e20000100800 */
[C---:B0-----:R-:W-:Y:S02]  /*8ae0*/  VIADD R6, R0.reuse, 0x10 ;  /* 0x0000001000067836 */ /* 0x041fe40000000000 */
[----:B-1----:R-:W-:-:S03]  /*8af0*/  VIADD R5, R0, 0x11 ;  /* 0x0000001100057836 */ /* 0x002fc60000000000 */
        /* <DEDUP_REMOVED lines=38> */
[----:B------:R-:W-:Y:S04]  /*8d60*/  STL [R1+0x5358], R50 ;  /* 0x0053583201007387 */ /* 0x000fe80000100800 */
[----:B------:R1:W-:Y:S01]  /*8d70*/  STL [R1+0x5350], R5 ;  /* 0x0053500501007387 */ /* 0x0003e20000100800 */
[----:B0-----:R-:W-:-:S03]  /*8d80*/  VIADD R6, R0, 0x27 ;  /* 0x0000002700067836 */ /* 0x001fc60000000000 */
[----:B------:R0:W-:Y:S01]  /*8d90*/  STL [R1+0x534c], R4 ;  /* 0x00534c0401007387 */ /* 0x0001e20000100800 */
[C---:B-1----:R-:W-:Y:S02]  /*8da0*/  VIADD R5, R0.reuse, 0x26 ;  /* 0x0000002600057836 */ /* 0x042fe40000000000 */
[----:B0-----:R-:W-:-:S03]  /*8db0*/  VIADD R4, R0, 0x28 ;  /* 0x0000002800047836 */ /* 0x001fc60000000000 */
[----:B------:R0:W-:Y:S04]  /*8dc0*/  STL [R1+0x5348], R5 ;  /* 0x0053480501007387 */ /* 0x0001e80000100800 */
        /* <DEDUP_REMOVED lines=641> */
[----:B--2---:R-:W-:-:S05]  /*b5e0*/  VIADD R4, R0, 0x168 ;  /* 0x0000016800047836 */ /* 0x004fca0000000000 */
[----:B------:R1:W-:Y:S01]  /*b5f0*/  STL [R1+0x3ecc], R4 ;  /* 0x003ecc0401007387 */ /* 0x0003e20000100800 */
[----:B0-----:R-:W-:-:S03]  /*b600*/  VIADD R5, R0, 0x1b5 ;  /* 0x000001b500057836 */ /* 0x001fc60000000000 */
[----:B------:R-:W-:Y:S04]  /*b610*/  STL [R1+0x124], R24 ;  /* 0x0001241801007387 */ /* 0x000fe80000100800 */
[----:B------:R0:W-:Y:S01]  /*b620*/  STL [R1+0x3ec8], R3 ;  /* 0x003ec80301007387 */ /* 0x0001e20000100800 */
[----:B-1----:R-:W-:-:S03]  /*b630*/  VIADD R4, R0, 0x16d ;  /* 0x0000016d00047836 */ /* 0x002fc60000000000 */
[----:B------:R1:W-:Y:S01]  /*b640*/  STL [R1+0x3ec4], R2 ;  /* 0x003ec40201007387 */ /* 0x0003e20000100800 */
[C---:B0-----:R-:W-:Y:S02]  /*b650*/  VIADD R3, R0.reuse, 0x16b ;  /* 0x0000016b00037836 */ /* 0x041fe40000000000 */
[----:B-1----:R-:W-:-:S03]  /*b660*/  VIADD R2, R0, 0x16c ;  /* 0x0000016c00027836 */ /* 0x002fc60000000000 */
        /* <DEDUP_REMOVED lines=128> */
[----:B------:R-:W-:Y:S01]  /*be70*/  STL [R1+0x3f00], R51 ;  /* 0x003f003301007387 */ /* 0x000fe20000100800 */
[C---:B0-----:R-:W-:Y:S02]  /*be80*/  VIADD R3, R0.reuse, 0x1ae ;  /* 0x000001ae00037836 */ /* 0x041fe40000000000 */
[----:B-1----:R-:W-:-:S03]  /*be90*/  VIADD R2, R0, 0x1af ;  /* 0x000001af00027836 */ /* 0x002fc60000000000 */
[----:B------:R0:W-:Y:S04]  /*bea0*/  STL [R1+0x2378], R3 ;  /* 0x0023780301007387 */ /* 0x0001e80000100800 */
[----:B------:R1:W-:Y:S04]  /*beb0*/  STL [R1+0x2374], R2 ;  /* 0x0023740201007387 */ /* 0x0003e80000100800 */
[----:B------:R-:W-:Y:S01]  /*bec0*/  STL [R1+0x237c], R25 ;  /* 0x00237c1901007387 */ /* 0x000fe20000100800 */
[C---:B0-----:R-:W-:Y:S02]  /*bed0*/  VIADD R3, R0.reuse, 0x1b0 ;  /* 0x000001b000037836 */ /* 0x041fe40000000000 */
[----:B-1----:R-:W-:-:S03]  /*bee0*/  VIADD R2, R0, 0x1b1 ;  /* 0x000001b100027836 */ /* 0x002fc60000000000 */
[----:B------:R0:W-:Y:S04]  /*bef0*/  STL [R1+0x2370], R3 ;  /* 0x0023700301007387 */ /* 0x0001e80000100800 */
[----:B------:R-:W-:Y:S04]  /*bf00*/  STL [R1+0x236c], R2 ;  /* 0x00236c0201007387 */ /* 0x000fe80000100800 */
[----:B------:R1:W-:Y:S01]  /*bf10*/  STL [R1+0x2364], R4 ;  /* 0x0023640401007387 */ /* 0x0003e20000100800 */
[----:B0-----:R-:W-:-:S03]  /*bf20*/  VIADD R3, R0, 0x1b4 ;  /* 0x000001b400037836 */ /* 0x001fc60000000000 */
[----:B------:R-:W-:Y:S04]  /*bf30*/  STL [R1+0x2368], R52 ;  /* 0x0023683401007387 */ /* 0x000fe80000100800 */
[----:B------:R0:W-:Y:S01]  /*bf40*/  STL [R1+0x2360], R3 ;  /* 0x0023600301007387 */ /* 0x0001e20000100800 */
[----:B-1----:R-:W-:-:S03]  /*bf50*/  VIADD R4, R0, 0x1b6 ;  /* 0x000001b600047836 */ /* 0x002fc60000000000 */
        /* <DEDUP_REMOVED lines=40> */
[----:B------:R0:W-:Y:S01]  /*c1e0*/  STL [R1], R3 ;  /* 0x0000000301007387 */ /* 0x0001e20000100800 */
[----:B--2---:R-:W-:-:S03]  /*c1f0*/  VIADD R4, R0, 0x1fd ;  /* 0x000001fd00047836 */ /* 0x004fc60000000000 */
[----:B------:R1:W-:Y:S01]  /*c200*/  STL [R1+0x130], R55 ;  /* 0x0001303701007387 */ /* 0x0003e20000100800 */
[C---:B0-----:R-:W-:Y:S02]  /*c210*/  VIADD R3, R0.reuse, 0x1fe ;  /* 0x000001fe00037836 */ /* 0x041fe40000000000 */
[----:B------:R-:W-:Y:S02]  /*c220*/  VIADD R0, R0, 0x1ff ;  /* 0x000001ff00007836 */ /* 0x000fe40000000000 */
[C---:B-1----:R-:W-:Y:S02]  /*c230*/  VIADD R55, R24.reuse, 0x40 ;  /* 0x0000004018377836 */ /* 0x042fe40000000000 */
[----:B------:R-:W-:-:S03]  /*c240*/  VIADD R24, R24, 0x60 ;  /* 0x0000006018187836 */ /* 0x000fc60000000000 */
[----:B------:R0:W-:Y:S04]  /*c250*/  STL [R1+0x12c], R55 ;  /* 0x00012c3701007387 */ /* 0x0001e80000100800 */
[----:B0-----:R0:W5:Y:S04]  /*c260*/  LDL.LU R55, [R1+0x56c4] ;  /* 0x0056c40001377983 */ /* 0x0011680000300800 */
[----:B------:R1:W-:Y:S04]  /*c270*/  STL [R1+0x128], R24 ;  /* 0x0001281801007387 */ /* 0x0003e80000100800 */
[----:B-1----:R0:W5:Y:S01]  /*c280*/  LDL.LU R24, [R1+0x56c0] ;  /* 0x0056c00001187983 */ /* 0x0021620000300800 */
[----:B----4-:R-:W-:Y:S05]  /*c290*/  BRA.U !UP0, `(.L_x_0) ;  /* 0x0000095508387547 */ /* 0x010fea000b800000 */
[----:B------:R1:W-:Y:S01]  /*c2a0*/  STL [R1+0x58c4], R43 ;  /* 0x0058c42b01007387 */ /* 0x0003e20000100800 */
[----:B------:R-:W-:Y:S02]  /*c2b0*/  ISETP.GE.AND P2, PT, R0, RZ, PT ;  /* 0x000000ff0000720c */ /* 0x000fe40003f46270 */
[----:B-----5:R-:W-:Y:S01]  /*c2c0*/  IABS R55, R55 ;  /* 0x0000003700377213 */ /* 0x020fe20000000000 */
[----:B------:R-:W-:Y:S01]  /*c2d0*/  IMAD.MOV.U32 R24, RZ, RZ, RZ ;  /* 0x000000ffff187224 */ /* 0x000fe200078e00ff */
[----:B------:R-:W-:Y:S01]  /*c2e0*/  ISETP.GE.AND P3, PT, R5, RZ, PT ;  /* 0x000000ff0500720c */ /* 0x000fe20003f66270 */
[----:B------:R-:W2:Y:S01]  /*c2f0*/  LDCU UR8, c[0x0][0x3ac] ;  /* 0x00007580ff0877ac */ /* 0x000ea20008000800 */
[----:B-1----:R-:W3:Y:S01]  /*c300*/  LDL R43, [R1+0x3d50] ;  /* 0x003d5000012b7983 */ /* 0x002ee20000100800 */
[----:B------:R-:W1:Y:S03]  /*c310*/  LDCU.64 UR10, c[0x0][0x388] ;  /* 0x00007100ff0a77ac */ /* 0x000e660008000a00 */
[----:B------:R4:W-:Y:S01]  /*c320*/  STL [R1+0x58c0], R44 ;  /* 0x0058c02c01007387 */ /* 0x0009e20000100800 */
[----:B------:R-:W0:Y:S01]  /*c330*/  LDCU UR9, c[0x0][0x3b0] ;  /* 0x00007600ff0977ac */ /* 0x000e220008000800 */
[----:B------:R-:W0:Y:S01]  /*c340*/  LDCU UR12, c[0x0][0x3a4] ;  /* 0x00007480ff0c77ac */ /* 0x000e220008000800 */
[----:B------:R-:W0:Y:S01]  /*c350*/  LDCU.64 UR14, c[0x0][0x380] ;  /* 0x00007000ff0e77ac */ /* 0x000e220008000a00 */
[----:B----4-:R-:W4:Y:S04]  /*c360*/  LDL R44, [R1+0x2364] ;  /* 0x00236400012c7983 */ /* 0x010f280000100800 */
[----:B------:R0:W-:Y:S04]  /*c370*/  STL [R1+0x58bc], R45 ;  /* 0x0058bc2d01007387 */ /* 0x0001e80000100800 */
[----:B0-----:R-:W2:Y:S04]  /*c380*/  LDL R45, [R1+0x2358] ;  /* 0x00235800012d7983 */ /* 0x001ea80000100800 */
        /* <DEDUP_REMOVED lines=9> */
[----:B0-----:R-:W3:Y:S04]  /*c420*/  LDL R53, [R1+0x3d48] ;  /* 0x003d480001357983 */ /* 0x001ee80000100800 */
[----:B------:R0:W-:Y:S04]  /*c430*/  STL [R1+0x58a4], R54 ;  /* 0x0058a43601007387 */ /* 0x0001e80000100800 */
[----:B0-----:R-:W4:Y:S04]  /*c440*/  LDL R54, [R1+0x5354] ;  /* 0x0053540001367983 */ /* 0x001f280000100800 */
[----:B------:R0:W-:Y:S04]  /*c450*/  STL [R1+0x58a0], R56 ;  /* 0x0058a03801007387 */ /* 0x0001e80000100800 */
[----:B0-----:R-:W4:Y:S04]  /*c460*/  LDL R56, [R1+0x5370] ;  /* 0x0053700001387983 */ /* 0x001f280000100800 */
[----:B------:R0:W-:Y:S04]  /*c470*/  STL [R1+0x589c], R57 ;  /* 0x00589c3901007387 */ /* 0x0001e80000100800 */
[----:B------:R-:W-:Y:S04]  /*c480*/  STL [R1+0x5898], R58 ;  /* 0x0058983a01007387 */ /* 0x000fe80000100800 */
[----:B------:R1:W-:Y:S01]  /*c490*/  STL [R1+0x5894], R59 ;  /* 0x0058943b01007387 */ /* 0x0003e20000100800 */
[----:B0-----:R-:W-:Y:S01]  /*c4a0*/  IMAD.MOV.U32 R57, RZ, RZ, R51 ;  /* 0x000000ffff397224 */ /* 0x001fe200078e0033 */
[----:B------:R-:W-:-:S02]  /*c4b0*/  IABS R51, R0 ;  /* 0x0000000000337213 */ /* 0x000fc40000000000 */
[----:B------:R2:W-:Y:S04]  /*c4c0*/  STL [R1+0x5890], R60 ;  /* 0x0058903c01007387 */ /* 0x0005e80000100800 */
[----:B------:R4:W-:Y:S01]  /*c4d0*/  STL [R1+0x588c], R61 ;  /* 0x00588c3d01007387 */ /* 0x0009e20000100800 */
[----:B-1----:R-:W-:-:S03]  /*c4e0*/  IMAD.MOV.U32 R59, RZ, RZ, R2 ;  /* 0x000000ffff3b7224 */ /* 0x002fc600078e0002 */
[----:B------:R-:W4:Y:S01]  /*c4f0*/  LDL R0, [R1+0x10] ;  /* 0x0000100001007983 */ /* 0x000f220000100800 */
[----:B------:R-:W0:Y:S08]  /*c500*/  I2F.RP R2, R55 ;  /* 0x0000003700027306 */ /* 0x000e300000209400 */
[----:B0-----:R-:W0:Y:S02]  /*c510*/  MUFU.RCP R2, R2 ;  /* 0x0000000200027308 */ /* 0x001e240000001000 */
[----:B0-----:R-:W-:-:S02]  /*c520*/  VIADD R2, R2, 0xffffffe ;  /* 0x0ffffffe02027836 */ /* 0x001fc40000000000 */
[----:B--2---:R-:W-:Y:S02]  /*c530*/  IMAD.MOV.U32 R60, RZ, RZ, R49 ;  /* 0x000000ffff3c7224 */ /* 0x004fe400078e0031 */
[----:B------:R-:W-:Y:S02]  /*c540*/  IMAD.MOV.U32 R49, RZ, RZ, R46 ;  /* 0x000000ffff317224 */ /* 0x000fe400078e002e */
[----:B------:R-:W-:Y:S01]  /*c550*/  IMAD.MOV.U32 R46, RZ, RZ, R50 ;  /* 0x000000ffff2e7224 */ /* 0x000fe200078e0032 */
[----:B------:R-:W-:Y:S01]  /*c560*/  IABS R50, R3 ;  /* 0x0000000300327213 */ /* 0x000fe20000000000 */
[----:B---3--:R-:W-:Y:S02]  /*c570*/  IMAD.MOV.U32 R58, RZ, RZ, R53 ;  /* 0x000000ffff3a7224 */ /* 0x008fe400078e0035 */
[----:B------:R-:W-:Y:S02]  /*c580*/  IMAD.MOV.U32 R53, RZ, RZ, R25 ;  /* 0x000000ffff357224 */ /* 0x000fe400078e0019 */
[----:B------:R-:W0:Y:S01]  /*c590*/  F2I.FTZ.U32.TRUNC.NTZ R25, R2 ;  /* 0x0000000200197305 */ /* 0x000e22000021f000 */
[----:B----4-:R-:W-:-:S02]  /*c5a0*/  IMAD.MOV.U32 R61, RZ, RZ, R54 ;  /* 0x000000ffff3d7224 */ /* 0x010fc400078e0036 */
[----:B------:R-:W-:Y:S02]  /*c5b0*/  IMAD.MOV.U32 R54, RZ, RZ, R47 ;  /* 0x000000ffff367224 */ /* 0x000fe400078e002f */
[----:B------:R-:W-:Y:S02]  /*c5c0*/  IMAD.MOV.U32 R47, RZ, RZ, R52 ;  /* 0x000000ffff2f7224 */ /* 0x000fe400078e0034 */
[----:B0-----:R-:W-:-:S04]  /*c5d0*/  IMAD.MOV R2, RZ, RZ, -R25 ;  /* 0x000000ffff027224 */ /* 0x001fc800078e0a19 */
[----:B------:R-:W-:-:S04]  /*c5e0*/  IMAD R2, R2, R55, RZ ;  /* 0x0000003702027224 */ /* 0x000fc800078e02ff */
[----:B------:R-:W-:-:S04]  /*c5f0*/  IMAD.HI.U32 R2, R25, R2, R24 ;  /* 0x0000000219027227 */ /* 0x000fc800078e0018 */
[----:B------:R-:W-:Y:S02]  /*c600*/  IMAD.MOV.U32 R25, RZ, RZ, R51 ;  /* 0x000000ffff197224 */ /* 0x000fe400078e0033 */
[----:B------:R-:W-:Y:S02]  /*c610*/  IMAD.MOV.U32 R24, RZ, RZ, R50 ;  /* 0x000000ffff187224 */ /* 0x000fe400078e0032 */
[----:B------:R-:W-:-:S04]  /*c620*/  IMAD.HI.U32 R51, R2, R25, RZ ;  /* 0x0000001902337227 */ /* 0x000fc800078e00ff */
[----:B------:R-:W-:Y:S02]  /*c630*/  IMAD.MOV R51, RZ, RZ, -R51 ;  /* 0x000000ffff337224 */ /* 0x000fe400078e0a33 */
[----:B------:R-:W-:-:S04]  /*c640*/  IMAD.HI.U32 R50, R2, R24, RZ ;  /* 0x0000001802327227 */ /* 0x000fc800078e00ff */
[----:B------:R-:W-:Y:S01]  /*c650*/  IMAD R25, R55, R51, R25 ;  /* 0x0000003337197224 */ /* 0x000fe200078e0219 */
[----:B------:R-:W-:Y:S01]  /*c660*/  IABS R51, R5 ;  /* 0x0000000500337213 */ /* 0x000fe20000000000 */
[----:B------:R-:W-:-:S03]  /*c670*/  IMAD.MOV R50, RZ, RZ, -R50 ;  /* 0x000000ffff327224 */ /* 0x000fc600078e0a32 */
[C---:B------:R-:W-:Y:S01]  /*c680*/  ISETP.GT.U32.AND P0, PT, R55.reuse, R25, PT ;  /* 0x000000193700720c */ /* 0x040fe20003f04070 */
[----:B------:R-:W-:Y:S01]  /*c690*/  IMAD R24, R55, R50, R24 ;  /* 0x0000003237187224 */ /* 0x000fe200078e0218 */
[----:B------:R-:W-:-:S04]  /*c6a0*/  IABS R50, R4 ;  /* 0x0000000400327213 */ /* 0x000fc80000000000 */
[----:B------:R-:W-:Y:S01]  /*c6b0*/  ISETP.GT.U32.AND P1, PT, R55, R24, PT ;  /* 0x000000183700720c */ /* 0x000fe20003f24070 */
[----:B------:R-:W-:-:S04]  /*c6c0*/  IMAD.HI.U32 R52, R2, R50, RZ ;  /* 0x0000003202347227 */ /* 0x000fc800078e00ff */
[----:B------:R-:W-:Y:S02]  /*c6d0*/  IMAD.MOV R52, RZ, RZ, -R52 ;  /* 0x000000ffff347224 */ /* 0x000fe400078e0a34 */
[--C-:B------:R-:W-:Y:S02]  /*c6e0*/  @!P0 IMAD.IADD R25, R25, 0x1, -R55.reuse ;  /* 0x0000000119198824 */ /* 0x100fe400078e0a37 */
[C---:B------:R-:W-:Y:S02]  /*c6f0*/  IMAD R50, R55.reuse, R52, R50 ;  /* 0x0000003437327224 */ /* 0x040fe400078e0232 */
[----:B------:R-:W-:Y:S01]  /*c700*/  IMAD.HI.U32 R52, R2, R51, RZ ;  /* 0x0000003302347227 */ /* 0x000fe200078e00ff */
[C---:B------:R-:W-:Y:S02]  /*c710*/  ISETP.GT.U32.AND P5, PT, R55.reuse, R25, PT ;  /* 0x000000193700720c */ /* 0x040fe40003fa4070 */
[----:B------:R-:W-:Y:S01]  /*c720*/  ISETP.GT.U32.AND P6, PT, R55, R50, PT ;  /* 0x000000323700720c */ /* 0x000fe20003fc4070 */
[----:B------:R-:W-:Y:S01]  /*c730*/  @!P1 IMAD.IADD R24, R24, 0x1, -R55 ;  /* 0x0000000118189824 */ /* 0x000fe200078e0a37 */
[----:B------:R-:W-:Y:S01]  /*c740*/  ISETP.GE.AND P1, PT, R3, RZ, PT ;  /* 0x000000ff0300720c */ /* 0x000fe20003f26270 */
[----:B------:R-:W-:Y:S01]  /*c750*/  IMAD.MOV R52, RZ, RZ, -R52 ;  /* 0x000000ffff347224 */ /* 0x000fe200078e0a34 */
[----:B------:R-:W-:-:S02]  /*c760*/  IABS R3, R6 ;  /* 0x0000000600037213 */ /* 0x000fc40000000000 */
[----:B------:R-:W-:-:S05]  /*c770*/  ISETP.GT.U32.AND P4, PT, R55, R24, PT ;  /* 0x000000183700720c */ /* 0x000fca0003f84070 */
[----:B------:R-:W-:Y:S01]  /*c780*/  @!P5 IMAD.IADD R25, R25, 0x1, -R55 ;  /* 0x000000011919d824 */ /* 0x000fe200078e0a37 */
[----:B------:R-:W-:Y:S01]  /*c790*/  ISETP.GE.AND P5, PT, R6, RZ, PT ;  /* 0x000000ff0600720c */ /* 0x000fe20003fa6270 */
[----:B------:R-:W-:Y:S02]  /*c7a0*/  IMAD.MOV.U32 R6, RZ, RZ, R0 ;  /* 0x000000ffff067224 */ /* 0x000fe400078e0000 */
[C---:B------:R-:W-:Y:S02]  /*c7b0*/  IMAD R0, R55.reuse, R52, R51 ;  /* 0x0000003437007224 */ /* 0x040fe400078e0233 */
[----:B------:R-:W-:Y:S01]  /*c7c0*/  @!P6 IMAD.IADD R50, R50, 0x1, -R55 ;  /* 0x000000013232e824 */ /* 0x000fe200078e0a37 */
[----:B------:R-:W-:Y:S02]  /*c7d0*/  ISETP.GE.AND P0, PT, R4, RZ, PT ;  /* 0x000000ff0400720c */ /* 0x000fe40003f06270 */
[----:B------:R-:W-:Y:S01]  /*c7e0*/  ISETP.GT.U32.AND P6, PT, R55, R0, PT ;  /* 0x000000003700720c */ /* 0x000fe20003fc4070 */
[----:B------:R-:W-:-:S02]  /*c7f0*/  IMAD.MOV.U32 R4, RZ, RZ, R25 ;  /* 0x000000ffff047224 */ /* 0x000fc400078e0019 */
[--C-:B------:R-:W-:Y:S02]  /*c800*/  @!P4 IMAD.IADD R24, R24, 0x1, -R55.reuse ;  /* 0x000000011818c824 */ /* 0x100fe400078e0a37 */
[----:B------:R-:W-:Y:S01]  /*c810*/  @!P2 IMAD.MOV R4, RZ, RZ, -R4 ;  /* 0x000000ffff04a224 */ /* 0x000fe200078e0a04 */
[----:B------:R-:W-:Y:S01]  /*c820*/  ISETP.GT.U32.AND P2, PT, R55, R50, PT ;  /* 0x000000323700720c */ /* 0x000fe20003f44070 */
[----:B------:R-:W-:Y:S01]  /*c830*/  IMAD.HI.U32 R5, R2, R3, RZ ;  /* 0x0000000302057227 */ /* 0x000fe200078e00ff */
[----:B------:R-:W-:Y:S02]  /*c840*/  IABS R25, R7 ;  /* 0x0000000700197213 */ /* 0x000fe40000000000 */
[----:B------:R0:W-:Y:S01]  /*c850*/  STL [R1+0x7e4], R4 ;  /* 0x0007e40401007387 */ /* 0x0001e20000100800 */
[----:B------:R-:W-:Y:S02]  /*c860*/  @!P1 IMAD.MOV R24, RZ, RZ, -R24 ;  /* 0x000000ffff189224 */ /* 0x000fe400078e0a18 */
[----:B------:R-:W-:-:S02]  /*c870*/  @!P6 IMAD.IADD R0, R0, 0x1, -R55 ;  /* 0x000000010000e824 */ /* 0x000fc400078e0a37 */
[----:B------:R-:W-:Y:S01]  /*c880*/  IMAD.MOV R5, RZ, RZ, -R5 ;  /* 0x000000ffff057224 */ /* 0x000fe200078e0a05 */
[----:B------:R1:W-:Y:S01]  /*c890*/  STL [R1+0x7e0], R24 ;  /* 0x0007e01801007387 */ /* 0x0003e20000100800 */
[----:B0-----:R-:W-:Y:S02]  /*c8a0*/  IABS R4, R8 ;  /* 0x0000000800047213 */ /* 0x001fe40000000000 */
[----:B------:R-:W-:Y:S01]  /*c8b0*/  ISETP.GE.AND P1, PT, R8, RZ, PT ;  /* 0x000000ff0800720c */ /* 0x000fe20003f26270 */
[C---:B------:R-:W-:Y:S01]  /*c8c0*/  IMAD R8, R55.reuse, R5, R3 ;  /* 0x0000000537087224 */ /* 0x040fe200078e0203 */
[----:B------:R-:W-:Y:S01]  /*c8d0*/  ISETP.GT.U32.AND P6, PT, R55, R0, PT ;  /* 0x000000003700720c */ /* 0x000fe20003fc4070 */
[----:B-1----:R-:W-:Y:S02]  /*c8e0*/  IMAD.MOV.U32 R24, RZ, RZ, R4 ;  /* 0x000000ffff187224 */ /* 0x002fe400078e0004 */
[----:B------:R-:W-:Y:S01]  /*c8f0*/  IMAD.HI.U32 R4, R2, R25, RZ ;  /* 0x0000001902047227 */ /* 0x000fe200078e00ff */
[----:B------:R-:W-:-:S02]  /*c900*/  ISETP.GE.AND P4, PT, R7, RZ, PT ;  /* 0x000000ff0700720c */ /* 0x000fc40003f86270 */
[----:B------:R-:W-:Y:S01]  /*c910*/  IABS R7, R9 ;  /* 0x0000000900077213 */ /* 0x000fe20000000000 */
[----:B------:R-:W-:Y:S01]  /*c920*/  @!P2 IMAD.IADD R50, R50, 0x1, -R55 ;  /* 0x000000013232a824 */ /* 0x000fe200078e0a37 */
[C---:B------:R-:W-:Y:S01]  /*c930*/  ISETP.GT.U32.AND P2, PT, R55.reuse, R8, PT ;  /* 0x000000083700720c */ /* 0x040fe20003f44070 */
[----:B------:R-:W-:Y:S01]  /*c940*/  IMAD.MOV R4, RZ, RZ, -R4 ;  /* 0x000000ffff047224 */ /* 0x000fe200078e0a04 */
[----:B------:R-:W-:Y:S01]  /*c950*/  IABS R3, R10 ;  /* 0x0000000a00037213 */ /* 0x000fe20000000000 */
[----:B------:R-:W-:Y:S02]  /*c960*/  IMAD.MOV.U32 R52, RZ, RZ, R6 ;  /* 0x000000ffff347224 */ /* 0x000fe400078e0006 */
[----:B------:R-:W-:Y:S02]  /*c970*/  IMAD R25, R55, R4, R25 ;  /* 0x0000000437197224 */ /* 0x000fe400078e0219 */
[----:B------:R-:W-:-:S04]  /*c980*/  IMAD.HI.U32 R6, R2, R7, RZ ;  /* 0x0000000702067227 */ /* 0x000fc800078e00ff */
[----:B------:R-:W-:Y:S01]  /*c990*/  @!P6 IMAD.IADD R0, R0, 0x1, -R55 ;  /* 0x000000010000e824 */ /* 0x000fe200078e0a37 */
[----:B------:R-:W-:Y:S01]  /*c9a0*/  ISETP.GT.U32.AND P6, PT, R55, R25, PT ;  /* 0x000000193700720c */ /* 0x000fe20003fc4070 */
[----:B------:R-:W-:Y:S02]  /*c9b0*/  IMAD.MOV R6, RZ, RZ, -R6 ;  /* 0x000000ffff067224 */ /* 0x000fe400078e0a06 */
[----:B------:R-:W-:-:S04]  /*c9c0*/  IMAD.HI.U32 R5, R2, R3, RZ ;  /* 0x0000000302057227 */ /* 0x000fc800078e00ff */
[----:B------:R-:W-:Y:S02]  /*c9d0*/  IMAD R7, R55, R6, R7 ;  /* 0x0000000637077224 */ /* 0x000fe400078e0207 */
[----:B------:R-:W-:Y:S02]  /*c9e0*/  @!P2 IMAD.IADD R8, R8, 0x1, -R55 ;  /* 0x000000010808a824 */ /* 0x000fe400078e0a37 */
[----:B------:R-:W-:-:S03]  /*c9f0*/  IMAD.MOV R6, RZ, RZ, -R5 ;  /* 0x000000ffff067224 */ /* 0x000fc600078e0a05 */
[C---:B------:R-:W-:Y:S01]  /*ca00*/  ISETP.GT.U32.AND P2, PT, R55.reuse, R8, PT ;  /* 0x000000083700720c */ /* 0x040fe20003f44070 */
[----:B------:R-:W-:Y:S02]  /*ca10*/  IMAD R3, R55, R6, R3 ;  /* 0x0000000637037224 */ /* 0x000fe400078e0203 */
[----:B------:R-:W-:Y:S02]  /*ca20*/  @!P6 IMAD.IADD R25, R25, 0x1, -R55 ;  /* 0x000000011919e824 */ /* 0x000fe400078e0a37 */
[----:B------:R-:W-:Y:S01]  /*ca30*/  IMAD.HI.U32 R51, R2, R24, RZ ;  /* 0x0000001802337227 */ /* 0x000fe200078e00ff */
[----:B------:R-:W-:-:S03]  /*ca40*/  ISETP.GT.U32.AND P6, PT, R55, R3, PT ;  /* 0x000000033700720c */ /* 0x000fc60003fc4070 */
[----:B------:R-:W-:Y:S02]  /*ca50*/  IMAD.MOV R51, RZ, RZ, -R51 ;  /* 0x000000ffff337224 */ /* 0x000fe400078e0a33 */
[----:B------:R-:W-:Y:S02]  /*ca60*/  @!P0 IMAD.MOV R50, RZ, RZ, -R50 ;  /* 0x000000ffff328224 */ /* 0x000fe400078e0a32 */
[--C-:B------:R-:W-:Y:S02]  /*ca70*/  @!P2 IMAD.IADD R8, R8, 0x1, -R55.reuse ;  /* 0x000000010808a824 */ /* 0x100fe400078e0a37 */
[----:B------:R-:W-:Y:S02]  /*ca80*/  IMAD R24, R55, R51, R24 ;  /* 0x0000003337187224 */ /* 0x000fe400078e0218 */
[----:B------:R-:W2:Y:S02]  /*ca90*/  LDL R51, [R1+0x134] ;  /* 0x0001340001337983 */ /* 0x000ea40000100800 */
[----:B------:R-:W-:-:S02]  /*caa0*/  @!P6 IMAD.IADD R3, R3, 0x1, -R55 ;  /* 0x000000010303e824 */ /* 0x000fc400078e0a37 */
[----:B------:R0:W-:Y:S01]  /*cab0*/  STL [R1+0x718], R50 ;  /* 0x0007183201007387 */ /* 0x0001e20000100800 */
[----:B------:R-:W-:Y:S02]  /*cac0*/  ISETP.GE.AND P2, PT, R9, RZ, PT ;  /* 0x000000ff0900720c */ /* 0x000fe40003f46270 */
[----:B------:R-:W-:Y:S01]  /*cad0*/  IABS R9, R13 ;  /* 0x0000000d00097213 */ /* 0x000fe20000000000 */
[----:B0-----:R-:W-:-:S04]  /*cae0*/  IMAD.MOV.U32 R50, RZ, RZ, R8 ;  /* 0x000000ffff327224 */ /* 0x001fc800078e0008 */
[----:B------:R-:W-:Y:S01]  /*caf0*/  @!P5 IMAD.MOV R50, RZ, RZ, -R50 ;  /* 0x000000ffff32d224 */ /* 0x000fe200078e0a32 */
[----:B------:R-:W-:Y:S01]  /*cb00*/  ISETP.GT.U32.AND P5, PT, R55, R3, PT ;  /* 0x000000033700720c */ /* 0x000fe20003fa4070 */
[----:B------:R-:W-:Y:S02]  /*cb10*/  @!P3 IMAD.MOV R0, RZ, RZ, -R0 ;  /* 0x000000ffff00b224 */ /* 0x000fe400078e0a00 */
[----:B------:R-:W-:-:S03]  /*cb20*/  IMAD.MOV.U32 R8, RZ, RZ, R9 ;  /* 0x000000ffff087224 */ /* 0x000fc600078e0009 */
[----:B------:R-:W-:Y:S04]  /*cb30*/  STL [R1+0x7dc], R0 ;  /* 0x0007dc0001007387 */ /* 0x000fe80000100800 */
[----:B------:R0:W-:Y:S01]  /*cb40*/  STL [R1+0x7d0], R50 ;  /* 0x0007d03201007387 */ /* 0x0001e20000100800 */
[----:B------:R-:W-:Y:S02]  /*cb50*/  IABS R4, R11 ;  /* 0x0000000b00047213 */ /* 0x000fe40000000000 */
[----:B------:R-:W-:Y:S01]  /*cb60*/  @!P5 IMAD.IADD R3, R3, 0x1, -R55 ;  /* 0x000000010303d824 */ /* 0x000fe200078e0a37 */
[----:B------:R-:W-:Y:S01]  /*cb70*/  ISETP.GE.AND P5, PT, R11, RZ, PT ;  /* 0x000000ff0b00720c */ /* 0x000fe20003fa6270 */
[----:B0-----:R-:W-:-:S04]  /*cb80*/  IMAD.HI.U32 R50, R2, R8, RZ ;  /* 0x0000000802327227 */ /* 0x001fc800078e00ff */
[----:B------:R-:W-:Y:S01]  /*cb90*/  IMAD.MOV R11, RZ, RZ, -R50 ;  /* 0x000000ffff0b7224 */ /* 0x000fe200078e0a32 */
[C---:B------:R-:W-:Y:S01]  /*cba0*/  ISETP.GT.U32.AND P0, PT, R55.reuse, R24, PT ;  /* 0x000000183700720c */ /* 0x040fe20003f04070 */
[----:B------:R-:W-:Y:S01]  /*cbb0*/  IMAD.HI.U32 R5, R2, R4, RZ ;  /* 0x0000000402057227 */ /* 0x000fe200078e00ff */
[C---:B------:R-:W-:Y:S01]  /*cbc0*/  ISETP.GT.U32.AND P3, PT, R55.reuse, R7, PT ;  /* 0x000000073700720c */ /* 0x040fe20003f64070 */
[----:B------:R-:W3:Y:S02]  /*cbd0*/  LDL R50, [R1+0x2354] ;  /* 0x0023540001327983 */ /* 0x000ee40000100800 */
[----:B------:R-:W-:Y:S02]  /*cbe0*/  IMAD R8, R55, R11, R8 ;  /* 0x0000000b37087224 */ /* 0x000fe400078e0208 */
[----:B------:R-:W4:Y:S01]  /*cbf0*/  LDL R11, [R1+0x2360] ;  /* 0x00236000010b7983 */ /* 0x000f220000100800 */
[----:B------:R-:W-:-:S04]  /*cc00*/  IMAD.MOV R5, RZ, RZ, -R5 ;  /* 0x000000ffff057224 */ /* 0x000fc800078e0a05 */
[C---:B------:R-:W-:Y:S01]  /*cc10*/  IMAD R4, R55.reuse, R5, R4 ;  /* 0x0000000537047224 */ /* 0x040fe200078e0204 */
[----:B------:R-:W-:Y:S01]  /*cc20*/  IABS R5, R12 ;  /* 0x0000000c00057213 */ /* 0x000fe20000000000 */
[----:B------:R-:W-:Y:S01]  /*cc30*/  @!P0 IMAD.IADD R24, R24, 0x1, -R55 ;  /* 0x0000000118188824 */ /* 0x000fe200078e0a37 */
[----:B------:R-:W-:-:S03]  /*cc40*/  ISETP.GT.U32.AND P0, PT, R55, R25, PT ;  /* 0x000000193700720c */ /* 0x000fc60003f04070 */
[----:B------:R-:W-:Y:S01]  /*cc50*/  IMAD.HI.U32 R9, R2, R5, RZ ;  /* 0x0000000502097227 */ /* 0x000fe200078e00ff */
[----:B------:R-:W-:-:S03]  /*cc60*/  IABS R0, R15 ;  /* 0x0000000f00007213 */ /* 0x000fc60000000000 */
[----:B------:R-:W-:Y:S02]  /*cc70*/  IMAD.MOV R9, RZ, RZ, -R9 ;  /* 0x000000ffff097224 */ /* 0x000fe400078e0a09 */
[----:B------:R-:W-:Y:S01]  /*cc80*/  @!P3 IMAD.IADD R7, R7, 0x1, -R55 ;  /* 0x000000010707b824 */ /* 0x000fe200078e0a37 */
[C---:B------:R-:W-:Y:S01]  /*cc90*/  ISETP.GT.U32.AND P3, PT, R55.reuse, R24, PT ;  /* 0x000000183700720c */ /* 0x040fe20003f64070 */
[----:B------:R-:W-:Y:S02]  /*cca0*/  IMAD R5, R55, R9, R5 ;  /* 0x0000000937057224 */ /* 0x000fe400078e0205 */
[----:B------:R-:W-:-:S04]  /*ccb0*/  IMAD.HI.U32 R9, R2, R0, RZ ;  /* 0x0000000002097227 */ /* 0x000fc800078e00ff */
[----:B------:R-:W-:Y:S01]  /*ccc0*/  @!P0 IMAD.IADD R25, R25, 0x1, -R55 ;  /* 0x0000000119198824 */ /* 0x000fe200078e0a37 */
[C---:B------:R-:W-:Y:S01]  /*ccd0*/  ISETP.GT.U32.AND P0, PT, R55.reuse, R4, PT ;  /* 0x000000043700720c */ /* 0x040fe20003f04070 */
[----:B------:R-:W-:Y:S01]  /*cce0*/  IMAD.MOV R9, RZ, RZ, -R9 ;  /* 0x000000ffff097224 */ /* 0x000fe200078e0a09 */
[----:B------:R-:W-:-:S03]  /*ccf0*/  ISETP.GT.U32.AND P6, PT, R55, R7, PT ;  /* 0x000000073700720c */ /* 0x000fc60003fc4070 */
[----:B------:R-:W-:Y:S02]  /*cd00*/  IMAD R0, R55, R9, R0 ;  /* 0x0000000937007224 */ /* 0x000fe400078e0200 */
[----:B------:R-:W-:Y:S02]  /*cd10*/  IMAD.MOV.U32 R9, RZ, RZ, R43 ;  /* 0x000000ffff097224 */ /* 0x000fe400078e002b */
[----:B------:R-:W-:Y:S02]  /*cd20*/  IMAD.MOV.U32 R43, RZ, RZ, R25 ;  /* 0x000000ffff2b7224 */ /* 0x000fe400078e0019 */
[----:B------:R-:W-:Y:S02]  /*cd30*/  @!P3 IMAD.IADD R24, R24, 0x1, -R55 ;  /* 0x000000011818b824 */ /* 0x000fe400078e0a37 */
[----:B------:R-:W-:Y:S01]  /*cd40*/  @!P4 IMAD.MOV R43, RZ, RZ, -R43 ;  /* 0x000000ffff2bc224 */ /* 0x000fe200078e0a2b */
[----:B------:R-:W-:Y:S01]  /*cd50*/  ISETP.GE.AND P3, PT, R10, RZ, PT ;  /* 0x000000ff0a00720c */ /* 0x000fe20003f66270 */
[--C-:B------:R-:W-:Y:S01]  /*cd60*/  @!P0 IMAD.IADD R4, R4, 0x1, -R55.reuse ;  /* 0x0000000104048824 */ /* 0x100fe200078e0a37 */
[----:B------:R-:W-:Y:S01]  /*cd70*/  ISETP.GE.AND P0, PT, R12, RZ, PT ;  /* 0x000000ff0c00720c */ /* 0x000fe20003f06270 */
[----:B------:R-:W-:Y:S01]  /*cd80*/  @!P1 IMAD.MOV R24, RZ, RZ, -R24 ;  /* 0x000000ffff189224 */ /* 0x000fe200078e0a18 */
[----:B------:R-:W2:Y:S01]  /*cd90*/  LDL R12, [R1+0x2370] ;  /* 0x00237000010c7983 */ /* 0x000ea20000100800 */
[----:B------:R-:W-:-:S03]  /*cda0*/  @!P6 IMAD.IADD R7, R7, 0x1, -R55 ;  /* 0x000000010707e824 */ /* 0x000fc600078e0a37 */
[----:B------:R0:W-:Y:S04]  /*cdb0*/  STL [R1+0x71c], R43 ;  /* 0x00071c2b01007387 */ /* 0x0001e80000100800 */
[----:B0-----:R-:W2:Y:S04]  /*cdc0*/  LDL.LU R43, [R1+0x58c4] ;  /* 0x0058c400012b7983 */ /* 0x001ea80000300800 */
[----:B------:R4:W-:Y:S02]  /*cdd0*/  STL [R1+0x720], R24 ;  /* 0x0007201801007387 */ /* 0x0009e40000100800 */
[----:B----4-:R-:W-:-:S02]  /*cde0*/  IMAD.MOV.U32 R24, RZ, RZ, R11 ;  /* 0x000000ffff187224 */ /* 0x010fc400078e000b */
[----:B------:R-:W-:Y:S02]  /*cdf0*/  IMAD.MOV.U32 R11, RZ, RZ, R44 ;  /* 0x000000ffff0b7224 */ /* 0x000fe400078e002c */
[----:B------:R-:W-:Y:S02]  /*ce00*/  IMAD.MOV.U32 R44, RZ, RZ, R7 ;  /* 0x000000ffff2c7224 */ /* 0x000fe400078e0007 */
[----:B------:R-:W-:Y:S02]  /*ce10*/  IMAD.MOV.U32 R7, RZ, RZ, R45 ;  /* 0x000000ffff077224 */ /* 0x000fe400078e002d */
[----:B------:R-:W-:Y:S02]  /*ce20*/  IMAD.MOV.U32 R45, RZ, RZ, R3 ;  /* 0x000000ffff2d7224 */ /* 0x000fe400078e0003 */
[----:B------:R-:W-:Y:S02]  /*ce30*/  @!P2 IMAD.MOV R44, RZ, RZ, -R44 ;  /* 0x000000ffff2ca224 */ /* 0x000fe400078e0a2c */
[----:B------:R-:W-:-:S03]  /*ce40*/  @!P3 IMAD.MOV R45, RZ, RZ, -R45 ;  /* 0x000000ffff2db224 */ /* 0x000fc600078e0a2d */
[----:B------:R0:W-:Y:S01]  /*ce50*/  STL [R1+0x7cc], R44 ;  /* 0x0007cc2c01007387 */ /* 0x0001e20000100800 */
[----:B------:R-:W-:-:S03]  /*ce60*/  ISETP.GE.AND P3, PT, R13, RZ, PT ;  /* 0x000000ff0d00720c */ /* 0x000fc60003f66270 */
[----:B0-----:R-:W4:Y:S04]  /*ce70*/  LDL.LU R44, [R1+0x58c0] ;  /* 0x0058c000012c7983 */ /* 0x001f280000300800 */
[----:B------:R0:W-:Y:S04]  /*ce80*/  STL [R1+0x7d8], R45 ;  /* 0x0007d82d01007387 */ /* 0x0001e80000100800 */
[----:B0-----:R-:W2:Y:S04]  /*ce90*/  LDL.LU R45, [R1+0x58bc] ;  /* 0x0058bc00012d7983 */ /* 0x001ea80000300800 */
[----:B------:R-:W2:Y:S01]  /*cea0*/  LDL R13, [R1+0x3d5c] ;  /* 0x003d5c00010d7983 */ /* 0x000ea20000100800 */
[----:B------:R-:W-:-:S02]  /*ceb0*/  ISETP.GT.U32.AND P6, PT, R55, R5, PT ;  /* 0x000000053700720c */ /* 0x000fc40003fc4070 */
[----:B------:R-:W-:-:S05]  /*cec0*/  IABS R6, R14 ;  /* 0x0000000e00067213 */ /* 0x000fca0000000000 */
[----:B------:R-:W-:-:S06]  /*ced0*/  IMAD.HI.U32 R10, R2, R6, RZ ;  /* 0x00000006020a7227 */ /* 0x000fcc00078e00ff */
[----:B------:R-:W-:Y:S01]  /*cee0*/  @!P6 IMAD.IADD R5, R5, 0x1, -R55 ;  /* 0x000000010505e824 */ /* 0x000fe200078e0a37 */
[----:B------:R-:W-:Y:S01]  /*cef0*/  ISETP.GT.U32.AND P6, PT, R55, R4, PT ;  /* 0x000000043700720c */ /* 0x000fe20003fc4070 */
[----:B------:R-:W-:-:S03]  /*cf00*/  IMAD.MOV R10, RZ, RZ, -R10 ;  /* 0x000000ffff0a7224 */ /* 0x000fc600078e0a0a */
[C---:B------:R-:W-:Y:S01]  /*cf10*/  ISETP.GT.U32.AND P1, PT, R55.reuse, R5, PT ;  /* 0x000000053700720c */ /* 0x040fe20003f24070 */
[----:B------:R-:W-:Y:S01]  /*cf20*/  IMAD R6, R55, R10, R6 ;  /* 0x0000000a37067224 */ /* 0x000fe200078e0206 */
[----:B------:R-:W-:-:S07]  /*cf30*/  IABS R10, R16 ;  /* 0x00000010000a7213 */ /* 0x000fce0000000000 */
[----:B------:R-:W-:Y:S01]  /*cf40*/  @!P6 IMAD.IADD R4, R4, 0x1, -R55 ;  /* 0x000000010404e824 */ /* 0x000fe200078e0a37 */
[----:B------:R-:W-:Y:S01]  /*cf50*/  ISETP.GT.U32.AND P6, PT, R55, R0, PT ;  /* 0x000000003700720c */ /* 0x000fe20003fc4070 */
[----:B------:R-:W-:-:S04]  /*cf60*/  IMAD.HI.U32 R3, R2, R10, RZ ;  /* 0x0000000a02037227 */ /* 0x000fc800078e00ff */
[----:B------:R-:W-:Y:S02]  /*cf70*/  IMAD.MOV R3, RZ, RZ, -R3 ;  /* 0x000000ffff037224 */ /* 0x000fe400078e0a03 */
[----:B------:R-:W-:Y:S02]  /*cf80*/  @!P1 IMAD.IADD R5, R5, 0x1, -R55 ;  /* 0x0000000105059824 */ /* 0x000fe400078e0a37 */
[C---:B------:R-:W-:Y:S01]  /*cf90*/  IMAD R3, R55.reuse, R3, R10 ;  /* 0x0000000337037224 */ /* 0x040fe200078e020a */
[----:B------:R-:W-:-:S03]  /*cfa0*/  ISETP.GT.U32.AND P4, PT, R55, R8, PT ;  /* 0x000000083700720c */ /* 0x000fc60003f84070 */
[----:B------:R-:W-:Y:S01]  /*cfb0*/  @!P6 IMAD.IADD R0, R0, 0x1, -R55 ;  /* 0x000000010000e824 */ /* 0x000fe200078e0a37 */
[----:B------:R-:W-:Y:S01]  /*cfc0*/  ISETP.GE.AND P1, PT, R14, RZ, PT ;  /* 0x000000ff0e00720c */ /* 0x000fe20003f26270 */
[----:B------:R-:W-:Y:S01]  /*cfd0*/  @!P0 IMAD.MOV R5, RZ, RZ, -R5 ;  /* 0x000000ffff058224 */ /* 0x000fe200078e0a05 */
[C---:B------:R-:W-:Y:S02]  /*cfe0*/  ISETP.GT.U32.AND P0, PT, R55.reuse, R3, PT ;  /* 0x000000033700720c */ /* 0x040fe40003f04070 */
[----:B------:R-:W-:Y:S01]  /*cff0*/  ISETP.GT.U32.AND P6, PT, R55, R0, PT ;  /* 0x000000003700720c */ /* 0x000fe20003fc4070 */
[----:B------:R-:W-:-:S04]  /*d000*/  IMAD.MOV.U32 R25, RZ, RZ, R9 ;  /* 0x000000ffff197224 */ /* 0x000fc800078e0009 */
[----:B------:R-:W-:Y:S01]  /*d010*/  @!P4 IMAD.IADD R8, R8, 0x1, -R55 ;  /* 0x000000010808c824 */ /* 0x000fe200078e0a37 */
[----:B------:R-:W-:Y:S01]  /*d020*/  ISETP.GE.AND P4, PT, R15, RZ, PT ;  /* 0x000000ff0f00720c */ /* 0x000fe20003f86270 */
[----:B------:R-:W-:Y:S01]  /*d030*/  IMAD.MOV.U32 R15, RZ, RZ, R7 ;  /* 0x000000ffff0f7224 */ /* 0x000fe200078e0007 */
[----:B------:R-:W-:-:S03]  /*d040*/  IABS R7, R18 ;  /* 0x0000001200077213 */ /* 0x000fc60000000000 */
[--C-:B------:R-:W-:Y:S01]  /*d050*/  @!P0 IMAD.IADD R3, R3, 0x1, -R55.reuse ;  /* 0x0000000103038824 */ /* 0x100fe200078e0a37 */
[----:B------:R-:W-:Y:S01]  /*d060*/  ISETP.GE.AND P0, PT, R18, RZ, PT ;  /* 0x000000ff1200720c */ /* 0x000fe20003f06270 */
[----:B------:R-:W-:Y:S01]  /*d070*/  @!P6 IMAD.IADD R0, R0, 0x1, -R55 ;  /* 0x000000010000e824 */ /* 0x000fe200078e0a37 */
[----:B------:R-:W-:Y:S02]  /*d080*/  IABS R9, R17 ;  /* 0x0000001100097213 */ /* 0x000fe40000000000 */
[----:B------:R-:W-:Y:S01]  /*d090*/  ISETP.GE.AND P6, PT, R17, RZ, PT ;  /* 0x000000ff1100720c */ /* 0x000fe20003fc6270 */
[----:B--2---:R-:W-:Y:S02]  /*d0a0*/  IMAD.MOV.U32 R14, RZ, RZ, R13 ;  /* 0x000000ffff0e7224 */ /* 0x004fe400078e000d */
[----:B------:R-:W-:Y:S02]  /*d0b0*/  IMAD.MOV.U32 R13, RZ, RZ, R12 ;  /* 0x000000ffff0d7224 */ /* 0x000fe400078e000c */
[----:B------:R-:W-:-:S02]  /*d0c0*/  IMAD.MOV.U32 R12, RZ, RZ, R46 ;  /* 0x000000ffff0c7224 */ /* 0x000fc400078e002e */
[----:B------:R-:W-:-:S04]  /*d0d0*/  IMAD.MOV.U32 R46, RZ, RZ, R4 ;  /* 0x000000ffff2e7224 */ /* 0x000fc800078e0004 */
[----:B------:R-:W-:-:S05]  /*d0e0*/  @!P5 IMAD.MOV R46, RZ, RZ, -R46 ;  /* 0x000000ffff2ed224 */ /* 0x000fca00078e0a2e */
[----:B------:R0:W-:Y:S04]  /*d0f0*/  STL [R1+0x724], R46 ;  /* 0x0007242e01007387 */ /* 0x0001e80000100800 */
[----:B0-----:R-:W2:Y:S04]  /*d100*/  LDL.LU R46, [R1+0x58b8] ;  /* 0x0058b800012e7983 */ /* 0x001ea80000300800 */
[----:B------:R0:W-:Y:S04]  /*d110*/  STL [R1+0x77c], R5 ;  /* 0x00077c0501007387 */ /* 0x0001e80000100800 */
[----:B------:R-:W2:Y:S04]  /*d120*/  LDL R18, [R1+0x2344] ;  /* 0x0023440001127983 */ /* 0x000ea80000100800 */
[----:B------:R-:W3:Y:S01]  /*d130*/  LDL R17, [R1+0x4] ;  /* 0x0000040001117983 */ /* 0x000ee20000100800 */
[----:B------:R-:W-:Y:S01]  /*d140*/  ISETP.GT.U32.AND P2, PT, R55, R6, PT ;  /* 0x000000063700720c */ /* 0x000fe20003f44070 */
[----:B------:R-:W-:-:S12]  /*d150*/  IMAD.HI.U32 R10, R2, R9, RZ ;  /* 0x00000009020a7227 */ /* 0x000fd800078e00ff */
[----:B------:R-:W-:Y:S01]  /*d160*/  @!P2 IMAD.IADD R6, R6, 0x1, -R55 ;  /* 0x000000010606a824 */ /* 0x000fe200078e0a37 */
[----:B------:R-:W-:-:S04]  /*d170*/  ISETP.GT.U32.AND P2, PT, R55, R8, PT ;  /* 0x000000083700720c */ /* 0x000fc80003f44070 */
[----:B------:R-:W-:Y:S01]  /*d180*/  ISETP.GT.U32.AND P5, PT, R55, R6, PT ;  /* 0x000000063700720c */ /* 0x000fe20003fa4070 */
[----:B------:R-:W-:-:S04]  /*d190*/  IMAD.MOV R4, RZ, RZ, -R10 ;  /* 0x000000ffff047224 */ /* 0x000fc800078e0a0a */
[----:B------:R-:W-:-:S04]  /*d1a0*/  IMAD R4, R55, R4, R9 ;  /* 0x0000000437047224 */ /* 0x000fc800078e0209 */
[----:B------:R-:W-:Y:S01]  /*d1b0*/  @!P2 IMAD.IADD R8, R8, 0x1, -R55 ;  /* 0x000000010808a824 */ /* 0x000fe200078e0a37 */
[----:B------:R-:W-:Y:S01]  /*d1c0*/  ISETP.GE.AND P2, PT, R16, RZ, PT ;  /* 0x000000ff1000720c */ /* 0x000fe20003f46270 */
[----:B------:R-:W-:Y:S02]  /*d1d0*/  IMAD.MOV.U32 R16, RZ, RZ, R11 ;  /* 0x000000ffff107224 */ /* 0x000fe400078e000b */
[----:B------:R-:W-:Y:S01]  /*d1e0*/  IMAD.HI.U32 R11, R2, R7, RZ ;  /* 0x00000007020b7227 */ /* 0x000fe200078e00ff */
[----:B------:R-:W-:-:S03]  /*d1f0*/  IABS R10, R19 ;  /* 0x00000013000a7213 */ /* 0x000fc60000000000 */
[----:B------:R-:W-:Y:S02]  /*d200*/  IMAD.MOV R11, RZ, RZ, -R11 ;  /* 0x000000ffff0b7224 */ /* 0x000fe400078e0a0b */
[----:B------:R-:W-:Y:S01]  /*d210*/  @!P5 IMAD.IADD R6, R6, 0x1, -R55 ;  /* 0x000000010606d824 */ /* 0x000fe200078e0a37 */
[C---:B------:R-:W-:Y:S01]  /*d220*/  ISETP.GT.U32.AND P5, PT, R55.reuse, R4, PT ;  /* 0x000000043700720c */ /* 0x040fe20003fa4070 */
[----:B------:R-:W-:Y:S02]  /*d230*/  IMAD R7, R55, R11, R7 ;  /* 0x0000000b37077224 */ /* 0x000fe400078e0207 */
[----:B0-----:R-:W-:Y:S01]  /*d240*/  IMAD.HI.U32 R5, R2, R10, RZ ;  /* 0x0000000a02057227 */ /* 0x001fe200078e00ff */
[----:B------:R-:W-:-:S03]  /*d250*/  IABS R9, R20 ;  /* 0x0000001400097213 */ /* 0x000fc60000000000 */
[----:B------:R-:W-:-:S04]  /*d260*/  IMAD.MOV R5, RZ, RZ, -R5 ;  /* 0x000000ffff057224 */ /* 0x000fc800078e0a05 */
[C---:B------:R-:W-:Y:S02]  /*d270*/  IMAD R5, R55.reuse, R5, R10 ;  /* 0x0000000537057224 */ /* 0x040fe400078e020a */
[----:B------:R-:W-:Y:S01]  /*d280*/  @!P5 IMAD.IADD R4, R4, 0x1, -R55 ;  /* 0x000000010404d824 */ /* 0x000fe200078e0a37 */
[----:B------:R-:W-:Y:S01]  /*d290*/  ISETP.GT.U32.AND P5, PT, R55, R3, PT ;  /* 0x000000033700720c */ /* 0x000fe20003fa4070 */
[----:B------:R-:W-:-:S04]  /*d2a0*/  IMAD.MOV.U32 R10, RZ, RZ, R6 ;  /* 0x000000ffff0a7224 */ /* 0x000fc800078e0006 */
[----:B------:R-:W-:Y:S01]  /*d2b0*/  @!P1 IMAD.MOV R10, RZ, RZ, -R10 ;  /* 0x000000ffff0a9224 */ /* 0x000fe200078e0a0a */
[----:B------:R-:W-:-:S07]  /*d2c0*/  ISETP.GT.U32.AND P1, PT, R55, R7, PT ;  /* 0x000000073700720c */ /* 0x000fce0003f24070 */
[----:B------:R-:W-:Y:S01]  /*d2d0*/  @!P5 IMAD.IADD R3, R3, 0x1, -R55 ;  /* 0x000000010303d824 */ /* 0x000fe200078e0a37 */
[----:B------:R-:W-:-:S03]  /*d2e0*/  ISETP.GE.AND P5, PT, R19, RZ, PT ;  /* 0x000000ff1300720c */ /* 0x000fc60003fa6270 */
[----:B------:R-:W-:Y:S02]  /*d2f0*/  @!P2 IMAD.MOV R3, RZ, RZ, -R3 ;  /* 0x000000ffff03a224 */ /* 0x000fe400078e0a03 */
[----:B------:R-:W-:Y:S01]  /*d300*/  @!P1 IMAD.IADD R7, R7, 0x1, -R55 ;  /* 0x0000000107079824 */ /* 0x000fe200078e0a37 */
[----:B------:R-:W-:Y:S01]  /*d310*/  ISETP.GE.AND P1, PT, R20, RZ, PT ;  /* 0x000000ff1400720c */ /* 0x000fe20003f26270 */
[----:B------:R-:W-:Y:S02]  /*d320*/  IMAD.MOV.U32 R20, RZ, RZ, R12 ;  /* 0x000000ffff147224 */ /* 0x000fe400078e000c */
[----:B------:R-:W-:Y:S02]  /*d330*/  IMAD.MOV.U32 R12, RZ, RZ, R60 ;  /* 0x000000ffff0c7224 */ /* 0x000fe400078e003c */
[----:B------:R-:W-:Y:S02]  /*d340*/  IMAD.MOV.U32 R60, RZ, RZ, R48 ;  /* 0x000000ffff3c7224 */ /* 0x000fe400078e0030 */
[----:B--2---:R-:W-:-:S02]  /*d350*/  IMAD.MOV.U32 R11, RZ, RZ, R18 ;  /* 0x000000ffff0b7224 */ /* 0x004fc400078e0012 */
[----:B---3--:R-:W-:Y:S02]  /*d360*/  IMAD.MOV.U32 R18, RZ, RZ, R17 ;  /* 0x000000ffff127224 */ /* 0x008fe400078e0011 */
[----:B------:R-:W-:Y:S02]  /*d370*/  IMAD.MOV.U32 R17, RZ, RZ, R16 ;  /* 0x000000ffff117224 */ /* 0x000fe400078e0010 */
[----:B------:R-:W-:Y:S02]  /*d380*/  IMAD.MOV.U32 R16, RZ, RZ, R14 ;  /* 0x000000ffff107224 */ /* 0x000fe400078e000e */
[----:B------:R-:W-:Y:S02]  /*d390*/  IMAD.MOV.U32 R14, RZ, RZ, R13 ;  /* 0x000000ffff0e7224 */ /* 0x000fe400078e000d */
[----:B------:R-:W-:Y:S02]  /*d3a0*/  IMAD.MOV.U32 R13, RZ, RZ, R50 ;  /* 0x000000ffff0d7224 */ /* 0x000fe400078e0032 */
[----:B------:R-:W-:-:S02]  /*d3b0*/  IMAD.MOV.U32 R50, RZ, RZ, R49 ;  /* 0x000000ffff327224 */ /* 0x000fc400078e0031 */
[----:B------:R-:W-:Y:S02]  /*d3c0*/  IMAD.MOV.U32 R49, RZ, RZ, R47 ;  /* 0x000000ffff317224 */ /* 0x000fe400078e002f */
[----:B------:R-:W-:Y:S02]  /*d3d0*/  IMAD.MOV.U32 R47, RZ, RZ, R8 ;  /* 0x000000ffff2f7224 */ /* 0x000fe400078e0008 */
[----:B------:R-:W-:-:S04]  /*d3e0*/  IMAD.HI.U32 R8, R2, R9, RZ ;  /* 0x0000000902087227 */ /* 0x000fc800078e00ff */
[----:B------:R-:W-:Y:S01]  /*d3f0*/  @!P3 IMAD.MOV R47, RZ, RZ, -R47 ;  /* 0x000000ffff2fb224 */ /* 0x000fe200078e0a2f */
[----:B------:R-:W-:Y:S01]  /*d400*/  ISETP.GT.U32.AND P3, PT, R55, R4, PT ;  /* 0x000000043700720c */ /* 0x000fe20003f64070 */
[----:B------:R-:W-:-:S03]  /*d410*/  IMAD.MOV R8, RZ, RZ, -R8 ;  /* 0x000000ffff087224 */ /* 0x000fc600078e0a08 */
[----:B------:R0:W-:Y:S01]  /*d420*/  STL [R1+0x728], R47 ;  /* 0x0007282f01007387 */ /* 0x0001e20000100800 */
[----:B------:R-:W-:-:S03]  /*d430*/  IMAD.MOV.U32 R19, RZ, RZ, R11 ;  /* 0x000000ffff137224 */ /* 0x000fc600078e000b */
[----:B0-----:R-:W2:Y:S04]  /*d440*/  LDL.LU R47, [R1+0x58b4] ;  /* 0x0058b400012f7983 */ /* 0x001ea80000300800 */
[----:B------:R0:W-:Y:S02]  /*d450*/  STL [R1+0x72c], R10 ;  /* 0x00072c0a01007387 */ /* 0x0001e40000100800 */
[----:B0-----:R-:W-:Y:S02]  /*d460*/  IMAD.MOV.U32 R10, RZ, RZ, R0 ;  /* 0x000000ffff0a7224 */ /* 0x001fe400078e0000 */
[----:B------:R-:W-:Y:S01]  /*d470*/  IMAD R0, R55, R8, R9 ;  /* 0x0000000837007224 */ /* 0x000fe200078e0209 */
[----:B------:R-:W-:Y:S01]  /*d480*/  IABS R8, R22 ;  /* 0x0000001600087213 */ /* 0x000fe20000000000 */
[----:B------:R-:W-:-:S04]  /*d490*/  @!P4 IMAD.MOV R10, RZ, RZ, -R10 ;  /* 0x000000ffff0ac224 */ /* 0x000fc800078e0a0a */
[----:B------:R-:W-:-:S04]  /*d4a0*/  IMAD.HI.U32 R11, R2, R8, RZ ;  /* 0x00000008020b7227 */ /* 0x000fc800078e00ff */
[----:B------:R-:W-:Y:S02]  /*d4b0*/  @!P3 IMAD.IADD R4, R4, 0x1, -R55 ;  /* 0x000000010404b824 */ /* 0x000fe400078e0a37 */
[----:B------:R-:W-:Y:S01]  /*d4c0*/  IMAD.MOV R11, RZ, RZ, -R11 ;  /* 0x000000ffff0b7224 */ /* 0x000fe200078e0a0b */
[----:B------:R0:W-:Y:S01]  /*d4d0*/  STL [R1+0x76c], R10 ;  /* 0x00076c0a01007387 */ /* 0x0001e20000100800 */
[----:B------:R-:W-:Y:S02]  /*d4e0*/  IMAD.MOV.U32 R48, RZ, RZ, R4 ;  /* 0x000000ffff307224 */ /* 0x000fe400078e0004 */
[C---:B------:R-:W-:Y:S01]  /*d4f0*/  IMAD R4, R55.reuse, R11, R8 ;  /* 0x0000000b37047224 */ /* 0x040fe200078e0208 */
[----:B------:R1:W-:Y:S04]  /*d500*/  STL [R1+0x730], R3 ;  /* 0x0007300301007387 */ /* 0x0003e80000100800 */
[----:B------:R-:W3:Y:S04]  /*d510*/  LDL R8, [R1+0x88] ;  /* 0x0000880001087983 */ /* 0x000ee80000100800 */
[----:B------:R-:W2:Y:S01]  /*d520*/  LDL R11, [R1+0x3d58] ;  /* 0x003d5800010b7983 */ /* 0x000ea20000100800 */
[----:B------:R-:W-:-:S02]  /*d530*/  ISETP.GT.U32.AND P3, PT, R55, R0, PT ;  /* 0x000000003700720c */ /* 0x000fc40003f64070 */
[----:B------:R-:W-:Y:S02]  /*d540*/  IABS R6, R21 ;  /* 0x0000001500067213 */ /* 0x000fe40000000000 */
[----:B------:R-:W-:-:S03]  /*d550*/  ISETP.GT.U32.AND P2, PT, R55, R7, PT ;  /* 0x000000073700720c */ /* 0x000fc60003f44070 */
[----:B------:R-:W-:-:S04]  /*d560*/  IMAD.HI.U32 R9, R2, R6, RZ ;  /* 0x0000000602097227 */ /* 0x000fc800078e00ff */
[----:B0-----:R-:W-:Y:S02]  /*d570*/  IMAD.MOV R10, RZ, RZ, -R9 ;  /* 0x000000ffff0a7224 */ /* 0x001fe400078e0a09 */
[----:B------:R-:W-:Y:S01]  /*d580*/  @!P3 IMAD.IADD R0, R0, 0x1, -R55 ;  /* 0x000000010000b824 */ /* 0x000fe200078e0a37 */
[----:B------:R-:W-:Y:S02]  /*d590*/  IABS R9, R23 ;  /* 0x0000001700097213 */ /* 0x000fe40000000000 */
[C---:B------:R-:W-:Y:S02]  /*d5a0*/  ISETP.GT.U32.AND P4, PT, R55.reuse, R5, PT ;  /* 0x000000053700720c */ /* 0x040fe40003f84070 */
[----:B------:R-:W-:Y:S01]  /*d5b0*/  ISETP.GT.U32.AND P3, PT, R55, R0, PT ;  /* 0x000000003700720c */ /* 0x000fe20003f64070 */
[----:B-1----:R-:W-:-:S04]  /*d5c0*/  IMAD.HI.U32 R3, R2, R9, RZ ;  /* 0x0000000902037227 */ /* 0x002fc800078e00ff */
[----:B------:R-:W-:Y:S01]  /*d5d0*/  IMAD R6, R55, R10, R6 ;  /* 0x0000000a37067224 */ /* 0x000fe200078e0206 */
[----:B------:R-:W-:Y:S01]  /*d5e0*/  IABS R10, R26 ;  /* 0x0000001a000a7213 */ /* 0x000fe20000000000 */
[----:B------:R-:W-:Y:S02]  /*d5f0*/  IMAD.MOV R3, RZ, RZ, -R3 ;  /* 0x000000ffff037224 */ /* 0x000fe400078e0a03 */
[----:B------:R-:W-:Y:S01]  /*d600*/  @!P2 IMAD.IADD R7, R7, 0x1, -R55 ;  /* 0x000000010707a824 */ /* 0x000fe200078e0a37 */
[----:B------:R-:W-:Y:S01]  /*d610*/  ISETP.GE.AND P2, PT, R21, RZ, PT ;  /* 0x000000ff1500720c */ /* 0x000fe20003f46270 */
[----:B------:R-:W-:Y:S01]  /*d620*/  IMAD R3, R55, R3, R9 ;  /* 0x0000000337037224 */ /* 0x000fe200078e0209 */
[----:B------:R-:W-:Y:S01]  /*d630*/  IABS R9, R27 ;  /* 0x0000001b00097213 */ /* 0x000fe20000000000 */
[--C-:B------:R-:W-:Y:S01]  /*d640*/  @!P3 IMAD.IADD R0, R0, 0x1, -R55.reuse ;  /* 0x000000010000b824 */ /* 0x100fe200078e0a37 */
[----:B------:R-:W-:Y:S01]  /*d650*/  ISETP.GE.AND P3, PT, R22, RZ, PT ;  /* 0x000000ff1600720c */ /* 0x000fe20003f66270 */
[----:B------:R-:W-:-:S05]  /*d660*/  @!P4 IMAD.IADD R5, R5, 0x1, -R55 ;  /* 0x000000010505c824 */ /* 0x000fca00078e0a37 */
[----:B------:R-:W-:Y:S01]  /*d670*/  ISETP.GT.U32.AND P4, PT, R55, R5, PT ;  /* 0x000000053700720c */ /* 0x000fe20003f84070 */
[----:B------:R-:W-:-:S05]  /*d680*/  @!P6 IMAD.MOV R48, RZ, RZ, -R48 ;  /* 0x000000ffff30e224 */ /* 0x000fca00078e0a30 */
[----:B------:R0:W-:Y:S07]  /*d690*/  STL [R1+0x768], R48 ;  /* 0x0007683001007387 */ /* 0x0001ee0000100800 */
[----:B------:R-:W-:Y:S01]  /*d6a0*/  @!P4 IMAD.IADD R5, R5, 0x1, -R55 ;  /* 0x000000010505c824 */ /* 0x000fe200078e0a37 */
[----:B0-----:R-:W4:Y:S01]  /*d6b0*/  LDL.LU R48, [R1+0x58b0] ;  /* 0x0058b00001307983 */ /* 0x001f220000300800 */
[----:B---3--:R-:W-:Y:S02]  /*d6c0*/  IMAD.MOV.U32 R21, RZ, RZ, R8 ;  /* 0x000000ffff157224 */ /* 0x008fe400078e0008 */
[----:B------:R-:W-:-:S04]  /*d6d0*/  IMAD.HI.U32 R8, R2, R10, RZ ;  /* 0x0000000a02087227 */ /* 0x000fc800078e00ff */
[----:B--2---:R-:W-:Y:S02]  /*d6e0*/  IMAD.MOV.U32 R22, RZ, RZ, R11 ;  /* 0x000000ffff167224 */ /* 0x004fe400078e000b */
[----:B------:R-:W-:Y:S02]  /*d6f0*/  IMAD.MOV R11, RZ, RZ, -R8 ;  /* 0x000000ffff0b7224 */ /* 0x000fe400078e0a08 */
[----:B------:R-:W-:Y:S02]  /*d700*/  IMAD.MOV.U32 R8, RZ, RZ, R9 ;  /* 0x000000ffff087224 */ /* 0x000fe400078e0009 */
[----:B------:R-:W-:Y:S02]  /*d710*/  IMAD.MOV.U32 R9, RZ, RZ, R49 ;  /* 0x000000ffff097224 */ /* 0x000fe400078e0031 */
[----:B------:R-:W-:Y:S02]  /*d720*/  IMAD.MOV.U32 R49, RZ, RZ, R7 ;  /* 0x000000ffff317224 */ /* 0x000fe400078e0007 */
[----:B------:R-:W-:-:S02]  /*d730*/  IMAD R7, R55, R11, R10 ;  /* 0x0000000b37077224 */ /* 0x000fc400078e020a */
[----:B------:R-:W-:Y:S01]  /*d740*/  IMAD.MOV.U32 R11, RZ, RZ, R49 ;  /* 0x000000ffff0b7224 */ /* 0x000fe200078e0031 */
[----:B------:R0:W-:Y:S03]  /*d750*/  STL [R1+0x734], R49 ;  /* 0x0007343101007387 */ /* 0x0001e60000100800 */
[----:B------:R-:W-:Y:S01]  /*d760*/  @!P0 IMAD.MOV R11, RZ, RZ, -R11 ;  /* 0x000000ffff0b8224 */ /* 0x000fe200078e0a0b */
[----:B0-----:R-:W2:Y:S04]  /*d770*/  LDL.LU R49, [R1+0x58ac] ;  /* 0x0058ac0001317983 */ /* 0x001ea80000300800 */
[----:B------:R0:W-:Y:S02]  /*d780*/  @!P0 STL [R1+0x734], R11 ;  /* 0x0007340b01008387 */ /* 0x0001e40000100800 */
[----:B0-----:R-:W-:-:S02]  /*d790*/  IMAD.MOV.U32 R11, RZ, RZ, R22 ;  /* 0x000000ffff0b7224 */ /* 0x001fc400078e0016 */
[----:B------:R-:W-:Y:S02]  /*d7a0*/  IMAD.MOV.U32 R22, RZ, RZ, R59 ;  /* 0x000000ffff167224 */ /* 0x000fe400078e003b */
[----:B------:R-:W-:Y:S02]  /*d7b0*/  IMAD.MOV.U32 R59, RZ, RZ, R53 ;  /* 0x000000ffff3b7224 */ /* 0x000fe400078e0035 */
[----:B------:R-:W-:Y:S02]  /*d7c0*/  IMAD.MOV.U32 R53, RZ, RZ, R5 ;  /* 0x000000ffff357224 */ /* 0x000fe400078e0005 */
[----:B------:R-:W-:Y:S02]  /*d7d0*/  IMAD.MOV.U32 R5, RZ, RZ, R54 ;  /* 0x000000ffff057224 */ /* 0x000fe400078e0036 */
[----:B------:R-:W-:Y:S02]  /*d7e0*/  IMAD.MOV.U32 R54, RZ, RZ, R0 ;  /* 0x000000ffff367224 */ /* 0x000fe400078e0000 */
[----:B------:R-:W3:Y:S01]  /*d7f0*/  LDL R0, [R1+0x5338] ;  /* 0x0053380001007983 */ /* 0x000ee20000100800 */
[----:B------:R-:W-:Y:S01]  /*d800*/  ISETP.GT.U32.AND P6, PT, R55, R6, PT ;  /* 0x000000063700720c */ /* 0x000fe20003fc4070 */
[----:B------:R-:W-:-:S02]  /*d810*/  IMAD.MOV.U32 R10, RZ, RZ, R9 ;  /* 0x000000ffff0a7224 */ /* 0x000fc400078e0009 */
[----:B------:R-:W-:-:S10]  /*d820*/  IMAD.HI.U32 R9, R2, R8, RZ ;  /* 0x0000000802097227 */ /* 0x000fd400078e00ff */
[----:B------:R-:W-:Y:S01]  /*d830*/  @!P6 IMAD.IADD R6, R6, 0x1, -R55 ;  /* 0x000000010606e824 */ /* 0x000fe200078e0a37 */
[----:B------:R-:W-:Y:S01]  /*d840*/  ISETP.GT.U32.AND P6, PT, R55, R3, PT ;  /* 0x000000033700720c */ /* 0x000fe20003fc4070 */
[----:B------:R-:W-:Y:S02]  /*d850*/  @!P5 IMAD.MOV R53, RZ, RZ, -R53 ;  /* 0x000000ffff35d224 */ /* 0x000fe400078e0a35 */
[----:B------:R-:W-:Y:S02]  /*d860*/  @!P1 IMAD.MOV R54, RZ, RZ, -R54 ;  /* 0x000000ffff369224 */ /* 0x000fe400078e0a36 */
[----:B------:R-:W-:Y:S01]  /*d870*/  IMAD.MOV R9, RZ, RZ, -R9 ;  /* 0x000000ffff097224 */ /* 0x000fe200078e0a09 */
[----:B------:R0:W-:Y:S07]  /*d880*/  STL [R1+0x738], R53 ;  /* 0x0007383501007387 */ /* 0x0001ee0000100800 */
[----:B------:R-:W-:Y:S01]  /*d890*/  @!P6 IMAD.IADD R3, R3, 0x1, -R55 ;  /* 0x000000010303e824 */ /* 0x000fe200078e0a37 */
[----:B------:R-:W-:Y:S01]  /*d8a0*/  ISETP.GE.AND P6, PT, R23, RZ, PT ;  /* 0x000000ff1700720c */ /* 0x000fe20003fc6270 */
[----:B0-----:R-:W2:Y:S04]  /*d8b0*/  LDL.LU R53, [R1+0x58a8] ;  /* 0x0058a80001357983 */ /* 0x001ea80000300800 */
[----:B------:R0:W-:Y:S04]  /*d8c0*/  STL [R1+0x7d4], R54 ;  /* 0x0007d43601007387 */ /* 0x0001e80000100800 */
[----:B0-----:R-:W2:Y:S01]  /*d8d0*/  LDL.LU R54, [R1+0x58a4] ;  /* 0x0058a40001367983 */ /* 0x001ea20000300800 */
[----:B---3--:R-:W-:-:S02]  /*d8e0*/  IMAD.MOV.U32 R23, RZ, RZ, R0 ;  /* 0x000000ffff177224 */ /* 0x008fc400078e0000 */
[C---:B------:R-:W-:Y:S02]  /*d8f0*/  IMAD R0, R55.reuse, R9, R8 ;  /* 0x0000000937007224 */ /* 0x040fe400078e0208 */
[----:B------:R-:W3:Y:S01]  /*d900*/  LDL R8, [R1+0x2350] ;  /* 0x0023500001087983 */ /* 0x000ee20000100800 */
[C---:B------:R-:W-:Y:S02]  /*d910*/  ISETP.GT.U32.AND P4, PT, R55.reuse, R4, PT ;  /* 0x000000043700720c */ /* 0x040fe40003f84070 */
[----:B------:R-:W-:-:S11]  /*d920*/  ISETP.GT.U32.AND P0, PT, R55, R6, PT ;  /* 0x000000063700720c */ /* 0x000fd60003f04070 */
[----:B------:R-:W-:-:S05]  /*d930*/  @!P4 IMAD.IADD R4, R4, 0x1, -R55 ;  /* 0x000000010404c824 */ /* 0x000fca00078e0a37 */
[C---:B------:R-:W-:Y:S02]  /*d940*/  ISETP.GT.U32.AND P4, PT, R55.reuse, R4, PT ;  /* 0x000000043700720c */ /* 0x040fe40003f84070 */
[C---:B------:R-:W-:Y:S02]  /*d950*/  ISETP.GT.U32.AND P5, PT, R55.reuse, R7, PT ;  /* 0x000000073700720c */ /* 0x040fe40003fa4070 */
[----:B------:R-:W-:Y:S01]  /*d960*/  ISETP.GT.U32.AND P1, PT, R55, R3, PT ;  /* 0x000000033700720c */ /* 0x000fe20003f24070 */
[----:B------:R-:W-:Y:S01]  /*d970*/  IMAD.MOV.U32 R9, RZ, RZ, R5 ;  /* 0x000000ffff097224 */ /* 0x000fe200078e0005 */
[----:B------:R-:W-:Y:S01]  /*d980*/  IABS R5, R28 ;  /* 0x0000001c00057213 */ /* 0x000fe20000000000 */
[----:B------:R-:W-:-:S06]  /*d990*/  @!P0 IMAD.IADD R6, R6, 0x1, -R55 ;  /* 0x0000000106068824 */ /* 0x000fcc00078e0a37 */
[--C-:B------:R-:W-:Y:S01]  /*d9a0*/  @!P4 IMAD.IADD R4, R4, 0x1, -R55.reuse ;  /* 0x000000010404c824 */ /* 0x100fe200078e0a37 */
[----:B------:R-:W-:Y:S02]  /*d9b0*/  ISETP.GT.U32.AND P4, PT, R55, R0, PT ;  /* 0x000000003700720c */ /* 0x000fe40003f84070 */
[----:B------:R-:W-:Y:S01]  /*d9c0*/  ISETP.GE.AND P0, PT, R26, RZ, PT ;  /* 0x000000ff1a00720c */ /* 0x000fe20003f06270 */
[----:B------:R-:W-:Y:S02]  /*d9d0*/  IMAD.MOV.U32 R26, RZ, RZ, R56 ;  /* 0x000000ffff1a7224 */ /* 0x000fe400078e0038 */
[----:B------:R-:W-:Y:S02]  /*d9e0*/  IMAD.MOV.U32 R56, RZ, RZ, R6 ;  /* 0x000000ffff387224 */ /* 0x000fe400078e0006 */
[--C-:B------:R-:W-:Y:S01]  /*d9f0*/  @!P5 IMAD.IADD R7, R7, 0x1, -R55.reuse ;  /* 0x000000010707d824 */ /* 0x100fe200078e0a37 */
[----:B------:R-:W-:Y:S01]  /*da00*/  ISETP.GE.AND P5, PT, R27, RZ, PT ;  /* 0x000000ff1b00720c */ /* 0x000fe20003fa6270 */
[----:B------:R-:W-:Y:S01]  /*da10*/  @!P1 IMAD.IADD R3, R3, 0x1, -R55 ;  /* 0x0000000103039824 */ /* 0x000fe200078e0a37 */
[----:B------:R-:W-:Y:S01]  /*da20*/  ISETP.GE.AND P1, PT, R28, RZ, PT ;  /* 0x000000ff1c00720c */ /* 0x000fe20003f26270 */
[----:B------:R-:W-:-:S02]  /*da30*/  IMAD.MOV.U32 R28, RZ, RZ, R4 ;  /* 0x000000ffff1c7224 */ /* 0x000fc400078e0004 */
[--C-:B------:R-:W-:Y:S02]  /*da40*/  @!P4 IMAD.IADD R0, R0, 0x1, -R55.reuse ;  /* 0x000000010000c824 */ /* 0x100fe400078e0a37 */
[----:B------:R-:W-:Y:S01]  /*da50*/  @!P2 IMAD.MOV R56, RZ, RZ, -R56 ;  /* 0x000000ffff38a224 */ /* 0x000fe200078e0a38 */
[C---:B------:R-:W-:Y:S01]  /*da60*/  ISETP.GT.U32.AND P2, PT, R55.reuse, R7, PT ;  /* 0x000000073700720c */ /* 0x040fe20003f44070 */
[----:B------:R-:W-:Y:S01]  /*da70*/  @!P3 IMAD.MOV R28, RZ, RZ, -R28 ;  /* 0x000000ffff1cb224 */ /* 0x000fe200078e0a1c */
[----:B------:R-:W-:Y:S02]  /*da80*/  ISETP.GT.U32.AND P3, PT, R55, R0, PT ;  /* 0x000000003700720c */ /* 0x000fe40003f64070 */
[----:B------:R0:W-:Y:S09]  /*da90*/  STL [R1+0x73c], R56 ;  /* 0x00073c3801007387 */ /* 0x0001f20000100800 */
[--C-:B------:R-:W-:Y:S01]  /*daa0*/  @!P2 IMAD.IADD R7, R7, 0x1, -R55.reuse ;  /* 0x000000010707a824 */ /* 0x100fe200078e0a37 */
[----:B0-----:R-:W2:Y:S01]  /*dab0*/  LDL.LU R56, [R1+0x58a0] ;  /* 0x0058a00001387983 */ /* 0x001ea20000300800 */
[----:B------:R-:W-:-:S03]  /*dac0*/  @!P3 IMAD.IADD R0, R0, 0x1, -R55 ;  /* 0x000000010000b824 */ /* 0x000fc600078e0a37 */
[----:B------:R0:W-:Y:S02]  /*dad0*/  STL [R1+0x740], R28 ;  /* 0x0007401c01007387 */ /* 0x0001e40000100800 */
[----:B0-----:R-:W-:-:S04]  /*dae0*/  IMAD.MOV.U32 R28, RZ, RZ, R3 ;  /* 0x000000ffff1c7224 */ /* 0x001fc800078e0003 */
[----:B------:R-:W-:-:S05]  /*daf0*/  @!P6 IMAD.MOV R28, RZ, RZ, -R28 ;  /* 0x000000ffff1ce224 */ /* 0x000fca00078e0a1c */
[----:B------:R0:W-:Y:S01]  /*db00*/  STL [R1+0x744], R28 ;  /* 0x0007441c01007387 */ /* 0x0001e20000100800 */
[----:B------:R-:W-:Y:S01]  /*db10*/  IABS R3, R30 ;  /* 0x0000001e00037213 */ /* 0x000fe20000000000 */
[----:B0-----:R-:W-:Y:S02]  /*db20*/  IMAD.MOV.U32 R28, RZ, RZ, R26 ;  /* 0x000000ffff1c7224 */ /* 0x001fe400078e001a */
[----:B------:R-:W-:Y:S01]  /*db30*/  IMAD.MOV.U32 R26, RZ, RZ, R13 ;  /* 0x000000ffff1a7224 */ /* 0x000fe200078e000d */
[----:B------:R-:W-:Y:S02]  /*db40*/  IABS R13, R32 ;  /* 0x00000020000d7213 */ /* 0x000fe40000000000 */
[----:B------:R-:W-:Y:S02]  /*db50*/  ISETP.GE.AND P4, PT, R29, RZ, PT ;  /* 0x000000ff1d00720c */ /* 0x000fe40003f86270 */
[----:B------:R-:W-:Y:S01]  /*db60*/  ISETP.GE.AND P6, PT, R30, RZ, PT ;  /* 0x000000ff1e00720c */ /* 0x000fe20003fc6270 */
[----:B------:R-:W-:Y:S01]  /*db70*/  IMAD.MOV.U32 R30, RZ, RZ, R12 ;  /* 0x000000ffff1e7224 */ /* 0x000fe200078e000c */
[----:B------:R-:W-:Y:S01]  /*db80*/  IABS R12, R33 ;  /* 0x00000021000c7213 */ /* 0x000fe20000000000 */
[----:B---3--:R-:W-:-:S02]  /*db90*/  IMAD.MOV.U32 R6, RZ, RZ, R8 ;  /* 0x000000ffff067224 */ /* 0x008fc400078e0008 */
[----:B------:R-:W-:-:S04]  /*dba0*/  IMAD.HI.U32 R8, R2, R5, RZ ;  /* 0x0000000502087227 */ /* 0x000fc800078e00ff */
[----:B------:R-:W-:Y:S01]  /*dbb0*/  IMAD.MOV.U32 R27, RZ, RZ, R6 ;  /* 0x000000ffff1b7224 */ /* 0x000fe200078e0006 */
[----:B------:R-:W-:Y:S01]  /*dbc0*/  IABS R6, R29 ;  /* 0x0000001d00067213 */ /* 0x000fe20000000000 */
[----:B------:R-:W-:-:S04]  /*dbd0*/  IMAD.MOV R8, RZ, RZ, -R8 ;  /* 0x000000ffff087224 */ /* 0x000fc800078e0a08 */
[----:B------:R-:W-:Y:S02]  /*dbe0*/  IMAD R4, R55, R8, R5 ;  /* 0x0000000837047224 */ /* 0x000fe400078e0205 */
[----:B------:R-:W-:-:S04]  /*dbf0*/  IMAD.HI.U32 R5, R2, R6, RZ ;  /* 0x0000000602057227 */ /* 0x000fc800078e00ff */
[----:B------:R-:W-:-:S04]  /*dc00*/  IMAD.MOV R5, RZ, RZ, -R5 ;  /* 0x000000ffff057224 */ /* 0x000fc800078e0a05 */
[----:B------:R-:W-:Y:S02]  /*dc10*/  IMAD R5, R55, R5, R6 ;  /* 0x0000000537057224 */ /* 0x000fe400078e0206 */
[----:B------:R-:W-:-:S03]  /*dc20*/  IMAD.MOV.U32 R8, RZ, RZ, R7 ;  /* 0x000000ffff087224 */ /* 0x000fc600078e0007 */
[C---:B------:R-:W-:Y:S01]  /*dc30*/  ISETP.GT.U32.AND P3, PT, R55.reuse, R5, PT ;  /* 0x000000053700720c */ /* 0x040fe20003f64070 */
[----:B------:R-:W-:Y:S01]  /*dc40*/  @!P0 IMAD.MOV R8, RZ, RZ, -R8 ;  /* 0x000000ffff088224 */ /* 0x000fe200078e0a08 */
[----:B------:R-:W-:Y:S01]  /*dc50*/  ISETP.GT.U32.AND P2, PT, R55, R4, PT ;  /* 0x000000043700720c */ /* 0x000fe20003f44070 */
[----:B------:R-:W-:-:S03]  /*dc60*/  IMAD.MOV.U32 R7, RZ, RZ, R0 ;  /* 0x000000ffff077224 */ /* 0x000fc600078e0000 */
[----:B------:R0:W-:Y:S01]  /*dc70*/  STL [R1+0x748], R8 ;  /* 0x0007480801007387 */ /* 0x0001e20000100800 */
[----:B------:R-:W-:-:S06]  /*dc80*/  @!P5 IMAD.MOV R7, RZ, RZ, -R7 ;  /* 0x000000ffff07d224 */ /* 0x000fcc00078e0a07 */
[----:B------:R-:W-:Y:S02]  /*dc90*/  @!P3 IMAD.IADD R5, R5, 0x1, -R55 ;  /* 0x000000010505b824 */ /* 0x000fe400078e0a37 */
[----:B0-----:R-:W-:Y:S02]  /*dca0*/  IMAD.MOV.U32 R8, RZ, RZ, R27 ;  /* 0x000000ffff087224 */ /* 0x001fe400078e001b */
[----:B------:R-:W-:Y:S02]  /*dcb0*/  IMAD.MOV.U32 R27, RZ, RZ, R23 ;  /* 0x000000ffff1b7224 */ /* 0x000fe400078e0017 */
[----:B------:R-:W-:Y:S02]  /*dcc0*/  IMAD.MOV.U32 R23, RZ, RZ, R22 ;  /* 0x000000ffff177224 */ /* 0x000fe400078e0016 */
[----:B------:R-:W-:Y:S01]  /*dcd0*/  IMAD.MOV.U32 R22, RZ, RZ, R14 ;  /* 0x000000ffff167224 */ /* 0x000fe200078e000e */
[----:B------:R-:W-:Y:S01]  /*dce0*/  IABS R14, R31 ;  /* 0x0000001f000e7213 */ /* 0x000fe20000000000 */
[----:B------:R-:W-:Y:S01]  /*dcf0*/  @!P2 IMAD.IADD R4, R4, 0x1, -R55 ;  /* 0x000000010404a824 */ /* 0x000fe200078e0a37 */
[----:B------:R0:W-:Y:S01]  /*dd00*/  STL [R1+0x74c], R7 ;  /* 0x00074c0701007387 */ /* 0x0001e20000100800 */
[----:B------:R-:W-:Y:S01]  /*dd10*/  ISETP.GT.U32.AND P3, PT, R55, R5, PT ;  /* 0x000000053700720c */ /* 0x000fe20003f64070 */
[----:B------:R-:W-:-:S02]  /*dd20*/  IMAD.HI.U32 R6, R2, R3, RZ ;  /* 0x0000000302067227 */ /* 0x000fc400078e00ff */
[----:B------:R-:W-:Y:S02]  /*dd30*/  ISETP.GT.U32.AND P2, PT, R55, R4, PT ;  /* 0x000000043700720c */ /* 0x000fe40003f44070 */
[----:B0-----:R-:W-:-:S04]  /*dd40*/  IMAD.HI.U32 R7, R2, R14, RZ ;  /* 0x0000000e02077227 */ /* 0x001fc800078e00ff */
[----:B------:R-:W-:Y:S02]  /*dd50*/  IMAD.MOV R7, RZ, RZ, -R7 ;  /* 0x000000ffff077224 */ /* 0x000fe400078e0a07 */
[----:B------:R-:W-:Y:S02]  /*dd60*/  IMAD.MOV R6, RZ, RZ, -R6 ;  /* 0x000000ffff067224 */ /* 0x000fe400078e0a06 */
[----:B------:R-:W-:Y:S02]  /*dd70*/  IMAD R14, R55, R7, R14 ;  /* 0x00000007370e7224 */ /* 0x000fe400078e020e */
[----:B------:R-:W-:Y:S02]  /*dd80*/  @!P3 IMAD.IADD R5, R5, 0x1, -R55 ;  /* 0x000000010505b824 */ /* 0x000fe400078e0a37 */
[C---:B------:R-:W-:Y:S01]  /*dd90*/  IMAD R0, R55.reuse, R6, R3 ;  /* 0x0000000637007224 */ /* 0x040fe200078e0203 */
[----:B------:R-:W-:Y:S01]  /*dda0*/  ISETP.GT.U32.AND P3, PT, R55, R14, PT ;  /* 0x0000000e3700720c */ /* 0x000fe20003f64070 */
[----:B------:R-:W-:-:S03]  /*ddb0*/  @!P2 IMAD.IADD R4, R4, 0x1, -R55 ;  /* 0x000000010404a824 */ /* 0x000fc600078e0a37 */
[----:B------:R-:W-:Y:S01]  /*ddc0*/  ISETP.GT.U32.AND P2, PT, R55, R0, PT ;  /* 0x000000003700720c */ /* 0x000fe20003f44070 */
[----:B------:R-:W-:Y:S01]  /*ddd0*/  IMAD.HI.U32 R6, R2, R13, RZ ;  /* 0x0000000d02067227 */ /* 0x000fe200078e00ff */
[----:B------:R-:W-:Y:S02]  /*dde0*/  IABS R3, R35 ;  /* 0x0000002300037213 */ /* 0x000fe40000000000 */
[----:B------:R-:W-:-:S05]  /*ddf0*/  ISETP.GE.AND P5, PT, R32, RZ, PT ;  /* 0x000000ff2000720c */ /* 0x000fca0003fa6270 */
[--C-:B------:R-:W-:Y:S02]  /*de00*/  @!P3 IMAD.IADD R14, R14, 0x1, -R55.reuse ;  /* 0x000000010e0eb824 */ /* 0x100fe400078e0a37 */
[----:B------:R-:W-:Y:S02]  /*de10*/  IMAD.MOV R6, RZ, RZ, -R6 ;  /* 0x000000ffff067224 */ /* 0x000fe400078e0a06 */
[----:B------:R-:W-:Y:S01]  /*de20*/  @!P2 IMAD.IADD R0, R0, 0x1, -R55 ;  /* 0x000000010000a824 */ /* 0x000fe200078e0a37 */
[C---:B------:R-:W-:Y:S01]  /*de30*/  ISETP.GT.U32.AND P3, PT, R55.reuse, R14, PT ;  /* 0x0000000e3700720c */ /* 0x040fe20003f64070 */
[----:B------:R-:W-:Y:S02]  /*de40*/  IMAD.MOV.U32 R32, RZ, RZ, R4 ;  /* 0x000000ffff207224 */ /* 0x000fe400078e0004 */
[----:B------:R-:W-:Y:S01]  /*de50*/  IMAD.HI.U32 R4, R2, R3, RZ ;  /* 0x0000000302047227 */ /* 0x000fe200078e00ff */
[----:B------:R-:W-:-:S03]  /*de60*/  ISETP.GT.U32.AND P2, PT, R55, R0, PT ;  /* 0x000000003700720c */ /* 0x000fc60003f44070 */
[----:B------:R-:W-:Y:S01]  /*de70*/  IMAD R13, R55, R6, R13 ;  /* 0x00000006370d7224 */ /* 0x000fe200078e020d */
[----:B------:R-:W-:Y:S01]  /*de80*/  ISETP.GE.AND P0, PT, R31, RZ, PT ;  /* 0x000000ff1f00720c */ /* 0x000fe20003f06270 */
[----:B------:R-:W-:Y:S02]  /*de90*/  IMAD.MOV R4, RZ, RZ, -R4 ;  /* 0x000000ffff047224 */ /* 0x000fe400078e0a04 */
[----:B------:R-:W-:-:S04]  /*dea0*/  IMAD.HI.U32 R6, R2, R12, RZ ;  /* 0x0000000c02067227 */ /* 0x000fc800078e00ff */
[----:B------:R-:W-:Y:S02]  /*deb0*/  IMAD.MOV.U32 R31, RZ, RZ, R5 ;  /* 0x000000ffff1f7224 */ /* 0x000fe400078e0005 */
[----:B------:R-:W-:Y:S01]  /*dec0*/  @!P1 IMAD.MOV R32, RZ, RZ, -R32 ;  /* 0x000000ffff209224 */ /* 0x000fe200078e0a20 */
[C---:B------:R-:W-:Y:S01]  /*ded0*/  ISETP.GT.U32.AND P1, PT, R55.reuse, R13, PT ;  /* 0x0000000d3700720c */ /* 0x040fe20003f24070 */
[----:B------:R-:W-:Y:S02]  /*dee0*/  IMAD R3, R55, R4, R3 ;  /* 0x0000000437037224 */ /* 0x000fe400078e0203 */
[----:B------:R-:W-:Y:S02]  /*def0*/  IMAD.MOV R6, RZ, RZ, -R6 ;  /* 0x000000ffff067224 */ /* 0x000fe400078e0a06 */
[----:B------:R-:W-:Y:S02]  /*df00*/  @!P4 IMAD.MOV R31, RZ, RZ, -R31 ;  /* 0x000000ffff1fc224 */ /* 0x000fe400078e0a1f */
[----:B------:R-:W-:-:S02]  /*df10*/  IMAD.MOV.U32 R29, RZ, RZ, R11 ;  /* 0x000000ffff1d7224 */ /* 0x000fc400078e000b */
[--C-:B------:R-:W-:Y:S01]  /*df20*/  @!P3 IMAD.IADD R14, R14, 0x1, -R55.reuse ;  /* 0x000000010e0eb824 */ /* 0x100fe200078e0a37 */
[C---:B------:R-:W-:Y:S01]  /*df30*/  ISETP.GT.U32.AND P3, PT, R55.reuse, R3, PT ;  /* 0x000000033700720c */ /* 0x040fe20003f64070 */
[----:B------:R-:W-:Y:S01]  /*df40*/  IMAD R12, R55, R6, R12 ;  /* 0x00000006370c7224 */ /* 0x000fe200078e020c */
[----:B------:R-:W-:Y:S01]  /*df50*/  STL [R1+0x750], R32 ;  /* 0x0007502001007387 */ /* 0x000fe20000100800 */
[----:B------:R-:W-:-:S03]  /*df60*/  @!P2 IMAD.IADD R0, R0, 0x1, -R55 ;  /* 0x000000010000a824 */ /* 0x000fc600078e0a37 */
[----:B------:R0:W-:Y:S01]  /*df70*/  STL [R1+0x754], R31 ;  /* 0x0007541f01007387 */ /* 0x0001e20000100800 */
[----:B------:R-:W-:Y:S01]  /*df80*/  ISETP.GT.U32.AND P2, PT, R55, R12, PT ;  /* 0x0000000c3700720c */ /* 0x000fe20003f44070 */
[----:B------:R-:W-:Y:S02]  /*df90*/  @!P1 IMAD.IADD R13, R13, 0x1, -R55 ;  /* 0x000000010d0d9824 */ /* 0x000fe400078e0a37 */
[----:B------:R-:W-:Y:S02]  /*dfa0*/  IMAD.MOV.U32 R5, RZ, RZ, R0 ;  /* 0x000000ffff057224 */ /* 0x000fe400078e0000 */
[----:B0-----:R-:W-:Y:S02]  /*dfb0*/  IMAD.MOV.U32 R31, RZ, RZ, R29 ;  /* 0x000000ffff1f7224 */ /* 0x001fe400078e001d */
[----:B------:R-:W-:Y:S01]  /*dfc0*/  IMAD.MOV.U32 R29, RZ, RZ, R8 ;  /* 0x000000ffff1d7224 */ /* 0x000fe200078e0008 */
[----:B------:R-:W-:Y:S01]  /*dfd0*/  IABS R8, R36 ;  /* 0x0000002400087213 */ /* 0x000fe20000000000 */
[----:B------:R-:W-:Y:S01]  /*dfe0*/  @!P3 IMAD.IADD R3, R3, 0x1, -R55 ;  /* 0x000000010303b824 */ /* 0x000fe200078e0a37 */
[----:B------:R-:W-:-:S03]  /*dff0*/  ISETP.GT.U32.AND P1, PT, R55, R13, PT ;  /* 0x0000000d3700720c */ /* 0x000fc60003f24070 */
[----:B------:R-:W-:Y:S01]  /*e000*/  IMAD.HI.U32 R0, R2, R8, RZ ;  /* 0x0000000802007227 */ /* 0x000fe200078e00ff */
[----:B------:R-:W-:-:S03]  /*e010*/  IABS R6, R38 ;  /* 0x0000002600067213 */ /* 0x000fc60000000000 */
[----:B------:R-:W-:Y:S01]  /*e020*/  IMAD.MOV R0, RZ, RZ, -R0 ;  /* 0x000000ffff007224 */ /* 0x000fe200078e0a00 */
[C---:B------:R-:W-:Y:S01]  /*e030*/  ISETP.GT.U32.AND P3, PT, R55.reuse, R3, PT ;  /* 0x000000033700720c */ /* 0x040fe20003f64070 */
[----:B------:R-:W-:Y:S02]  /*e040*/  @!P2 IMAD.IADD R12, R12, 0x1, -R55 ;  /* 0x000000010c0ca824 */ /* 0x000fe400078e0a37 */
[----:B------:R-:W-:Y:S02]  /*e050*/  IMAD R8, R55, R0, R8 ;  /* 0x0000000037087224 */ /* 0x000fe400078e0208 */
[----:B------:R-:W-:Y:S01]  /*e060*/  IMAD.HI.U32 R0, R2, R6, RZ ;  /* 0x0000000602007227 */ /* 0x000fe200078e00ff */
[----:B------:R-:W-:-:S03]  /*e070*/  IABS R11, R34 ;  /* 0x00000022000b7213 */ /* 0x000fc60000000000 */
[----:B------:R-:W-:Y:S01]  /*e080*/  @!P6 IMAD.MOV R5, RZ, RZ, -R5 ;  /* 0x000000ffff05e224 */ /* 0x000fe200078e0a05 */
[----:B------:R-:W-:Y:S01]  /*e090*/  ISETP.GT.U32.AND P2, PT, R55, R12, PT ;  /* 0x0000000c3700720c */ /* 0x000fe20003f44070 */
[----:B------:R-:W-:Y:S02]  /*e0a0*/  IMAD.MOV R0, RZ, RZ, -R0 ;  /* 0x000000ffff007224 */ /* 0x000fe400078e0a00 */
[----:B------:R-:W-:Y:S01]  /*e0b0*/  @!P1 IMAD.IADD R13, R13, 0x1, -R55 ;  /* 0x000000010d0d9824 */ /* 0x000fe200078e0a37 */
[----:B------:R0:W-:Y:S01]  /*e0c0*/  STL [R1+0x758], R5 ;  /* 0x0007580501007387 */ /* 0x0001e20000100800 */
[----:B------:R-:W-:Y:S01]  /*e0d0*/  ISETP.GE.AND P1, PT, R34, RZ, PT ;  /* 0x000000ff2200720c */ /* 0x000fe20003f26270 */
[----:B------:R-:W-:Y:S02]  /*e0e0*/  IMAD R6, R55, R0, R6 ;  /* 0x0000000037067224 */ /* 0x000fe400078e0206 */
[----:B------:R-:W-:-:S04]  /*e0f0*/  IMAD.HI.U32 R7, R2, R11, RZ ;  /* 0x0000000b02077227 */ /* 0x000fc800078e00ff */
[----:B------:R-:W-:Y:S01]  /*e100*/  IMAD.MOV.U32 R34, RZ, RZ, R29 ;  /* 0x000000ffff227224 */ /* 0x000fe200078e001d */
[----:B0-----:R-:W-:Y:S01]  /*e110*/  IABS R5, R39 ;  /* 0x0000002700057213 */ /* 0x001fe20000000000 */
[----:B------:R-:W-:Y:S02]  /*e120*/  IMAD.MOV.U32 R29, RZ, RZ, R26 ;  /* 0x000000ffff1d7224 */ /* 0x000fe400078e001a */
[----:B------:R-:W-:Y:S02]  /*e130*/  IMAD.MOV.U32 R26, RZ, RZ, R9 ;  /* 0x000000ffff1a7224 */ /* 0x000fe400078e0009 */
[----:B------:R-:W-:-:S04]  /*e140*/  IMAD.HI.U32 R9, R2, R5, RZ ;  /* 0x0000000502097227 */ /* 0x000fc800078e00ff */
[----:B------:R-:W-:Y:S01]  /*e150*/  @!P3 IMAD.IADD R3, R3, 0x1, -R55 ;  /* 0x000000010303b824 */ /* 0x000fe200078e0a37 */
[C---:B------:R-:W-:Y:S01]  /*e160*/  ISETP.GT.U32.AND P3, PT, R55.reuse, R6, PT ;  /* 0x000000063700720c */ /* 0x040fe20003f64070 */
[----:B------:R-:W-:Y:S01]  /*e170*/  IMAD.MOV R7, RZ, RZ, -R7 ;  /* 0x000000ffff077224 */ /* 0x000fe200078e0a07 */
[----:B------:R-:W-:Y:S01]  /*e180*/  IABS R0, R41 ;  /* 0x0000002900007213 */ /* 0x000fe20000000000 */
[----:B------:R-:W-:Y:S02]  /*e190*/  IMAD.MOV R9, RZ, RZ, -R9 ;  /* 0x000000ffff097224 */ /* 0x000fe400078e0a09 */
[C---:B------:R-:W-:Y:S02]  /*e1a0*/  IMAD R11, R55.reuse, R7, R11 ;  /* 0x00000007370b7224 */ /* 0x040fe400078e020b */
[----:B------:R-:W-:Y:S01]  /*e1b0*/  @!P2 IMAD.IADD R12, R12, 0x1, -R55 ;  /* 0x000000010c0ca824 */ /* 0x000fe200078e0a37 */
[C---:B------:R-:W-:Y:S01]  /*e1c0*/  ISETP.GT.U32.AND P2, PT, R55.reuse, R8, PT ;  /* 0x000000083700720c */ /* 0x040fe20003f44070 */
[C---:B------:R-:W-:Y:S01]  /*e1d0*/  IMAD R5, R55.reuse, R9, R5 ;  /* 0x0000000937057224 */ /* 0x040fe200078e0205 */
[----:B------:R-:W-:Y:S01]  /*e1e0*/  ISETP.GT.U32.AND P6, PT, R55, R11, PT ;  /* 0x0000000b3700720c */ /* 0x000fe20003fc4070 */
[----:B------:R-:W-:-:S02]  /*e1f0*/  IMAD.MOV.U32 R32, RZ, RZ, R30 ;  /* 0x000000ffff207224 */ /* 0x000fc400078e001e */
[----:B------:R-:W-:Y:S01]  /*e200*/  IMAD.HI.U32 R9, R2, R0, RZ ;  /* 0x0000000002097227 */ /* 0x000fe200078e00ff */
[----:B------:R-:W-:-:S03]  /*e210*/  ISETP.GE.AND P4, PT, R33, RZ, PT ;  /* 0x000000ff2100720c */ /* 0x000fc60003f86270 */
[----:B------:R-:W-:Y:S02]  /*e220*/  IMAD.MOV.U32 R30, RZ, RZ, R26 ;  /* 0x000000ffff1e7224 */ /* 0x000fe400078e001a */
[----:B------:R-:W-:Y:S01]  /*e230*/  IMAD.MOV.U32 R26, RZ, RZ, R10 ;  /* 0x000000ffff1a7224 */ /* 0x000fe200078e000a */
[----:B------:R-:W-:Y:S01]  /*e240*/  IABS R10, R42 ;  /* 0x0000002a000a7213 */ /* 0x000fe20000000000 */
[----:B------:R-:W-:Y:S01]  /*e250*/  IMAD.MOV.U32 R33, RZ, RZ, R16 ;  /* 0x000000ffff217224 */ /* 0x000fe200078e0010 */
[----:B------:R-:W-:Y:S01]  /*e260*/  IABS R16, R43 ;  /* 0x0000002b00107213 */ /* 0x000fe20000000000 */
[----:B------:R-:W-:Y:S02]  /*e270*/  IMAD.MOV R9, RZ, RZ, -R9 ;  /* 0x000000ffff097224 */ /* 0x000fe400078e0a09 */
[----:B------:R-:W-:Y:S01]  /*e280*/  @!P3 IMAD.IADD R6, R6, 0x1, -R55 ;  /* 0x000000010606b824 */ /* 0x000fe200078e0a37 */
[----:B------:R-:W-:Y:S01]  /*e290*/  ISETP.GE.AND P3, PT, R36, RZ, PT ;  /* 0x000000ff2400720c */ /* 0x000fe20003f66270 */
[----:B------:R-:W-:Y:S01]  /*e2a0*/  IMAD.MOV.U32 R36, RZ, RZ, R15 ;  /* 0x000000ffff247224 */ /* 0x000fe200078e000f */
[----:B------:R-:W-:Y:S01]  /*e2b0*/  IABS R7, R37 ;  /* 0x0000002500077213 */ /* 0x000fe20000000000 */
[----:B------:R-:W-:-:S04]  /*e2c0*/  IMAD.HI.U32 R15, R2, R10, RZ ;  /* 0x0000000a020f7227 */ /* 0x000fc800078e00ff */
[----:B------:R-:W-:Y:S02]  /*e2d0*/  IMAD R0, R55, R9, R0 ;  /* 0x0000000937007224 */ /* 0x000fe400078e0200 */
[----:B------:R-:W-:Y:S02]  /*e2e0*/  IMAD.MOV.U32 R9, RZ, RZ, R16 ;  /* 0x000000ffff097224 */ /* 0x000fe400078e0010 */
[----:B------:R-:W-:Y:S01]  /*e2f0*/  @!P2 IMAD.IADD R8, R8, 0x1, -R55 ;  /* 0x000000010808a824 */ /* 0x000fe200078e0a37 */
[----:B------:R-:W-:Y:S01]  /*e300*/  ISETP.GE.AND P2, PT, R35, RZ, PT ;  /* 0x000000ff2300720c */ /* 0x000fe20003f46270 */
[----:B------:R-:W-:Y:S02]  /*e310*/  IMAD.MOV.U32 R16, RZ, RZ, R57 ;  /* 0x000000ffff107224 */ /* 0x000fe400078e0039 */
[----:B------:R-:W-:Y:S02]  /*e320*/  IMAD.MOV.U32 R57, RZ, RZ, R14 ;  /* 0x000000ffff397224 */ /* 0x000fe400078e000e */
[----:B------:R-:W-:-:S02]  /*e330*/  IMAD.MOV.U32 R35, RZ, RZ, R29 ;  /* 0x000000ffff237224 */ /* 0x000fc400078e001d */
[----:B------:R-:W-:Y:S02]  /*e340*/  IMAD.MOV R14, RZ, RZ, -R15 ;  /* 0x000000ffff0e7224 */ /* 0x000fe400078e0a0f */
[----:B------:R-:W-:Y:S02]  /*e350*/  IMAD.MOV.U32 R15, RZ, RZ, R58 ;  /* 0x000000ffff0f7224 */ /* 0x000fe400078e003a */
[----:B------:R-:W-:Y:S02]  /*e360*/  @!P6 IMAD.IADD R11, R11, 0x1, -R55 ;  /* 0x000000010b0be824 */ /* 0x000fe400078e0a37 */
[----:B------:R-:W-:-:S04]  /*e370*/  IMAD.HI.U32 R4, R2, R7, RZ ;  /* 0x0000000702047227 */ /* 0x000fc800078e00ff */
[----:B------:R-:W-:Y:S02]  /*e380*/  IMAD.MOV.U32 R58, RZ, RZ, R13 ;  /* 0x000000ffff3a7224 */ /* 0x000fe400078e000d */
[----:B------:R-:W-:Y:S02]  /*e390*/  IMAD.MOV.U32 R13, RZ, RZ, R36 ;  /* 0x000000ffff0d7224 */ /* 0x000fe400078e0024 */
[----:B------:R-:W-:Y:S02]  /*e3a0*/  IMAD.MOV.U32 R36, RZ, RZ, R35 ;  /* 0x000000ffff247224 */ /* 0x000fe400078e0023 */
[----:B------:R-:W-:Y:S01]  /*e3b0*/  IMAD.MOV.U32 R35, RZ, RZ, R34 ;  /* 0x000000ffff237224 */ /* 0x000fe200078e0022 */
[----:B------:R-:W-:Y:S01]  /*e3c0*/  ISETP.GT.U32.AND P6, PT, R55, R11, PT ;  /* 0x0000000b3700720c */ /* 0x000fe20003fc4070 */
[----:B------:R-:W-:Y:S02]  /*e3d0*/  IMAD.MOV R4, RZ, RZ, -R4 ;  /* 0x000000ffff047224 */ /* 0x000fe400078e0a04 */
[----:B------:R-:W-:-:S02]  /*e3e0*/  IMAD.MOV.U32 R34, RZ, RZ, R32 ;  /* 0x000000ffff227224 */ /* 0x000fc400078e0020 */
[----:B------:R-:W-:Y:S02]  /*e3f0*/  IMAD.MOV.U32 R32, RZ, RZ, R31 ;  /* 0x000000ffff207224 */ /* 0x000fe400078e001f */
[----:B------:R-:W-:Y:S02]  /*e400*/  IMAD.MOV.U32 R31, RZ, RZ, R27 ;  /* 0x000000ffff1f7224 */ /* 0x000fe400078e001b */
[----:B------:R-:W-:Y:S02]  /*e410*/  IMAD.MOV.U32 R27, RZ, RZ, R19 ;  /* 0x000000ffff1b7224 */ /* 0x000fe400078e0013 */
[----:B------:R-:W-:Y:S01]  /*e420*/  IMAD R7, R55, R4, R7 ;  /* 0x0000000437077224 */ /* 0x000fe200078e0207 */
[----:B------:R-:W-:Y:S01]  /*e430*/  IABS R4, R40 ;  /* 0x0000002800047213 */ /* 0x000fe20000000000 */
[----:B------:R-:W-:Y:S02]  /*e440*/  IMAD.MOV.U32 R19, RZ, RZ, R18 ;  /* 0x000000ffff137224 */ /* 0x000fe400078e0012 */
[----:B------:R-:W-:-:S02]  /*e450*/  IMAD.MOV.U32 R18, RZ, RZ, R61 ;  /* 0x000000ffff127224 */ /* 0x000fc400078e003d */
[----:B------:R-:W-:Y:S02]  /*e460*/  IMAD.MOV.U32 R61, RZ, RZ, R60 ;  /* 0x000000ffff3d7224 */ /* 0x000fe400078e003c */
[----:B------:R-:W-:Y:S02]  /*e470*/  IMAD.MOV.U32 R60, RZ, RZ, R59 ;  /* 0x000000ffff3c7224 */ /* 0x000fe400078e003b */
[----:B------:R-:W-:Y:S02]  /*e480*/  IMAD.MOV.U32 R59, RZ, RZ, R12 ;  /* 0x000000ffff3b7224 */ /* 0x000fe400078e000c */
[----:B------:R-:W-:Y:S02]  /*e490*/  IMAD.MOV.U32 R29, RZ, RZ, R17 ;  /* 0x000000ffff1d7224 */ /* 0x000fe400078e0011 */
[----:B------:R-:W-:Y:S02]  /*e4a0*/  IMAD.MOV.U32 R12, RZ, RZ, R36 ;  /* 0x000000ffff0c7224 */ /* 0x000fe400078e0024 */
[----:B------:R-:W-:-:S04]  /*e4b0*/  IMAD.HI.U32 R17, R2, R4, RZ ;  /* 0x0000000402117227 */ /* 0x000fc800078e00ff */
[----:B------:R-:W-:Y:S02]  /*e4c0*/  IMAD.MOV.U32 R36, RZ, RZ, R35 ;  /* 0x000000ffff247224 */ /* 0x000fe400078e0023 */
[----:B------:R-:W-:Y:S02]  /*e4d0*/  IMAD.MOV.U32 R35, RZ, RZ, R34 ;  /* 0x000000ffff237224 */ /* 0x000fe400078e0022 */
[----:B------:R-:W-:Y:S02]  /*e4e0*/  IMAD.MOV.U32 R34, RZ, RZ, R32 ;  /* 0x000000ffff227224 */ /* 0x000fe400078e0020 */
[----:B------:R-:W-:Y:S02]  /*e4f0*/  IMAD.MOV.U32 R32, RZ, RZ, R27 ;  /* 0x000000ffff207224 */ /* 0x000fe400078e001b */
[----:B------:R-:W-:Y:S02]  /*e500*/  @!P6 IMAD.IADD R11, R11, 0x1, -R55 ;  /* 0x000000010b0be824 */ /* 0x000fe400078e0a37 */
[----:B------:R-:W-:-:S02]  /*e510*/  IMAD.MOV R17, RZ, RZ, -R17 ;  /* 0x000000ffff117224 */ /* 0x000fc400078e0a11 */
[----:B------:R-:W-:Y:S02]  /*e520*/  IMAD.MOV.U32 R27, RZ, RZ, R19 ;  /* 0x000000ffff1b7224 */ /* 0x000fe400078e0013 */
[----:B------:R-:W-:Y:S02]  /*e530*/  IMAD.MOV.U32 R19, RZ, RZ, R18 ;  /* 0x000000ffff137224 */ /* 0x000fe400078e0012 */
[----:B------:R-:W-:Y:S02]  /*e540*/  @!P0 IMAD.MOV R57, RZ, RZ, -R57 ;  /* 0x000000ffff398224 */ /* 0x000fe400078e0a39 */
[----:B------:R-:W-:Y:S02]  /*e550*/  IMAD.MOV.U32 R18, RZ, RZ, R61 ;  /* 0x000000ffff127224 */ /* 0x000fe400078e003d */
[----:B------:R-:W-:Y:S02]  /*e560*/  IMAD.MOV.U32 R61, RZ, RZ, R60 ;  /* 0x000000ffff3d7224 */ /* 0x000fe400078e003c */
[----:B------:R-:W-:-:S02]  /*e570*/  @!P5 IMAD.MOV R58, RZ, RZ, -R58 ;  /* 0x000000ffff3ad224 */ /* 0x000fc400078e0a3a */
[----:B------:R-:W-:Y:S02]  /*e580*/  IMAD.MOV.U32 R60, RZ, RZ, R11 ;  /* 0x000000ffff3c7224 */ /* 0x000fe400078e000b */
[----:B------:R-:W-:Y:S02]  /*e590*/  IMAD R4, R55, R17, R4 ;  /* 0x0000001137047224 */ /* 0x000fe400078e0204 */
[----:B------:R-:W-:Y:S01]  /*e5a0*/  IMAD.MOV.U32 R11, RZ, RZ, R12 ;  /* 0x000000ffff0b7224 */ /* 0x000fe200078e000c */
[----:B------:R-:W3:Y:S01]  /*e5b0*/  LDL.LU R17, [R1] ;  /* 0x0000000001117983 */ /* 0x000ee20000300800 */
[----:B------:R-:W-:Y:S02]  /*e5c0*/  @!P4 IMAD.MOV R59, RZ, RZ, -R59 ;  /* 0x000000ffff3bc224 */ /* 0x000fe400078e0a3b */
[----:B------:R-:W-:Y:S01]  /*e5d0*/  IMAD.MOV.U32 R12, RZ, RZ, R36 ;  /* 0x000000ffff0c7224 */ /* 0x000fe200078e0024 */
[----:B------:R0:W-:Y:S01]  /*e5e0*/  STL [R1+0x75c], R57 ;  /* 0x00075c3901007387 */ /* 0x0001e20000100800 */
[----:B------:R-:W-:-:S02]  /*e5f0*/  IMAD.MOV.U32 R36, RZ, RZ, R35 ;  /* 0x000000ffff247224 */ /* 0x000fc400078e0023 */
[----:B------:R-:W-:Y:S02]  /*e600*/  IMAD.MOV.U32 R35, RZ, RZ, R27 ;  /* 0x000000ffff237224 */ /* 0x000fe400078e001b */
[----:B------:R-:W-:Y:S02]  /*e610*/  IMAD.MOV.U32 R27, RZ, RZ, R19 ;  /* 0x000000ffff1b7224 */ /* 0x000fe400078e0013 */
[----:B------:R-:W-:Y:S01]  /*e620*/  IMAD.MOV.U32 R19, RZ, RZ, R18 ;  /* 0x000000ffff137224 */ /* 0x000fe200078e0012 */
[----:B0-----:R-:W2:Y:S01]  /*e630*/  LDL.LU R57, [R1+0x589c] ;  /* 0x00589c0001397983 */ /* 0x001ea20000300800 */
[----:B------:R-:W-:-:S03]  /*e640*/  IMAD.MOV.U32 R18, RZ, RZ, R61 ;  /* 0x000000ffff127224 */ /* 0x000fc600078e003d */
[----:B------:R0:W-:Y:S01]  /*e650*/  STL [R1+0x760], R58 ;  /* 0x0007603a01007387 */ /* 0x0001e20000100800 */
[----:B------:R-:W-:-:S03]  /*e660*/  IMAD.MOV.U32 R61, RZ, RZ, R3 ;  /* 0x000000ffff3d7224 */ /* 0x000fc600078e0003 */
[----:B0-----:R-:W2:Y:S04]  /*e670*/  LDL.LU R58, [R1+0x5898] ;  /* 0x00589800013a7983 */ /* 0x001ea80000300800 */
[----:B------:R0:W-:Y:S04]  /*e680*/  STL [R1+0x764], R59 ;  /* 0x0007643b01007387 */ /* 0x0001e80000100800 */
[----:B0-----:R-:W2:Y:S04]  /*e690*/  LDL.LU R59, [R1+0x5894] ;  /* 0x00589400013b7983 */ /* 0x001ea80000300800 */
[----:B------:R-:W2:Y:S01]  /*e6a0*/  LDL.LU R3, [R1+0x84] ;  /* 0x0000840001037983 */ /* 0x000ea20000300800 */
[----:B------:R-:W-:Y:S01]  /*e6b0*/  ISETP.GT.U32.AND P0, PT, R55, R8, PT ;  /* 0x000000083700720c */ /* 0x000fe20003f04070 */
[----:B------:R-:W-:-:S02]  /*e6c0*/  @!P1 IMAD.MOV R60, RZ, RZ, -R60 ;  /* 0x000000ffff3c9224 */ /* 0x000fc400078e0a3c */
[----:B------:R-:W-:-:S03]  /*e6d0*/  @!P2 IMAD.MOV R61, RZ, RZ, -R61 ;  /* 0x000000ffff3da224 */ /* 0x000fc600078e0a3d */
[----:B------:R0:W-:Y:S07]  /*e6e0*/  STL [R1+0x7a8], R60 ;  /* 0x0007a83c01007387 */ /* 0x0001ee0000100800 */
[----:B------:R-:W-:Y:S01]  /*e6f0*/  @!P0 IMAD.IADD R8, R8, 0x1, -R55 ;  /* 0x0000000108088824 */ /* 0x000fe200078e0a37 */
[----:B------:R-:W-:Y:S01]  /*e700*/  ISETP.GE.AND P0, PT, R37, RZ, PT ;  /* 0x000000ff2500720c */ /* 0x000fe20003f06270 */
[----:B0-----:R-:W3:Y:S04]  /*e710*/  LDL.LU R60, [R1+0x5890] ;  /* 0x00589000013c7983 */ /* 0x001ee80000300800 */
[----:B------:R0:W-:Y:S04]  /*e720*/  STL [R1+0x7b4], R61 ;  /* 0x0007b43d01007387 */ /* 0x0001e80000100800 */
[----:B0-----:R-:W3:Y:S01]  /*e730*/  LDL.LU R61, [R1+0x588c] ;  /* 0x00588c00013d7983 */ /* 0x001ee20000300800 */
[----:B------:R-:W-:-:S13]  /*e740*/  ISETP.GT.U32.AND P6, PT, R55, R7, PT ;  /* 0x000000073700720c */ /* 0x000fda0003fc4070 */
[----:B------:R-:W-:Y:S01]  /*e750*/  @!P6 IMAD.IADD R7, R7, 0x1, -R55 ;  /* 0x000000010707e824 */ /* 0x000fe200078e0a37 */
[C---:B------:R-:W-:Y:S02]  /*e760*/  ISETP.GT.U32.AND P6, PT, R55.reuse, R5, PT ;  /* 0x000000053700720c */ /* 0x040fe40003fc4070 */
[C---:B------:R-:W-:Y:S02]  /*e770*/  ISETP.GT.U32.AND P4, PT, R55.reuse, R6, PT ;  /* 0x000000063700720c */ /* 0x040fe40003f84070 */
[----:B------:R-:W-:-:S09]  /*e780*/  ISETP.GT.U32.AND P5, PT, R55, R7, PT ;  /* 0x000000073700720c */ /* 0x000fd20003fa4070 */
[----:B------:R-:W-:-:S05]  /*e790*/  @!P6 IMAD.IADD R5, R5, 0x1, -R55 ;  /* 0x000000010505e824 */ /* 0x000fca00078e0a37 */
[C---:B------:R-:W-:Y:S01]  /*e7a0*/  ISETP.GT.U32.AND P6, PT, R55.reuse, R5, PT ;  /* 0x000000053700720c */ /* 0x040fe20003fc4070 */
[--C-:B------:R-:W-:Y:S01]  /*e7b0*/  @!P4 IMAD.IADD R6, R6, 0x1, -R55.reuse ;  /* 0x000000010606c824 */ /* 0x100fe200078e0a37 */
[----:B------:R-:W-:Y:S01]  /*e7c0*/  ISETP.GT.U32.AND P1, PT, R55, R4, PT ;  /* 0x000000043700720c */ /* 0x000fe20003f24070 */
[----:B------:R-:W-:Y:S01]  /*e7d0*/  @!P5 IMAD.IADD R7, R7, 0x1, -R55 ;  /* 0x000000010707d824 */ /* 0x000fe200078e0a37 */
[----:B------:R-:W-:-:S09]  /*e7e0*/  ISETP.GE.AND P5, PT, R38, RZ, PT ;  /* 0x000000ff2600720c */ /* 0x000fd20003fa6270 */
[----:B------:R-:W-:Y:S01]  /*e7f0*/  @!P6 IMAD.IADD R5, R5, 0x1, -R55 ;  /* 0x000000010505e824 */ /* 0x000fe200078e0a37 */
[----:B------:R-:W-:Y:S01]  /*e800*/  ISETP.GE.AND P6, PT, R39, RZ, PT ;  /* 0x000000ff2700720c */ /* 0x000fe20003fc6270 */
[----:B------:R-:W-:Y:S02]  /*e810*/  IMAD.MOV.U32 R39, RZ, RZ, R8 ;  /* 0x000000ffff277224 */ /* 0x000fe400078e0008 */
[----:B------:R-:W-:Y:S02]  /*e820*/  @!P0 IMAD.MOV R7, RZ, RZ, -R7 ;  /* 0x000000ffff078224 */ /* 0x000fe400078e0a07 */
[----:B------:R-:W-:Y:S01]  /*e830*/  @!P3 IMAD.MOV R39, RZ, RZ, -R39 ;  /* 0x000000ffff27b224 */ /* 0x000fe200078e0a27 */
[----:B------:R-:W-:Y:S01]  /*e840*/  ISETP.GT.U32.AND P2, PT, R55, R0, PT ;  /* 0x000000003700720c */ /* 0x000fe20003f44070 */
[----:B------:R-:W-:-:S06]  /*e850*/  @!P1 IMAD.IADD R4, R4, 0x1, -R55 ;  /* 0x0000000104049824 */ /* 0x000fcc00078e0a37 */
[----:B------:R-:W-:Y:S01]  /*e860*/  @!P6 IMAD.MOV R5, RZ, RZ, -R5 ;  /* 0x000000ffff05e224 */ /* 0x000fe200078e0a05 */
[----:B------:R-:W-:-:S05]  /*e870*/  ISETP.GE.AND P1, PT, R40, RZ, PT ;  /* 0x000000ff2800720c */ /* 0x000fca0003f26270 */
[----:B------:R-:W-:-:S05]  /*e880*/  @!P2 IMAD.IADD R0, R0, 0x1, -R55 ;  /* 0x000000010000a824 */ /* 0x000fca00078e0a37 */
[C---:B------:R-:W-:Y:S01]  /*e890*/  ISETP.GT.U32.AND P3, PT, R55.reuse, R0, PT ;  /* 0x000000003700720c */ /* 0x040fe20003f64070 */
[----:B--2---:R-:W-:Y:S02]  /*e8a0*/  IMAD.MOV.U32 R37, RZ, RZ, R3 ;  /* 0x000000ffff257224 */ /* 0x004fe400078e0003 */
[C---:B------:R-:W-:Y:S02]  /*e8b0*/  IMAD R3, R55.reuse, R14, R10 ;  /* 0x0000000e37037224 */ /* 0x040fe400078e020a */
[----:B------:R-:W2:Y:S03]  /*e8c0*/  LDL.LU R14, [R1+0x80] ;  /* 0x00008000010e7983 */ /* 0x000ea60000300800 */
[----:B------:R-:W-:Y:S01]  /*e8d0*/  ISETP.GT.U32.AND P4, PT, R55, R3, PT ;  /* 0x000000033700720c */ /* 0x000fe20003f84070 */
[----:B------:R-:W-:Y:S02]  /*e8e0*/  IMAD.MOV.U32 R38, RZ, RZ, R37 ;  /* 0x000000ffff267224 */ /* 0x000fe400078e0025 */
[----:B------:R-:W-:Y:S01]  /*e8f0*/  IMAD.MOV.U32 R37, RZ, RZ, R11 ;  /* 0x000000ffff257224 */ /* 0x000fe200078e000b */
[----:B----4-:R-:W-:Y:S01]  /*e900*/  IABS R11, R44 ;  /* 0x0000002c000b7213 */ /* 0x010fe20000000000 */
[----:B------:R-:W-:Y:S01]  /*e910*/  IMAD.HI.U32 R10, R2, R9, RZ ;  /* 0x00000009020a7227 */ /* 0x000fe200078e00ff */
[----:B------:R-:W-:Y:S03]  /*e920*/  STL [R1+0x770], R39 ;  /* 0x0007702701007387 */ /* 0x000fe60000100800 */
[----:B------:R-:W-:Y:S01]  /*e930*/  IMAD.MOV R10, RZ, RZ, -R10 ;  /* 0x000000ffff0a7224 */ /* 0x000fe200078e0a0a */
[----:B------:R0:W-:Y:S01]  /*e940*/  STL [R1+0x774], R7 ;  /* 0x0007740701007387 */ /* 0x0001e20000100800 */
[----:B------:R-:W-:-:S02]  /*e950*/  IMAD.MOV.U32 R8, RZ, RZ, R11 ;  /* 0x000000ffff087224 */ /* 0x000fc400078e000b */
[----:B------:R-:W-:Y:S01]  /*e960*/  @!P4 IMAD.IADD R3, R3, 0x1, -R55 ;  /* 0x000000010303c824 */ /* 0x000fe200078e0a37 */
[C---:B------:R-:W-:Y:S01]  /*e970*/  ISETP.GT.U32.AND P4, PT, R55.reuse, R4, PT ;  /* 0x000000043700720c */ /* 0x040fe20003f84070 */
[----:B------:R-:W-:-:S03]  /*e980*/  IMAD R9, R55, R10, R9 ;  /* 0x0000000a37097224 */ /* 0x000fc600078e0209 */
[C---:B------:R-:W-:Y:S01]  /*e990*/  ISETP.GT.U32.AND P0, PT, R55.reuse, R3, PT ;  /* 0x000000033700720c */ /* 0x040fe20003f04070 */
[----:B0-----:R-:W-:Y:S02]  /*e9a0*/  IMAD.MOV.U32 R7, RZ, RZ, R6 ;  /* 0x000000ffff077224 */ /* 0x001fe400078e0006 */
[----:B------:R-:W-:Y:S01]  /*e9b0*/  IMAD.HI.U32 R6, R2, R8, RZ ;  /* 0x0000000802067227 */ /* 0x000fe200078e00ff */
[----:B------:R-:W-:-:S03]  /*e9c0*/  ISETP.GT.U32.AND P6, PT, R55, R9, PT ;  /* 0x000000093700720c */ /* 0x000fc60003fc4070 */
[----:B------:R-:W-:Y:S02]  /*e9d0*/  @!P5 IMAD.MOV R7, RZ, RZ, -R7 ;  /* 0x000000ffff07d224 */ /* 0x000fe400078e0a07 */
[----:B------:R-:W-:Y:S01]  /*e9e0*/  IMAD.MOV R6, RZ, RZ, -R6 ;  /* 0x000000ffff067224 */ /* 0x000fe200078e0a06 */
[----:B------:R-:W-:Y:S02]  /*e9f0*/  IABS R10, R45 ;  /* 0x0000002d000a7213 */ /* 0x000fe40000000000 */
[----:B------:R-:W-:Y:S04]  /*ea00*/  STL [R1+0x778], R7 ;  /* 0x0007780701007387 */ /* 0x000fe80000100800 */
[----:B------:R0:W-:Y:S01]  /*ea10*/  STL [R1+0x7a0], R5 ;  /* 0x0007a00501007387 */ /* 0x0001e20000100800 */
[----:B------:R-:W-:Y:S01]  /*ea20*/  ISETP.GE.AND P5, PT, R42, RZ, PT ;  /* 0x000000ff2a00720c */ /* 0x000fe20003fa6270 */
[----:B------:R-:W-:-:S02]  /*ea30*/  @!P0 IMAD.IADD R3, R3, 0x1, -R55 ;  /* 0x0000000103038824 */ /* 0x000fc400078e0a37 */
[----:B------:R-:W-:Y:S02]  /*ea40*/  @!P4 IMAD.IADD R4, R4, 0x1, -R55 ;  /* 0x000000010404c824 */ /* 0x000fe400078e0a37 */
[C---:B0-----:R-:W-:Y:S02]  /*ea50*/  IMAD R5, R55.reuse, R6, R8 ;  /* 0x0000000637057224 */ /* 0x041fe400078e0208 */
[----:B------:R-:W-:Y:S01]  /*ea60*/  IMAD.HI.U32 R8, R2, R10, RZ ;  /* 0x0000000a02087227 */ /* 0x000fe200078e00ff */
[----:B------:R-:W-:Y:S02]  /*ea70*/  IABS R7, R46 ;  /* 0x0000002e00077213 */ /* 0x000fe40000000000 */
[----:B------:R-:W-:Y:S01]  /*ea80*/  ISETP.GT.U32.AND P0, PT, R55, R5, PT ;  /* 0x000000053700720c */ /* 0x000fe20003f04070 */
[----:B------:R-:W-:Y:S02]  /*ea90*/  IMAD.MOV.U32 R11, RZ, RZ, R4 ;  /* 0x000000ffff0b7224 */ /* 0x000fe400078e0004 */
[----:B------:R-:W-:-:S02]  /*eaa0*/  IMAD.MOV R8, RZ, RZ, -R8 ;  /* 0x000000ffff087224 */ /* 0x000fc400078e0a08 */
[----:B------:R-:W-:Y:S01]  /*eab0*/  @!P6 IMAD.IADD R9, R9, 0x1, -R55 ;  /* 0x000000010909e824 */ /* 0x000fe200078e0a37 */
[----:B------:R-:W-:Y:S01]  /*eac0*/  ISETP.GE.AND P2, PT, R41, RZ, PT ;  /* 0x000000ff2900720c */ /* 0x000fe20003f46270 */
[----:B------:R-:W-:Y:S02]  /*ead0*/  IMAD.MOV.U32 R4, RZ, RZ, R7 ;  /* 0x000000ffff047224 */ /* 0x000fe400078e0007 */
[----:B------:R-:W-:Y:S01]  /*eae0*/  @!P1 IMAD.MOV R11, RZ, RZ, -R11 ;  /* 0x000000ffff0b9224 */ /* 0x000fe200078e0a0b */
[C---:B------:R-:W-:Y:S01]  /*eaf0*/  ISETP.GT.U32.AND P1, PT, R55.reuse, R9, PT ;  /* 0x000000093700720c */ /* 0x040fe20003f24070 */
[C---:B------:R-:W-:Y:S02]  /*eb00*/  IMAD R7, R55.reuse, R8, R10 ;  /* 0x0000000837077224 */ /* 0x040fe400078e020a */
[----:B------:R-:W-:Y:S02]  /*eb10*/  @!P3 IMAD.IADD R0, R0, 0x1, -R55 ;  /* 0x000000010000b824 */ /* 0x000fe400078e0a37 */
[----:B------:R-:W-:Y:S01]  /*eb20*/  @!P5 IMAD.MOV R3, RZ, RZ, -R3 ;  /* 0x000000ffff03d224 */ /* 0x000fe200078e0a03 */
[----:B------:R-:W-:Y:S01]  /*eb30*/  ISETP.GT.U32.AND P5, PT, R55, R7, PT ;  /* 0x000000073700720c */ /* 0x000fe20003fa4070 */
[----:B------:R-:W-:Y:S01]  /*eb40*/  @!P0 IMAD.IADD R5, R5, 0x1, -R55 ;  /* 0x0000000105058824 */ /* 0x000fe200078e0a37 */
[----:B------:R0:W-:Y:S01]  /*eb50*/  STL [R1+0x780], R11 ;  /* 0x0007800b01007387 */ /* 0x0001e20000100800 */
[----:B------:R-:W-:-:S02]  /*eb60*/  ISETP.GE.AND P4, PT, R43, RZ, PT ;  /* 0x000000ff2b00720c */ /* 0x000fc40003f86270 */
[----:B------:R-:W-:Y:S01]  /*eb70*/  IABS R6, R47 ;  /* 0x0000002f00067213 */ /* 0x000fe20000000000 */
[----:B------:R-:W-:Y:S01]  /*eb80*/  IMAD.HI.U32 R8, R2, R4, RZ ;  /* 0x0000000402087227 */ /* 0x000fe200078e00ff */
[----:B------:R-:W-:-:S03]  /*eb90*/  ISETP.GT.U32.AND P0, PT, R55, R5, PT ;  /* 0x000000053700720c */ /* 0x000fc60003f04070 */
[----:B0-----:R-:W-:-:S04]  /*eba0*/  IMAD.MOV.U32 R11, RZ, RZ, R0 ;  /* 0x000000ffff0b7224 */ /* 0x001fc800078e0000 */
[----:B------:R-:W-:Y:S01]  /*ebb0*/  @!P2 IMAD.MOV R11, RZ, RZ, -R11 ;  /* 0x000000ffff0ba224 */ /* 0x000fe200078e0a0b */
[----:B------:R-:W-:Y:S01]  /*ebc0*/  IABS R10, R48 ;  /* 0x00000030000a7213 */ /* 0x000fe20000000000 */
[----:B------:R-:W-:-:S04]  /*ebd0*/  IMAD.HI.U32 R0, R2, R6, RZ ;  /* 0x0000000602007227 */ /* 0x000fc800078e00ff */
[--C-:B------:R-:W-:Y:S01]  /*ebe0*/  @!P1 IMAD.IADD R9, R9, 0x1, -R55.reuse ;  /* 0x0000000109099824 */ /* 0x100fe200078e0a37 */
[----:B------:R0:W-:Y:S01]  /*ebf0*/  STL [R1+0x784], R11 ;  /* 0x0007840b01007387 */ /* 0x0001e20000100800 */
[----:B------:R-:W-:Y:S02]  /*ec00*/  IMAD.MOV R8, RZ, RZ, -R8 ;  /* 0x000000ffff087224 */ /* 0x000fe400078e0a08 */
[--C-:B------:R-:W-:Y:S01]  /*ec10*/  @!P5 IMAD.IADD R7, R7, 0x1, -R55.reuse ;  /* 0x000000010707d824 */ /* 0x100fe200078e0a37 */
[----:B------:R1:W-:Y:S01]  /*ec20*/  STL [R1+0x788], R3 ;  /* 0x0007880301007387 */ /* 0x0003e20000100800 */
[----:B------:R-:W-:Y:S02]  /*ec30*/  @!P0 IMAD.IADD R5, R5, 0x1, -R55 ;  /* 0x0000000105058824 */ /* 0x000fe400078e0a37 */
[----:B0-----:R-:W-:Y:S02]  /*ec40*/  IMAD.MOV.U32 R11, RZ, RZ, R9 ;  /* 0x000000ffff0b7224 */ /* 0x001fe400078e0009 */
[----:B-1----:R-:W-:-:S02]  /*ec50*/  IMAD.MOV R3, RZ, RZ, -R0 ;  /* 0x000000ffff037224 */ /* 0x002fc400078e0a00 */
[C---:B------:R-:W-:Y:S02]  /*ec60*/  IMAD R0, R55.reuse, R8, R4 ;  /* 0x0000000837007224 */ /* 0x040fe400078e0204 */
[----:B------:R-:W-:Y:S02]  /*ec70*/  IMAD.MOV.U32 R4, RZ, RZ, R10 ;  /* 0x000000ffff047224 */ /* 0x000fe400078e000a */
[----:B------:R-:W-:Y:S01]  /*ec80*/  @!P4 IMAD.MOV R11, RZ, RZ, -R11 ;  /* 0x000000ffff0bc224 */ /* 0x000fe200078e0a0b */
[C---:B------:R-:W-:Y:S01]  /*ec90*/  ISETP.GT.U32.AND P4, PT, R55.reuse, R7, PT ;  /* 0x000000073700720c */ /* 0x040fe20003f84070 */
[----:B------:R-:W-:Y:S01]  /*eca0*/  IMAD.HI.U32 R9, R2, R4, RZ ;  /* 0x0000000402097227 */ /* 0x000fe200078e00ff */
[----:B------:R-:W-:-:S03]  /*ecb0*/  ISETP.GT.U32.AND P0, PT, R55, R0, PT ;  /* 0x000000003700720c */ /* 0x000fc60003f04070 */
[----:B------:R-:W-:Y:S01]  /*ecc0*/  IMAD.MOV R9, RZ, RZ, -R9 ;  /* 0x000000ffff097224 */ /* 0x000fe200078e0a09 */
[----:B------:R-:W-:Y:S02]  /*ecd0*/  ISETP.GE.AND P3, PT, R44, RZ, PT ;  /* 0x000000ff2c00720c */ /* 0x000fe40003f66270 */
[----:B------:R-:W-:Y:S01]  /*ece0*/  IABS R8, R49 ;  /* 0x0000003100087213 */ /* 0x000fe20000000000 */
[C---:B------:R-:W-:Y:S02]  /*ecf0*/  IMAD R4, R55.reuse, R9, R4 ;  /* 0x0000000937047224 */ /* 0x040fe400078e0204 */
[----:B------:R-:W-:Y:S02]  /*ed00*/  IMAD R6, R55, R3, R6 ;  /* 0x0000000337067224 */ /* 0x000fe400078e0206 */
[----:B------:R-:W-:Y:S01]  /*ed10*/  @!P4 IMAD.IADD R7, R7, 0x1, -R55 ;  /* 0x000000010707c824 */ /* 0x000fe200078e0a37 */
[----:B------:R-:W-:Y:S01]  /*ed20*/  ISETP.GT.U32.AND P4, PT, R55, R4, PT ;  /* 0x000000043700720c */ /* 0x000fe20003f84070 */
[----:B------:R-:W-:-:S02]  /*ed30*/  IMAD.MOV.U32 R10, RZ, RZ, R5 ;  /* 0x000000ffff0a7224 */ /* 0x000fc400078e0005 */
[----:B------:R-:W-:Y:S02]  /*ed40*/  @!P0 IMAD.IADD R0, R0, 0x1, -R55 ;  /* 0x0000000100008824 */ /* 0x000fe400078e0a37 */
[----:B------:R-:W-:Y:S01]  /*ed50*/  IMAD.HI.U32 R5, R2, R8, RZ ;  /* 0x0000000802057227 */ /* 0x000fe200078e00ff */
[C---:B------:R-:W-:Y:S02]  /*ed60*/  ISETP.GT.U32.AND P5, PT, R55.reuse, R6, PT ;  /* 0x000000063700720c */ /* 0x040fe40003fa4070 */
[----:B------:R-:W-:Y:S01]  /*ed70*/  IABS R3, R53 ;  /* 0x0000003500037213 */ /* 0x000fe20000000000 */
[----:B------:R-:W-:Y:S01]  /*ed80*/  IMAD.MOV R5, RZ, RZ, -R5 ;  /* 0x000000ffff057224 */ /* 0x000fe200078e0a05 */
[C---:B------:R-:W-:Y:S01]  /*ed90*/  ISETP.GT.U32.AND P0, PT, R55.reuse, R0, PT ;  /* 0x000000003700720c */ /* 0x040fe20003f04070 */
[----:B------:R-:W-:Y:S01]  /*eda0*/  @!P3 IMAD.MOV R10, RZ, RZ, -R10 ;  /* 0x000000ffff0ab224 */ /* 0x000fe200078e0a0a */
[----:B------:R-:W-:Y:S01]  /*edb0*/  IABS R9, R54 ;  /* 0x0000003600097213 */ /* 0x000fe20000000000 */
[----:B------:R-:W-:-:S02]  /*edc0*/  IMAD R5, R55, R5, R8 ;  /* 0x0000000537057224 */ /* 0x000fc400078e0208 */
[----:B------:R-:W-:Y:S01]  /*edd0*/  IMAD.HI.U32 R8, R2, R3, RZ ;  /* 0x0000000302087227 */ /* 0x000fe200078e00ff */
[----:B------:R-:W-:Y:S01]  /*ede0*/  ISETP.GE.AND P6, PT, R45, RZ, PT ;  /* 0x000000ff2d00720c */ /* 0x000fe20003fc6270 */
[----:B------:R-:W-:Y:S02]  /*edf0*/  STL [R1+0x78c], R11 ;  /* 0x00078c0b01007387 */ /* 0x000fe40000100800 */
[--C-:B------:R-:W-:Y:S02]  /*ee00*/  @!P4 IMAD.IADD R4, R4, 0x1, -R55.reuse ;  /* 0x000000010404c824 */ /* 0x100fe400078e0a37 */
[----:B------:R0:W-:Y:S01]  /*ee10*/  STL [R1+0x790], R10 ;  /* 0x0007900a01007387 */ /* 0x0001e20000100800 */
[----:B------:R-:W-:Y:S02]  /*ee20*/  IMAD.MOV R8, RZ, RZ, -R8 ;  /* 0x000000ffff087224 */ /* 0x000fe400078e0a08 */
[--C-:B------:R-:W-:Y:S01]  /*ee30*/  @!P5 IMAD.IADD R6, R6, 0x1, -R55.reuse ;  /* 0x000000010606d824 */ /* 0x100fe200078e0a37 */
[----:B------:R-:W-:Y:S01]  /*ee40*/  ISETP.GT.U32.AND P4, PT, R55, R4, PT ;  /* 0x000000043700720c */ /* 0x000fe20003f84070 */
[----:B------:R-:W-:-:S02]  /*ee50*/  @!P0 IMAD.IADD R0, R0, 0x1, -R55 ;  /* 0x0000000100008824 */ /* 0x000fc400078e0a37 */
[----:B0-----:R-:W-:Y:S02]  /*ee60*/  IMAD.MOV.U32 R10, RZ, RZ, R7 ;  /* 0x000000ffff0a7224 */ /* 0x001fe400078e0007 */
[----:B------:R-:W-:Y:S02]  /*ee70*/  IMAD.MOV.U32 R7, RZ, RZ, R9 ;  /* 0x000000ffff077224 */ /* 0x000fe400078e0009 */
[C---:B------:R-:W-:Y:S02]  /*ee80*/  IMAD R3, R55.reuse, R8, R3 ;  /* 0x0000000837037224 */ /* 0x040fe400078e0203 */
[----:B------:R-:W-:Y:S01]  /*ee90*/  IMAD.HI.U32 R8, R2, R7, RZ ;  /* 0x0000000702087227 */ /* 0x000fe200078e00ff */
[----:B------:R-:W-:-:S03]  /*eea0*/  ISETP.GT.U32.AND P5, PT, R55, R6, PT ;  /* 0x000000063700720c */ /* 0x000fc60003fa4070 */
[----:B------:R-:W-:Y:S02]  /*eeb0*/  IMAD.MOV.U32 R9, RZ, RZ, R0 ;  /* 0x000000ffff097224 */ /* 0x000fe400078e0000 */
[----:B------:R-:W-:Y:S02]  /*eec0*/  IMAD.MOV R0, RZ, RZ, -R8 ;  /* 0x000000ffff007224 */ /* 0x000fe400078e0a08 */
[----:B------:R-:W-:Y:S01]  /*eed0*/  @!P6 IMAD.MOV R10, RZ, RZ, -R10 ;  /* 0x000000ffff0ae224 */ /* 0x000fe200078e0a0a */
[C---:B------:R-:W-:Y:S01]  /*eee0*/  ISETP.GT.U32.AND P6, PT, R55.reuse, R5, PT ;  /* 0x000000053700720c */ /* 0x040fe20003fc4070 */
[----:B------:R-:W-:Y:S02]  /*eef0*/  IMAD R0, R55, R0, R7 ;  /* 0x0000000037007224 */ /* 0x000fe400078e0207 */
[----:B------:R-:W-:-:S03]  /*ef00*/  @!P4 IMAD.IADD R4, R4, 0x1, -R55 ;  /* 0x000000010404c824 */ /* 0x000fc600078e0a37 */
[C---:B------:R-:W-:Y:S01]  /*ef10*/  ISETP.GT.U32.AND P4, PT, R55.reuse, R0, PT ;  /* 0x000000003700720c */ /* 0x040fe20003f84070 */
[----:B------:R-:W-:Y:S01]  /*ef20*/  @!P5 IMAD.IADD R6, R6, 0x1, -R55 ;  /* 0x000000010606d824 */ /* 0x000fe200078e0a37 */
[----:B------:R-:W-:Y:S02]  /*ef30*/  ISETP.GT.U32.AND P5, PT, R55, R3, PT ;  /* 0x000000033700720c */ /* 0x000fe40003fa4070 */
[----:B------:R-:W-:-:S03]  /*ef40*/  ISETP.GE.AND P3, PT, R48, RZ, PT ;  /* 0x000000ff3000720c */ /* 0x000fc60003f66270 */
[--C-:B------:R-:W-:Y:S01]  /*ef50*/  @!P6 IMAD.IADD R5, R5, 0x1, -R55.reuse ;  /* 0x000000010505e824 */ /* 0x100fe200078e0a37 */
[----:B------:R-:W-:Y:S02]  /*ef60*/  ISETP.GE.AND P2, PT, R46, RZ, PT ;  /* 0x000000ff2e00720c */ /* 0x000fe40003f46270 */
[----:B------:R-:W-:Y:S02]  /*ef70*/  ISETP.GE.AND P1, PT, R47, RZ, PT ;  /* 0x000000ff2f00720c */ /* 0x000fe40003f26270 */
[----:B------:R-:W-:Y:S01]  /*ef80*/  ISETP.GT.U32.AND P6, PT, R55, R5, PT ;  /* 0x000000053700720c */ /* 0x000fe20003fc4070 */
[--C-:B------:R-:W-:Y:S01]  /*ef90*/  @!P4 IMAD.IADD R0, R0, 0x1, -R55.reuse ;  /* 0x000000010000c824 */ /* 0x100fe200078e0a37 */
[----:B------:R-:W-:Y:S01]  /*efa0*/  ISETP.GE.AND P0, PT, R49, RZ, PT ;  /* 0x000000ff3100720c */ /* 0x000fe20003f06270 */
[----:B------:R-:W-:Y:S02]  /*efb0*/  @!P5 IMAD.IADD R3, R3, 0x1, -R55 ;  /* 0x000000010303d824 */ /* 0x000fe400078e0a37 */
[----:B------:R-:W-:Y:S01]  /*efc0*/  @!P3 IMAD.MOV R4, RZ, RZ, -R4 ;  /* 0x000000ffff04b224 */ /* 0x000fe200078e0a04 */
[----:B------:R-:W-:-:S02]  /*efd0*/  ISETP.GT.U32.AND P3, PT, R55, R0, PT ;  /* 0x000000003700720c */ /* 0x000fc40003f64070 */
[----:B------:R-:W-:Y:S01]  /*efe0*/  ISETP.GT.U32.AND P5, PT, R55, R3, PT ;  /* 0x000000033700720c */ /* 0x000fe20003fa4070 */
[----:B------:R-:W-:Y:S01]  /*eff0*/  @!P2 IMAD.MOV R9, RZ, RZ, -R9 ;  /* 0x000000ffff09a224 */ /* 0x000fe200078e0a09 */
[----:B------:R-:W-:Y:S01]  /*f000*/  ISETP.GE.AND P2, PT, R53, RZ, PT ;  /* 0x000000ff3500720c */ /* 0x000fe20003f46270 */
[----:B------:R-:W-:Y:S01]  /*f010*/  @!P1 IMAD.MOV R6, RZ, RZ, -R6 ;  /* 0x000000ffff069224 */ /* 0x000fe200078e0a06 */
[----:B------:R-:W-:Y:S01]  /*f020*/  ISETP.GE.AND P1, PT, R54, RZ, PT ;  /* 0x000000ff3600720c */ /* 0x000fe20003f26270 */
[----:B------:R-:W-:Y:S01]  /*f030*/  @!P6 IMAD.IADD R5, R5, 0x1, -R55 ;  /* 0x000000010505e824 */ /* 0x000fe200078e0a37 */
[----:B------:R-:W-:Y:S03]  /*f040*/  STL [R1+0x794], R10 ;  /* 0x0007940a01007387 */ /* 0x000fe60000100800 */
[----:B------:R-:W-:Y:S01]  /*f050*/  @!P0 IMAD.MOV R5, RZ, RZ, -R5 ;  /* 0x000000ffff058224 */ /* 0x000fe200078e0a05 */
[----:B------:R-:W-:Y:S01]  /*f060*/  STL [R1+0x798], R9 ;  /* 0x0007980901007387 */ /* 0x000fe20000100800 */
[----:B------:R-:W-:-:S03]  /*f070*/  @!P3 IMAD.IADD R0, R0, 0x1, -R55 ;  /* 0x000000010000b824 */ /* 0x000fc600078e0a37 */
[----:B------:R-:W-:Y:S01]  /*f080*/  STL [R1+0x79c], R6 ;  /* 0x00079c0601007387 */ /* 0x000fe20000100800 */
[----:B------:R-:W-:-:S03]  /*f090*/  @!P5 IMAD.IADD R3, R3, 0x1, -R55 ;  /* 0x000000010303d824 */ /* 0x000fc600078e0a37 */
[----:B------:R-:W-:Y:S04]  /*f0a0*/  STL [R1+0x7ac], R4 ;  /* 0x0007ac0401007387 */ /* 0x000fe80000100800 */
[----:B------:R0:W-:Y:S01]  /*f0b0*/  STL [R1+0x7c0], R5 ;  /* 0x0007c00501007387 */ /* 0x0001e20000100800 */
[----:B------:R-:W-:Y:S02]  /*f0c0*/  @!P2 IMAD.MOV R3, RZ, RZ, -R3 ;  /* 0x000000ffff03a224 */ /* 0x000fe400078e0a03 */
[----:B0-----:R-:W-:-:S04]  /*f0d0*/  IMAD.MOV.U32 R5, RZ, RZ, R0 ;  /* 0x000000ffff057224 */ /* 0x001fc800078e0000 */
[----:B------:R-:W-:Y:S01]  /*f0e0*/  @!P1 IMAD.MOV R5, RZ, RZ, -R5 ;  /* 0x000000ffff059224 */ /* 0x000fe200078e0a05 */
[----:B------:R-:W-:Y:S04]  /*f0f0*/  STL [R1+0x7c4], R3 ;  /* 0x0007c40301007387 */ /* 0x000fe80000100800 */
[----:B------:R-:W-:Y:S01]  /*f100*/  STL [R1+0x7c8], R5 ;  /* 0x0007c80501007387 */ /* 0x000fe20000100800 */
[----:B--2---:R-:W-:-:S04]  /*f110*/  IMAD.MOV.U32 R39, RZ, RZ, R14 ;  /* 0x000000ffff277224 */ /* 0x004fc800078e000e */
[----:B------:R-:W-:Y:S02]  /*f120*/  IMAD.MOV.U32 R41, RZ, RZ, R39 ;  /* 0x000000ffff297224 */ /* 0x000fe400078e0027 */
[----:B------:R-:W-:Y:S02]  /*f130*/  IMAD.MOV.U32 R39, RZ, RZ, R38 ;  /* 0x000000ffff277224 */ /* 0x000fe400078e0026 */
[----:B------:R-:W-:Y:S02]  /*f140*/  IMAD.MOV.U32 R38, RZ, RZ, R13 ;  /* 0x000000ffff267224 */ /* 0x000fe400078e000d */
[----:B------:R-:W-:Y:S02]  /*f150*/  IMAD.MOV.U32 R42, RZ, RZ, R41 ;  /* 0x000000ffff2a7224 */ /* 0x000fe400078e0029 */
[----:B------:R-:W-:Y:S02]  /*f160*/  IMAD.MOV.U32 R41, RZ, RZ, R38 ;  /* 0x000000ffff297224 */ /* 0x000fe400078e0026 */
[----:B------:R-:W-:-:S02]  /*f170*/  IMAD.MOV.U32 R14, RZ, RZ, R35 ;  /* 0x000000ffff0e7224 */ /* 0x000fc400078e0023 */
[----:B------:R-:W-:Y:S02]  /*f180*/  IMAD.MOV.U32 R38, RZ, RZ, R37 ;  /* 0x000000ffff267224 */ /* 0x000fe400078e0025 */
[----:B------:R-:W-:Y:S02]  /*f190*/  IMAD.MOV.U32 R35, RZ, RZ, R18 ;  /* 0x000000ffff237224 */ /* 0x000fe400078e0012 */
[----:B------:R-:W-:Y:S02]  /*f1a0*/  IMAD.MOV.U32 R44, RZ, RZ, R42 ;  /* 0x000000ffff2c7224 */ /* 0x000fe400078e002a */
[----:B------:R-:W-:Y:S02]  /*f1b0*/  IMAD.MOV.U32 R42, RZ, RZ, R38 ;  /* 0x000000ffff2a7224 */ /* 0x000fe400078e0026 */
[----:B------:R-:W-:Y:S02]  /*f1c0*/  IMAD.MOV.U32 R38, RZ, RZ, R15 ;  /* 0x000000ffff267224 */ /* 0x000fe400078e000f */
[----:B------:R-:W-:-:S02]  /*f1d0*/  IMAD.MOV.U32 R15, RZ, RZ, R35 ;  /* 0x000000ffff0f7224 */ /* 0x000fc400078e0023 */
[----:B------:R-:W2:Y:S01]  /*f1e0*/  LDL R35, [R1+0x3d54] ;  /* 0x003d540001237983 */ /* 0x000ea20000100800 */
[----:B------:R-:W-:-:S05]  /*f1f0*/  IABS R18, R56 ;  /* 0x0000003800127213 */ /* 0x000fca0000000000 */
[----:B------:R-:W-:-:S04]  /*f200*/  IMAD.HI.U32 R8, R2, R18, RZ ;  /* 0x0000001202087227 */ /* 0x000fc800078e00ff */
[----:B------:R-:W-:-:S04]  /*f210*/  IMAD.MOV R7, RZ, RZ, -R8 ;  /* 0x000000ffff077224 */ /* 0x000fc800078e0a08 */
[----:B------:R-:W-:-:S05]  /*f220*/  IMAD R18, R55, R7, R18 ;  /* 0x0000000737127224 */ /* 0x000fca00078e0212 */
[----:B------:R-:W-:Y:S01]  /*f230*/  ISETP.GT.U32.AND P6, PT, R55, R18, PT ;  /* 0x000000123700720c */ /* 0x000fe20003fc4070 */
[----:B------:R-:W-:Y:S01]  /*f240*/  IMAD.MOV.U32 R37, RZ, RZ, R12 ;  /* 0x000000ffff257224 */ /* 0x000fe200078e000c */
[----:B------:R-:W-:-:S03]  /*f250*/  IABS R13, R57 ;  /* 0x00000039000d7213 */ /* 0x000fc60000000000 */
[----:B------:R-:W-:Y:S02]  /*f260*/  IMAD.MOV.U32 R43, RZ, RZ, R37 ;  /* 0x000000ffff2b7224 */ /* 0x000fe400078e0025 */
[----:B------:R-:W-:Y:S01]  /*f270*/  IMAD.MOV.U32 R37, RZ, RZ, R16 ;  /* 0x000000ffff257224 */ /* 0x000fe200078e0010 */
[----:B------:R-:W-:Y:S01]  /*f280*/  ISETP.GE.AND P5, PT, R57, RZ, PT ;  /* 0x000000ff3900720c */ /* 0x000fe20003fa6270 */
[----:B------:R-:W-:Y:S01]  /*f290*/  IMAD.MOV.U32 R16, RZ, RZ, R19 ;  /* 0x000000ffff107224 */ /* 0x000fe200078e0013 */
[----:B------:R-:W-:Y:S01]  /*f2a0*/  ISETP.GE.AND P3, PT, R59, RZ, PT ;  /* 0x000000ff3b00720c */ /* 0x000fe20003f66270 */
[----:B------:R-:W-:Y:S01]  /*f2b0*/  IMAD.MOV.U32 R40, RZ, RZ, R30 ;  /* 0x000000ffff287224 */ /* 0x000fe200078e001e */
[----:B------:R-:W-:Y:S01]  /*f2c0*/  IABS R11, R59 ;  /* 0x0000003b000b7213 */ /* 0x000fe20000000000 */
[----:B------:R-:W-:Y:S01]  /*f2d0*/  IMAD.MOV.U32 R46, RZ, RZ, R15 ;  /* 0x000000ffff2e7224 */ /* 0x000fe200078e000f */
[----:B------:R-:W-:Y:S01]  /*f2e0*/  ISETP.GE.AND P4, PT, R56, RZ, PT ;  /* 0x000000ff3800720c */ /* 0x000fe20003f86270 */
[----:B------:R-:W-:Y:S01]  /*f2f0*/  IMAD.MOV.U32 R30, RZ, RZ, R24 ;  /* 0x000000ffff1e7224 */ /* 0x000fe200078e0018 */
[----:B------:R-:W4:Y:S01]  /*f300*/  LDL.LU R57, [R1+0x8] ;  /* 0x0000080001397983 */ /* 0x000f220000300800 */
[----:B------:R-:W-:Y:S01]  /*f310*/  @!P6 IMAD.IADD R18, R18, 0x1, -R55 ;  /* 0x000000011212e824 */ /* 0x000fe200078e0a37 */
[----:B------:R-:W-:Y:S01]  /*f320*/  IABS R24, R58 ;  /* 0x0000003a00187213 */ /* 0x000fe20000000000 */
[----:B------:R-:W-:Y:S01]  /*f330*/  IMAD.MOV.U32 R59, RZ, RZ, R44 ;  /* 0x000000ffff3b7224 */ /* 0x000fe200078e002c */
[----:B------:R-:W-:Y:S01]  /*f340*/  ISETP.GE.AND P6, PT, R58, RZ, PT ;  /* 0x000000ff3a00720c */ /* 0x000fe20003fc6270 */
[----:B------:R-:W-:Y:S01]  /*f350*/  IMAD.MOV.U32 R15, RZ, RZ, R33 ;  /* 0x000000ffff0f7224 */ /* 0x000fe200078e0021 */
[----:B------:R-:W4:Y:S01]  /*f360*/  LDL.LU R56, [R1+0xc] ;  /* 0x00000c0001387983 */ /* 0x000f220000300800 */
[----:B------:R-:W-:Y:S01]  /*f370*/  IMAD.MOV.U32 R44, RZ, RZ, R38 ;  /* 0x000000ffff2c7224 */ /* 0x000fe200078e0026 */
[----:B---3--:R-:W-:Y:S01]  /*f380*/  ISETP.GE.AND P1, PT, R61, RZ, PT ;  /* 0x000000ff3d00720c */ /* 0x008fe20003f26270 */
[----:B------:R-:W-:Y:S01]  /*f390*/  IMAD.MOV.U32 R33, RZ, RZ, R52 ;  /* 0x000000ffff217224 */ /* 0x000fe200078e0034 */
[----:B------:R-:W3:Y:S01]  /*f3a0*/  LDL.LU R58, [R1+0x7c] ;  /* 0x00007c00013a7983 */ /* 0x000ee20000300800 */
[----:B------:R-:W-:Y:S01]  /*f3b0*/  IABS R19, R61 ;  /* 0x0000003d00137213 */ /* 0x000fe20000000000 */
[----:B------:R-:W-:-:S02]  /*f3c0*/  IMAD.MOV.U32 R45, RZ, RZ, R37 ;  /* 0x000000ffff2d7224 */ /* 0x000fc400078e0025 */
[----:B------:R-:W-:Y:S01]  /*f3d0*/  IMAD.MOV.U32 R47, RZ, RZ, R16 ;  /* 0x000000ffff2f7224 */ /* 0x000fe200078e0010 */
[----:B------:R-:W3:Y:S01]  /*f3e0*/  LDL.LU R61, [R1+0x78] ;  /* 0x00007800013d7983 */ /* 0x000ee20000300800 */
[----:B------:R-:W-:Y:S02]  /*f3f0*/  IMAD.MOV.U32 R37, RZ, RZ, R34 ;  /* 0x000000ffff257224 */ /* 0x000fe400078e0022 */
[----:B------:R-:W-:Y:S01]  /*f400*/  IMAD.MOV.U32 R16, RZ, RZ, R29 ;  /* 0x000000ffff107224 */ /* 0x000fe200078e001d */
[----:B------:R-:W3:Y:S01]  /*f410*/  LDL R52, [R1+0x536c] ;  /* 0x00536c0001347983 */ /* 0x000ee20000100800 */
[----:B------:R-:W-:-:S03]  /*f420*/  IMAD.MOV.U32 R34, RZ, RZ, R51 ;  /* 0x000000ffff227224 */ /* 0x000fc600078e0033 */
[----:B------:R-:W3:Y:S01]  /*f430*/  LDL R29, [R1+0x534c] ;  /* 0x00534c00011d7983 */ /* 0x000ee20000100800 */
[----:B------:R-:W-:Y:S02]  /*f440*/  IMAD.MOV.U32 R9, RZ, RZ, R33 ;  /* 0x000000ffff097224 */ /* 0x000fe400078e0021 */
[----:B--2---:R-:W-:Y:S02]  /*f450*/  IMAD.MOV.U32 R38, RZ, RZ, R35 ;  /* 0x000000ffff267224 */ /* 0x004fe400078e0023 */
[----:B------:R-:W-:Y:S02]  /*f460*/  IMAD.MOV.U32 R35, RZ, RZ, R22 ;  /* 0x000000ffff237224 */ /* 0x000fe400078e0016 */
[----:B------:R-:W2:Y:S04]  /*f470*/  LDL R22, [R1+0x5348] ;  /* 0x0053480001167983 */ /* 0x000ea80000100800 */
[----:B------:R-:W2:Y:S04]  /*f480*/  LDL.LU R51, [R1+0x8c] ;  /* 0x00008c0001337983 */ /* 0x000ea80000300800 */
[----:B------:R-:W2:Y:S04]  /*f490*/  LDL.LU R53, [R1+0x2340] ;  /* 0x0023400001357983 */ /* 0x000ea80000300800 */
[----:B------:R-:W2:Y:S01]  /*f4a0*/  LDL R33, [R1+0x5350] ;  /* 0x0053500001217983 */ /* 0x000ea20000100800 */
[----:B------:R-:W-:-:S04]  /*f4b0*/  IMAD.HI.U32 R4, R2, R24, RZ ;  /* 0x0000001802047227 */ /* 0x000fc800078e00ff */
[----:B------:R-:W-:-:S04]  /*f4c0*/  IMAD.MOV R4, RZ, RZ, -R4 ;  /* 0x000000ffff047224 */ /* 0x000fc800078e0a04 */
[----:B------:R-:W-:Y:S02]  /*f4d0*/  IMAD R24, R55, R4, R24 ;  /* 0x0000000437187224 */ /* 0x000fe400078e0218 */
[----:B------:R-:W-:Y:S01]  /*f4e0*/  IMAD.HI.U32 R4, R2, R19, RZ ;  /* 0x0000001302047227 */ /* 0x000fe200078e00ff */
[----:B------:R-:W-:-:S03]  /*f4f0*/  IABS R9, R9 ;  /* 0x0000000900097213 */ /* 0x000fc60000000000 */
[----:B------:R-:W-:-:S04]  /*f500*/  IMAD.MOV R4, RZ, RZ, -R4 ;  /* 0x000000ffff047224 */ /* 0x000fc800078e0a04 */
[----:B------:R-:W-:Y:S02]  /*f510*/  IMAD R19, R55, R4, R19 ;  /* 0x0000000437137224 */ /* 0x000fe400078e0213 */
[----:B------:R-:W-:-:S04]  /*f520*/  IMAD.HI.U32 R4, R2, R9, RZ ;  /* 0x0000000902047227 */ /* 0x000fc800078e00ff */
[----:B------:R-:W-:Y:S02]  /*f530*/  IMAD.MOV.U32 R49, RZ, RZ, R21 ;  /* 0x000000ffff317224 */ /* 0x000fe400078e0015 */
[----:B------:R-:W-:Y:S02]  /*f540*/  IMAD.MOV R4, RZ, RZ, -R4 ;  /* 0x000000ffff047224 */ /* 0x000fe400078e0a04 */
[----:B------:R-:W-:Y:S02]  /*f550*/  IMAD.MOV.U32 R48, RZ, RZ, R47 ;  /* 0x000000ffff307224 */ /* 0x000fe400078e002f */
[----:B------:R-:W-:Y:S02]  /*f560*/  IMAD.MOV.U32 R47, RZ, RZ, R38 ;  /* 0x000000ffff2f7224 */ /* 0x000fe400078e0026 */
[----:B------:R-:W-:Y:S02]  /*f570*/  IMAD.MOV.U32 R38, RZ, RZ, R37 ;  /* 0x000000ffff267224 */ /* 0x000fe400078e0025 */
[----:B------:R-:W-:-:S02]  /*f580*/  IMAD.MOV.U32 R37, RZ, RZ, R15 ;  /* 0x000000ffff257224 */ /* 0x000fc400078e000f */
[----:B------:R-:W-:Y:S01]  /*f590*/  IMAD R9, R55, R4, R9 ;  /* 0x0000000437097224 */ /* 0x000fe200078e0209 */
[----:B------:R-:W-:Y:S01]  /*f5a0*/  IABS R4, R49 ;  /* 0x0000003100047213 */ /* 0x000fe20000000000 */
[----:B------:R-:W-:Y:S02]  /*f5b0*/  IMAD.MOV.U32 R15, RZ, RZ, R16 ;  /* 0x000000ffff0f7224 */ /* 0x000fe400078e0010 */
[----:B------:R-:W-:Y:S02]  /*f5c0*/  IMAD.MOV.U32 R49, RZ, RZ, R47 ;  /* 0x000000ffff317224 */ /* 0x000fe400078e002f */
[----:B------:R-:W-:Y:S01]  /*f5d0*/  IMAD.MOV.U32 R47, RZ, RZ, R38 ;  /* 0x000000ffff2f7224 */ /* 0x000fe200078e0026 */
[----:B----4-:R-:W-:Y:S01]  /*f5e0*/  STL [R1+0x57e4], R57 ;  /* 0x0057e43901007387 */ /* 0x010fe20000100800 */
[----:B------:R-:W-:Y:S02]  /*f5f0*/  IMAD.MOV.U32 R38, RZ, RZ, R37 ;  /* 0x000000ffff267224 */ /* 0x000fe400078e0025 */
[----:B------:R-:W-:Y:S01]  /*f600*/  IMAD.MOV.U32 R37, RZ, RZ, R15 ;  /* 0x000000ffff257224 */ /* 0x000fe200078e000f */
[----:B------:R-:W-:Y:S01]  /*f610*/  STL [R1+0x57e8], R56 ;  /* 0x0057e83801007387 */ /* 0x000fe20000100800 */
[----:B------:R-:W-:-:S02]  /*f620*/  IMAD.MOV.U32 R15, RZ, RZ, R35 ;  /* 0x000000ffff0f7224 */ /* 0x000fc400078e0023 */
[----:B------:R-:W-:Y:S01]  /*f630*/  IMAD.MOV.U32 R35, RZ, RZ, R34 ;  /* 0x000000ffff237224 */ /* 0x000fe200078e0022 */
[----:B------:R-:W4:Y:S04]  /*f640*/  LDL R21, [R1+0x5360] ;  /* 0x0053600001157983 */ /* 0x000f280000100800 */
[----:B---3--:R0:W-:Y:S04]  /*f650*/  STL [R1+0x57ec], R61 ;  /* 0x0057ec3d01007387 */ /* 0x0081e80000100800 */
[----:B------:R1:W-:Y:S01]  /*f660*/  STL [R1+0x57f0], R58 ;  /* 0x0057f03a01007387 */ /* 0x0003e20000100800 */
[----:B------:R-:W-:-:S03]  /*f670*/  IABS R8, R61 ;  /* 0x0000003d00087213 */ /* 0x000fc60000000000 */
[----:B------:R-:W-:Y:S04]  /*f680*/  STL [R1+0x57f4], R59 ;  /* 0x0057f43b01007387 */ /* 0x000fe80000100800 */
[----:B------:R3:W-:Y:S01]  /*f690*/  STL [R1+0x57f8], R39 ;  /* 0x0057f82701007387 */ /* 0x0007e20000100800 */
[----:B--2---:R-:W-:Y:S02]  /*f6a0*/  IMAD.MOV.U32 R34, RZ, RZ, R33 ;  /* 0x000000ffff227224 */ /* 0x004fe400078e0021 */
[----:B------:R-:W-:Y:S02]  /*f6b0*/  IMAD.MOV.U32 R33, RZ, RZ, R32 ;  /* 0x000000ffff217224 */ /* 0x000fe400078e0020 */
[----:B------:R-:W-:Y:S02]  /*f6c0*/  IMAD.MOV.U32 R32, RZ, RZ, R29 ;  /* 0x000000ffff207224 */ /* 0x000fe400078e001d */
[----:B------:R-:W-:-:S02]  /*f6d0*/  IMAD.MOV.U32 R29, RZ, RZ, R22 ;  /* 0x000000ffff1d7224 */ /* 0x000fc400078e0016 */
[----:B------:R-:W2:Y:S04]  /*f6e0*/  LDL R22, [R1+0x535c] ;  /* 0x00535c0001167983 */ /* 0x000ea80000100800 */
[----:B------:R1:W-:Y:S04]  /*f6f0*/  STL [R1+0x57fc], R51 ;  /* 0x0057fc3301007387 */ /* 0x0003e80000100800 */
[----:B0-----:R-:W2:Y:S01]  /*f700*/  LDL R61, [R1+0x2374] ;  /* 0x00237400013d7983 */ /* 0x001ea20000100800 */
[----:B------:R-:W-:Y:S01]  /*f710*/  IMAD.HI.U32 R6, R2, R13, RZ ;  /* 0x0000000d02067227 */ /* 0x000fe200078e00ff */
[----:B------:R-:W-:-:S03]  /*f720*/  ISETP.GT.U32.AND P0, PT, R55, R18, PT ;  /* 0x000000123700720c */ /* 0x000fc60003f04070 */
[----:B------:R-:W-:-:S04]  /*f730*/  IMAD.MOV R6, RZ, RZ, -R6 ;  /* 0x000000ffff067224 */ /* 0x000fc800078e0a06 */
[----:B------:R-:W-:Y:S02]  /*f740*/  IMAD R13, R55, R6, R13 ;  /* 0x00000006370d7224 */ /* 0x000fe400078e020d */
[----:B------:R-:W-:Y:S01]  /*f750*/  IMAD.HI.U32 R6, R2, R11, RZ ;  /* 0x0000000b02067227 */ /* 0x000fe200078e00ff */
[----:B------:R-:W-:Y:S02]  /*f760*/  IABS R12, R60 ;  /* 0x0000003c000c7213 */ /* 0x000fe40000000000 */
[----:B------:R-:W-:Y:S01]  /*f770*/  IABS R16, R57 ;  /* 0x0000003900107213 */ /* 0x000fe20000000000 */
[----:B------:R-:W-:Y:S02]  /*f780*/  IMAD.MOV R6, RZ, RZ, -R6 ;  /* 0x000000ffff067224 */ /* 0x000fe400078e0a06 */
[----:B------:R-:W-:Y:S01]  /*f790*/  @!P0 IMAD.IADD R18, R18, 0x1, -R55 ;  /* 0x0000000112128824 */ /* 0x000fe200078e0a37 */
[----:B------:R-:W-:Y:S01]  /*f7a0*/  ISETP.GE.AND P0, PT, R17, RZ, PT ;  /* 0x000000ff1100720c */ /* 0x000fe20003f06270 */
[----:B------:R-:W-:Y:S01]  /*f7b0*/  IMAD.HI.U32 R5, R2, R12, RZ ;  /* 0x0000000c02057227 */ /* 0x000fe200078e00ff */
[----:B------:R-:W-:-:S03]  /*f7c0*/  IABS R17, R17 ;  /* 0x0000001100117213 */ /* 0x000fc60000000000 */
[----:B------:R-:W-:Y:S02]  /*f7d0*/  IMAD R11, R55, R6, R11 ;  /* 0x00000006370b7224 */ /* 0x000fe400078e020b */
[----:B------:R-:W-:Y:S01]  /*f7e0*/  IMAD.HI.U32 R6, R2, R16, RZ ;  /* 0x0000001002067227 */ /* 0x000fe200078e00ff */
[----:B------:R-:W-:-:S03]  /*f7f0*/  IABS R10, R56 ;  /* 0x00000038000a7213 */ /* 0x000fc60000000000 */
[----:B------:R-:W-:Y:S02]  /*f800*/  IMAD.MOV R5, RZ, RZ, -R5 ;  /* 0x000000ffff057224 */ /* 0x000fe400078e0a05 */
[----:B------:R-:W-:-:S04]  /*f810*/  IMAD.HI.U32 R3, R2, R17, RZ ;  /* 0x0000001102037227 */ /* 0x000fc800078e00ff */
[----:B------:R-:W-:Y:S02]  /*f820*/  IMAD.MOV R6, RZ, RZ, -R6 ;  /* 0x000000ffff067224 */ /* 0x000fe400078e0a06 */
[----:B------:R-:W-:Y:S02]  /*f830*/  IMAD R12, R55, R5, R12 ;  /* 0x00000005370c7224 */ /* 0x000fe400078e020c */
[----:B------:R-:W-:Y:S02]  /*f840*/  IMAD.MOV.U32 R57, RZ, RZ, R37 ;  /* 0x000000ffff397224 */ /* 0x000fe400078e0025 */
[----:B------:R-:W-:Y:S02]  /*f850*/  IMAD.MOV R3, RZ, RZ, -R3 ;  /* 0x000000ffff037224 */ /* 0x000fe400078e0a03 */
[----:B------:R-:W-:-:S04]  /*f860*/  IMAD.HI.U32 R5, R2, R10, RZ ;  /* 0x0000000a02057227 */ /* 0x000fc800078e00ff */
[C---:B------:R-:W-:Y:S01]  /*f870*/  IMAD R16, R55.reuse, R6, R16 ;  /* 0x0000000637107224 */ /* 0x040fe200078e0210 */
[----:B------:R-:W-:Y:S01]  /*f880*/  IABS R6, R59 ;  /* 0x0000003b00067213 */ /* 0x000fe20000000000 */
[----:B------:R-:W-:Y:S02]  /*f890*/  IMAD.MOV.U32 R54, RZ, RZ, R49 ;  /* 0x000000ffff367224 */ /* 0x000fe400078e0031 */
[----:B------:R-:W-:Y:S01]  /*f8a0*/  IMAD.MOV.U32 R56, RZ, RZ, R15 ;  /* 0x000000ffff387224 */ /* 0x000fe200078e000f */
[----:B------:R-:W-:Y:S01]  /*f8b0*/  IABS R7, R58 ;  /* 0x0000003a00077213 */ /* 0x000fe20000000000 */
[----:B------:R-:W-:Y:S02]  /*f8c0*/  IMAD R17, R55, R3, R17 ;  /* 0x0000000337117224 */ /* 0x000fe400078e0211 */
[----:B------:R-:W-:Y:S02]  /*f8d0*/  IMAD.MOV R5, RZ, RZ, -R5 ;  /* 0x000000ffff057224 */ /* 0x000fe400078e0a05 */
[----:B------:R-:W-:-:S04]  /*f8e0*/  IMAD.HI.U32 R3, R2, R8, RZ ;  /* 0x0000000802037227 */ /* 0x000fc800078e00ff */
[----:B-1----:R-:W-:Y:S02]  /*f8f0*/  IMAD.MOV.U32 R58, RZ, RZ, R56 ;  /* 0x000000ffff3a7224 */ /* 0x002fe400078e0038 */
[C---:B------:R-:W-:Y:S01]  /*f900*/  IMAD R10, R55.reuse, R5, R10 ;  /* 0x00000005370a7224 */ /* 0x040fe200078e020a */
[----:B------:R-:W-:Y:S01]  /*f910*/  IABS R5, R39 ;  /* 0x0000002700057213 */ /* 0x000fe20000000000 */
[----:B------:R-:W-:Y:S02]  /*f920*/  IMAD.MOV.U32 R56, RZ, RZ, R48 ;  /* 0x000000ffff387224 */ /* 0x000fe400078e0030 */
[----:B------:R-:W-:Y:S02]  /*f930*/  IMAD.MOV R3, RZ, RZ, -R3 ;  /* 0x000000ffff037224 */ /* 0x000fe400078e0a03 */
[----:B---3--:R-:W-:Y:S02]  /*f940*/  IMAD.MOV.U32 R39, RZ, RZ, R58 ;  /* 0x000000ffff277224 */ /* 0x008fe400078e003a */
[----:B------:R-:W-:Y:S01]  /*f950*/  IMAD R8, R55, R3, R8 ;  /* 0x0000000337087224 */ /* 0x000fe200078e0208 */
[----:B------:R-:W-:Y:S01]  /*f960*/  IABS R3, R51 ;  /* 0x0000003300037213 */ /* 0x000fe20000000000 */
[----:B--2---:R-:W-:-:S02]  /*f970*/  IMAD.MOV.U32 R59, RZ, RZ, R61 ;  /* 0x000000ffff3b7224 */ /* 0x004fc400078e003d */
        /* <DEDUP_REMOVED lines=11> */
[----:B------:R-:W-:Y:S01]  /*fa30*/  IMAD.MOV.U32 R61, RZ, RZ, R56 ;  /* 0x000000ffff3d7224 */ /* 0x000fe200078e0038 */
[----:B------:R-:W2:Y:S01]  /*fa40*/  LDL R30, [R1+0x5364] ;  /* 0x00536400011e7983 */ /* 0x000ea20000100800 */
[----:B------:R-:W-:-:S02]  /*fa50*/  IMAD.MOV.U32 R56, RZ, RZ, R54 ;  /* 0x000000ffff387224 */ /* 0x000fc400078e0036 */
[----:B------:R-:W-:Y:S01]  /*fa60*/  IMAD.MOV.U32 R54, RZ, RZ, R46 ;  /* 0x000000ffff367224 */ /* 0x000fe200078e002e */
[----:B------:R0:W-:Y:S01]  /*fa70*/  STL [R1+0x5800], R53 ;  /* 0x0058003501007387 */ /* 0x0001e20000100800 */
[----:B------:R-:W-:Y:S02]  /*fa80*/  IMAD.MOV.U32 R51, RZ, RZ, R58 ;  /* 0x000000ffff337224 */ /* 0x000fe400078e003a */
[----:B------:R-:W-:Y:S01]  /*fa90*/  IMAD.MOV.U32 R58, RZ, RZ, R61 ;  /* 0x000000ffff3a7224 */ /* 0x000fe200078e003d */
[----:B------:R-:W3:Y:S01]  /*faa0*/  LDL R46, [R1+0x2348] ;  /* 0x00234800012e7983 */ /* 0x000ee20000100800 */
[----:B------:R-:W-:Y:S02]  /*fab0*/  IMAD.MOV.U32 R61, RZ, RZ, R56 ;  /* 0x000000ffff3d7224 */ /* 0x000fe400078e0038 */
[----:B------:R-:W-:Y:S02]  /*fac0*/  IMAD.MOV.U32 R56, RZ, RZ, R54 ;  /* 0x000000ffff387224 */ /* 0x000fe400078e0036 */
[----:B------:R-:W-:-:S02]  /*fad0*/  IMAD.MOV.U32 R54, RZ, RZ, R45 ;  /* 0x000000ffff367224 */ /* 0x000fc400078e002d */
[----:B------:R-:W2:Y:S01]  /*fae0*/  LDL R45, [R1+0x234c] ;  /* 0x00234c00012d7983 */ /* 0x000ea20000100800 */
[----:B------:R-:W-:-:S05]  /*faf0*/  IABS R14, R14 ;  /* 0x0000000e000e7213 */ /* 0x000fca0000000000 */
[----:B------:R-:W-:-:S04]  /*fb00*/  IMAD.HI.U32 R0, R2, R14, RZ ;  /* 0x0000000e02007227 */ /* 0x000fc800078e00ff */
[----:B------:R-:W-:Y:S02]  /*fb10*/  IMAD.MOV R0, RZ, RZ, -R0 ;  /* 0x000000ffff007224 */ /* 0x000fe400078e0a00 */
[----:B------:R-:W-:Y:S02]  /*fb20*/  IMAD.MOV.U32 R37, RZ, RZ, R32 ;  /* 0x000000ffff257224 */ /* 0x000fe400078e0020 */
[----:B------:R-:W-:Y:S02]  /*fb30*/  IMAD R14, R55, R0, R14 ;  /* 0x00000000370e7224 */ /* 0x000fe400078e020e */
[----:B------:R-:W-:Y:S01]  /*fb40*/  IMAD.HI.U32 R0, R2, R7, RZ ;  /* 0x0000000702007227 */ /* 0x000fe200078e00ff */
[----:B------:R-:W-:-:S03]  /*fb50*/  ISETP.GE.AND P2, PT, R60, RZ, PT ;  /* 0x000000ff3c00720c */ /* 0x000fc60003f46270 */
[----:B----4-:R-:W-:Y:S01]  /*fb60*/  IMAD.MOV.U32 R32, RZ, RZ, R21 ;  /* 0x000000ffff207224 */ /* 0x010fe200078e0015 */
[----:B------:R-:W-:Y:S01]  /*fb70*/  IABS R50, R50 ;  /* 0x0000003200327213 */ /* 0x000fe20000000000 */
[----:B------:R-:W-:Y:S01]  /*fb80*/  IMAD.HI.U32 R21, R2, R5, RZ ;  /* 0x0000000502157227 */ /* 0x000fe200078e00ff */
[----:B------:R-:W-:-:S03]  /*fb90*/  IABS R48, R53 ;  /* 0x0000003500307213 */ /* 0x000fc60000000000 */
[----:B------:R-:W-:Y:S02]  /*fba0*/  IMAD.MOV R0, RZ, RZ, -R0 ;  /* 0x000000ffff007224 */ /* 0x000fe400078e0a00 */
[----:B------:R-:W-:-:S04]  /*fbb0*/  IMAD.HI.U32 R15, R2, R3, RZ ;  /* 0x00000003020f7227 */ /* 0x000fc800078e00ff */
[----:B------:R-:W-:Y:S02]  /*fbc0*/  IMAD.MOV.U32 R60, RZ, RZ, R47 ;  /* 0x000000ffff3c7224 */ /* 0x000fe400078e002f */
[----:B------:R-:W-:Y:S02]  /*fbd0*/  IMAD.MOV.U32 R49, RZ, RZ, R35 ;  /* 0x000000ffff317224 */ /* 0x000fe400078e0023 */
[----:B------:R-:W-:Y:S02]  /*fbe0*/  IMAD.MOV.U32 R35, RZ, RZ, R34 ;  /* 0x000000ffff237224 */ /* 0x000fe400078e0022 */
[----:B------:R-:W-:Y:S02]  /*fbf0*/  IMAD.MOV.U32 R47, RZ, RZ, R33 ;  /* 0x000000ffff2f7224 */ /* 0x000fe400078e0021 */
[----:B------:R-:W-:Y:S02]  /*fc00*/  IMAD.MOV.U32 R34, RZ, RZ, R29 ;  /* 0x000000ffff227224 */ /* 0x000fe400078e001d */
[----:B------:R-:W-:-:S02]  /*fc10*/  IMAD.MOV.U32 R33, RZ, RZ, R22 ;  /* 0x000000ffff217224 */ /* 0x000fc400078e0016 */
[----:B------:R-:W-:Y:S02]  /*fc20*/  IMAD.MOV R21, RZ, RZ, -R21 ;  /* 0x000000ffff157224 */ /* 0x000fe400078e0a15 */
[----:B------:R-:W-:Y:S02]  /*fc30*/  IMAD R7, R55, R0, R7 ;  /* 0x0000000037077224 */ /* 0x000fe400078e0207 */
[----:B------:R-:W-:Y:S02]  /*fc40*/  IMAD.MOV.U32 R29, RZ, RZ, R20 ;  /* 0x000000ffff1d7224 */ /* 0x000fe400078e0014 */
[----:B------:R-:W-:-:S04]  /*fc50*/  IMAD.HI.U32 R22, R2, R6, RZ ;  /* 0x0000000602167227 */ /* 0x000fc800078e00ff */
[----:B------:R-:W-:Y:S02]  /*fc60*/  IMAD.MOV R15, RZ, RZ, -R15 ;  /* 0x000000ffff0f7224 */ /* 0x000fe400078e0a0f */
[----:B------:R-:W-:Y:S01]  /*fc70*/  IMAD.HI.U32 R20, R2, R4, RZ ;  /* 0x0000000402147227 */ /* 0x000fe200078e00ff */
[----:B------:R-:W-:-:S03]  /*fc80*/  IABS R49, R49 ;  /* 0x0000003100317213 */ /* 0x000fc60000000000 */
[----:B------:R-:W-:Y:S01]  /*fc90*/  IMAD.HI.U32 R0, R2, R50, RZ ;  /* 0x0000003202007227 */ /* 0x000fe200078e00ff */
[----:B------:R-:W-:-:S03]  /*fca0*/  IABS R47, R47 ;  /* 0x0000002f002f7213 */ /* 0x000fc60000000000 */
[C---:B------:R-:W-:Y:S02]  /*fcb0*/  IMAD R5, R55.reuse, R21, R5 ;  /* 0x0000001537057224 */ /* 0x040fe400078e0205 */
[----:B------:R-:W-:Y:S02]  /*fcc0*/  IMAD.MOV R22, RZ, RZ, -R22 ;  /* 0x000000ffff167224 */ /* 0x000fe400078e0a16 */
[----:B------:R-:W-:Y:S02]  /*fcd0*/  IMAD R3, R55, R15, R3 ;  /* 0x0000000f37037224 */ /* 0x000fe400078e0203 */
[----:B------:R-:W-:Y:S01]  /*fce0*/  IMAD.HI.U32 R21, R2, R48, RZ ;  /* 0x0000003002157227 */ /* 0x000fe200078e00ff */
[----:B------:R-:W-:-:S03]  /*fcf0*/  IABS R43, R43 ;  /* 0x0000002b002b7213 */ /* 0x000fc60000000000 */
[----:B------:R-:W-:Y:S02]  /*fd00*/  IMAD.MOV R20, RZ, RZ, -R20 ;  /* 0x000000ffff147224 */ /* 0x000fe400078e0a14 */
[----:B------:R-:W-:Y:S01]  /*fd10*/  IMAD.MOV R0, RZ, RZ, -R0 ;  /* 0x000000ffff007224 */ /* 0x000fe200078e0a00 */
[----:B------:R-:W-:Y:S01]  /*fd20*/  IABS R41, R41 ;  /* 0x0000002900297213 */ /* 0x000fe20000000000 */
[C---:B------:R-:W-:Y:S02]  /*fd30*/  IMAD R6, R55.reuse, R22, R6 ;  /* 0x0000001637067224 */ /* 0x040fe400078e0206 */
[----:B------:R-:W-:Y:S02]  /*fd40*/  IMAD.MOV R21, RZ, RZ, -R21 ;  /* 0x000000ffff157224 */ /* 0x000fe400078e0a15 */
[C---:B------:R-:W-:Y:S02]  /*fd50*/  IMAD R4, R55.reuse, R20, R4 ;  /* 0x0000001437047224 */ /* 0x040fe400078e0204 */
[----:B------:R-:W-:-:S02]  /*fd60*/  IMAD R50, R55, R0, R50 ;  /* 0x0000000037327224 */ /* 0x000fc400078e0232 */
[----:B------:R-:W-:Y:S01]  /*fd70*/  IMAD.HI.U32 R22, R2, R49, RZ ;  /* 0x0000003102167227 */ /* 0x000fe200078e00ff */
[----:B------:R-:W-:-:S03]  /*fd80*/  IABS R44, R44 ;  /* 0x0000002c002c7213 */ /* 0x000fc60000000000 */
[----:B------:R-:W-:Y:S01]  /*fd90*/  IMAD.HI.U32 R20, R2, R47, RZ ;  /* 0x0000002f02147227 */ /* 0x000fe200078e00ff */
[----:B------:R-:W-:-:S03]  /*fda0*/  IABS R42, R42 ;  /* 0x0000002a002a7213 */ /* 0x000fc60000000000 */
[----:B------:R-:W-:Y:S01]  /*fdb0*/  IMAD R48, R55, R21, R48 ;  /* 0x0000001537307224 */ /* 0x000fe200078e0230 */
[----:B------:R-:W-:Y:S01]  /*fdc0*/  IABS R40, R40 ;  /* 0x0000002800287213 */ /* 0x000fe20000000000 */
[----:B------:R-:W-:Y:S02]  /*fdd0*/  IMAD.MOV R22, RZ, RZ, -R22 ;  /* 0x000000ffff167224 */ /* 0x000fe400078e0a16 */
[----:B------:R-:W-:-:S04]  /*fde0*/  IMAD.HI.U32 R21, R2, R43, RZ ;  /* 0x0000002b02157227 */ /* 0x000fc800078e00ff */
[----:B------:R-:W-:Y:S02]  /*fdf0*/  IMAD.MOV R20, RZ, RZ, -R20 ;  /* 0x000000ffff147224 */ /* 0x000fe400078e0a14 */
[C---:B------:R-:W-:Y:S02]  /*fe00*/  IMAD R49, R55.reuse, R22, R49 ;  /* 0x0000001637317224 */ /* 0x040fe400078e0231 */
[----:B------:R-:W-:Y:S02]  /*fe10*/  IMAD.MOV R21, RZ, RZ, -R21 ;  /* 0x000000ffff157224 */ /* 0x000fe400078e0a15 */
[----:B------:R-:W-:Y:S02]  /*fe20*/  IMAD R47, R55, R20, R47 ;  /* 0x00000014372f7224 */ /* 0x000fe400078e022f */
[----:B------:R-:W-:Y:S01]  /*fe30*/  IMAD.HI.U32 R22, R2, R44, RZ ;  /* 0x0000002c02167227 */ /* 0x000fe200078e00ff */
[----:B------:R-:W-:-:S03]  /*fe40*/  IABS R23, R23 ;  /* 0x0000001700177213 */ /* 0x000fc60000000000 */
[----:B------:R-:W-:-:S04]  /*fe50*/  IMAD.HI.U32 R20, R2, R42, RZ ;  /* 0x0000002a02147227 */ /* 0x000fc800078e00ff */
[C---:B------:R-:W-:Y:S01]  /*fe60*/  IMAD R43, R55.reuse, R21, R43 ;  /* 0x00000015372b7224 */ /* 0x040fe200078e022b */
[----:B------:R-:W-:Y:S01]  /*fe70*/  IABS R21, R39 ;  /* 0x0000002700157213 */ /* 0x000fe20000000000 */
[----:B------:R-:W-:Y:S02]  /*fe80*/  IMAD.MOV R22, RZ, RZ, -R22 ;  /* 0x000000ffff167224 */ /* 0x000fe400078e0a16 */
[----:B------:R-:W-:Y:S02]  /*fe90*/  IMAD.MOV R20, RZ, RZ, -R20 ;  /* 0x000000ffff147224 */ /* 0x000fe400078e0a14 */
[----:B------:R-:W-:Y:S02]  /*fea0*/  IMAD.MOV.U32 R39, RZ, RZ, R56 ;  /* 0x000000ffff277224 */ /* 0x000fe400078e0038 */
[----:B------:R-:W-:Y:S02]  /*feb0*/  IMAD.MOV.U32 R56, RZ, RZ, R25 ;  /* 0x000000ffff387224 */ /* 0x000fe400078e0019 */
[----:B------:R-:W-:-:S02]  /*fec0*/  IMAD R44, R55, R22, R44 ;  /* 0x00000016372c7224 */ /* 0x000fc400078e022c */
[----:B------:R-:W-:Y:S01]  /*fed0*/  IMAD.HI.U32 R25, R2, R23, RZ ;  /* 0x0000001702197227 */ /* 0x000fe200078e00ff */
[----:B------:R-:W-:-:S03]  /*fee0*/  IABS R26, R26 ;  /* 0x0000001a001a7213 */ /* 0x000fc60000000000 */
[----:B------:R-:W-:Y:S02]  /*fef0*/  IMAD R42, R55, R20, R42 ;  /* 0x00000014372a7224 */ /* 0x000fe400078e022a */
[----:B------:R-:W-:-:S04]  /*ff00*/  IMAD.HI.U32 R22, R2, R21, RZ ;  /* 0x0000001502167227 */ /* 0x000fc800078e00ff */
[----:B0-----:R-:W-:Y:S02]  /*ff10*/  IMAD.MOV.U32 R53, RZ, RZ, R58 ;  /* 0x000000ffff357224 */ /* 0x001fe400078e003a */
[----:B------:R-:W-:Y:S02]  /*ff20*/  IMAD.MOV R25, RZ, RZ, -R25 ;  /* 0x000000ffff197224 */ /* 0x000fe400078e0a19 */
[----:B------:R-:W-:Y:S02]  /*ff30*/  IMAD.MOV.U32 R58, RZ, RZ, R36 ;  /* 0x000000ffff3a7224 */ /* 0x000fe400078e0024 */
[----:B------:R-:W-:Y:S02]  /*ff40*/  IMAD.MOV R22, RZ, RZ, -R22 ;  /* 0x000000ffff167224 */ /* 0x000fe400078e0a16 */
[----:B------:R-:W-:Y:S02]  /*ff50*/  IMAD.MOV.U32 R36, RZ, RZ, R35 ;  /* 0x000000ffff247224 */ /* 0x000fe400078e0023 */
[----:B------:R-:W-:-:S02]  /*ff60*/  IMAD.MOV.U32 R35, RZ, RZ, R27 ;  /* 0x000000ffff237224 */ /* 0x000fc400078e001b */
[----:B------:R-:W-:-:S04]  /*ff70*/  IMAD.HI.U32 R27, R2, R26, RZ ;  /* 0x0000001a021b7227 */ /* 0x000fc800078e00ff */
[C---:B------:R-:W-:Y:S02]  /*ff80*/  IMAD R23, R55.reuse, R25, R23 ;  /* 0x0000001937177224 */ /* 0x040fe400078e0217 */
[----:B------:R-:W-:Y:S02]  /*ff90*/  IMAD R21, R55, R22, R21 ;  /* 0x0000001637157224 */ /* 0x000fe400078e0215 */
[----:B------:R-:W-:Y:S01]  /*ffa0*/  IMAD.MOV R27, RZ, RZ, -R27 ;  /* 0x000000ffff1b7224 */ /* 0x000fe200078e0a1b */
[----:B------:R0:W-:Y:S04]  /*ffb0*/  STL [R1+0x68], R23 ;  /* 0x0000681701007387 */ /* 0x0001e80000100800 */
[----:B------:R1:W-:Y:S01]  /*ffc0*/  STL [R1+0x64], R21 ;  /* 0x0000641501007387 */ /* 0x0003e20000100800 */
[----:B0-----:R-:W-:-:S05]  /*ffd0*/  IABS R23, R39 ;  /* 0x0000002700177213 */ /* 0x001fca0000000000 */
[----:B------:R-:W-:-:S04]  /*ffe0*/  IMAD.HI.U32 R25, R2, R23, RZ ;  /* 0x0000001702197227 */ /* 0x000fc800078e00ff */
[----:B------:R-:W-:-:S04]  /*fff0*/  IMAD.MOV R25, RZ, RZ, -R25 ;  /* 0x000000ffff197224 */ /* 0x000fc800078e0a19 */
[----:B------:R-:W-:Y:S01]  /*10000*/  IMAD R23, R55, R25, R23 ;  /* 0x0000001937177224 */ /* 0x000fe200078e0217 */
[----:B---3--:R-:W-:-:S05]  /*10010*/  IABS R46, R46 ;  /* 0x0000002e002e7213 */ /* 0x008fca0000000000 */
[----:B------:R-:W-:Y:S01]  /*10020*/  IMAD.HI.U32 R15, R2, R46, RZ ;  /* 0x0000002e020f7227 */ /* 0x000fe200078e00ff */
[----:B--2---:R-:W-:-:S03]  /*10030*/  IABS R45, R45 ;  /* 0x0000002d002d7213 */ /* 0x004fc60000000000 */
[----:B------:R-:W-:Y:S02]  /*10040*/  IMAD.MOV R15, RZ, RZ, -R15 ;  /* 0x000000ffff0f7224 */ /* 0x000fe400078e0a0f */
[----:B------:R-:W-:-:S04]  /*10050*/  IMAD.HI.U32 R0, R2, R45, RZ ;  /* 0x0000002d02007227 */ /* 0x000fc800078e00ff */
[----:B------:R-:W-:Y:S02]  /*10060*/  IMAD R46, R55, R15, R46 ;  /* 0x0000000f372e7224 */ /* 0x000fe400078e022e */
[----:B------:R-:W-:Y:S02]  /*10070*/  IMAD.MOV R0, RZ, RZ, -R0 ;  /* 0x000000ffff007224 */ /* 0x000fe400078e0a00 */
[----:B------:R-:W-:-:S04]  /*10080*/  IMAD.HI.U32 R15, R2, R41, RZ ;  /* 0x00000029020f7227 */ /* 0x000fc800078e00ff */
[----:B------:R-:W-:Y:S02]  /*10090*/  IMAD R45, R55, R0, R45 ;  /* 0x00000000372d7224 */ /* 0x000fe400078e022d */
[----:B------:R-:W-:Y:S02]  /*100a0*/  IMAD.MOV R15, RZ, RZ, -R15 ;  /* 0x000000ffff0f7224 */ /* 0x000fe400078e0a0f */
[----:B------:R-:W-:-:S04]  /*100b0*/  IMAD.HI.U32 R0, R2, R40, RZ ;  /* 0x0000002802007227 */ /* 0x000fc800078e00ff */
[C---:B------:R-:W-:Y:S01]  /*100c0*/  IMAD R41, R55.reuse, R15, R41 ;  /* 0x0000000f37297224 */ /* 0x040fe200078e0229 */
[----:B------:R-:W-:Y:S01]  /*100d0*/  IABS R15, R59 ;  /* 0x0000003b000f7213 */ /* 0x000fe20000000000 */
[----:B------:R-:W-:Y:S02]  /*100e0*/  IMAD.MOV R0, RZ, RZ, -R0 ;  /* 0x000000ffff007224 */ /* 0x000fe400078e0a00 */
[----:B------:R-:W-:Y:S02]  /*100f0*/  IMAD.MOV.U32 R59, RZ, RZ, R54 ;  /* 0x000000ffff3b7224 */ /* 0x000fe400078e0036 */
[----:B------:R-:W-:Y:S01]  /*10100*/  IMAD R40, R55, R0, R40 ;  /* 0x0000000037287224 */ /* 0x000fe200078e0228 */
[----:B------:R-:W-:Y:S01]  /*10110*/  IABS R0, R51 ;  /* 0x0000003300007213 */ /* 0x000fe20000000000 */
[----:B------:R-:W-:-:S04]  /*10120*/  IMAD.HI.U32 R20, R2, R15, RZ ;  /* 0x0000000f02147227 */ /* 0x000fc800078e00ff */
[----:B------:R-:W-:Y:S02]  /*10130*/  IMAD.MOV.U32 R54, RZ, RZ, R31 ;  /* 0x000000ffff367224 */ /* 0x000fe400078e001f */
[----:B------:R-:W-:Y:S02]  /*10140*/  IMAD.MOV.U32 R31, RZ, RZ, R30 ;  /* 0x000000ffff1f7224 */ /* 0x000fe400078e001e */
[----:B------:R-:W-:Y:S02]  /*10150*/  IMAD.MOV.U32 R30, RZ, RZ, R28 ;  /* 0x000000ffff1e7224 */ /* 0x000fe400078e001c */
[----:B------:R-:W-:Y:S02]  /*10160*/  IMAD.MOV R20, RZ, RZ, -R20 ;  /* 0x000000ffff147224 */ /* 0x000fe400078e0a14 */
[----:B------:R-:W-:-:S04]  /*10170*/  IMAD.HI.U32 R28, R2, R0, RZ ;  /* 0x00000000021c7227 */ /* 0x000fc800078e00ff */
[C---:B------:R-:W-:Y:S02]  /*10180*/  IMAD R15, R55.reuse, R20, R15 ;  /* 0x00000014370f7224 */ /* 0x040fe400078e020f */
[----:B------:R-:W-:Y:S02]  /*10190*/  IMAD.MOV R28, RZ, RZ, -R28 ;  /* 0x000000ffff1c7224 */ /* 0x000fe400078e0a1c */
[----:B------:R-:W-:Y:S01]  /*101a0*/  IMAD.MOV.U32 R51, RZ, RZ, R61 ;  /* 0x000000ffff337224 */ /* 0x000fe200078e003d */
[----:B------:R0:W-:Y:S01]  /*101b0*/  STL [R1+0x60], R15 ;  /* 0x0000600f01007387 */ /* 0x0001e20000100800 */
[C---:B------:R-:W-:Y:S01]  /*101c0*/  IMAD R0, R55.reuse, R28, R0 ;  /* 0x0000001c37007224 */ /* 0x040fe200078e0200 */
[----:B------:R-:W-:Y:S01]  /*101d0*/  IABS R28, R53 ;  /* 0x00000035001c7213 */ /* 0x000fe20000000000 */
[----:B------:R-:W-:Y:S01]  /*101e0*/  IMAD R61, R55, R27, R26 ;  /* 0x0000001b373d7224 */ /* 0x000fe200078e021a */
[----:B------:R-:W-:Y:S02]  /*101f0*/  IABS R26, R51 ;  /* 0x00000033001a7213 */ /* 0x000fe40000000000 */
[----:B-1----:R-:W-:Y:S01]  /*10200*/  IABS R21, R59 ;  /* 0x0000003b00157213 */ /* 0x002fe20000000000 */
[----:B------:R-:W-:Y:S01]  /*10210*/  IMAD.MOV.U32 R59, RZ, RZ, R56 ;  /* 0x000000ffff3b7224 */ /* 0x000fe200078e0038 */
[----:B0-----:R-:W-:Y:S01]  /*10220*/  IABS R15, R58 ;  /* 0x0000003a000f7213 */ /* 0x001fe20000000000 */
[----:B------:R-:W-:-:S02]  /*10230*/  IMAD.MOV.U32 R58, RZ, RZ, R57 ;  /* 0x000000ffff3a7224 */ /* 0x000fc400078e0039 */
[----:B------:R-:W-:Y:S02]  /*10240*/  IMAD.MOV.U32 R57, RZ, RZ, R38 ;  /* 0x000000ffff397224 */ /* 0x000fe400078e0026 */
[----:B------:R-:W-:Y:S02]  /*10250*/  IMAD.MOV.U32 R56, RZ, RZ, R60 ;  /* 0x000000ffff387224 */ /* 0x000fe400078e003c */
[----:B------:R-:W-:Y:S01]  /*10260*/  IMAD.MOV.U32 R38, RZ, RZ, R34 ;  /* 0x000000ffff267224 */ /* 0x000fe200078e0022 */
[----:B------:R-:W2:Y:S01]  /*10270*/  LDL R60, [R1+0x3d68] ;  /* 0x003d6800013c7983 */ /* 0x000ea20000100800 */
[----:B------:R-:W-:Y:S02]  /*10280*/  IMAD.MOV.U32 R34, RZ, RZ, R29 ;  /* 0x000000ffff227224 */ /* 0x000fe400078e001d */
[----:B------:R-:W-:-:S04]  /*10290*/  IMAD.HI.U32 R29, R2, R28, RZ ;  /* 0x0000001c021d7227 */ /* 0x000fc800078e00ff */
[----:B------:R-:W-:-:S04]  /*102a0*/  IMAD.HI.U32 R27, R2, R26, RZ ;  /* 0x0000001a021b7227 */ /* 0x000fc800078e00ff */
[----:B------:R-:W-:-:S04]  /*102b0*/  IMAD.HI.U32 R22, R2, R21, RZ ;  /* 0x0000001502167227 */ /* 0x000fc800078e00ff */
[----:B------:R-:W-:Y:S02]  /*102c0*/  IMAD.MOV R29, RZ, RZ, -R29 ;  /* 0x000000ffff1d7224 */ /* 0x000fe400078e0a1d */
[----:B------:R-:W-:Y:S02]  /*102d0*/  IMAD.MOV R27, RZ, RZ, -R27 ;  /* 0x000000ffff1b7224 */ /* 0x000fe400078e0a1b */
[----:B------:R-:W-:Y:S02]  /*102e0*/  IMAD.MOV R22, RZ, RZ, -R22 ;  /* 0x000000ffff167224 */ /* 0x000fe400078e0a16 */
[C---:B------:R-:W-:Y:S02]  /*102f0*/  IMAD R28, R55.reuse, R29, R28 ;  /* 0x0000001d371c7224 */ /* 0x040fe400078e021c */
[C---:B------:R-:W-:Y:S02]  /*10300*/  IMAD R26, R55.reuse, R27, R26 ;  /* 0x0000001b371a7224 */ /* 0x040fe400078e021a */
[----:B------:R-:W-:Y:S01]  /*10310*/  IMAD R21, R55, R22, R21 ;  /* 0x0000001637157224 */ /* 0x000fe200078e0215 */
[----:B------:R-:W-:Y:S04]  /*10320*/  STL [R1+0x5c], R28 ;  /* 0x00005c1c01007387 */ /* 0x000fe80000100800 */
[----:B------:R-:W-:Y:S04]  /*10330*/  STL [R1+0x58], R26 ;  /* 0x0000581a01007387 */ /* 0x000fe80000100800 */
[----:B------:R-:W-:Y:S04]  /*10340*/  STL [R1+0x54], R23 ;  /* 0x0000541701007387 */ /* 0x000fe80000100800 */
[----:B------:R0:W-:Y:S04]  /*10350*/  STL [R1+0x50], R21 ;  /* 0x0000501501007387 */ /* 0x0001e80000100800 */
[----:B------:R-:W3:Y:S04]  /*10360*/  LDL R53, [R1+0x3d6c] ;  /* 0x003d6c0001357983 */ /* 0x000ee80000100800 */
[----:B------:R-:W4:Y:S01]  /*10370*/  LDL R51, [R1+0x3d78] ;  /* 0x003d780001337983 */ /* 0x000f220000100800 */
[----:B0-----:R-:W-:-:S03]  /*10380*/  IABS R21, R57 ;  /* 0x0000003900157213 */ /* 0x001fc60000000000 */
[----:B------:R-:W4:Y:S01]  /*10390*/  LDL R57, [R1+0x3d84] ;  /* 0x003d840001397983 */ /* 0x000f220000100800 */
[----:B------:R-:W-:-:S03]  /*103a0*/  IABS R23, R56 ;  /* 0x0000003800177213 */ /* 0x000fc60000000000 */
[----:B------:R-:W4:Y:S01]  /*103b0*/  LDL R56, [R1+0x3d80] ;  /* 0x003d800001387983 */ /* 0x000f220000100800 */
[----:B------:R-:W-:Y:S01]  /*103c0*/  IMAD.HI.U32 R20, R2, R15, RZ ;  /* 0x0000000f02147227 */ /* 0x000fe200078e00ff */
[----:B------:R-:W-:-:S03]  /*103d0*/  IABS R28, R59 ;  /* 0x0000003b001c7213 */ /* 0x000fc60000000000 */
[----:B------:R-:W-:Y:S01]  /*103e0*/  IMAD.MOV R20, RZ, RZ, -R20 ;  /* 0x000000ffff147224 */ /* 0x000fe200078e0a14 */
[----:B------:R-:W-:Y:S02]  /*103f0*/  IABS R26, R58 ;  /* 0x0000003a001a7213 */ /* 0x000fe40000000000 */
[----:B------:R-:W4:Y:S01]  /*10400*/  LDL R58, [R1+0x3d7c] ;  /* 0x003d7c00013a7983 */ /* 0x000f220000100800 */
[----:B------:R-:W-:Y:S02]  /*10410*/  IMAD R39, R55, R20, R15 ;  /* 0x0000001437277224 */ /* 0x000fe400078e020f */
[----:B------:R-:W-:-:S04]  /*10420*/  IMAD.HI.U32 R29, R2, R28, RZ ;  /* 0x0000001c021d7227 */ /* 0x000fc800078e00ff */
[----:B------:R-:W-:-:S04]  /*10430*/  IMAD.HI.U32 R27, R2, R26, RZ ;  /* 0x0000001a021b7227 */ /* 0x000fc800078e00ff */
[----:B------:R-:W-:Y:S02]  /*10440*/  IMAD.MOV R29, RZ, RZ, -R29 ;  /* 0x000000ffff1d7224 */ /* 0x000fe400078e0a1d */
[----:B------:R-:W-:Y:S02]  /*10450*/  IMAD.MOV R27, RZ, RZ, -R27 ;  /* 0x000000ffff1b7224 */ /* 0x000fe400078e0a1b */
[C---:B------:R-:W-:Y:S02]  /*10460*/  IMAD R28, R55.reuse, R29, R28 ;  /* 0x0000001d371c7224 */ /* 0x040fe400078e021c */
[----:B------:R-:W-:-:S03]  /*10470*/  IMAD R26, R55, R27, R26 ;  /* 0x0000001b371a7224 */ /* 0x000fc600078e021a */
[----:B------:R3:W-:Y:S04]  /*10480*/  STL [R1+0x48], R28 ;  /* 0x0000481c01007387 */ /* 0x0007e80000100800 */
[----:B------:R4:W-:Y:S01]  /*10490*/  STL [R1+0x44], R26 ;  /* 0x0000441a01007387 */ /* 0x0009e20000100800 */
[----:B------:R-:W-:-:S04]  /*104a0*/  IMAD.HI.U32 R22, R2, R21, RZ ;  /* 0x0000001502167227 */ /* 0x000fc800078e00ff */
[----:B------:R-:W-:-:S04]  /*104b0*/  IMAD.MOV R22, RZ, RZ, -R22 ;  /* 0x000000ffff167224 */ /* 0x000fc800078e0a16 */
[----:B------:R-:W-:Y:S01]  /*104c0*/  IMAD R59, R55, R22, R21 ;  /* 0x00000016373b7224 */ /* 0x000fe200078e0215 */
[----:B--2---:R-:W-:-:S05]  /*104d0*/  IABS R15, R60 ;  /* 0x0000003c000f7213 */ /* 0x004fca0000000000 */
[----:B------:R-:W-:-:S04]  /*104e0*/  IMAD.HI.U32 R20, R2, R15, RZ ;  /* 0x0000000f02147227 */ /* 0x000fc800078e00ff */
[----:B------:R-:W-:-:S04]  /*104f0*/  IMAD.MOV R20, RZ, RZ, -R20 ;  /* 0x000000ffff147224 */ /* 0x000fc800078e0a14 */
[----:B------:R-:W-:-:S05]  /*10500*/  IMAD R15, R55, R20, R15 ;  /* 0x00000014370f7224 */ /* 0x000fca00078e020f */
[----:B------:R0:W-:Y:S01]  /*10510*/  STL [R1+0x654], R15 ;  /* 0x0006540f01007387 */ /* 0x0001e20000100800 */
[----:B---3--:R-:W-:-:S03]  /*10520*/  IABS R28, R53 ;  /* 0x00000035001c7213 */ /* 0x008fc60000000000 */
[----:B------:R-:W2:Y:S01]  /*10530*/  LDL R53, [R1+0x3d88] ;  /* 0x003d880001357983 */ /* 0x000ea20000100800 */
[----:B----4-:R-:W-:-:S03]  /*10540*/  IABS R26, R51 ;  /* 0x00000033001a7213 */ /* 0x010fc60000000000 */
[----:B------:R-:W3:Y:S01]  /*10550*/  LDL R51, [R1+0x3d8c] ;  /* 0x003d8c0001337983 */ /* 0x000ee20000100800 */
[----:B0-----:R-:W-:-:S03]  /*10560*/  IABS R15, R57 ;  /* 0x00000039000f7213 */ /* 0x001fc60000000000 */
[----:B------:R-:W4:Y:S01]  /*10570*/  LDL R57, [R1+0x3db0] ;  /* 0x003db00001397983 */ /* 0x000f220000100800 */
[----:B------:R-:W-:-:S03]  /*10580*/  IABS R21, R56 ;  /* 0x0000003800157213 */ /* 0x000fc60000000000 */
[----:B------:R-:W4:Y:S01]  /*10590*/  LDL R56, [R1+0x3d9c] ;  /* 0x003d9c0001387983 */ /* 0x000f220000100800 */
[----:B------:R-:W-:-:S04]  /*105a0*/  IMAD.HI.U32 R25, R2, R23, RZ ;  /* 0x0000001702197227 */ /* 0x000fc800078e00ff */
[----:B------:R-:W-:-:S04]  /*105b0*/  IMAD.MOV R25, RZ, RZ, -R25 ;  /* 0x000000ffff197224 */ /* 0x000fc800078e0a19 */
[----:B------:R-:W-:Y:S01]  /*105c0*/  IMAD R60, R55, R25, R23 ;  /* 0x00000019373c7224 */ /* 0x000fe200078e0217 */
[----:B------:R-:W-:Y:S02]  /*105d0*/  IABS R23, R58 ;  /* 0x0000003a00177213 */ /* 0x000fe40000000000 */
[----:B------:R-:W4:Y:S01]  /*105e0*/  LDL R58, [R1+0x3d98] ;  /* 0x003d9800013a7983 */ /* 0x000f220000100800 */
[----:B------:R-:W-:-:S04]  /*105f0*/  IMAD.HI.U32 R29, R2, R28, RZ ;  /* 0x0000001c021d7227 */ /* 0x000fc800078e00ff */
[----:B------:R-:W-:-:S04]  /*10600*/  IMAD.HI.U32 R27, R2, R26, RZ ;  /* 0x0000001a021b7227 */ /* 0x000fc800078e00ff */
[----:B------:R-:W-:-:S04]  /*10610*/  IMAD.HI.U32 R25, R2, R23, RZ ;  /* 0x0000001702197227 */ /* 0x000fc800078e00ff */
[----:B------:R-:W-:-:S04]  /*10620*/  IMAD.HI.U32 R22, R2, R21, RZ ;  /* 0x0000001502167227 */ /* 0x000fc800078e00ff */
[----:B------:R-:W-:-:S04]  /*10630*/  IMAD.HI.U32 R20, R2, R15, RZ ;  /* 0x0000000f02147227 */ /* 0x000fc800078e00ff */
[----:B------:R-:W-:Y:S02]  /*10640*/  IMAD.MOV R29, RZ, RZ, -R29 ;  /* 0x000000ffff1d7224 */ /* 0x000fe400078e0a1d */
[----:B------:R-:W-:Y:S02]  /*10650*/  IMAD.MOV R27, RZ, RZ, -R27 ;  /* 0x000000ffff1b7224 */ /* 0x000fe400078e0a1b */
[----:B------:R-:W-:Y:S02]  /*10660*/  IMAD.MOV R25, RZ, RZ, -R25 ;  /* 0x000000ffff197224 */ /* 0x000fe400078e0a19 */
[----:B------:R-:W-:Y:S02]  /*10670*/  IMAD.MOV R22, RZ, RZ, -R22 ;  /* 0x000000ffff167224 */ /* 0x000fe400078e0a16 */
[----:B------:R-:W-:Y:S02]  /*10680*/  IMAD.MOV R20, RZ, RZ, -R20 ;  /* 0x000000ffff147224 */ /* 0x000fe400078e0a14 */
[----:B------:R-:W-:-:S02]  /*10690*/  IMAD R28, R55, R29, R28 ;  /* 0x0000001d371c7224 */ /* 0x000fc400078e021c */
[C---:B------:R-:W-:Y:S02]  /*106a0*/  IMAD R26, R55.reuse, R27, R26 ;  /* 0x0000001b371a7224 */ /* 0x040fe400078e021a */
[C---:B------:R-:W-:Y:S02]  /*106b0*/  IMAD R23, R55.reuse, R25, R23 ;  /* 0x0000001937177224 */ /* 0x040fe400078e0217 */
[C---:B------:R-:W-:Y:S01]  /*106c0*/  IMAD R21, R55.reuse, R22, R21 ;  /* 0x0000001637157224 */ /* 0x040fe200078e0215 */
[----:B------:R2:W-:Y:S01]  /*106d0*/  STL [R1+0x63c], R28 ;  /* 0x00063c1c01007387 */ /* 0x0005e20000100800 */
[----:B------:R-:W-:-:S03]  /*106e0*/  IMAD R15, R55, R20, R15 ;  /* 0x00000014370f7224 */ /* 0x000fc600078e020f */
[----:B------:R3:W-:Y:S04]  /*106f0*/  STL [R1+0x640], R26 ;  /* 0x0006401a01007387 */ /* 0x0007e80000100800 */
[----:B------:R-:W-:Y:S04]  /*10700*/  STL [R1+0x644], R23 ;  /* 0x0006441701007387 */ /* 0x000fe80000100800 */
[----:B------:R-:W-:Y:S04]  /*10710*/  STL [R1+0x648], R21 ;  /* 0x0006481501007387 */ /* 0x000fe80000100800 */
[----:B------:R4:W-:Y:S01]  /*10720*/  STL [R1+0x64c], R15 ;  /* 0x00064c0f01007387 */ /* 0x0009e20000100800 */
[----:B--2---:R-:W-:-:S03]  /*10730*/  IABS R28, R53 ;  /* 0x00000035001c7213 */ /* 0x004fc60000000000 */
[----:B------:R-:W2:Y:S01]  /*10740*/  LDL R53, [R1+0x3db4] ;  /* 0x003db40001357983 */ /* 0x000ea20000100800 */
[----:B---3--:R-:W-:-:S03]  /*10750*/  IABS R26, R51 ;  /* 0x00000033001a7213 */ /* 0x008fc60000000000 */
[----:B------:R-:W3:Y:S01]  /*10760*/  LDL R51, [R1+0x3db8] ;  /* 0x003db80001337983 */ /* 0x000ee20000100800 */
[----:B----4-:R-:W-:-:S03]  /*10770*/  IABS R15, R57 ;  /* 0x00000039000f7213 */ /* 0x010fc60000000000 */
[----:B------:R-:W4:Y:S01]  /*10780*/  LDL R57, [R1+0x3dc4] ;  /* 0x003dc40001397983 */ /* 0x000f220000100800 */
[----:B------:R-:W-:-:S03]  /*10790*/  IABS R21, R56 ;  /* 0x0000003800157213 */ /* 0x000fc60000000000 */
[----:B------:R-:W4:Y:S01]  /*107a0*/  LDL R56, [R1+0x3dc0] ;  /* 0x003dc00001387983 */ /* 0x000f220000100800 */
[----:B------:R-:W-:-:S04]  /*107b0*/  IMAD.HI.U32 R29, R2, R28, RZ ;  /* 0x0000001c021d7227 */ /* 0x000fc800078e00ff */
[----:B------:R-:W-:Y:S01]  /*107c0*/  IMAD.HI.U32 R27, R2, R26, RZ ;  /* 0x0000001a021b7227 */ /* 0x000fe200078e00ff */
[----:B------:R-:W-:-:S03]  /*107d0*/  IABS R23, R58 ;  /* 0x0000003a00177213 */ /* 0x000fc60000000000 */
[C---:B------:R-:W-:Y:S01]  /*107e0*/  IMAD.HI.U32 R22, R2.reuse, R21, RZ ;  /* 0x0000001502167227 */ /* 0x040fe200078e00ff */
[----:B------:R-:W4:Y:S03]  /*107f0*/  LDL R58, [R1+0x3dbc] ;  /* 0x003dbc00013a7983 */ /* 0x000f260000100800 */
        /* <DEDUP_REMOVED lines=24> */
[----:B------:R-:W3:Y:S01]  /*10980*/  LDL R56, [R1+0x3ddc] ;  /* 0x003ddc0001387983 */ /* 0x000ee20000100800 */
[----:B------:R-:W-:-:S04]  /*10990*/  IMAD.HI.U32 R29, R2, R28, RZ ;  /* 0x0000001c021d7227 */ /* 0x000fc800078e00ff */
[----:B------:R-:W-:-:S04]  /*109a0*/  IMAD.MOV R29, RZ, RZ, -R29 ;  /* 0x000000ffff1d7224 */ /* 0x000fc800078e0a1d */
[----:B------:R-:W-:Y:S01]  /*109b0*/  IMAD R28, R55, R29, R28 ;  /* 0x0000001d371c7224 */ /* 0x000fe200078e021c */
[----:B------:R-:W-:Y:S01]  /*109c0*/  IABS R23, R58 ;  /* 0x0000003a00177213 */ /* 0x000fe20000000000 */
[C---:B------:R-:W-:Y:S01]  /*109d0*/  IMAD.HI.U32 R27, R2.reuse, R26, RZ ;  /* 0x0000001a021b7227 */ /* 0x040fe200078e00ff */
[----:B------:R-:W3:Y:S03]  /*109e0*/  LDL R58, [R1+0x3dd8] ;  /* 0x003dd800013a7983 */ /* 0x000ee60000100800 */
[C---:B------:R-:W-:Y:S01]  /*109f0*/  IMAD.HI.U32 R25, R2.reuse, R23, RZ ;  /* 0x0000001702197227 */ /* 0x040fe200078e00ff */
[----:B------:R2:W-:Y:S03]  /*10a00*/  STL [R1+0x614], R28 ;  /* 0x0006141c01007387 */ /* 0x0005e60000100800 */
[----:B------:R-:W-:-:S04]  /*10a10*/  IMAD.HI.U32 R22, R2, R21, RZ ;  /* 0x0000001502167227 */ /* 0x000fc800078e00ff */
[----:B------:R-:W-:-:S04]  /*10a20*/  IMAD.HI.U32 R20, R2, R15, RZ ;  /* 0x0000000f02147227 */ /* 0x000fc800078e00ff */
[----:B------:R-:W-:Y:S02]  /*10a30*/  IMAD.MOV R27, RZ, RZ, -R27 ;  /* 0x000000ffff1b7224 */ /* 0x000fe400078e0a1b */
[----:B------:R-:W-:Y:S02]  /*10a40*/  IMAD.MOV R25, RZ, RZ, -R25 ;  /* 0x000000ffff197224 */ /* 0x000fe400078e0a19 */
[----:B------:R-:W-:Y:S02]  /*10a50*/  IMAD.MOV R22, RZ, RZ, -R22 ;  /* 0x000000ffff167224 */ /* 0x000fe400078e0a16 */
[----:B------:R-:W-:Y:S02]  /*10a60*/  IMAD.MOV R20, RZ, RZ, -R20 ;  /* 0x000000ffff147224 */ /* 0x000fe400078e0a14 */
[C---:B------:R-:W-:Y:S02]  /*10a70*/  IMAD R26, R55.reuse, R27, R26 ;  /* 0x0000001b371a7224 */ /* 0x040fe400078e021a */
[----:B------:R-:W-:-:S02]  /*10a80*/  IMAD R23, R55, R25, R23 ;  /* 0x0000001937177224 */ /* 0x000fc400078e0217 */
[C---:B------:R-:W-:Y:S02]  /*10a90*/  IMAD R21, R55.reuse, R22, R21 ;  /* 0x0000001637157224 */ /* 0x040fe400078e0215 */
[----:B------:R-:W-:Y:S01]  /*10aa0*/  IMAD R15, R55, R20, R15 ;  /* 0x00000014370f7224 */ /* 0x000fe200078e020f */
[----:B------:R-:W-:Y:S04]  /*10ab0*/  STL [R1+0x618], R26 ;  /* 0x0006181a01007387 */ /* 0x000fe80000100800 */
[----:B------:R-:W-:Y:S04]  /*10ac0*/  STL [R1+0x61c], R23 ;  /* 0x00061c1701007387 */ /* 0x000fe80000100800 */
[----:B------:R-:W-:Y:S04]  /*10ad0*/  STL [R1+0x620], R21 ;  /* 0x0006201501007387 */ /* 0x000fe80000100800 */
[----:B------:R4:W-:Y:S01]  /*10ae0*/  STL [R1+0x624], R15 ;  /* 0x0006240f01007387 */ /* 0x0009e20000100800 */
[----:B--2---:R-:W-:-:S03]  /*10af0*/  IABS R28, R53 ;  /* 0x00000035001c7213 */ /* 0x004fc60000000000 */
[----:B------:R-:W2:Y:S02]  /*10b00*/  LDL R53, [R1+0x3de8] ;  /* 0x003de80001357983 */ /* 0x000ea40000100800 */
[----:B------:R-:W-:-:S04]  /*10b10*/  IMAD.HI.U32 R29, R2, R28, RZ ;  /* 0x0000001c021d7227 */ /* 0x000fc800078e00ff */
[----:B------:R-:W-:-:S04]  /*10b20*/  IMAD.MOV R29, RZ, RZ, -R29 ;  /* 0x000000ffff1d7224 */ /* 0x000fc800078e0a1d */
[----:B------:R-:W-:Y:S02]  /*10b30*/  IMAD R29, R55, R29, R28 ;  /* 0x0000001d371d7224 */ /* 0x000fe400078e021c */
[----:B------:R-:W2:Y:S01]  /*10b40*/  LDL R28, [R1+0x3de4] ;  /* 0x003de400011c7983 */ /* 0x000ea20000100800 */
[----:B----4-:R-:W-:-:S03]  /*10b50*/  IABS R15, R57 ;  /* 0x00000039000f7213 */ /* 0x010fc60000000000 */
[----:B------:R-:W4:Y:S01]  /*10b60*/  LDL R57, [R1+0x3dfc] ;  /* 0x003dfc0001397983 */ /* 0x000f220000100800 */
[----:B---3--:R-:W-:-:S03]  /*10b70*/  IABS R26, R51 ;  /* 0x00000033001a7213 */ /* 0x008fc60000000000 */
[----:B------:R-:W3:Y:S01]  /*10b80*/  LDL R51, [R1+0x3dec] ;  /* 0x003dec0001337983 */ /* 0x000ee20000100800 */
[----:B------:R-:W-:-:S03]  /*10b90*/  IABS R21, R56 ;  /* 0x0000003800157213 */ /* 0x000fc60000000000 */
[----:B------:R-:W3:Y:S01]  /*10ba0*/  LDL R56, [R1+0x3df8] ;  /* 0x003df80001387983 */ /* 0x000ee20000100800 */
[----:B------:R-:W-:Y:S01]  /*10bb0*/  IABS R23, R58 ;  /* 0x0000003a00177213 */ /* 0x000fe20000000000 */
[----:B------:R-:W-:-:S04]  /*10bc0*/  IMAD.HI.U32 R27, R2, R26, RZ ;  /* 0x0000001a021b7227 */ /* 0x000fc800078e00ff */
[----:B------:R-:W-:-:S04]  /*10bd0*/  IMAD.HI.U32 R25, R2, R23, RZ ;  /* 0x0000001702197227 */ /* 0x000fc800078e00ff */
[----:B------:R-:W-:Y:S01]  /*10be0*/  IMAD.HI.U32 R20, R2, R15, RZ ;  /* 0x0000000f02147227 */ /* 0x000fe200078e00ff */
[----:B------:R0:W-:Y:S03]  /*10bf0*/  STL [R1+0x600], R29 ;  /* 0x0006001d01007387 */ /* 0x0001e60000100800 */
[----:B------:R-:W-:Y:S02]  /*10c00*/  IMAD.MOV R27, RZ, RZ, -R27 ;  /* 0x000000ffff1b7224 */ /* 0x000fe400078e0a1b */
[----:B------:R-:W-:Y:S02]  /*10c10*/  IMAD.MOV R25, RZ, RZ, -R25 ;  /* 0x000000ffff197224 */ /* 0x000fe400078e0a19 */
[----:B------:R-:W-:Y:S02]  /*10c20*/  IMAD.MOV R20, RZ, RZ, -R20 ;  /* 0x000000ffff147224 */ /* 0x000fe400078e0a14 */
[----:B------:R-:W-:-:S02]  /*10c30*/  IMAD R26, R55, R27, R26 ;  /* 0x0000001b371a7224 */ /* 0x000fc400078e021a */
[C---:B------:R-:W-:Y:S02]  /*10c40*/  IMAD R23, R55.reuse, R25, R23 ;  /* 0x0000001937177224 */ /* 0x040fe400078e0217 */
[----:B------:R-:W-:Y:S01]  /*10c50*/  IMAD R15, R55, R20, R15 ;  /* 0x00000014370f7224 */ /* 0x000fe200078e020f */
[----:B------:R1:W-:Y:S04]  /*10c60*/  STL [R1+0x604], R26 ;  /* 0x0006041a01007387 */ /* 0x0003e80000100800 */
[----:B------:R-:W-:Y:S04]  /*10c70*/  STL [R1+0x608], R23 ;  /* 0x0006081701007387 */ /* 0x000fe80000100800 */
[----:B------:R4:W-:Y:S01]  /*10c80*/  STL [R1+0x610], R15 ;  /* 0x0006100f01007387 */ /* 0x0009e20000100800 */
[----:B------:R-:W-:-:S04]  /*10c90*/  IMAD.HI.U32 R22, R2, R21, RZ ;  /* 0x0000001502167227 */ /* 0x000fc800078e00ff */
[----:B------:R-:W-:-:S04]  /*10ca0*/  IMAD.MOV R22, RZ, RZ, -R22 ;  /* 0x000000ffff167224 */ /* 0x000fc800078e0a16 */
[----:B------:R-:W-:Y:S01]  /*10cb0*/  IMAD R58, R55, R22, R21 ;  /* 0x00000016373a7224 */ /* 0x000fe200078e0215 */
[----:B--2---:R-:W-:-:S05]  /*10cc0*/  IABS R28, R28 ;  /* 0x0000001c001c7213 */ /* 0x004fca0000000000 */
[----:B0-----:R-:W-:-:S04]  /*10cd0*/  IMAD.HI.U32 R29, R2, R28, RZ ;  /* 0x0000001c021d7227 */ /* 0x001fc800078e00ff */
[----:B------:R-:W-:-:S04]  /*10ce0*/  IMAD.MOV R29, RZ, RZ, -R29 ;  /* 0x000000ffff1d7224 */ /* 0x000fc800078e0a1d */
[----:B------:R-:W-:Y:S02]  /*10cf0*/  IMAD R29, R55, R29, R28 ;  /* 0x0000001d371d7224 */ /* 0x000fe400078e021c */
[----:B------:R-:W2:Y:S01]  /*10d00*/  LDL R28, [R1+0x3e08] ;  /* 0x003e0800011c7983 */ /* 0x000ea20000100800 */
[----:B-1----:R-:W-:-:S03]  /*10d10*/  IABS R26, R53 ;  /* 0x00000035001a7213 */ /* 0x002fc60000000000 */
[----:B------:R-:W2:Y:S01]  /*10d20*/  LDL R53, [R1+0x3e0c] ;  /* 0x003e0c0001357983 */ /* 0x000ea20000100800 */
[----:B----4-:R-:W-:-:S03]  /*10d30*/  IABS R15, R57 ;  /* 0x00000039000f7213 */ /* 0x010fc60000000000 */
[----:B------:R-:W4:Y:S01]  /*10d40*/  LDL R57, [R1+0x3e18] ;  /* 0x003e180001397983 */ /* 0x000f220000100800 */
[----:B---3--:R-:W-:-:S03]  /*10d50*/  IABS R23, R51 ;  /* 0x0000003300177213 */ /* 0x008fc60000000000 */
[----:B------:R-:W3:Y:S01]  /*10d60*/  LDL R51, [R1+0x3e10] ;  /* 0x003e100001337983 */ /* 0x000ee20000100800 */
[----:B------:R-:W-:-:S03]  /*10d70*/  IABS R21, R56 ;  /* 0x0000003800157213 */ /* 0x000fc60000000000 */
[----:B------:R-:W3:Y:S01]  /*10d80*/  LDL R56, [R1+0x3e14] ;  /* 0x003e140001387983 */ /* 0x000ee20000100800 */
[----:B------:R-:W-:-:S04]  /*10d90*/  IMAD.HI.U32 R27, R2, R26, RZ ;  /* 0x0000001a021b7227 */ /* 0x000fc800078e00ff */
[----:B------:R-:W-:-:S04]  /*10da0*/  IMAD.HI.U32 R25, R2, R23, RZ ;  /* 0x0000001702197227 */ /* 0x000fc800078e00ff */
[----:B------:R-:W-:-:S04]  /*10db0*/  IMAD.HI.U32 R22, R2, R21, RZ ;  /* 0x0000001502167227 */ /* 0x000fc800078e00ff */
[----:B------:R-:W-:Y:S01]  /*10dc0*/  IMAD.HI.U32 R20, R2, R15, RZ ;  /* 0x0000000f02147227 */ /* 0x000fe200078e00ff */
[----:B------:R0:W-:Y:S03]  /*10dd0*/  STL [R1+0x5ec], R29 ;  /* 0x0005ec1d01007387 */ /* 0x0001e60000100800 */
[----:B------:R-:W-:Y:S02]  /*10de0*/  IMAD.MOV R27, RZ, RZ, -R27 ;  /* 0x000000ffff1b7224 */ /* 0x000fe400078e0a1b */
[----:B------:R-:W-:Y:S02]  /*10df0*/  IMAD.MOV R25, RZ, RZ, -R25 ;  /* 0x000000ffff197224 */ /* 0x000fe400078e0a19 */
[----:B------:R-:W-:Y:S02]  /*10e00*/  IMAD.MOV R22, RZ, RZ, -R22 ;  /* 0x000000ffff167224 */ /* 0x000fe400078e0a16 */
[----:B------:R-:W-:-:S02]  /*10e10*/  IMAD.MOV R20, RZ, RZ, -R20 ;  /* 0x000000ffff147224 */ /* 0x000fc400078e0a14 */
[C---:B------:R-:W-:Y:S02]  /*10e20*/  IMAD R26, R55.reuse, R27, R26 ;  /* 0x0000001b371a7224 */ /* 0x040fe400078e021a */
[C---:B------:R-:W-:Y:S02]  /*10e30*/  IMAD R23, R55.reuse, R25, R23 ;  /* 0x0000001937177224 */ /* 0x040fe400078e0217 */
[C---:B------:R-:W-:Y:S02]  /*10e40*/  IMAD R21, R55.reuse, R22, R21 ;  /* 0x0000001637157224 */ /* 0x040fe400078e0215 */
[----:B------:R-:W-:Y:S01]  /*10e50*/  IMAD R15, R55, R20, R15 ;  /* 0x00000014370f7224 */ /* 0x000fe200078e020f */
[----:B------:R1:W-:Y:S04]  /*10e60*/  STL [R1+0x5f0], R26 ;  /* 0x0005f01a01007387 */ /* 0x0003e80000100800 */
[----:B------:R-:W-:Y:S04]  /*10e70*/  STL [R1+0x5f4], R23 ;  /* 0x0005f41701007387 */ /* 0x000fe80000100800 */
[----:B------:R-:W-:Y:S04]  /*10e80*/  STL [R1+0x5f8], R21 ;  /* 0x0005f81501007387 */ /* 0x000fe80000100800 */
[----:B------:R4:W-:Y:S01]  /*10e90*/  STL [R1+0x5fc], R15 ;  /* 0x0005fc0f01007387 */ /* 0x0009e20000100800 */
        /* <DEDUP_REMOVED lines=104> */
[----:B------:R-:W-:Y:S02]  /*11520*/  IMAD.MOV R27, RZ, RZ, -R27 ;  /* 0x000000ffff1b7224 */ /* 0x000fe400078e0a1b */
[----:B------:R-:W-:-:S04]  /*11530*/  IMAD.HI.U32 R25, R2, R23, RZ ;  /* 0x0000001702197227 */ /* 0x000fc800078e00ff */
[----:B------:R-:W-:-:S04]  /*11540*/  IMAD.HI.U32 R22, R2, R21, RZ ;  /* 0x0000001502167227 */ /* 0x000fc800078e00ff */
[----:B------:R-:W-:Y:S02]  /*11550*/  IMAD R26, R55, R27, R26 ;  /* 0x0000001b371a7224 */ /* 0x000fe400078e021a */
[----:B------:R-:W-:Y:S01]  /*11560*/  IMAD.HI.U32 R20, R2, R15, RZ ;  /* 0x0000000f02147227 */ /* 0x000fe200078e00ff */
[----:B------:R-:W-:Y:S03]  /*11570*/  STL [R1+0x59c], R29 ;  /* 0x00059c1d01007387 */ /* 0x000fe60000100800 */
[----:B------:R-:W-:Y:S01]  /*11580*/  IMAD.MOV R25, RZ, RZ, -R25 ;  /* 0x000000ffff197224 */ /* 0x000fe200078e0a19 */
[----:B------:R0:W-:Y:S01]  /*11590*/  STL [R1+0x5a0], R26 ;  /* 0x0005a01a01007387 */ /* 0x0001e20000100800 */
[----:B------:R-:W-:Y:S02]  /*115a0*/  IMAD.MOV R22, RZ, RZ, -R22 ;  /* 0x000000ffff167224 */ /* 0x000fe400078e0a16 */
[----:B------:R-:W-:-:S02]  /*115b0*/  IMAD.MOV R20, RZ, RZ, -R20 ;  /* 0x000000ffff147224 */ /* 0x000fc400078e0a14 */
[C---:B------:R-:W-:Y:S02]  /*115c0*/  IMAD R23, R55.reuse, R25, R23 ;  /* 0x0000001937177224 */ /* 0x040fe400078e0217 */
[C---:B------:R-:W-:Y:S02]  /*115d0*/  IMAD R21, R55.reuse, R22, R21 ;  /* 0x0000001637157224 */ /* 0x040fe400078e0215 */
[----:B------:R-:W-:Y:S01]  /*115e0*/  IMAD R15, R55, R20, R15 ;  /* 0x00000014370f7224 */ /* 0x000fe200078e020f */
[----:B------:R-:W-:Y:S04]  /*115f0*/  STL [R1+0x5a4], R23 ;  /* 0x0005a41701007387 */ /* 0x000fe80000100800 */
[----:B------:R-:W-:Y:S04]  /*11600*/  STL [R1+0x5a8], R21 ;  /* 0x0005a81501007387 */ /* 0x000fe80000100800 */
[----:B------:R4:W-:Y:S01]  /*11610*/  STL [R1+0x5ac], R15 ;  /* 0x0005ac0f01007387 */ /* 0x0009e20000100800 */
[----:B--2---:R-:W-:-:S02]  /*11620*/  IABS R28, R28 ;  /* 0x0000001c001c7213 */ /* 0x004fc40000000000 */
[----:B0-----:R-:W-:-:S03]  /*11630*/  IABS R26, R53 ;  /* 0x00000035001a7213 */ /* 0x001fc60000000000 */
[----:B------:R-:W-:-:S04]  /*11640*/  IMAD.HI.U32 R29, R2, R28, RZ ;  /* 0x0000001c021d7227 */ /* 0x000fc800078e00ff */
[----:B------:R-:W-:-:S04]  /*11650*/  IMAD.HI.U32 R27, R2, R26, RZ ;  /* 0x0000001a021b7227 */ /* 0x000fc800078e00ff */
[----:B------:R-:W-:Y:S01]  /*11660*/  IMAD.MOV R29, RZ, RZ, -R29 ;  /* 0x000000ffff1d7224 */ /* 0x000fe200078e0a1d */
[----:B----4-:R-:W-:Y:S01]  /*11670*/  IABS R15, R57 ;  /* 0x00000039000f7213 */ /* 0x010fe20000000000 */
[----:B------:R-:W-:Y:S02]  /*11680*/  IMAD.MOV R27, RZ, RZ, -R27 ;  /* 0x000000ffff1b7224 */ /* 0x000fe400078e0a1b */
[C---:B------:R-:W-:Y:S02]  /*11690*/  IMAD R57, R55.reuse, R29, R28 ;  /* 0x0000001d37397224 */ /* 0x040fe400078e021c */
[----:B------:R-:W2:Y:S01]  /*116a0*/  LDL R29, [R1+0x3ea0] ;  /* 0x003ea000011d7983 */ /* 0x000ea20000100800 */
[----:B---3--:R-:W-:Y:S01]  /*116b0*/  IABS R23, R51 ;  /* 0x0000003300177213 */ /* 0x008fe20000000000 */
[----:B------:R-:W-:Y:S02]  /*116c0*/  IMAD R53, R55, R27, R26 ;  /* 0x0000001b37357224 */ /* 0x000fe400078e021a */
[----:B------:R-:W3:Y:S04]  /*116d0*/  LDL R51, [R1+0x3ea8] ;  /* 0x003ea80001337983 */ /* 0x000ee80000100800 */
[----:B------:R-:W4:Y:S01]  /*116e0*/  LDL R26, [R1+0x3e9c] ;  /* 0x003e9c00011a7983 */ /* 0x000f220000100800 */
[----:B------:R-:W-:-:S03]  /*116f0*/  IABS R21, R56 ;  /* 0x0000003800157213 */ /* 0x000fc60000000000 */
[----:B------:R-:W4:Y:S04]  /*11700*/  LDL R28, [R1+0x3ea4] ;  /* 0x003ea400011c7983 */ /* 0x000f280000100800 */
[----:B------:R-:W4:Y:S01]  /*11710*/  LDL R56, [R1+0x3eac] ;  /* 0x003eac0001387983 */ /* 0x000f220000100800 */
[----:B------:R-:W-:-:S04]  /*11720*/  IMAD.HI.U32 R25, R2, R23, RZ ;  /* 0x0000001702197227 */ /* 0x000fc800078e00ff */
[----:B------:R-:W-:-:S04]  /*11730*/  IMAD.HI.U32 R20, R2, R15, RZ ;  /* 0x0000000f02147227 */ /* 0x000fc800078e00ff */
[----:B------:R-:W-:Y:S02]  /*11740*/  IMAD.MOV R25, RZ, RZ, -R25 ;  /* 0x000000ffff197224 */ /* 0x000fe400078e0a19 */
[----:B------:R-:W-:-:S04]  /*11750*/  IMAD.HI.U32 R22, R2, R21, RZ ;  /* 0x0000001502167227 */ /* 0x000fc800078e00ff */
[----:B------:R-:W-:Y:S02]  /*11760*/  IMAD.MOV R20, RZ, RZ, -R20 ;  /* 0x000000ffff147224 */ /* 0x000fe400078e0a14 */
[C---:B------:R-:W-:Y:S02]  /*11770*/  IMAD R23, R55.reuse, R25, R23 ;  /* 0x0000001937177224 */ /* 0x040fe400078e0217 */
[----:B------:R-:W-:Y:S02]  /*11780*/  IMAD.MOV R22, RZ, RZ, -R22 ;  /* 0x000000ffff167224 */ /* 0x000fe400078e0a16 */
[C---:B------:R-:W-:Y:S02]  /*11790*/  IMAD R15, R55.reuse, R20, R15 ;  /* 0x00000014370f7224 */ /* 0x040fe400078e020f */
[----:B------:R-:W-:Y:S01]  /*117a0*/  IMAD R21, R55, R22, R21 ;  /* 0x0000001637157224 */ /* 0x000fe200078e0215 */
[----:B------:R-:W-:Y:S04]  /*117b0*/  STL [R1+0x590], R23 ;  /* 0x0005901701007387 */ /* 0x000fe80000100800 */
[----:B------:R-:W-:Y:S04]  /*117c0*/  STL [R1+0x594], R21 ;  /* 0x0005941501007387 */ /* 0x000fe80000100800 */
[----:B------:R0:W-:Y:S01]  /*117d0*/  STL [R1+0x598], R15 ;  /* 0x0005980f01007387 */ /* 0x0001e20000100800 */
[----:B--2---:R-:W-:-:S03]  /*117e0*/  IABS R25, R29 ;  /* 0x0000001d00197213 */ /* 0x004fc60000000000 */
[----:B------:R-:W2:Y:S01]  /*117f0*/  LDL R29, [R1+0x3ec4] ;  /* 0x003ec400011d7983 */ /* 0x000ea20000100800 */
[----:B---3--:R-:W-:Y:S01]  /*11800*/  IABS R20, R51 ;  /* 0x0000003300147213 */ /* 0x008fe20000000000 */
[----:B------:R-:W-:Y:S01]  /*11810*/  IMAD.MOV.U32 R51, RZ, RZ, R18 ;  /* 0x000000ffff337224 */ /* 0x000fe200078e0012 */
[----:B----4-:R-:W-:Y:S01]  /*11820*/  IABS R27, R26 ;  /* 0x0000001a001b7213 */ /* 0x010fe20000000000 */
[----:B------:R-:W-:Y:S01]  /*11830*/  IMAD.HI.U32 R26, R2, R25, RZ ;  /* 0x00000019021a7227 */ /* 0x000fe200078e00ff */
[----:B------:R-:W-:-:S03]  /*11840*/  IABS R22, R28 ;  /* 0x0000001c00167213 */ /* 0x000fc60000000000 */
[----:B------:R-:W-:-:S04]  /*11850*/  IMAD.HI.U32 R28, R2, R27, RZ ;  /* 0x0000001b021c7227 */ /* 0x000fc800078e00ff */
[----:B------:R-:W-:Y:S02]  /*11860*/  @!P4 IMAD.MOV R51, RZ, RZ, -R51 ;  /* 0x000000ffff33c224 */ /* 0x000fe400078e0a33 */
[----:B------:R-:W-:Y:S01]  /*11870*/  IMAD.MOV R26, RZ, RZ, -R26 ;  /* 0x000000ffff1a7224 */ /* 0x000fe200078e0a1a */
[----:B0-----:R-:W-:Y:S01]  /*11880*/  IABS R15, R56 ;  /* 0x00000038000f7213 */ /* 0x001fe20000000000 */
[----:B------:R-:W-:Y:S01]  /*11890*/  IMAD.MOV R28, RZ, RZ, -R28 ;  /* 0x000000ffff1c7224 */ /* 0x000fe200078e0a1c */
[----:B------:R-:W3:Y:S01]  /*118a0*/  LDL R56, [R1+0x3ec8] ;  /* 0x003ec80001387983 */ /* 0x000ee20000100800 */
[----:B------:R-:W-:-:S03]  /*118b0*/  IMAD R26, R55, R26, R25 ;  /* 0x0000001a371a7224 */ /* 0x000fc600078e0219 */
[----:B------:R0:W-:Y:S04]  /*118c0*/  STL [R1+0x7b8], R51 ;  /* 0x0007b83301007387 */ /* 0x0001e80000100800 */
[----:B------:R-:W4:Y:S01]  /*118d0*/  LDL R25, [R1+0x3eb8] ;  /* 0x003eb80001197983 */ /* 0x000f220000100800 */
[----:B0-----:R-:W-:-:S03]  /*118e0*/  IMAD R51, R55, R28, R27 ;  /* 0x0000001c37337224 */ /* 0x001fc600078e021b */
[----:B------:R-:W3:Y:S04]  /*118f0*/  LDL R28, [R1+0x3ebc] ;  /* 0x003ebc00011c7983 */ /* 0x000ee80000100800 */
[----:B------:R-:W3:Y:S01]  /*11900*/  LDL R27, [R1+0x3ec0] ;  /* 0x003ec000011b7983 */ /* 0x000ee20000100800 */
[----:B------:R-:W-:-:S04]  /*11910*/  IMAD.HI.U32 R18, R2, R15, RZ ;  /* 0x0000000f02127227 */ /* 0x000fc800078e00ff */
[----:B------:R-:W-:Y:S02]  /*11920*/  IMAD.MOV R18, RZ, RZ, -R18 ;  /* 0x000000ffff127224 */ /* 0x000fe400078e0a12 */
[----:B------:R-:W-:-:S04]  /*11930*/  IMAD.HI.U32 R23, R2, R22, RZ ;  /* 0x0000001602177227 */ /* 0x000fc800078e00ff */
[----:B------:R-:W-:-:S04]  /*11940*/  IMAD.HI.U32 R21, R2, R20, RZ ;  /* 0x0000001402157227 */ /* 0x000fc800078e00ff */
[C---:B------:R-:W-:Y:S02]  /*11950*/  IMAD R18, R55.reuse, R18, R15 ;  /* 0x0000001237127224 */ /* 0x040fe400078e020f */
[----:B------:R-:W-:Y:S02]  /*11960*/  IMAD.MOV R23, RZ, RZ, -R23 ;  /* 0x000000ffff177224 */ /* 0x000fe400078e0a17 */
[----:B------:R-:W-:Y:S01]  /*11970*/  IMAD.MOV R21, RZ, RZ, -R21 ;  /* 0x000000ffff157224 */ /* 0x000fe200078e0a15 */
[----:B------:R0:W-:Y:S01]  /*11980*/  STL [R1+0x57c], R26 ;  /* 0x00057c1a01007387 */ /* 0x0001e20000100800 */
[C---:B------:R-:W-:Y:S02]  /*11990*/  IMAD R22, R55.reuse, R23, R22 ;  /* 0x0000001737167224 */ /* 0x040fe400078e0216 */
[----:B------:R-:W-:-:S03]  /*119a0*/  IMAD R20, R55, R21, R20 ;  /* 0x0000001537147224 */ /* 0x000fc600078e0214 */
[----:B------:R-:W-:Y:S04]  /*119b0*/  STL [R1+0x580], R22 ;  /* 0x0005801601007387 */ /* 0x000fe80000100800 */
[----:B------:R-:W-:Y:S04]  /*119c0*/  STL [R1+0x584], R20 ;  /* 0x0005841401007387 */ /* 0x000fe80000100800 */
[----:B------:R1:W-:Y:S01]  /*119d0*/  STL [R1+0x588], R18 ;  /* 0x0005881201007387 */ /* 0x0003e20000100800 */
[----:B--2---:R-:W-:-:S03]  /*119e0*/  IABS R21, R29 ;  /* 0x0000001d00157213 */ /* 0x004fc60000000000 */
[----:B------:R-:W2:Y:S01]  /*119f0*/  LDL R29, [R1+0x3ee8] ;  /* 0x003ee800011d7983 */ /* 0x000ea20000100800 */
[----:B----4-:R-:W-:Y:S02]  /*11a00*/  IABS R25, R25 ;  /* 0x0000001900197213 */ /* 0x010fe40000000000 */
[----:B---3--:R-:W-:-:S03]  /*11a10*/  IABS R15, R28 ;  /* 0x0000001c000f7213 */ /* 0x008fc60000000000 */
[----:B------:R-:W-:-:S04]  /*11a20*/  IMAD.HI.U32 R28, R2, R25, RZ ;  /* 0x00000019021c7227 */ /* 0x000fc800078e00ff */
[----:B------:R-:W-:Y:S02]  /*11a30*/  IMAD.MOV R28, RZ, RZ, -R28 ;  /* 0x000000ffff1c7224 */ /* 0x000fe400078e0a1c */
[----:B0-----:R-:W-:Y:S01]  /*11a40*/  IMAD.HI.U32 R26, R2, R15, RZ ;  /* 0x0000000f021a7227 */ /* 0x001fe200078e00ff */
[----:B-1----:R-:W-:Y:S02]  /*11a50*/  IABS R18, R56 ;  /* 0x0000003800127213 */ /* 0x002fe40000000000 */
[----:B------:R-:W3:Y:S01]  /*11a60*/  LDL R56, [R1+0x3eec] ;  /* 0x003eec0001387983 */ /* 0x000ee20000100800 */
[C---:B------:R-:W-:Y:S02]  /*11a70*/  IMAD R25, R55.reuse, R28, R25 ;  /* 0x0000001c37197224 */ /* 0x040fe400078e0219 */
[----:B------:R-:W-:Y:S01]  /*11a80*/  IMAD.MOV R26, RZ, RZ, -R26 ;  /* 0x000000ffff1a7224 */ /* 0x000fe200078e0a1a */
[----:B------:R-:W4:Y:S03]  /*11a90*/  LDL R28, [R1+0x3ed4] ;  /* 0x003ed400011c7983 */ /* 0x000f260000100800 */
[----:B------:R-:W-:Y:S01]  /*11aa0*/  IMAD R26, R55, R26, R15 ;  /* 0x0000001a371a7224 */ /* 0x000fe200078e020f */
[----:B------:R0:W-:Y:S04]  /*11ab0*/  STL [R1+0x578], R25 ;  /* 0x0005781901007387 */ /* 0x0001e80000100800 */
[----:B------:R-:W2:Y:S01]  /*11ac0*/  LDL R15, [R1+0x3ecc] ;  /* 0x003ecc00010f7983 */ /* 0x000ea20000100800 */
[----:B------:R-:W-:-:S05]  /*11ad0*/  IABS R23, R27 ;  /* 0x0000001b00177213 */ /* 0x000fca0000000000 */
[----:B------:R-:W-:-:S04]  /*11ae0*/  IMAD.HI.U32 R27, R2, R23, RZ ;  /* 0x00000017021b7227 */ /* 0x000fc800078e00ff */
[----:B0-----:R-:W-:Y:S02]  /*11af0*/  IMAD.MOV R25, RZ, RZ, -R27 ;  /* 0x000000ffff197224 */ /* 0x001fe400078e0a1b */
[----:B------:R-:W3:Y:S01]  /*11b00*/  LDL R27, [R1+0x3ed0] ;  /* 0x003ed000011b7983 */ /* 0x000ee20000100800 */
[----:B------:R-:W-:Y:S01]  /*11b10*/  ISETP.GT.U32.AND P4, PT, R55, R13, PT ;  /* 0x0000000d3700720c */ /* 0x000fe20003f84070 */
[----:B------:R-:W-:-:S12]  /*11b20*/  IMAD.HI.U32 R20, R2, R18, RZ ;  /* 0x0000001202147227 */ /* 0x000fd800078e00ff */
[----:B------:R-:W-:-:S05]  /*11b30*/  @!P4 IMAD.IADD R13, R13, 0x1, -R55 ;  /* 0x000000010d0dc824 */ /* 0x000fca00078e0a37 */
[----:B------:R-:W-:Y:S01]  /*11b40*/  ISETP.GT.U32.AND P4, PT, R55, R13, PT ;  /* 0x0000000d3700720c */ /* 0x000fe20003f84070 */
[----:B------:R-:W-:Y:S02]  /*11b50*/  IMAD.MOV R20, RZ, RZ, -R20 ;  /* 0x000000ffff147224 */ /* 0x000fe400078e0a14 */
[----:B------:R-:W-:-:S04]  /*11b60*/  IMAD.HI.U32 R22, R2, R21, RZ ;  /* 0x0000001502167227 */ /* 0x000fc800078e00ff */
[C---:B------:R-:W-:Y:S02]  /*11b70*/  IMAD R18, R55.reuse, R20, R18 ;  /* 0x0000001437127224 */ /* 0x040fe400078e0212 */
[----:B------:R-:W-:Y:S02]  /*11b80*/  IMAD.MOV R22, RZ, RZ, -R22 ;  /* 0x000000ffff167224 */ /* 0x000fe400078e0a16 */
[----:B------:R-:W-:Y:S02]  /*11b90*/  IMAD R23, R55, R25, R23 ;  /* 0x0000001937177224 */ /* 0x000fe400078e0217 */
[----:B------:R-:W-:Y:S02]  /*11ba0*/  @!P4 IMAD.IADD R13, R13, 0x1, -R55 ;  /* 0x000000010d0dc824 */ /* 0x000fe400078e0a37 */
[----:B------:R-:W-:Y:S01]  /*11bb0*/  IMAD R21, R55, R22, R21 ;  /* 0x0000001637157224 */ /* 0x000fe200078e0215 */
[----:B------:R-:W-:Y:S01]  /*11bc0*/  STL [R1+0x38], R26 ;  /* 0x0000381a01007387 */ /* 0x000fe20000100800 */
[----:B------:R-:W-:-:S03]  /*11bd0*/  @!P5 IMAD.MOV R13, RZ, RZ, -R13 ;  /* 0x000000ffff0dd224 */ /* 0x000fc600078e0a0d */
[----:B------:R3:W-:Y:S04]  /*11be0*/  STL [R1+0x34], R23 ;  /* 0x0000341701007387 */ /* 0x0007e80000100800 */
[----:B------:R-:W-:Y:S04]  /*11bf0*/  STL [R1+0x30], R21 ;  /* 0x0000301501007387 */ /* 0x000fe80000100800 */
[----:B------:R0:W-:Y:S04]  /*11c00*/  STL [R1+0x56c], R18 ;  /* 0x00056c1201007387 */ /* 0x0001e80000100800 */
[----:B------:R1:W-:Y:S01]  /*11c10*/  STL [R1+0x7bc], R13 ;  /* 0x0007bc0d01007387 */ /* 0x0003e20000100800 */
[----:B--2---:R-:W-:-:S05]  /*11c20*/  IABS R15, R15 ;  /* 0x0000000f000f7213 */ /* 0x004fca0000000000 */
[----:B------:R-:W-:-:S04]  /*11c30*/  IMAD.HI.U32 R20, R2, R15, RZ ;  /* 0x0000000f02147227 */ /* 0x000fc800078e00ff */
[----:B------:R-:W-:-:S04]  /*11c40*/  IMAD.MOV R20, RZ, RZ, -R20 ;  /* 0x000000ffff147224 */ /* 0x000fc800078e0a14 */
[----:B------:R-:W-:Y:S01]  /*11c50*/  IMAD R15, R55, R20, R15 ;  /* 0x00000014370f7224 */ /* 0x000fe200078e020f */
[----:B---3--:R-:W-:-:S04]  /*11c60*/  IABS R23, R27 ;  /* 0x0000001b00177213 */ /* 0x008fc80000000000 */
[----:B------:R2:W-:Y:S04]  /*11c70*/  STL [R1+0x570], R15 ;  /* 0x0005700f01007387 */ /* 0x0005e80000100800 */
[----:B------:R-:W3:Y:S01]  /*11c80*/  LDL R27, [R1+0x3ef0] ;  /* 0x003ef000011b7983 */ /* 0x000ee20000100800 */
[C---:B------:R-:W-:Y:S02]  /*11c90*/  ISETP.GT.U32.AND P4, PT, R55.reuse, R24, PT ;  /* 0x000000183700720c */ /* 0x040fe40003f84070 */
[----:B------:R-:W-:Y:S02]  /*11ca0*/  ISETP.GT.U32.AND P5, PT, R55, R11, PT ;  /* 0x0000000b3700720c */ /* 0x000fe40003fa4070 */
[----:B0-----:R-:W-:Y:S02]  /*11cb0*/  IABS R18, R29 ;  /* 0x0000001d00127213 */ /* 0x001fe40000000000 */
[----:B-1----:R-:W-:Y:S01]  /*11cc0*/  IABS R13, R56 ;  /* 0x00000038000d7213 */ /* 0x002fe20000000000 */
[----:B------:R-:W4:Y:S04]  /*11cd0*/  LDL R29, [R1+0x3ef4] ;  /* 0x003ef400011d7983 */ /* 0x000f280000100800 */
[----:B------:R-:W4:Y:S02]  /*11ce0*/  LDL R56, [R1+0x3ef8] ;  /* 0x003ef80001387983 */ /* 0x000f240000100800 */
[----:B------:R-:W-:-:S05]  /*11cf0*/  @!P4 IMAD.IADD R24, R24, 0x1, -R55 ;  /* 0x000000011818c824 */ /* 0x000fca00078e0a37 */
[----:B------:R-:W-:Y:S01]  /*11d00*/  ISETP.GT.U32.AND P4, PT, R55, R24, PT ;  /* 0x000000183700720c */ /* 0x000fe20003f84070 */
[----:B------:R-:W-:Y:S02]  /*11d10*/  @!P5 IMAD.IADD R11, R11, 0x1, -R55 ;  /* 0x000000010b0bd824 */ /* 0x000fe400078e0a37 */
[----:B------:R-:W-:-:S03]  /*11d20*/  IMAD.HI.U32 R25, R2, R23, RZ ;  /* 0x0000001702197227 */ /* 0x000fc600078e00ff */
[----:B------:R-:W-:Y:S01]  /*11d30*/  ISETP.GT.U32.AND P5, PT, R55, R11, PT ;  /* 0x0000000b3700720c */ /* 0x000fe20003fa4070 */
[----:B------:R-:W-:-:S06]  /*11d40*/  IMAD.HI.U32 R20, R2, R18, RZ ;  /* 0x0000001202147227 */ /* 0x000fcc00078e00ff */
[----:B------:R-:W-:Y:S02]  /*11d50*/  @!P4 IMAD.IADD R24, R24, 0x1, -R55 ;  /* 0x000000011818c824 */ /* 0x000fe400078e0a37 */
[----:B--2---:R-:W-:-:S04]  /*11d60*/  IMAD.HI.U32 R15, R2, R13, RZ ;  /* 0x0000000d020f7227 */ /* 0x004fc800078e00ff */
[----:B------:R-:W-:Y:S02]  /*11d70*/  IMAD.MOV.U32 R26, RZ, RZ, R24 ;  /* 0x000000ffff1a7224 */ /* 0x000fe400078e0018 */
[----:B------:R-:W-:Y:S02]  /*11d80*/  IMAD.MOV R24, RZ, RZ, -R25 ;  /* 0x000000ffff187224 */ /* 0x000fe400078e0a19 */
[----:B------:R-:W-:Y:S02]  /*11d90*/  IMAD.MOV R20, RZ, RZ, -R20 ;  /* 0x000000ffff147224 */ /* 0x000fe400078e0a14 */
[----:B------:R-:W-:Y:S02]  /*11da0*/  IMAD.MOV R15, RZ, RZ, -R15 ;  /* 0x000000ffff0f7224 */ /* 0x000fe400078e0a0f */
[----:B------:R-:W-:Y:S02]  /*11db0*/  @!P6 IMAD.MOV R26, RZ, RZ, -R26 ;  /* 0x000000ffff1ae224 */ /* 0x000fe400078e0a1a */
[----:B------:R-:W-:-:S02]  /*11dc0*/  IMAD R23, R55, R24, R23 ;  /* 0x0000001837177224 */ /* 0x000fc400078e0217 */
[C---:B------:R-:W-:Y:S02]  /*11dd0*/  IMAD R18, R55.reuse, R20, R18 ;  /* 0x0000001437127224 */ /* 0x040fe400078e0212 */
[----:B------:R-:W-:Y:S01]  /*11de0*/  IMAD R13, R55, R15, R13 ;  /* 0x0000000f370d7224 */ /* 0x000fe200078e020d */
[----:B------:R-:W-:Y:S01]  /*11df0*/  STL [R1+0x7b0], R26 ;  /* 0x0007b01a01007387 */ /* 0x000fe20000100800 */
[----:B------:R-:W-:-:S03]  /*11e00*/  @!P5 IMAD.IADD R11, R11, 0x1, -R55 ;  /* 0x000000010b0bd824 */ /* 0x000fc600078e0a37 */
[----:B------:R-:W-:Y:S04]  /*11e10*/  STL [R1+0x2c], R23 ;  /* 0x00002c1701007387 */ /* 0x000fe80000100800 */
[----:B------:R-:W-:Y:S04]  /*11e20*/  STL [R1+0x24], R18 ;  /* 0x0000241201007387 */ /* 0x000fe80000100800 */
[----:B------:R0:W-:Y:S02]  /*11e30*/  STL [R1+0x20], R13 ;  /* 0x0000200d01007387 */ /* 0x0001e40000100800 */
[----:B0-----:R-:W-:-:S04]  /*11e40*/  IMAD.MOV.U32 R13, RZ, RZ, R11 ;  /* 0x000000ffff0d7224 */ /* 0x001fc800078e000b */
[----:B------:R-:W-:-:S05]  /*11e50*/  @!P3 IMAD.MOV R13, RZ, RZ, -R13 ;  /* 0x000000ffff0db224 */ /* 0x000fca00078e0a0d */
[----:B------:R0:W-:Y:S01]  /*11e60*/  STL [R1+0x7a4], R13 ;  /* 0x0007a40d01007387 */ /* 0x0001e20000100800 */
[----:B---3--:R-:W-:-:S03]  /*11e70*/  IABS R20, R27 ;  /* 0x0000001b00147213 */ /* 0x008fc60000000000 */
[----:B------:R-:W2:Y:S01]  /*11e80*/  LDL R27, [R1+0x3f10] ;  /* 0x003f1000011b7983 */ /* 0x000ea20000100800 */
[C---:B------:R-:W-:Y:S02]  /*11e90*/  ISETP.GT.U32.AND P4, PT, R55.reuse, R12, PT ;  /* 0x0000000c3700720c */ /* 0x040fe40003f84070 */
[C---:B------:R-:W-:Y:S02]  /*11ea0*/  ISETP.GT.U32.AND P6, PT, R55.reuse, R19, PT ;  /* 0x000000133700720c */ /* 0x040fe40003fc4070 */
[----:B------:R-:W-:Y:S02]  /*11eb0*/  ISETP.GT.U32.AND P5, PT, R55, R17, PT ;  /* 0x000000113700720c */ /* 0x000fe40003fa4070 */
[----:B----4-:R-:W-:-:S07]  /*11ec0*/  IABS R21, R28 ;  /* 0x0000001c00157213 */ /* 0x010fce0000000000 */
[--C-:B------:R-:W-:Y:S02]  /*11ed0*/  @!P4 IMAD.IADD R12, R12, 0x1, -R55.reuse ;  /* 0x000000010c0cc824 */ /* 0x100fe400078e0a37 */
[----:B------:R-:W-:-:S03]  /*11ee0*/  @!P6 IMAD.IADD R19, R19, 0x1, -R55 ;  /* 0x000000011313e824 */ /* 0x000fc600078e0a37 */
[C---:B------:R-:W-:Y:S01]  /*11ef0*/  ISETP.GT.U32.AND P4, PT, R55.reuse, R12, PT ;  /* 0x0000000c3700720c */ /* 0x040fe20003f84070 */
[----:B------:R-:W-:Y:S01]  /*11f00*/  IMAD.HI.U32 R22, R2, R21, RZ ;  /* 0x0000001502167227 */ /* 0x000fe200078e00ff */
[----:B------:R-:W-:-:S03]  /*11f10*/  ISETP.GT.U32.AND P6, PT, R55, R19, PT ;  /* 0x000000133700720c */ /* 0x000fc60003fc4070 */
[----:B------:R-:W-:Y:S02]  /*11f20*/  IMAD.MOV R22, RZ, RZ, -R22 ;  /* 0x000000ffff167224 */ /* 0x000fe400078e0a16 */
[----:B------:R-:W-:Y:S02]  /*11f30*/  @!P5 IMAD.IADD R17, R17, 0x1, -R55 ;  /* 0x000000011111d824 */ /* 0x000fe400078e0a37 */
[C---:B------:R-:W-:Y:S01]  /*11f40*/  IMAD R28, R55.reuse, R22, R21 ;  /* 0x00000016371c7224 */ /* 0x040fe200078e0215 */
[----:B------:R-:W-:Y:S01]  /*11f50*/  IABS R15, R29 ;  /* 0x0000001d000f7213 */ /* 0x000fe20000000000 */
[----:B------:R-:W-:Y:S01]  /*11f60*/  IMAD.HI.U32 R21, R2, R20, RZ ;  /* 0x0000001402157227 */ /* 0x000fe200078e00ff */
[----:B------:R-:W-:Y:S01]  /*11f70*/  IABS R11, R56 ;  /* 0x00000038000b7213 */ /* 0x000fe20000000000 */
[----:B------:R-:W3:Y:S01]  /*11f80*/  LDL R29, [R1+0x3f14] ;  /* 0x003f1400011d7983 */ /* 0x000ee20000100800 */
[----:B------:R-:W-:Y:S01]  /*11f90*/  ISETP.GT.U32.AND P5, PT, R55, R17, PT ;  /* 0x000000113700720c */ /* 0x000fe20003fa4070 */
[----:B------:R-:W-:-:S02]  /*11fa0*/  @!P4 IMAD.IADD R12, R12, 0x1, -R55 ;  /* 0x000000010c0cc824 */ /* 0x000fc400078e0a37 */
[----:B------:R-:W4:Y:S01]  /*11fb0*/  LDL R56, [R1+0x3f20] ;  /* 0x003f200001387983 */ /* 0x000f220000100800 */
[----:B------:R-:W-:Y:S02]  /*11fc0*/  IMAD.MOV R21, RZ, RZ, -R21 ;  /* 0x000000ffff157224 */ /* 0x000fe400078e0a15 */
[C---:B------:R-:W-:Y:S01]  /*11fd0*/  IMAD.HI.U32 R18, R2.reuse, R15, RZ ;  /* 0x0000000f02127227 */ /* 0x040fe200078e00ff */
[----:B------:R1:W-:Y:S03]  /*11fe0*/  STL [R1+0x5804], R12 ;  /* 0x0058040c01007387 */ /* 0x0003e60000100800 */
[----:B0-----:R-:W-:-:S04]  /*11ff0*/  IMAD.HI.U32 R13, R2, R11, RZ ;  /* 0x0000000b020d7227 */ /* 0x001fc800078e00ff */
[----:B------:R-:W-:Y:S02]  /*12000*/  @!P6 IMAD.IADD R19, R19, 0x1, -R55 ;  /* 0x000000011313e824 */ /* 0x000fe400078e0a37 */
[----:B-1----:R-:W-:Y:S02]  /*12010*/  IMAD R12, R55, R21, R20 ;  /* 0x00000015370c7224 */ /* 0x002fe400078e0214 */
[----:B------:R-:W-:Y:S01]  /*12020*/  IMAD.MOV R18, RZ, RZ, -R18 ;  /* 0x000000ffff127224 */ /* 0x000fe200078e0a12 */
[----:B------:R-:W-:Y:S01]  /*12030*/  STL [R1+0x5808], R19 ;  /* 0x0058081301007387 */ /* 0x000fe20000100800 */
[----:B------:R-:W-:-:S03]  /*12040*/  IMAD.MOV R13, RZ, RZ, -R13 ;  /* 0x000000ffff0d7224 */ /* 0x000fc600078e0a0d */
[----:B------:R0:W-:Y:S01]  /*12050*/  STL [R1+0x560], R12 ;  /* 0x0005600c01007387 */ /* 0x0001e20000100800 */
[----:B------:R-:W-:Y:S02]  /*12060*/  IMAD R11, R55, R13, R11 ;  /* 0x0000000d370b7224 */ /* 0x000fe400078e020b */
[----:B------:R-:W-:Y:S02]  /*12070*/  @!P5 IMAD.IADD R17, R17, 0x1, -R55 ;  /* 0x000000011111d824 */ /* 0x000fe400078e0a37 */
[----:B0-----:R-:W-:-:S05]  /*12080*/  IMAD R12, R55, R18, R15 ;  /* 0x00000012370c7224 */ /* 0x001fca00078e020f */
[----:B------:R-:W-:Y:S04]  /*12090*/  STL [R1+0x564], R12 ;  /* 0x0005640c01007387 */ /* 0x000fe80000100800 */
[----:B------:R4:W-:Y:S04]  /*120a0*/  STL [R1+0x568], R11 ;  /* 0x0005680b01007387 */ /* 0x0009e80000100800 */
[----:B------:R-:W-:Y:S04]  /*120b0*/  STL [R1+0x580c], R17 ;  /* 0x00580c1101007387 */ /* 0x000fe80000100800 */
[----:B------:R-:W4:Y:S01]  /*120c0*/  LDL R26, [R1+0x3f24] ;  /* 0x003f2400011a7983 */ /* 0x000f220000100800 */
[----:B--2---:R-:W-:-:S03]  /*120d0*/  IABS R20, R27 ;  /* 0x0000001b00147213 */ /* 0x004fc60000000000 */
[----:B------:R-:W2:Y:S01]  /*120e0*/  LDL R27, [R1+0x3f28] ;  /* 0x003f2800011b7983 */ /* 0x000ea20000100800 */
[C---:B------:R-:W-:Y:S02]  /*120f0*/  ISETP.GT.U32.AND P3, PT, R55.reuse, R14, PT ;  /* 0x0000000e3700720c */ /* 0x040fe40003f64070 */
[C---:B------:R-:W-:Y:S02]  /*12100*/  ISETP.GT.U32.AND P4, PT, R55.reuse, R16, PT ;  /* 0x000000103700720c */ /* 0x040fe40003f84070 */
[C---:B------:R-:W-:Y:S02]  /*12110*/  ISETP.GT.U32.AND P6, PT, R55.reuse, R10, PT ;  /* 0x0000000a3700720c */ /* 0x040fe40003fc4070 */
[----:B------:R-:W-:-:S07]  /*12120*/  ISETP.GT.U32.AND P5, PT, R55, R9, PT ;  /* 0x000000093700720c */ /* 0x000fce0003fa4070 */
[--C-:B------:R-:W-:Y:S02]  /*12130*/  @!P3 IMAD.IADD R14, R14, 0x1, -R55.reuse ;  /* 0x000000010e0eb824 */ /* 0x100fe400078e0a37 */
[--C-:B------:R-:W-:Y:S02]  /*12140*/  @!P4 IMAD.IADD R16, R16, 0x1, -R55.reuse ;  /* 0x000000011010c824 */ /* 0x100fe400078e0a37 */
[--C-:B------:R-:W-:Y:S01]  /*12150*/  @!P6 IMAD.IADD R10, R10, 0x1, -R55.reuse ;  /* 0x000000010a0ae824 */ /* 0x100fe200078e0a37 */
[C---:B------:R-:W-:Y:S02]  /*12160*/  ISETP.GT.U32.AND P3, PT, R55.reuse, R14, PT ;  /* 0x0000000e3700720c */ /* 0x040fe40003f64070 */
[C---:B------:R-:W-:Y:S02]  /*12170*/  ISETP.GT.U32.AND P4, PT, R55.reuse, R16, PT ;  /* 0x000000103700720c */ /* 0x040fe40003f84070 */
[----:B------:R-:W-:Y:S01]  /*12180*/  ISETP.GT.U32.AND P6, PT, R55, R10, PT ;  /* 0x0000000a3700720c */ /* 0x000fe20003fc4070 */
[----:B------:R-:W-:-:S02]  /*12190*/  @!P5 IMAD.IADD R9, R9, 0x1, -R55 ;  /* 0x000000010909d824 */ /* 0x000fc400078e0a37 */
[----:B------:R-:W-:-:S03]  /*121a0*/  IMAD.HI.U32 R21, R2, R20, RZ ;  /* 0x0000001402157227 */ /* 0x000fc600078e00ff */
[----:B------:R-:W-:Y:S02]  /*121b0*/  ISETP.GT.U32.AND P5, PT, R55, R9, PT ;  /* 0x000000093700720c */ /* 0x000fe40003fa4070 */
[----:B---3--:R-:W-:Y:S01]  /*121c0*/  IABS R15, R29 ;  /* 0x0000001d000f7213 */ /* 0x008fe20000000000 */
[--C-:B------:R-:W-:Y:S01]  /*121d0*/  @!P3 IMAD.IADD R14, R14, 0x1, -R55.reuse ;  /* 0x000000010e0eb824 */ /* 0x100fe200078e0a37 */
[----:B----4-:R-:W-:Y:S01]  /*121e0*/  IABS R11, R56 ;  /* 0x00000038000b7213 */ /* 0x010fe20000000000 */
[--C-:B------:R-:W-:Y:S01]  /*121f0*/  @!P4 IMAD.IADD R16, R16, 0x1, -R55.reuse ;  /* 0x000000011010c824 */ /* 0x100fe200078e0a37 */
[----:B------:R-:W3:Y:S01]  /*12200*/  LDL R56, [R1+0x3f2c] ;  /* 0x003f2c0001387983 */ /* 0x000ee20000100800 */
[----:B------:R-:W-:Y:S02]  /*12210*/  @!P6 IMAD.IADD R10, R10, 0x1, -R55 ;  /* 0x000000010a0ae824 */ /* 0x000fe400078e0a37 */
[----:B------:R-:W-:Y:S01]  /*12220*/  IMAD.MOV R21, RZ, RZ, -R21 ;  /* 0x000000ffff157224 */ /* 0x000fe200078e0a15 */
[----:B------:R-:W-:Y:S01]  /*12230*/  STL [R1+0x5810], R14 ;  /* 0x0058100e01007387 */ /* 0x000fe20000100800 */
[----:B------:R-:W-:-:S03]  /*12240*/  IMAD.HI.U32 R13, R2, R11, RZ ;  /* 0x0000000b020d7227 */ /* 0x000fc600078e00ff */
[----:B------:R-:W-:Y:S01]  /*12250*/  STL [R1+0x5814], R16 ;  /* 0x0058141001007387 */ /* 0x000fe20000100800 */
[----:B------:R-:W-:-:S03]  /*12260*/  IMAD.HI.U32 R18, R2, R15, RZ ;  /* 0x0000000f02127227 */ /* 0x000fc600078e00ff */
[----:B------:R0:W-:Y:S01]  /*12270*/  STL [R1+0x5818], R10 ;  /* 0x0058180a01007387 */ /* 0x0001e20000100800 */
[----:B------:R-:W-:Y:S02]  /*12280*/  IMAD.MOV R13, RZ, RZ, -R13 ;  /* 0x000000ffff0d7224 */ /* 0x000fe400078e0a0d */
[----:B------:R-:W-:Y:S02]  /*12290*/  IMAD.MOV R18, RZ, RZ, -R18 ;  /* 0x000000ffff127224 */ /* 0x000fe400078e0a12 */
[C---:B------:R-:W-:Y:S02]  /*122a0*/  IMAD R29, R55.reuse, R13, R11 ;  /* 0x0000000d371d7224 */ /* 0x040fe400078e020b */
[----:B0-----:R-:W-:Y:S02]  /*122b0*/  IMAD R10, R55, R21, R20 ;  /* 0x00000015370a7224 */ /* 0x001fe400078e0214 */
[----:B------:R-:W-:-:S03]  /*122c0*/  @!P5 IMAD.IADD R9, R9, 0x1, -R55 ;  /* 0x000000010909d824 */ /* 0x000fc600078e0a37 */
[----:B------:R0:W-:Y:S04]  /*122d0*/  STL [R1+0x554], R10 ;  /* 0x0005540a01007387 */ /* 0x0001e80000100800 */
[----:B------:R-:W-:Y:S01]  /*122e0*/  STL [R1+0x5888], R29 ;  /* 0x0058881d01007387 */ /* 0x000fe20000100800 */
[----:B0-----:R-:W-:-:S05]  /*122f0*/  IMAD R10, R55, R18, R15 ;  /* 0x00000012370a7224 */ /* 0x001fca00078e020f */
[----:B------:R-:W-:Y:S01]  /*12300*/  STL [R1+0x558], R10 ;  /* 0x0005580a01007387 */ /* 0x000fe20000100800 */
[----:B------:R-:W-:-:S03]  /*12310*/  IABS R20, R26 ;  /* 0x0000001a00147213 */ /* 0x000fc60000000000 */
[----:B------:R-:W-:Y:S04]  /*12320*/  STL [R1+0x581c], R9 ;  /* 0x00581c0901007387 */ /* 0x000fe80000100800 */
[----:B------:R-:W4:Y:S04]  /*12330*/  LDL R25, [R1+0x3f30] ;  /* 0x003f300001197983 */ /* 0x000f280000100800 */
[----:B------:R-:W3:Y:S01]  /*12340*/  LDL R26, [R1+0x3f34] ;  /* 0x003f3400011a7983 */ /* 0x000ee20000100800 */
        /* <DEDUP_REMOVED lines=14> */
[----:B------:R-:W-:-:S03]  /*12430*/  ISETP.GT.U32.AND P5, PT, R55, R5, PT ;  /* 0x000000053700720c */ /* 0x000fc60003fa4070 */
[--C-:B------:R-:W-:Y:S02]  /*12440*/  @!P3 IMAD.IADD R8, R8, 0x1, -R55.reuse ;  /* 0x000000010808b824 */ /* 0x100fe400078e0a37 */
[--C-:B------:R-:W-:Y:S02]  /*12450*/  @!P4 IMAD.IADD R7, R7, 0x1, -R55.reuse ;  /* 0x000000010707c824 */ /* 0x100fe400078e0a37 */
[----:B------:R-:W-:Y:S01]  /*12460*/  @!P6 IMAD.IADD R6, R6, 0x1, -R55 ;  /* 0x000000010606e824 */ /* 0x000fe200078e0a37 */
[----:B------:R-:W-:Y:S01]  /*12470*/  STL [R1+0x5820], R8 ;  /* 0x0058200801007387 */ /* 0x000fe20000100800 */
[----:B------:R-:W-:Y:S02]  /*12480*/  IMAD.MOV R21, RZ, RZ, -R21 ;  /* 0x000000ffff157224 */ /* 0x000fe400078e0a15 */
[----:B------:R-:W-:Y:S01]  /*12490*/  IMAD.HI.U32 R18, R2, R15, RZ ;  /* 0x0000000f02127227 */ /* 0x000fe200078e00ff */
[----:B------:R-:W-:Y:S04]  /*124a0*/  STL [R1+0x5824], R7 ;  /* 0x0058240701007387 */ /* 0x000fe80000100800 */
[----:B------:R0:W-:Y:S01]  /*124b0*/  STL [R1+0x5828], R6 ;  /* 0x0058280601007387 */ /* 0x0001e20000100800 */
[----:B------:R-:W-:-:S02]  /*124c0*/  IMAD.MOV R18, RZ, RZ, -R18 ;  /* 0x000000ffff127224 */ /* 0x000fc400078e0a12 */
[----:B------:R-:W-:Y:S02]  /*124d0*/  @!P5 IMAD.IADD R5, R5, 0x1, -R55 ;  /* 0x000000010505d824 */ /* 0x000fe400078e0a37 */
[----:B0-----:R-:W-:-:S05]  /*124e0*/  IMAD R6, R55, R21, R20 ;  /* 0x0000001537067224 */ /* 0x001fca00078e0214 */
[----:B------:R0:W-:Y:S02]  /*124f0*/  STL [R1+0x548], R6 ;  /* 0x0005480601007387 */ /* 0x0001e40000100800 */
[----:B0-----:R-:W-:-:S05]  /*12500*/  IMAD R6, R55, R18, R15 ;  /* 0x0000001237067224 */ /* 0x001fca00078e020f */
[----:B------:R-:W-:Y:S04]  /*12510*/  STL [R1+0x54c], R6 ;  /* 0x00054c0601007387 */ /* 0x000fe80000100800 */
[----:B------:R-:W-:Y:S01]  /*12520*/  STL [R1+0x582c], R5 ;  /* 0x00582c0501007387 */ /* 0x000fe20000100800 */
[----:B----4-:R-:W-:-:S03]  /*12530*/  IABS R20, R25 ;  /* 0x0000001900147213 */ /* 0x010fc60000000000 */
[----:B------:R-:W4:Y:S01]  /*12540*/  LDL R25, [R1+0x3f04] ;  /* 0x003f040001197983 */ /* 0x000f220000100800 */
[----:B---3--:R-:W-:-:S03]  /*12550*/  IABS R15, R26 ;  /* 0x0000001a000f7213 */ /* 0x008fc60000000000 */
[----:B------:R-:W3:Y:S01]  /*12560*/  LDL R26, [R1+0x3f40] ;  /* 0x003f4000011a7983 */ /* 0x000ee20000100800 */
[----:B------:R-:W-:-:S05]  /*12570*/  IABS R11, R56 ;  /* 0x00000038000b7213 */ /* 0x000fca0000000000 */
[----:B------:R-:W-:-:S04]  /*12580*/  IMAD.HI.U32 R13, R2, R11, RZ ;  /* 0x0000000b020d7227 */ /* 0x000fc800078e00ff */
[----:B------:R-:W-:-:S04]  /*12590*/  IMAD.MOV R13, RZ, RZ, -R13 ;  /* 0x000000ffff0d7224 */ /* 0x000fc800078e0a0d */
[C---:B------:R-:W-:Y:S01]  /*125a0*/  IMAD R56, R55.reuse, R13, R11 ;  /* 0x0000000d37387224 */ /* 0x040fe200078e020b */
[----:B--2---:R-:W-:Y:S02]  /*125b0*/  IABS R11, R27 ;  /* 0x0000001b000b7213 */ /* 0x004fe40000000000 */
        /* <DEDUP_REMOVED lines=9> */
[----:B------:R-:W-:Y:S01]  /*12650*/  ISETP.GT.U32.AND P4, PT, R55, R3, PT ;  /* 0x000000033700720c */ /* 0x000fe20003f84070 */
[----:B------:R-:W-:Y:S01]  /*12660*/  @!P5 IMAD.IADD R49, R49, 0x1, -R55 ;  /* 0x000000013131d824 */ /* 0x000fe200078e0a37 */
[----:B------:R-:W-:Y:S01]  /*12670*/  ISETP.GT.U32.AND P6, PT, R55, R50, PT ;  /* 0x000000323700720c */ /* 0x000fe20003fc4070 */
[----:B------:R-:W-:-:S03]  /*12680*/  IMAD.HI.U32 R18, R2, R15, RZ ;  /* 0x0000000f02127227 */ /* 0x000fc600078e00ff */
[----:B------:R-:W-:Y:S01]  /*12690*/  ISETP.GT.U32.AND P5, PT, R55, R49, PT ;  /* 0x000000313700720c */ /* 0x000fe20003fa4070 */
[----:B------:R-:W-:-:S04]  /*126a0*/  IMAD.HI.U32 R13, R2, R11, RZ ;  /* 0x0000000b020d7227 */ /* 0x000fc800078e00ff */
[--C-:B------:R-:W-:Y:S02]  /*126b0*/  @!P3 IMAD.IADD R4, R4, 0x1, -R55.reuse ;  /* 0x000000010404b824 */ /* 0x100fe400078e0a37 */
[----:B------:R-:W-:Y:S02]  /*126c0*/  @!P4 IMAD.IADD R3, R3, 0x1, -R55 ;  /* 0x000000010303c824 */ /* 0x000fe400078e0a37 */
[----:B------:R-:W-:Y:S02]  /*126d0*/  IMAD.MOV R18, RZ, RZ, -R18 ;  /* 0x000000ffff127224 */ /* 0x000fe400078e0a12 */
[----:B------:R-:W-:Y:S01]  /*126e0*/  IMAD.MOV R13, RZ, RZ, -R13 ;  /* 0x000000ffff0d7224 */ /* 0x000fe200078e0a0d */
[----:B------:R0:W-:Y:S01]  /*126f0*/  STL [R1+0x5830], R4 ;  /* 0x0058300401007387 */ /* 0x0001e20000100800 */
[----:B------:R-:W-:-:S03]  /*12700*/  IMAD.HI.U32 R21, R2, R20, RZ ;  /* 0x0000001402157227 */ /* 0x000fc600078e00ff */
[----:B------:R1:W-:Y:S01]  /*12710*/  STL [R1+0x5834], R3 ;  /* 0x0058340301007387 */ /* 0x0003e20000100800 */
[----:B------:R-:W-:Y:S02]  /*12720*/  @!P6 IMAD.IADD R50, R50, 0x1, -R55 ;  /* 0x000000013232e824 */ /* 0x000fe400078e0a37 */
[----:B------:R-:W-:Y:S02]  /*12730*/  IMAD.MOV R21, RZ, RZ, -R21 ;  /* 0x000000ffff157224 */ /* 0x000fe400078e0a15 */
[----:B0-----:R-:W-:Y:S02]  /*12740*/  IMAD R4, R55, R18, R15 ;  /* 0x0000001237047224 */ /* 0x001fe400078e020f */
[----:B------:R-:W-:Y:S02]  /*12750*/  @!P5 IMAD.IADD R49, R49, 0x1, -R55 ;  /* 0x000000013131d824 */ /* 0x000fe400078e0a37 */
[C---:B-1----:R-:W-:Y:S01]  /*12760*/  IMAD R3, R55.reuse, R13, R11 ;  /* 0x0000000d37037224 */ /* 0x042fe200078e020b */
[----:B------:R-:W-:Y:S01]  /*12770*/  STL [R1+0x5838], R50 ;  /* 0x0058383201007387 */ /* 0x000fe20000100800 */
[----:B------:R-:W-:-:S03]  /*12780*/  IMAD R16, R55, R21, R20 ;  /* 0x0000001537107224 */ /* 0x000fc600078e0214 */
[----:B------:R0:W-:Y:S01]  /*12790*/  STL [R1+0x540], R4 ;  /* 0x0005400401007387 */ /* 0x0001e20000100800 */
[----:B------:R-:W-:-:S03]  /*127a0*/  ISETP.GT.U32.AND P3, PT, R55, R48, PT ;  /* 0x000000303700720c */ /* 0x000fc60003f64070 */
[----:B------:R-:W-:Y:S01]  /*127b0*/  STL [R1+0x544], R3 ;  /* 0x0005440301007387 */ /* 0x000fe20000100800 */
[----:B------:R-:W-:-:S03]  /*127c0*/  ISETP.GT.U32.AND P4, PT, R55, R47, PT ;  /* 0x0000002f3700720c */ /* 0x000fc60003f84070 */
[----:B------:R-:W-:Y:S01]  /*127d0*/  STL [R1+0x583c], R49 ;  /* 0x00583c3101007387 */ /* 0x000fe20000100800 */
[C---:B------:R-:W-:Y:S02]  /*127e0*/  ISETP.GT.U32.AND P6, PT, R55.reuse, R46, PT ;  /* 0x0000002e3700720c */ /* 0x040fe40003fc4070 */
[----:B------:R-:W-:Y:S02]  /*127f0*/  ISETP.GT.U32.AND P5, PT, R55, R45, PT ;  /* 0x0000002d3700720c */ /* 0x000fe40003fa4070 */
[----:B----4-:R-:W-:Y:S02]  /*12800*/  IABS R20, R25 ;  /* 0x0000001900147213 */ /* 0x010fe40000000000 */
[----:B------:R-:W4:Y:S01]  /*12810*/  LDL R25, [R1+0x3f50] ;  /* 0x003f500001197983 */ /* 0x000f220000100800 */
[----:B---3--:R-:W-:-:S03]  /*12820*/  IABS R15, R26 ;  /* 0x0000001a000f7213 */ /* 0x008fc60000000000 */
[----:B------:R-:W3:Y:S01]  /*12830*/  LDL R26, [R1+0x3f54] ;  /* 0x003f5400011a7983 */ /* 0x000ee20000100800 */
[--C-:B------:R-:W-:Y:S02]  /*12840*/  @!P3 IMAD.IADD R48, R48, 0x1, -R55.reuse ;  /* 0x000000013030b824 */ /* 0x100fe400078e0a37 */
[--C-:B------:R-:W-:Y:S02]  /*12850*/  @!P4 IMAD.IADD R47, R47, 0x1, -R55.reuse ;  /* 0x000000012f2fc824 */ /* 0x100fe400078e0a37 */
[--C-:B------:R-:W-:Y:S01]  /*12860*/  @!P6 IMAD.IADD R46, R46, 0x1, -R55.reuse ;  /* 0x000000012e2ee824 */ /* 0x100fe200078e0a37 */
[----:B------:R-:W-:Y:S01]  /*12870*/  ISETP.GT.U32.AND P3, PT, R55, R48, PT ;  /* 0x000000303700720c */ /* 0x000fe20003f64070 */
[----:B------:R-:W-:Y:S01]  /*12880*/  @!P5 IMAD.IADD R45, R45, 0x1, -R55 ;  /* 0x000000012d2dd824 */ /* 0x000fe200078e0a37 */
[C---:B------:R-:W-:Y:S02]  /*12890*/  ISETP.GT.U32.AND P4, PT, R55.reuse, R47, PT ;  /* 0x0000002f3700720c */ /* 0x040fe40003f84070 */
[----:B------:R-:W-:-:S02]  /*128a0*/  ISETP.GT.U32.AND P6, PT, R55, R46, PT ;  /* 0x0000002e3700720c */ /* 0x000fc40003fc4070 */
[----:B------:R-:W-:-:S07]  /*128b0*/  ISETP.GT.U32.AND P5, PT, R55, R45, PT ;  /* 0x0000002d3700720c */ /* 0x000fce0003fa4070 */
[--C-:B------:R-:W-:Y:S02]  /*128c0*/  @!P3 IMAD.IADD R48, R48, 0x1, -R55.reuse ;  /* 0x000000013030b824 */ /* 0x100fe400078e0a37 */
[--C-:B------:R-:W-:Y:S02]  /*128d0*/  @!P4 IMAD.IADD R47, R47, 0x1, -R55.reuse ;  /* 0x000000012f2fc824 */ /* 0x100fe400078e0a37 */
[--C-:B------:R-:W-:Y:S02]  /*128e0*/  @!P6 IMAD.IADD R46, R46, 0x1, -R55.reuse ;  /* 0x000000012e2ee824 */ /* 0x100fe400078e0a37 */
[----:B------:R-:W-:Y:S01]  /*128f0*/  @!P5 IMAD.IADD R45, R45, 0x1, -R55 ;  /* 0x000000012d2dd824 */ /* 0x000fe200078e0a37 */
[----:B--2---:R-:W-:Y:S02]  /*12900*/  IABS R11, R27 ;  /* 0x0000001b000b7213 */ /* 0x004fe40000000000 */
[----:B------:R-:W2:Y:S03]  /*12910*/  LDL R27, [R1+0x3f58] ;  /* 0x003f5800011b7983 */ /* 0x000ea60000100800 */
[----:B------:R-:W-:-:S04]  /*12920*/  IMAD.HI.U32 R13, R2, R11, RZ ;  /* 0x0000000b020d7227 */ /* 0x000fc800078e00ff */
[----:B------:R-:W-:Y:S01]  /*12930*/  IMAD.MOV R13, RZ, RZ, -R13 ;  /* 0x000000ffff0d7224 */ /* 0x000fe200078e0a0d */
[----:B------:R-:W-:Y:S03]  /*12940*/  STL [R1+0x57dc], R48 ;  /* 0x0057dc3001007387 */ /* 0x000fe60000100800 */
[----:B0-----:R-:W-:Y:S01]  /*12950*/  IMAD R4, R55, R13, R11 ;  /* 0x0000000d37047224 */ /* 0x001fe200078e020b */
[----:B------:R-:W-:Y:S04]  /*12960*/  STL [R1+0x57d8], R47 ;  /* 0x0057d82f01007387 */ /* 0x000fe80000100800 */
[----:B------:R0:W-:Y:S04]  /*12970*/  STL [R1+0x57d4], R46 ;  /* 0x0057d42e01007387 */ /* 0x0001e80000100800 */
[----:B------:R1:W-:Y:S04]  /*12980*/  STL [R1+0x538], R4 ;  /* 0x0005380401007387 */ /* 0x0003e80000100800 */
[----:B------:R-:W-:Y:S04]  /*12990*/  STL [R1+0x57e0], R45 ;  /* 0x0057e02d01007387 */ /* 0x000fe80000100800 */
[----:B------:R-:W2:Y:S01]  /*129a0*/  LDL R22, [R1+0x3f5c] ;  /* 0x003f5c0001167983 */ /* 0x000ea20000100800 */
[----:B------:R-:W-:-:S04]  /*129b0*/  IMAD.HI.U32 R21, R2, R20, RZ ;  /* 0x0000001402157227 */ /* 0x000fc800078e00ff */
[----:B------:R-:W-:Y:S01]  /*129c0*/  IMAD.HI.U32 R18, R2, R15, RZ ;  /* 0x0000000f02127227 */ /* 0x000fe200078e00ff */
[----:B------:R-:W-:-:S03]  /*129d0*/  ISETP.GT.U32.AND P3, PT, R55, R44, PT ;  /* 0x0000002c3700720c */ /* 0x000fc60003f64070 */
[----:B------:R-:W-:Y:S02]  /*129e0*/  IMAD.MOV R21, RZ, RZ, -R21 ;  /* 0x000000ffff157224 */ /* 0x000fe400078e0a15 */
[----:B------:R-:W-:Y:S01]  /*129f0*/  IMAD.MOV R18, RZ, RZ, -R18 ;  /* 0x000000ffff127224 */ /* 0x000fe200078e0a12 */
[C---:B------:R-:W-:Y:S01]  /*12a00*/  ISETP.GT.U32.AND P4, PT, R55.reuse, R43, PT ;  /* 0x0000002b3700720c */ /* 0x040fe20003f84070 */
[C---:B0-----:R-:W-:Y:S01]  /*12a10*/  IMAD R46, R55.reuse, R21, R20 ;  /* 0x00000015372e7224 */ /* 0x041fe200078e0214 */
[C---:B------:R-:W-:Y:S01]  /*12a20*/  ISETP.GT.U32.AND P6, PT, R55.reuse, R42, PT ;  /* 0x0000002a3700720c */ /* 0x040fe20003fc4070 */
[C---:B------:R-:W-:Y:S01]  /*12a30*/  IMAD R3, R55.reuse, R18, R15 ;  /* 0x0000001237037224 */ /* 0x040fe200078e020f */
[----:B------:R-:W-:-:S03]  /*12a40*/  ISETP.GT.U32.AND P5, PT, R55, R41, PT ;  /* 0x000000293700720c */ /* 0x000fc60003fa4070 */
[----:B------:R-:W-:-:S06]  /*12a50*/  @!P3 IMAD.IADD R44, R44, 0x1, -R55 ;  /* 0x000000012c2cb824 */ /* 0x000fcc00078e0a37 */
[--C-:B------:R-:W-:Y:S02]  /*12a60*/  @!P4 IMAD.IADD R43, R43, 0x1, -R55.reuse ;  /* 0x000000012b2bc824 */ /* 0x100fe400078e0a37 */
[--C-:B------:R-:W-:Y:S01]  /*12a70*/  @!P6 IMAD.IADD R42, R42, 0x1, -R55.reuse ;  /* 0x000000012a2ae824 */ /* 0x100fe200078e0a37 */
[----:B------:R-:W-:Y:S01]  /*12a80*/  ISETP.GT.U32.AND P3, PT, R55, R44, PT ;  /* 0x0000002c3700720c */ /* 0x000fe20003f64070 */
[----:B------:R-:W-:Y:S01]  /*12a90*/  @!P5 IMAD.IADD R41, R41, 0x1, -R55 ;  /* 0x000000012929d824 */ /* 0x000fe200078e0a37 */
[C---:B------:R-:W-:Y:S02]  /*12aa0*/  ISETP.GT.U32.AND P4, PT, R55.reuse, R43, PT ;  /* 0x0000002b3700720c */ /* 0x040fe40003f84070 */
[C---:B------:R-:W-:Y:S02]  /*12ab0*/  ISETP.GT.U32.AND P6, PT, R55.reuse, R42, PT ;  /* 0x0000002a3700720c */ /* 0x040fe40003fc4070 */
[----:B------:R-:W-:Y:S02]  /*12ac0*/  ISETP.GT.U32.AND P5, PT, R55, R41, PT ;  /* 0x000000293700720c */ /* 0x000fe40003fa4070 */
[----:B----4-:R-:W-:-:S02]  /*12ad0*/  IABS R20, R25 ;  /* 0x0000001900147213 */ /* 0x010fc40000000000 */
[----:B------:R-:W4:Y:S01]  /*12ae0*/  LDL R25, [R1+0x3f60] ;  /* 0x003f600001197983 */ /* 0x000f220000100800 */
[----:B---3--:R-:W-:-:S03]  /*12af0*/  IABS R15, R26 ;  /* 0x0000001a000f7213 */ /* 0x008fc60000000000 */
[----:B------:R-:W3:Y:S04]  /*12b00*/  LDL R26, [R1+0x3f64] ;  /* 0x003f6400011a7983 */ /* 0x000ee80000100800 */
[----:B------:R-:W3:Y:S04]  /*12b10*/  LDL.LU R19, [R1+0x68] ;  /* 0x0000680001137983 */ /* 0x000ee80000300800 */
[----:B------:R-:W3:Y:S04]  /*12b20*/  LDL.LU R24, [R1+0x64] ;  /* 0x0000640001187983 */ /* 0x000ee80000300800 */
[----:B------:R-:W3:Y:S01]  /*12b30*/  LDL.LU R23, [R1+0x60] ;  /* 0x0000600001177983 */ /* 0x000ee20000300800 */
[----:B------:R-:W-:-:S04]  /*12b40*/  IMAD.HI.U32 R21, R2, R20, RZ ;  /* 0x0000001402157227 */ /* 0x000fc800078e00ff */
[----:B------:R-:W-:-:S04]  /*12b50*/  IMAD.HI.U32 R18, R2, R15, RZ ;  /* 0x0000000f02127227 */ /* 0x000fc800078e00ff */
[----:B------:R-:W-:Y:S02]  /*12b60*/  @!P3 IMAD.IADD R44, R44, 0x1, -R55 ;  /* 0x000000012c2cb824 */ /* 0x000fe400078e0a37 */
[----:B------:R-:W-:Y:S02]  /*12b70*/  IMAD.MOV R21, RZ, RZ, -R21 ;  /* 0x000000ffff157224 */ /* 0x000fe400078e0a15 */
[--C-:B------:R-:W-:Y:S02]  /*12b80*/  @!P4 IMAD.IADD R43, R43, 0x1, -R55.reuse ;  /* 0x000000012b2bc824 */ /* 0x100fe400078e0a37 */
[----:B------:R-:W-:Y:S02]  /*12b90*/  IMAD.MOV R18, RZ, RZ, -R18 ;  /* 0x000000ffff127224 */ /* 0x000fe400078e0a12 */
[----:B------:R-:W-:Y:S01]  /*12ba0*/  @!P6 IMAD.IADD R42, R42, 0x1, -R55 ;  /* 0x000000012a2ae824 */ /* 0x000fe200078e0a37 */
[----:B------:R-:W-:Y:S01]  /*12bb0*/  STL [R1+0x57d0], R44 ;  /* 0x0057d02c01007387 */ /* 0x000fe20000100800 */
[----:B-1----:R-:W-:-:S02]  /*12bc0*/  IMAD R4, R55, R21, R20 ;  /* 0x0000001537047224 */ /* 0x002fc400078e0214 */
[----:B------:R-:W-:Y:S01]  /*12bd0*/  IMAD R48, R55, R18, R15 ;  /* 0x0000001237307224 */ /* 0x000fe200078e020f */
[----:B------:R-:W-:Y:S01]  /*12be0*/  STL [R1+0x5840], R43 ;  /* 0x0058402b01007387 */ /* 0x000fe20000100800 */
[----:B------:R-:W-:-:S03]  /*12bf0*/  @!P5 IMAD.IADD R41, R41, 0x1, -R55 ;  /* 0x000000012929d824 */ /* 0x000fc600078e0a37 */
[----:B------:R-:W-:Y:S04]  /*12c00*/  STL [R1+0x5844], R42 ;  /* 0x0058442a01007387 */ /* 0x000fe80000100800 */
[----:B------:R-:W3:Y:S04]  /*12c10*/  LDL.LU R14, [R1+0x5c] ;  /* 0x00005c00010e7983 */ /* 0x000ee80000300800 */
[----:B------:R-:W-:Y:S04]  /*12c20*/  STL [R1+0x524], R4 ;  /* 0x0005240401007387 */ /* 0x000fe80000100800 */
[----:B------:R-:W-:Y:S04]  /*12c30*/  STL [R1+0x5884], R48 ;  /* 0x0058843001007387 */ /* 0x000fe80000100800 */
[----:B------:R-:W-:Y:S04]  /*12c40*/  STL [R1+0x5848], R41 ;  /* 0x0058482901007387 */ /* 0x000fe80000100800 */
[----:B------:R-:W3:Y:S01]  /*12c50*/  LDL R17, [R1+0x3f7c] ;  /* 0x003f7c0001117983 */ /* 0x000ee20000100800 */
[----:B------:R-:W-:-:S02]  /*12c60*/  ISETP.GT.U32.AND P3, PT, R55, R40, PT ;  /* 0x000000283700720c */ /* 0x000fc40003f64070 */
[----:B------:R-:W-:Y:S01]  /*12c70*/  ISETP.GT.U32.AND P4, PT, R55, R0, PT ;  /* 0x000000003700720c */ /* 0x000fe20003f84070 */
[----:B------:R-:W3:Y:S01]  /*12c80*/  LDL R10, [R1+0x3f78] ;  /* 0x003f7800010a7983 */ /* 0x000ee20000100800 */
[----:B--2---:R-:W-:-:S03]  /*12c90*/  IABS R20, R22 ;  /* 0x0000001600147213 */ /* 0x004fc60000000000 */
[----:B------:R-:W2:Y:S06]  /*12ca0*/  LDL R22, [R1+0x3f80] ;  /* 0x003f800001167983 */ /* 0x000eac0000100800 */
[--C-:B------:R-:W-:Y:S02]  /*12cb0*/  @!P3 IMAD.IADD R40, R40, 0x1, -R55.reuse ;  /* 0x000000012828b824 */ /* 0x100fe400078e0a37 */
[----:B------:R-:W-:Y:S01]  /*12cc0*/  @!P4 IMAD.IADD R0, R0, 0x1, -R55 ;  /* 0x000000010000c824 */ /* 0x000fe200078e0a37 */
[C---:B------:R-:W-:Y:S01]  /*12cd0*/  ISETP.GT.U32.AND P6, PT, R55.reuse, R61, PT ;  /* 0x0000003d3700720c */ /* 0x040fe20003fc4070 */
[----:B------:R-:W2:Y:S01]  /*12ce0*/  LDL.LU R12, [R1+0x58] ;  /* 0x00005800010c7983 */ /* 0x000ea20000300800 */
[----:B------:R-:W-:-:S02]  /*12cf0*/  ISETP.GT.U32.AND P3, PT, R55, R40, PT ;  /* 0x000000283700720c */ /* 0x000fc40003f64070 */
[----:B------:R-:W-:Y:S02]  /*12d00*/  ISETP.GT.U32.AND P4, PT, R55, R0, PT ;  /* 0x000000003700720c */ /* 0x000fe40003f84070 */
[----:B------:R-:W-:-:S05]  /*12d10*/  IABS R11, R27 ;  /* 0x0000001b000b7213 */ /* 0x000fca0000000000 */
[----:B------:R-:W-:-:S04]  /*12d20*/  IMAD.HI.U32 R13, R2, R11, RZ ;  /* 0x0000000b020d7227 */ /* 0x000fc800078e00ff */
[--C-:B------:R-:W-:Y:S02]  /*12d30*/  @!P3 IMAD.IADD R40, R40, 0x1, -R55.reuse ;  /* 0x000000012828b824 */ /* 0x100fe400078e0a37 */
[--C-:B------:R-:W-:Y:S02]  /*12d40*/  @!P6 IMAD.IADD R61, R61, 0x1, -R55.reuse ;  /* 0x000000013d3de824 */ /* 0x100fe400078e0a37 */
[----:B------:R-:W-:Y:S02]  /*12d50*/  @!P4 IMAD.IADD R0, R0, 0x1, -R55 ;  /* 0x000000010000c824 */ /* 0x000fe400078e0a37 */
[----:B------:R-:W-:Y:S01]  /*12d60*/  IMAD.MOV R13, RZ, RZ, -R13 ;  /* 0x000000ffff0d7224 */ /* 0x000fe200078e0a0d */
[----:B------:R-:W-:-:S03]  /*12d70*/  ISETP.GT.U32.AND P6, PT, R55, R61, PT ;  /* 0x0000003d3700720c */ /* 0x000fc60003fc4070 */
[----:B------:R-:W-:Y:S02]  /*12d80*/  IMAD R27, R55, R13, R11 ;  /* 0x0000000d371b7224 */ /* 0x000fe400078e020b */
[----:B------:R-:W-:-:S04]  /*12d90*/  IMAD.HI.U32 R21, R2, R20, RZ ;  /* 0x0000001402157227 */ /* 0x000fc800078e00ff */
[----:B------:R-:W-:-:S04]  /*12da0*/  IMAD.MOV R21, RZ, RZ, -R21 ;  /* 0x000000ffff157224 */ /* 0x000fc800078e0a15 */
[----:B------:R-:W-:Y:S01]  /*12db0*/  @!P6 IMAD.IADD R61, R61, 0x1, -R55 ;  /* 0x000000013d3de824 */ /* 0x000fe200078e0a37 */
[----:B----4-:R-:W-:Y:S02]  /*12dc0*/  IABS R15, R25 ;  /* 0x00000019000f7213 */ /* 0x010fe40000000000 */
[----:B------:R-:W4:Y:S01]  /*12dd0*/  LDL.LU R25, [R1+0x54] ;  /* 0x0000540001197983 */ /* 0x000f220000300800 */
[C---:B---3--:R-:W-:Y:S02]  /*12de0*/  ISETP.GT.U32.AND P5, PT, R55.reuse, R19, PT ;  /* 0x000000133700720c */ /* 0x048fe40003fa4070 */
[C---:B------:R-:W-:Y:S02]  /*12df0*/  ISETP.GT.U32.AND P3, PT, R55.reuse, R24, PT ;  /* 0x000000183700720c */ /* 0x040fe40003f64070 */
[----:B------:R-:W-:Y:S02]  /*12e00*/  ISETP.GT.U32.AND P4, PT, R55, R23, PT ;  /* 0x000000173700720c */ /* 0x000fe40003f84070 */
[----:B------:R-:W-:-:S02]  /*12e10*/  IABS R11, R26 ;  /* 0x0000001a000b7213 */ /* 0x000fc40000000000 */
[----:B------:R-:W3:Y:S05]  /*12e20*/  LDL.LU R26, [R1+0x50] ;  /* 0x00005000011a7983 */ /* 0x000eea0000300800 */
[--C-:B------:R-:W-:Y:S02]  /*12e30*/  @!P5 IMAD.IADD R19, R19, 0x1, -R55.reuse ;  /* 0x000000011313d824 */ /* 0x100fe400078e0a37 */
[----:B------:R-:W-:-:S03]  /*12e40*/  @!P3 IMAD.IADD R24, R24, 0x1, -R55 ;  /* 0x000000011818b824 */ /* 0x000fc600078e0a37 */
[C---:B------:R-:W-:Y:S01]  /*12e50*/  ISETP.GT.U32.AND P5, PT, R55.reuse, R19, PT ;  /* 0x000000133700720c */ /* 0x040fe20003fa4070 */
[C---:B------:R-:W-:Y:S01]  /*12e60*/  IMAD.HI.U32 R13, R2.reuse, R11, RZ ;  /* 0x0000000b020d7227 */ /* 0x040fe200078e00ff */
[----:B------:R-:W-:Y:S01]  /*12e70*/  STL [R1+0x584c], R40 ;  /* 0x00584c2801007387 */ /* 0x000fe20000100800 */
[----:B------:R-:W-:Y:S02]  /*12e80*/  ISETP.GT.U32.AND P3, PT, R55, R24, PT ;  /* 0x000000183700720c */ /* 0x000fe40003f64070 */
[----:B------:R-:W-:Y:S01]  /*12e90*/  @!P4 IMAD.IADD R23, R23, 0x1, -R55 ;  /* 0x000000011717c824 */ /* 0x000fe200078e0a37 */
[----:B------:R0:W-:Y:S01]  /*12ea0*/  STL [R1+0x5850], R0 ;  /* 0x0058500001007387 */ /* 0x0001e20000100800 */
[----:B------:R-:W-:-:S03]  /*12eb0*/  IMAD.HI.U32 R18, R2, R15, RZ ;  /* 0x0000000f02127227 */ /* 0x000fc600078e00ff */
[C---:B------:R-:W-:Y:S01]  /*12ec0*/  ISETP.GT.U32.AND P4, PT, R55.reuse, R23, PT ;  /* 0x000000173700720c */ /* 0x040fe20003f84070 */
[----:B------:R-:W-:Y:S02]  /*12ed0*/  IMAD.MOV R13, RZ, RZ, -R13 ;  /* 0x000000ffff0d7224 */ /* 0x000fe400078e0a0d */
[----:B------:R-:W-:Y:S02]  /*12ee0*/  IMAD.MOV R18, RZ, RZ, -R18 ;  /* 0x000000ffff127224 */ /* 0x000fe400078e0a12 */
[----:B0-----:R-:W-:Y:S01]  /*12ef0*/  IMAD R0, R55, R21, R20 ;  /* 0x0000001537007224 */ /* 0x001fe200078e0214 */
[----:B------:R0:W-:Y:S01]  /*12f00*/  STL [R1+0x6c], R61 ;  /* 0x00006c3d01007387 */ /* 0x0001e20000100800 */
[----:B------:R-:W-:-:S03]  /*12f10*/  @!P5 IMAD.IADD R19, R19, 0x1, -R55 ;  /* 0x000000011313d824 */ /* 0x000fc600078e0a37 */
[----:B------:R1:W-:Y:S01]  /*12f20*/  STL [R1+0x518], R0 ;  /* 0x0005180001007387 */ /* 0x0003e20000100800 */
[----:B------:R-:W-:Y:S02]  /*12f30*/  @!P3 IMAD.IADD R24, R24, 0x1, -R55 ;  /* 0x000000011818b824 */ /* 0x000fe400078e0a37 */
[C---:B0-----:R-:W-:Y:S02]  /*12f40*/  IMAD R61, R55.reuse, R13, R11 ;  /* 0x0000000d373d7224 */ /* 0x041fe400078e020b */
[----:B-1----:R-:W-:-:S03]  /*12f50*/  IMAD R0, R55, R18, R15 ;  /* 0x0000001237007224 */ /* 0x002fc600078e020f */
[----:B------:R-:W-:Y:S01]  /*12f60*/  STL [R1+0x5880], R61 ;  /* 0x0058803d01007387 */ /* 0x000fe20000100800 */
[----:B------:R-:W-:-:S03]  /*12f70*/  @!P4 IMAD.IADD R23, R23, 0x1, -R55 ;  /* 0x000000011717c824 */ /* 0x000fc600078e0a37 */
[----:B------:R-:W-:Y:S01]  /*12f80*/  STL [R1+0x51c], R0 ;  /* 0x00051c0001007387 */ /* 0x000fe20000100800 */
[----:B------:R-:W-:-:S03]  /*12f90*/  IABS R15, R17 ;  /* 0x00000011000f7213 */ /* 0x000fc60000000000 */
[----:B------:R0:W-:Y:S04]  /*12fa0*/  STL [R1+0x68], R19 ;  /* 0x0000681301007387 */ /* 0x0001e80000100800 */
[----:B0-----:R-:W3:Y:S04]  /*12fb0*/  LDL.LU R19, [R1+0x48] ;  /* 0x0000480001137983 */ /* 0x001ee80000300800 */
[----:B------:R0:W-:Y:S04]  /*12fc0*/  STL [R1+0x64], R24 ;  /* 0x0000641801007387 */ /* 0x0001e80000100800 */
[----:B------:R-:W3:Y:S04]  /*12fd0*/  LDL R17, [R1+0x3f84] ;  /* 0x003f840001117983 */ /* 0x000ee80000100800 */
[----:B0-----:R-:W3:Y:S01]  /*12fe0*/  LDL.LU R24, [R1+0x44] ;  /* 0x0000440001187983 */ /* 0x001ee20000300800 */
[----:B--2---:R-:W-:-:S03]  /*12ff0*/  IABS R11, R22 ;  /* 0x00000016000b7213 */ /* 0x004fc60000000000 */
[----:B------:R-:W2:Y:S04]  /*13000*/  LDL R22, [R1+0x3f88] ;  /* 0x003f880001167983 */ /* 0x000ea80000100800 */
[----:B------:R0:W-:Y:S04]  /*13010*/  STL [R1+0x60], R23 ;  /* 0x0000601701007387 */ /* 0x0001e80000100800 */
[----:B0-----:R-:W2:Y:S01]  /*13020*/  LDL R23, [R1+0x3f8c] ;  /* 0x003f8c0001177983 */ /* 0x001ea20000100800 */
[C---:B------:R-:W-:Y:S02]  /*13030*/  ISETP.GT.U32.AND P6, PT, R55.reuse, R14, PT ;  /* 0x0000000e3700720c */ /* 0x040fe40003fc4070 */
[----:B------:R-:W-:-:S11]  /*13040*/  ISETP.GT.U32.AND P5, PT, R55, R12, PT ;  /* 0x0000000c3700720c */ /* 0x000fd60003fa4070 */
[--C-:B------:R-:W-:Y:S02]  /*13050*/  @!P6 IMAD.IADD R14, R14, 0x1, -R55.reuse ;  /* 0x000000010e0ee824 */ /* 0x100fe400078e0a37 */
[----:B------:R-:W-:-:S03]  /*13060*/  @!P5 IMAD.IADD R12, R12, 0x1, -R55 ;  /* 0x000000010c0cd824 */ /* 0x000fc600078e0a37 */
[C---:B------:R-:W-:Y:S02]  /*13070*/  ISETP.GT.U32.AND P6, PT, R55.reuse, R14, PT ;  /* 0x0000000e3700720c */ /* 0x040fe40003fc4070 */
[C---:B------:R-:W-:Y:S01]  /*13080*/  ISETP.GT.U32.AND P5, PT, R55.reuse, R12, PT ;  /* 0x0000000c3700720c */ /* 0x040fe20003fa4070 */
[----:B------:R-:W-:Y:S01]  /*13090*/  IMAD.HI.U32 R18, R2, R15, RZ ;  /* 0x0000000f02127227 */ /* 0x000fe200078e00ff */
[----:B----4-:R-:W-:-:S03]  /*130a0*/  ISETP.GT.U32.AND P3, PT, R55, R25, PT ;  /* 0x000000193700720c */ /* 0x010fc60003f64070 */
[----:B------:R-:W-:Y:S01]  /*130b0*/  IMAD.HI.U32 R13, R2, R11, RZ ;  /* 0x0000000b020d7227 */ /* 0x000fe200078e00ff */
[----:B---3--:R-:W-:-:S09]  /*130c0*/  ISETP.GT.U32.AND P4, PT, R55, R26, PT ;  /* 0x0000001a3700720c */ /* 0x008fd20003f84070 */
[----:B------:R-:W-:Y:S01]  /*130d0*/  @!P3 IMAD.IADD R25, R25, 0x1, -R55 ;  /* 0x000000011919b824 */ /* 0x000fe200078e0a37 */
[----:B------:R-:W-:-:S04]  /*130e0*/  IABS R20, R10 ;  /* 0x0000000a00147213 */ /* 0x000fc80000000000 */
[----:B------:R-:W-:Y:S01]  /*130f0*/  ISETP.GT.U32.AND P3, PT, R55, R25, PT ;  /* 0x000000193700720c */ /* 0x000fe20003f64070 */
[----:B------:R-:W-:Y:S02]  /*13100*/  IMAD.MOV R18, RZ, RZ, -R18 ;  /* 0x000000ffff127224 */ /* 0x000fe400078e0a12 */
[----:B------:R-:W-:Y:S02]  /*13110*/  @!P4 IMAD.IADD R26, R26, 0x1, -R55 ;  /* 0x000000011a1ac824 */ /* 0x000fe400078e0a37 */
[----:B------:R-:W-:-:S03]  /*13120*/  IMAD.MOV R13, RZ, RZ, -R13 ;  /* 0x000000ffff0d7224 */ /* 0x000fc600078e0a0d */
[C---:B------:R-:W-:Y:S01]  /*13130*/  ISETP.GT.U32.AND P4, PT, R55.reuse, R26, PT ;  /* 0x0000001a3700720c */ /* 0x040fe20003f84070 */
[----:B------:R-:W-:Y:S02]  /*13140*/  @!P6 IMAD.IADD R14, R14, 0x1, -R55 ;  /* 0x000000010e0ee824 */ /* 0x000fe400078e0a37 */
[C---:B------:R-:W-:Y:S02]  /*13150*/  IMAD R5, R55.reuse, R18, R15 ;  /* 0x0000001237057224 */ /* 0x040fe400078e020f */
[----:B------:R-:W-:Y:S01]  /*13160*/  IMAD.HI.U32 R21, R2, R20, RZ ;  /* 0x0000001402157227 */ /* 0x000fe200078e00ff */
[----:B------:R-:W-:Y:S03]  /*13170*/  STL [R1+0x5c], R14 ;  /* 0x00005c0e01007387 */ /* 0x000fe60000100800 */
[C---:B------:R-:W-:Y:S02]  /*13180*/  IMAD R0, R55.reuse, R13, R11 ;  /* 0x0000000d37007224 */ /* 0x040fe400078e020b */
[----:B------:R-:W-:Y:S01]  /*13190*/  @!P5 IMAD.IADD R12, R12, 0x1, -R55 ;  /* 0x000000010c0cd824 */ /* 0x000fe200078e0a37 */
[----:B------:R-:W-:Y:S01]  /*131a0*/  ISETP.GT.U32.AND P6, PT, R55, R39, PT ;  /* 0x000000273700720c */ /* 0x000fe20003fc4070 */
[----:B------:R-:W-:Y:S01]  /*131b0*/  IMAD.MOV R21, RZ, RZ, -R21 ;  /* 0x000000ffff157224 */ /* 0x000fe200078e0a15 */
[----:B------:R-:W-:Y:S01]  /*131c0*/  STL [R1+0x510], R5 ;  /* 0x0005100501007387 */ /* 0x000fe20000100800 */
[----:B------:R-:W-:-:S03]  /*131d0*/  @!P3 IMAD.IADD R25, R25, 0x1, -R55 ;  /* 0x000000011919b824 */ /* 0x000fc600078e0a37 */
[----:B------:R-:W-:Y:S01]  /*131e0*/  STL [R1+0x514], R0 ;  /* 0x0005140001007387 */ /* 0x000fe20000100800 */
[----:B------:R-:W-:-:S03]  /*131f0*/  @!P4 IMAD.IADD R26, R26, 0x1, -R55 ;  /* 0x000000011a1ac824 */ /* 0x000fc600078e0a37 */
[----:B------:R0:W-:Y:S01]  /*13200*/  STL [R1+0x58], R12 ;  /* 0x0000580c01007387 */ /* 0x0001e20000100800 */
[----:B------:R-:W-:-:S03]  /*13210*/  IMAD R4, R55, R21, R20 ;  /* 0x0000001537047224 */ /* 0x000fc600078e0214 */
[----:B------:R-:W3:Y:S01]  /*13220*/  LDL.LU R10, [R1+0x654] ;  /* 0x00065400010a7983 */ /* 0x000ee20000300800 */
[----:B------:R-:W-:Y:S01]  /*13230*/  @!P6 IMAD.IADD R39, R39, 0x1, -R55 ;  /* 0x000000012727e824 */ /* 0x000fe200078e0a37 */
[C---:B------:R-:W-:Y:S02]  /*13240*/  ISETP.GT.U32.AND P5, PT, R55.reuse, R19, PT ;  /* 0x000000133700720c */ /* 0x040fe40003fa4070 */
[----:B------:R-:W-:Y:S02]  /*13250*/  IABS R20, R17 ;  /* 0x0000001100147213 */ /* 0x000fe40000000000 */
[----:B------:R-:W-:-:S09]  /*13260*/  ISETP.GT.U32.AND P3, PT, R55, R24, PT ;  /* 0x000000183700720c */ /* 0x000fd20003f64070 */
[----:B------:R-:W-:Y:S01]  /*13270*/  @!P5 IMAD.IADD R19, R19, 0x1, -R55 ;  /* 0x000000011313d824 */ /* 0x000fe200078e0a37 */
[----:B------:R-:W-:-:S04]  /*13280*/  ISETP.GT.U32.AND P6, PT, R55, R39, PT ;  /* 0x000000273700720c */ /* 0x000fc80003fc4070 */
[----:B------:R-:W-:Y:S01]  /*13290*/  ISETP.GT.U32.AND P5, PT, R55, R19, PT ;  /* 0x000000133700720c */ /* 0x000fe20003fa4070 */
[----:B------:R-:W-:-:S05]  /*132a0*/  @!P3 IMAD.IADD R24, R24, 0x1, -R55 ;  /* 0x000000011818b824 */ /* 0x000fca00078e0a37 */
[----:B------:R-:W-:-:S03]  /*132b0*/  ISETP.GT.U32.AND P3, PT, R55, R24, PT ;  /* 0x000000183700720c */ /* 0x000fc60003f64070 */
[----:B------:R-:W-:-:S04]  /*132c0*/  @!P6 IMAD.IADD R39, R39, 0x1, -R55 ;  /* 0x000000012727e824 */ /* 0x000fc800078e0a37 */
[----:B------:R-:W-:-:S06]  /*132d0*/  @!P5 IMAD.IADD R19, R19, 0x1, -R55 ;  /* 0x000000011313d824 */ /* 0x000fcc00078e0a37 */
[----:B------:R-:W-:Y:S01]  /*132e0*/  @!P3 IMAD.IADD R24, R24, 0x1, -R55 ;  /* 0x000000011818b824 */ /* 0x000fe200078e0a37 */
[----:B--2---:R-:W-:Y:S02]  /*132f0*/  IABS R11, R23 ;  /* 0x00000017000b7213 */ /* 0x004fe40000000000 */
[----:B------:R-:W2:Y:S04]  /*13300*/  LDL.LU R23, [R1+0x63c] ;  /* 0x00063c0001177983 */ /* 0x000ea80000300800 */
[----:B------:R1:W-:Y:S04]  /*13310*/  STL [R1+0x54], R25 ;  /* 0x0000541901007387 */ /* 0x0003e80000100800 */
[----:B------:R-:W4:Y:S04]  /*13320*/  LDL R17, [R1+0x3f90] ;  /* 0x003f900001117983 */ /* 0x000f280000100800 */
[----:B------:R1:W-:Y:S04]  /*13330*/  STL [R1+0x50], R26 ;  /* 0x0000501a01007387 */ /* 0x0003e80000100800 */
[----:B0-----:R-:W4:Y:S01]  /*13340*/  LDL R12, [R1+0x3f94] ;  /* 0x003f9400010c7983 */ /* 0x001f220000100800 */
[----:B------:R-:W-:Y:S01]  /*13350*/  IMAD.HI.U32 R13, R2, R11, RZ ;  /* 0x0000000b020d7227 */ /* 0x000fe200078e00ff */
[----:B------:R-:W-:-:S02]  /*13360*/  IABS R15, R22 ;  /* 0x00000016000f7213 */ /* 0x000fc40000000000 */
[----:B------:R-:W4:Y:S01]  /*13370*/  LDL R22, [R1+0x3fa0] ;  /* 0x003fa00001167983 */ /* 0x000f220000100800 */
[----:B------:R-:W-:-:S03]  /*13380*/  IMAD.MOV R13, RZ, RZ, -R13 ;  /* 0x000000ffff0d7224 */ /* 0x000fc600078e0a0d */
[----:B-1----:R-:W4:Y:S01]  /*13390*/  LDL.LU R25, [R1+0x640] ;  /* 0x0006400001197983 */ /* 0x002f220000300800 */
[----:B------:R-:W-:-:S03]  /*133a0*/  IMAD R0, R55, R13, R11 ;  /* 0x0000000d37007224 */ /* 0x000fc600078e020b */
[----:B------:R-:W4:Y:S04]  /*133b0*/  LDL.LU R26, [R1+0x644] ;  /* 0x00064400011a7983 */ /* 0x000f280000300800 */
[----:B------:R-:W-:Y:S04]  /*133c0*/  STL [R1+0x4c], R39 ;  /* 0x00004c2701007387 */ /* 0x000fe80000100800 */
[----:B------:R-:W-:Y:S04]  /*133d0*/  STL [R1+0x508], R0 ;  /* 0x0005080001007387 */ /* 0x000fe80000100800 */
[----:B------:R-:W-:Y:S04]  /*133e0*/  STL [R1+0x48], R19 ;  /* 0x0000481301007387 */ /* 0x000fe80000100800 */
[----:B------:R-:W4:Y:S04]  /*133f0*/  LDL.LU R29, [R1+0x648] ;  /* 0x00064800011d7983 */ /* 0x000f280000300800 */
[----:B------:R0:W-:Y:S04]  /*13400*/  STL [R1+0x44], R24 ;  /* 0x0000441801007387 */ /* 0x0001e80000100800 */
[----:B------:R-:W4:Y:S04]  /*13410*/  LDL R9, [R1+0x3fa4] ;  /* 0x003fa40001097983 */ /* 0x000f280000100800 */
[----:B0-----:R-:W4:Y:S01]  /*13420*/  LDL R24, [R1+0x3fb4] ;  /* 0x003fb40001187983 */ /* 0x001f220000100800 */
[----:B------:R-:W-:Y:S01]  /*13430*/  ISETP.GT.U32.AND P4, PT, R55, R60, PT ;  /* 0x0000003c3700720c */ /* 0x000fe20003f84070 */
[----:B------:R-:W-:-:S12]  /*13440*/  IMAD.HI.U32 R21, R2, R20, RZ ;  /* 0x0000001402157227 */ /* 0x000fd800078e00ff */
[----:B------:R-:W-:-:S05]  /*13450*/  @!P4 IMAD.IADD R60, R60, 0x1, -R55 ;  /* 0x000000013c3cc824 */ /* 0x000fca00078e0a37 */
[C---:B------:R-:W-:Y:S01]  /*13460*/  ISETP.GT.U32.AND P4, PT, R55.reuse, R60, PT ;  /* 0x0000003c3700720c */ /* 0x040fe20003f84070 */
[----:B------:R-:W-:Y:S01]  /*13470*/  IMAD.HI.U32 R18, R2, R15, RZ ;  /* 0x0000000f02127227 */ /* 0x000fe200078e00ff */
[----:B------:R-:W-:-:S03]  /*13480*/  ISETP.GT.U32.AND P6, PT, R55, R59, PT ;  /* 0x0000003b3700720c */ /* 0x000fc60003fc4070 */
[----:B------:R-:W-:Y:S02]  /*13490*/  IMAD.MOV R21, RZ, RZ, -R21 ;  /* 0x000000ffff157224 */ /* 0x000fe400078e0a15 */
[----:B------:R-:W-:Y:S02]  /*134a0*/  IMAD.MOV R18, RZ, RZ, -R18 ;  /* 0x000000ffff127224 */ /* 0x000fe400078e0a12 */
[----:B------:R-:W-:-:S04]  /*134b0*/  IMAD R39, R55, R21, R20 ;  /* 0x0000001537277224 */ /* 0x000fc800078e0214 */
[----:B------:R-:W-:Y:S02]  /*134c0*/  @!P4 IMAD.IADD R60, R60, 0x1, -R55 ;  /* 0x000000013c3cc824 */ /* 0x000fe400078e0a37 */
[C---:B------:R-:W-:Y:S01]  /*134d0*/  IMAD R14, R55.reuse, R18, R15 ;  /* 0x00000012370e7224 */ /* 0x040fe200078e020f */
[----:B---3--:R-:W-:Y:S01]  /*134e0*/  ISETP.GT.U32.AND P5, PT, R55, R10, PT ;  /* 0x0000000a3700720c */ /* 0x008fe20003fa4070 */
[----:B------:R-:W-:-:S05]  /*134f0*/  @!P6 IMAD.IADD R59, R59, 0x1, -R55 ;  /* 0x000000013b3be824 */ /* 0x000fca00078e0a37 */
[----:B------:R-:W-:-:S07]  /*13500*/  ISETP.GT.U32.AND P6, PT, R55, R59, PT ;  /* 0x0000003b3700720c */ /* 0x000fce0003fc4070 */
[----:B------:R-:W-:-:S05]  /*13510*/  @!P5 IMAD.IADD R10, R10, 0x1, -R55 ;  /* 0x000000010a0ad824 */ /* 0x000fca00078e0a37 */
[----:B------:R-:W-:Y:S01]  /*13520*/  ISETP.GT.U32.AND P5, PT, R55, R10, PT ;  /* 0x0000000a3700720c */ /* 0x000fe20003fa4070 */
[----:B------:R-:W-:-:S12]  /*13530*/  @!P6 IMAD.IADD R59, R59, 0x1, -R55 ;  /* 0x000000013b3be824 */ /* 0x000fd800078e0a37 */
[----:B------:R-:W-:Y:S01]  /*13540*/  @!P5 IMAD.IADD R10, R10, 0x1, -R55 ;  /* 0x000000010a0ad824 */ /* 0x000fe200078e0a37 */
[----:B--2---:R-:W-:Y:S02]  /*13550*/  ISETP.GT.U32.AND P3, PT, R55, R23, PT ;  /* 0x000000173700720c */ /* 0x004fe40003f64070 */
[----:B----4-:R-:W-:Y:S02]  /*13560*/  IABS R20, R17 ;  /* 0x0000001100147213 */ /* 0x010fe40000000000 */
[----:B------:R-:W2:Y:S04]  /*13570*/  LDL R17, [R1+0x3fb0] ;  /* 0x003fb00001117983 */ /* 0x000ea80000100800 */
[----:B------:R0:W-:Y:S01]  /*13580*/  STL [R1+0x40], R60 ;  /* 0x0000403c01007387 */ /* 0x0001e20000100800 */
[----:B------:R-:W-:-:S03]  /*13590*/  IABS R15, R12 ;  /* 0x0000000c000f7213 */ /* 0x000fc60000000000 */
[----:B------:R-:W3:Y:S04]  /*135a0*/  LDL.LU R19, [R1+0x64c] ;  /* 0x00064c0001137983 */ /* 0x000ee80000300800 */
[----:B------:R-:W4:Y:S01]  /*135b0*/  LDL.LU R12, [R1+0x628] ;  /* 0x00062800010c7983 */ /* 0x000f220000300800 */
[----:B------:R-:W-:Y:S01]  /*135c0*/  @!P3 IMAD.IADD R23, R23, 0x1, -R55 ;  /* 0x000000011717b824 */ /* 0x000fe200078e0a37 */
[----:B------:R-:W-:-:S04]  /*135d0*/  IABS R11, R22 ;  /* 0x00000016000b7213 */ /* 0x000fc80000000000 */
[----:B------:R-:W-:Y:S01]  /*135e0*/  ISETP.GT.U32.AND P3, PT, R55, R23, PT ;  /* 0x000000173700720c */ /* 0x000fe20003f64070 */
[----:B------:R-:W-:-:S04]  /*135f0*/  IMAD.HI.U32 R13, R2, R11, RZ ;  /* 0x0000000b020d7227 */ /* 0x000fc800078e00ff */
[----:B------:R-:W-:Y:S01]  /*13600*/  IMAD.HI.U32 R21, R2, R20, RZ ;  /* 0x0000001402157227 */ /* 0x000fe200078e00ff */
[----:B------:R-:W-:Y:S03]  /*13610*/  STL [R1+0x650], R59 ;  /* 0x0006503b01007387 */ /* 0x000fe60000100800 */
[----:B------:R-:W-:Y:S01]  /*13620*/  IMAD.MOV R13, RZ, RZ, -R13 ;  /* 0x000000ffff0d7224 */ /* 0x000fe200078e0a0d */
[----:B------:R-:W2:Y:S01]  /*13630*/  LDL.LU R22, [R1+0x62c] ;  /* 0x00062c0001167983 */ /* 0x000ea20000300800 */
[----:B------:R-:W-:Y:S02]  /*13640*/  IMAD.MOV R21, RZ, RZ, -R21 ;  /* 0x000000ffff157224 */ /* 0x000fe400078e0a15 */
[----:B------:R-:W-:Y:S01]  /*13650*/  @!P3 IMAD.IADD R23, R23, 0x1, -R55 ;  /* 0x000000011717b824 */ /* 0x000fe200078e0a37 */
[----:B------:R1:W-:Y:S01]  /*13660*/  STL [R1+0x654], R10 ;  /* 0x0006540a01007387 */ /* 0x0003e20000100800 */
[----:B------:R-:W-:-:S02]  /*13670*/  IMAD R5, R55, R13, R11 ;  /* 0x0000000d37057224 */ /* 0x000fc400078e020b */
[C---:B0-----:R-:W-:Y:S01]  /*13680*/  IMAD R60, R55.reuse, R21, R20 ;  /* 0x00000015373c7224 */ /* 0x041fe200078e0214 */
[----:B------:R-:W2:Y:S04]  /*13690*/  LDL.LU R8, [R1+0x630] ;  /* 0x0006300001087983 */ /* 0x000ea80000300800 */
[----:B------:R0:W-:Y:S01]  /*136a0*/  STL [R1+0x63c], R23 ;  /* 0x00063c1701007387 */ /* 0x0001e20000100800 */
[----:B------:R-:W-:Y:S02]  /*136b0*/  IABS R20, R9 ;  /* 0x0000000900147213 */ /* 0x000fe40000000000 */
[----:B------:R-:W-:Y:S02]  /*136c0*/  IABS R11, R24 ;  /* 0x00000018000b7213 */ /* 0x000fe40000000000 */
[----:B------:R-:W2:Y:S04]  /*136d0*/  LDL.LU R24, [R1+0x634] ;  /* 0x0006340001187983 */ /* 0x000ea80000300800 */
[----:B------:R-:W2:Y:S01]  /*136e0*/  LDL R9, [R1+0x3fb8] ;  /* 0x003fb80001097983 */ /* 0x000ea20000100800 */
[----:B------:R-:W-:-:S02]  /*136f0*/  ISETP.GT.U32.AND P4, PT, R55, R25, PT ;  /* 0x000000193700720c */ /* 0x000fc40003f84070 */
[----:B------:R-:W-:-:S11]  /*13700*/  ISETP.GT.U32.AND P6, PT, R55, R26, PT ;  /* 0x0000001a3700720c */ /* 0x000fd60003fc4070 */
[----:B------:R-:W-:-:S05]  /*13710*/  @!P4 IMAD.IADD R25, R25, 0x1, -R55 ;  /* 0x000000011919c824 */ /* 0x000fca00078e0a37 */
[C---:B------:R-:W-:Y:S02]  /*13720*/  ISETP.GT.U32.AND P4, PT, R55.reuse, R25, PT ;  /* 0x000000193700720c */ /* 0x040fe40003f84070 */
[----:B------:R-:W-:Y:S01]  /*13730*/  ISETP.GT.U32.AND P5, PT, R55, R29, PT ;  /* 0x0000001d3700720c */ /* 0x000fe20003fa4070 */
[----:B------:R-:W-:-:S10]  /*13740*/  @!P6 IMAD.IADD R26, R26, 0x1, -R55 ;  /* 0x000000011a1ae824 */ /* 0x000fd400078e0a37 */
[----:B------:R-:W-:-:S05]  /*13750*/  @!P4 IMAD.IADD R25, R25, 0x1, -R55 ;  /* 0x000000011919c824 */ /* 0x000fca00078e0a37 */
[----:B------:R-:W-:Y:S01]  /*13760*/  STL [R1+0x640], R25 ;  /* 0x0006401901007387 */ /* 0x000fe20000100800 */
[----:B------:R-:W-:-:S03]  /*13770*/  IMAD.HI.U32 R18, R2, R15, RZ ;  /* 0x0000000f02127227 */ /* 0x000fc600078e00ff */
[----:B-1----:R-:W2:Y:S01]  /*13780*/  LDL R10, [R1+0x3fbc] ;  /* 0x003fbc00010a7983 */ /* 0x002ea20000100800 */
[----:B------:R-:W-:Y:S01]  /*13790*/  ISETP.GT.U32.AND P6, PT, R55, R26, PT ;  /* 0x0000001a3700720c */ /* 0x000fe20003fc4070 */
[----:B------:R-:W-:Y:S02]  /*137a0*/  IMAD.MOV R18, RZ, RZ, -R18 ;  /* 0x000000ffff127224 */ /* 0x000fe400078e0a12 */
[----:B------:R-:W-:Y:S02]  /*137b0*/  @!P5 IMAD.IADD R29, R29, 0x1, -R55 ;  /* 0x000000011d1dd824 */ /* 0x000fe400078e0a37 */
[C---:B------:R-:W-:Y:S02]  /*137c0*/  IMAD R59, R55.reuse, R18, R15 ;  /* 0x00000012373b7224 */ /* 0x040fe400078e020f */
[----:B------:R-:W-:Y:S01]  /*137d0*/  IMAD.HI.U32 R21, R2, R20, RZ ;  /* 0x0000001402157227 */ /* 0x000fe200078e00ff */
[----:B------:R-:W-:-:S03]  /*137e0*/  ISETP.GT.U32.AND P5, PT, R55, R29, PT ;  /* 0x0000001d3700720c */ /* 0x000fc60003fa4070 */
[----:B------:R-:W-:Y:S02]  /*137f0*/  IMAD.MOV R21, RZ, RZ, -R21 ;  /* 0x000000ffff157224 */ /* 0x000fe400078e0a15 */
[----:B------:R-:W-:Y:S02]  /*13800*/  @!P6 IMAD.IADD R26, R26, 0x1, -R55 ;  /* 0x000000011a1ae824 */ /* 0x000fe400078e0a37 */
[----:B------:R-:W-:-:S06]  /*13810*/  IMAD R0, R55, R21, R20 ;  /* 0x0000001537007224 */ /* 0x000fcc00078e0214 */
[--C-:B------:R-:W-:Y:S01]  /*13820*/  @!P5 IMAD.IADD R29, R29, 0x1, -R55.reuse ;  /* 0x000000011d1dd824 */ /* 0x100fe200078e0a37 */
[C---:B---3--:R-:W-:Y:S02]  /*13830*/  ISETP.GT.U32.AND P3, PT, R55.reuse, R19, PT ;  /* 0x000000133700720c */ /* 0x048fe40003f64070 */
[----:B----4-:R-:W-:Y:S02]  /*13840*/  ISETP.GT.U32.AND P4, PT, R55, R12, PT ;  /* 0x0000000c3700720c */ /* 0x010fe40003f84070 */
[----:B--2---:R-:W-:Y:S02]  /*13850*/  IABS R15, R17 ;  /* 0x00000011000f7213 */ /* 0x004fe40000000000 */
[----:B------:R-:W2:Y:S07]  /*13860*/  LDL R17, [R1+0x3fc0] ;  /* 0x003fc00001117983 */ /* 0x000eae0000100800 */
[--C-:B------:R-:W-:Y:S01]  /*13870*/  @!P3 IMAD.IADD R19, R19, 0x1, -R55.reuse ;  /* 0x000000011313b824 */ /* 0x100fe200078e0a37 */
[----:B0-----:R-:W3:Y:S01]  /*13880*/  LDL.LU R23, [R1+0x638] ;  /* 0x0006380001177983 */ /* 0x001ee20000300800 */
[----:B------:R-:W-:-:S03]  /*13890*/  @!P4 IMAD.IADD R12, R12, 0x1, -R55 ;  /* 0x000000010c0cc824 */ /* 0x000fc600078e0a37 */
[C---:B------:R-:W-:Y:S01]  /*138a0*/  ISETP.GT.U32.AND P3, PT, R55.reuse, R19, PT ;  /* 0x000000133700720c */ /* 0x040fe20003f64070 */
[----:B------:R-:W-:Y:S01]  /*138b0*/  IMAD.HI.U32 R18, R2, R15, RZ ;  /* 0x0000000f02127227 */ /* 0x000fe200078e00ff */
[----:B------:R-:W-:-:S03]  /*138c0*/  ISETP.GT.U32.AND P4, PT, R55, R12, PT ;  /* 0x0000000c3700720c */ /* 0x000fc60003f84070 */
[----:B------:R-:W-:Y:S01]  /*138d0*/  IMAD.MOV R18, RZ, RZ, -R18 ;  /* 0x000000ffff127224 */ /* 0x000fe200078e0a12 */
[----:B------:R0:W-:Y:S04]  /*138e0*/  STL [R1+0x644], R26 ;  /* 0x0006441a01007387 */ /* 0x0001e80000100800 */
[----:B------:R1:W-:Y:S03]  /*138f0*/  STL [R1+0x4e8], R0 ;  /* 0x0004e80001007387 */ /* 0x0003e60000100800 */
[----:B------:R-:W-:Y:S01]  /*13900*/  @!P3 IMAD.IADD R19, R19, 0x1, -R55 ;  /* 0x000000011313b824 */ /* 0x000fe200078e0a37 */
[----:B0-----:R-:W4:Y:S01]  /*13910*/  LDL.LU R26, [R1+0x614] ;  /* 0x00061400011a7983 */ /* 0x001f220000300800 */
[----:B-1----:R-:W-:-:S02]  /*13920*/  IMAD R0, R55, R18, R15 ;  /* 0x0000001237007224 */ /* 0x002fc400078e020f */
[----:B------:R-:W-:-:S03]  /*13930*/  @!P4 IMAD.IADD R12, R12, 0x1, -R55 ;  /* 0x000000010c0cc824 */ /* 0x000fc600078e0a37 */
[----:B------:R-:W-:Y:S01]  /*13940*/  STL [R1+0x4ec], R0 ;  /* 0x0004ec0001007387 */ /* 0x000fe20000100800 */
[----:B------:R-:W-:-:S03]  /*13950*/  IABS R20, R9 ;  /* 0x0000000900147213 */ /* 0x000fc60000000000 */
[----:B------:R0:W-:Y:S04]  /*13960*/  STL [R1+0x648], R29 ;  /* 0x0006481d01007387 */ /* 0x0001e80000100800 */
[----:B------:R-:W3:Y:S04]  /*13970*/  LDL.LU R9, [R1+0x618] ;  /* 0x0006180001097983 */ /* 0x000ee80000300800 */
[----:B------:R1:W-:Y:S04]  /*13980*/  STL [R1+0x64c], R19 ;  /* 0x00064c1301007387 */ /* 0x0003e80000100800 */
[----:B------:R1:W-:Y:S04]  /*13990*/  STL [R1+0x628], R12 ;  /* 0x0006280c01007387 */ /* 0x0003e80000100800 */
[----:B------:R-:W3:Y:S01]  /*139a0*/  LDL R7, [R1+0x3fc4] ;  /* 0x003fc40001077983 */ /* 0x000ee20000100800 */
[----:B------:R-:W-:-:S02]  /*139b0*/  ISETP.GT.U32.AND P6, PT, R55, R22, PT ;  /* 0x000000163700720c */ /* 0x000fc40003fc4070 */
[C---:B------:R-:W-:Y:S01]  /*139c0*/  ISETP.GT.U32.AND P5, PT, R55.reuse, R8, PT ;  /* 0x000000083700720c */ /* 0x040fe20003fa4070 */
[----:B0-----:R-:W4:Y:S01]  /*139d0*/  LDL R29, [R1+0x3fd0] ;  /* 0x003fd000011d7983 */ /* 0x001f220000100800 */
[----:B------:R-:W-:Y:S01]  /*139e0*/  ISETP.GT.U32.AND P3, PT, R55, R24, PT ;  /* 0x000000183700720c */ /* 0x000fe20003f64070 */
[----:B------:R-:W-:-:S04]  /*139f0*/  IMAD.HI.U32 R13, R2, R11, RZ ;  /* 0x0000000b020d7227 */ /* 0x000fc800078e00ff */
[----:B------:R-:W-:-:S04]  /*13a00*/  IMAD.MOV R13, RZ, RZ, -R13 ;  /* 0x000000ffff0d7224 */ /* 0x000fc800078e0a0d */
[--C-:B------:R-:W-:Y:S01]  /*13a10*/  @!P6 IMAD.IADD R22, R22, 0x1, -R55.reuse ;  /* 0x000000011616e824 */ /* 0x100fe200078e0a37 */
[----:B------:R-:W-:Y:S02]  /*13a20*/  IABS R15, R10 ;  /* 0x0000000a000f7213 */ /* 0x000fe40000000000 */
[----:B------:R-:W4:Y:S04]  /*13a30*/  LDL R10, [R1+0x3fd4] ;  /* 0x003fd400010a7983 */ /* 0x000f280000100800 */
[----:B-1----:R-:W4:Y:S04]  /*13a40*/  LDL.LU R19, [R1+0x61c] ;  /* 0x00061c0001137983 */ /* 0x002f280000300800 */
[----:B------:R-:W4:Y:S01]  /*13a50*/  LDL.LU R12, [R1+0x620] ;  /* 0x00062000010c7983 */ /* 0x000f220000300800 */
[--C-:B------:R-:W-:Y:S01]  /*13a60*/  @!P5 IMAD.IADD R8, R8, 0x1, -R55.reuse ;  /* 0x000000010808d824 */ /* 0x100fe200078e0a37 */
[----:B------:R-:W-:Y:S01]  /*13a70*/  ISETP.GT.U32.AND P6, PT, R55, R22, PT ;  /* 0x000000163700720c */ /* 0x000fe20003fc4070 */
[----:B------:R-:W-:-:S02]  /*13a80*/  @!P3 IMAD.IADD R24, R24, 0x1, -R55 ;  /* 0x000000011818b824 */ /* 0x000fc400078e0a37 */
[C---:B------:R-:W-:Y:S01]  /*13a90*/  IMAD R25, R55.reuse, R13, R11 ;  /* 0x0000000d37197224 */ /* 0x040fe200078e020b */
[C---:B------:R-:W-:Y:S01]  /*13aa0*/  ISETP.GT.U32.AND P5, PT, R55.reuse, R8, PT ;  /* 0x000000083700720c */ /* 0x040fe20003fa4070 */
[----:B------:R-:W-:Y:S01]  /*13ab0*/  IMAD.HI.U32 R18, R2, R15, RZ ;  /* 0x0000000f02127227 */ /* 0x000fe200078e00ff */
[----:B------:R-:W-:-:S03]  /*13ac0*/  ISETP.GT.U32.AND P3, PT, R55, R24, PT ;  /* 0x000000183700720c */ /* 0x000fc60003f64070 */
[----:B------:R-:W-:-:S04]  /*13ad0*/  IMAD.MOV R18, RZ, RZ, -R18 ;  /* 0x000000ffff127224 */ /* 0x000fc800078e0a12 */
[----:B------:R-:W-:Y:S02]  /*13ae0*/  @!P6 IMAD.IADD R22, R22, 0x1, -R55 ;  /* 0x000000011616e824 */ /* 0x000fe400078e0a37 */
[----:B------:R-:W-:Y:S02]  /*13af0*/  IMAD R6, R55, R18, R15 ;  /* 0x0000001237067224 */ /* 0x000fe400078e020f */
[----:B------:R-:W-:Y:S01]  /*13b00*/  IMAD.HI.U32 R21, R2, R20, RZ ;  /* 0x0000001402157227 */ /* 0x000fe200078e00ff */
[----:B------:R0:W-:Y:S03]  /*13b10*/  STL [R1+0x62c], R22 ;  /* 0x00062c1601007387 */ /* 0x0001e60000100800 */
[--C-:B------:R-:W-:Y:S02]  /*13b20*/  @!P5 IMAD.IADD R8, R8, 0x1, -R55.reuse ;  /* 0x000000010808d824 */ /* 0x100fe400078e0a37 */
[----:B------:R-:W-:-:S02]  /*13b30*/  @!P3 IMAD.IADD R24, R24, 0x1, -R55 ;  /* 0x000000011818b824 */ /* 0x000fc400078e0a37 */
[----:B------:R-:W-:Y:S01]  /*13b40*/  IMAD.MOV R21, RZ, RZ, -R21 ;  /* 0x000000ffff157224 */ /* 0x000fe200078e0a15 */
[----:B0-----:R-:W4:Y:S04]  /*13b50*/  LDL.LU R22, [R1+0x624] ;  /* 0x0006240001167983 */ /* 0x001f280000300800 */
[----:B------:R-:W-:Y:S01]  /*13b60*/  STL [R1+0x4e0], R6 ;  /* 0x0004e00601007387 */ /* 0x000fe20000100800 */
[----:B--2---:R-:W-:-:S05]  /*13b70*/  IABS R11, R17 ;  /* 0x00000011000b7213 */ /* 0x004fca0000000000 */
[----:B------:R-:W-:-:S04]  /*13b80*/  IMAD.HI.U32 R13, R2, R11, RZ ;  /* 0x0000000b020d7227 */ /* 0x000fc800078e00ff */
[----:B------:R-:W-:-:S04]  /*13b90*/  IMAD.MOV R13, RZ, RZ, -R13 ;  /* 0x000000ffff0d7224 */ /* 0x000fc800078e0a0d */
[C---:B------:R-:W-:Y:S02]  /*13ba0*/  IMAD R0, R55.reuse, R13, R11 ;  /* 0x0000000d37007224 */ /* 0x040fe400078e020b */
[----:B------:R-:W-:-:S03]  /*13bb0*/  IMAD R17, R55, R21, R20 ;  /* 0x0000001537117224 */ /* 0x000fc600078e0214 */
[----:B------:R-:W-:Y:S04]  /*13bc0*/  STL [R1+0x4e4], R0 ;  /* 0x0004e40001007387 */ /* 0x000fe80000100800 */
[----:B------:R0:W-:Y:S04]  /*13bd0*/  STL [R1+0x630], R8 ;  /* 0x0006300801007387 */ /* 0x0001e80000100800 */
[----:B0-----:R-:W2:Y:S04]  /*13be0*/  LDL.LU R8, [R1+0x600] ;  /* 0x0006000001087983 */ /* 0x001ea80000300800 */
[----:B------:R0:W-:Y:S04]  /*13bf0*/  STL [R1+0x634], R24 ;  /* 0x0006341801007387 */ /* 0x0001e80000100800 */
[----:B0-----:R-:W2:Y:S01]  /*13c00*/  LDL.LU R24, [R1+0x604] ;  /* 0x0006040001187983 */ /* 0x001ea20000300800 */
[----:B---3--:R-:W-:-:S03]  /*13c10*/  IABS R20, R7 ;  /* 0x0000000700147213 */ /* 0x008fc60000000000 */
[----:B------:R-:W3:Y:S01]  /*13c20*/  LDL R7, [R1+0x3fe0] ;  /* 0x003fe00001077983 */ /* 0x000ee20000100800 */
[C---:B------:R-:W-:Y:S02]  /*13c30*/  ISETP.GT.U32.AND P4, PT, R55.reuse, R23, PT ;  /* 0x000000173700720c */ /* 0x040fe40003f84070 */
[----:B----4-:R-:W-:-:S11]  /*13c40*/  ISETP.GT.U32.AND P6, PT, R55, R26, PT ;  /* 0x0000001a3700720c */ /* 0x010fd60003fc4070 */
[----:B------:R-:W-:-:S05]  /*13c50*/  @!P4 IMAD.IADD R23, R23, 0x1, -R55 ;  /* 0x000000011717c824 */ /* 0x000fca00078e0a37 */
[C---:B------:R-:W-:Y:S02]  /*13c60*/  ISETP.GT.U32.AND P4, PT, R55.reuse, R23, PT ;  /* 0x000000173700720c */ /* 0x040fe40003f84070 */
[C---:B------:R-:W-:Y:S01]  /*13c70*/  ISETP.GT.U32.AND P5, PT, R55.reuse, R9, PT ;  /* 0x000000093700720c */ /* 0x040fe20003fa4070 */
[----:B------:R-:W-:Y:S01]  /*13c80*/  @!P6 IMAD.IADD R26, R26, 0x1, -R55 ;  /* 0x000000011a1ae824 */ /* 0x000fe200078e0a37 */
[----:B------:R-:W-:Y:S02]  /*13c90*/  IABS R15, R29 ;  /* 0x0000001d000f7213 */ /* 0x000fe40000000000 */
[----:B------:R-:W-:-:S07]  /*13ca0*/  ISETP.GT.U32.AND P3, PT, R55, R19, PT ;  /* 0x000000133700720c */ /* 0x000fce0003f64070 */
[----:B------:R-:W-:Y:S01]  /*13cb0*/  @!P4 IMAD.IADD R23, R23, 0x1, -R55 ;  /* 0x000000011717c824 */ /* 0x000fe200078e0a37 */
[C---:B------:R-:W-:Y:S02]  /*13cc0*/  ISETP.GT.U32.AND P4, PT, R55.reuse, R12, PT ;  /* 0x0000000c3700720c */ /* 0x040fe40003f84070 */
[----:B------:R-:W-:Y:S02]  /*13cd0*/  IABS R11, R10 ;  /* 0x0000000a000b7213 */ /* 0x000fe40000000000 */
[----:B------:R0:W-:Y:S01]  /*13ce0*/  STL [R1+0x638], R23 ;  /* 0x0006381701007387 */ /* 0x0001e20000100800 */
[----:B------:R-:W-:-:S03]  /*13cf0*/  ISETP.GT.U32.AND P6, PT, R55, R26, PT ;  /* 0x0000001a3700720c */ /* 0x000fc60003fc4070 */
[----:B------:R-:W4:Y:S01]  /*13d00*/  LDL R29, [R1+0x3fe4] ;  /* 0x003fe400011d7983 */ /* 0x000f220000100800 */
[----:B------:R-:W-:-:S03]  /*13d10*/  @!P5 IMAD.IADD R9, R9, 0x1, -R55 ;  /* 0x000000010909d824 */ /* 0x000fc600078e0a37 */
[----:B------:R-:W4:Y:S01]  /*13d20*/  LDL R10, [R1+0x3fe8] ;  /* 0x003fe800010a7983 */ /* 0x000f220000100800 */
[--C-:B------:R-:W-:Y:S01]  /*13d30*/  @!P3 IMAD.IADD R19, R19, 0x1, -R55.reuse ;  /* 0x000000011313b824 */ /* 0x100fe200078e0a37 */
[C---:B------:R-:W-:Y:S01]  /*13d40*/  ISETP.GT.U32.AND P5, PT, R55.reuse, R9, PT ;  /* 0x000000093700720c */ /* 0x040fe20003fa4070 */
[----:B------:R-:W-:Y:S01]  /*13d50*/  @!P4 IMAD.IADD R12, R12, 0x1, -R55 ;  /* 0x000000010c0cc824 */ /* 0x000fe200078e0a37 */
[----:B0-----:R-:W4:Y:S01]  /*13d60*/  LDL.LU R23, [R1+0x608] ;  /* 0x0006080001177983 */ /* 0x001f220000300800 */
[C---:B------:R-:W-:Y:S01]  /*13d70*/  IMAD.HI.U32 R21, R2.reuse, R20, RZ ;  /* 0x0000001402157227 */ /* 0x040fe200078e00ff */
[C---:B------:R-:W-:Y:S02]  /*13d80*/  ISETP.GT.U32.AND P3, PT, R55.reuse, R19, PT ;  /* 0x000000133700720c */ /* 0x040fe40003f64070 */
[----:B------:R-:W-:Y:S01]  /*13d90*/  ISETP.GT.U32.AND P4, PT, R55, R12, PT ;  /* 0x0000000c3700720c */ /* 0x000fe20003f84070 */
[----:B------:R-:W-:-:S04]  /*13da0*/  IMAD.HI.U32 R13, R2, R11, RZ ;  /* 0x0000000b020d7227 */ /* 0x000fc800078e00ff */
[----:B------:R-:W-:Y:S02]  /*13db0*/  @!P6 IMAD.IADD R26, R26, 0x1, -R55 ;  /* 0x000000011a1ae824 */ /* 0x000fe400078e0a37 */
[----:B------:R-:W-:Y:S02]  /*13dc0*/  IMAD.MOV R21, RZ, RZ, -R21 ;  /* 0x000000ffff157224 */ /* 0x000fe400078e0a15 */
[----:B------:R-:W-:Y:S01]  /*13dd0*/  IMAD.MOV R13, RZ, RZ, -R13 ;  /* 0x000000ffff0d7224 */ /* 0x000fe200078e0a0d */
[----:B------:R0:W-:Y:S01]  /*13de0*/  STL [R1+0x614], R26 ;  /* 0x0006141a01007387 */ /* 0x0001e20000100800 */
[----:B------:R-:W-:Y:S02]  /*13df0*/  @!P5 IMAD.IADD R9, R9, 0x1, -R55 ;  /* 0x000000010909d824 */ /* 0x000fe400078e0a37 */
[----:B------:R-:W-:Y:S02]  /*13e00*/  IMAD R6, R55, R13, R11 ;  /* 0x0000000d37067224 */ /* 0x000fe400078e020b */
[----:B------:R-:W-:-:S02]  /*13e10*/  @!P3 IMAD.IADD R19, R19, 0x1, -R55 ;  /* 0x000000011313b824 */ /* 0x000fc400078e0a37 */
[----:B0-----:R-:W-:Y:S02]  /*13e20*/  IMAD R26, R55, R21, R20 ;  /* 0x00000015371a7224 */ /* 0x001fe400078e0214 */
[----:B------:R-:W-:-:S03]  /*13e30*/  @!P4 IMAD.IADD R12, R12, 0x1, -R55 ;  /* 0x000000010c0cc824 */ /* 0x000fc600078e0a37 */
[----:B------:R-:W-:Y:S04]  /*13e40*/  STL [R1+0x587c], R26 ;  /* 0x00587c1a01007387 */ /* 0x000fe80000100800 */
[----:B------:R-:W-:Y:S04]  /*13e50*/  STL [R1+0x4d8], R6 ;  /* 0x0004d80601007387 */ /* 0x000fe80000100800 */
[----:B------:R0:W-:Y:S01]  /*13e60*/  STL [R1+0x618], R9 ;  /* 0x0006180901007387 */ /* 0x0001e20000100800 */
[----:B---3--:R-:W-:-:S03]  /*13e70*/  IABS R20, R7 ;  /* 0x0000000700147213 */ /* 0x008fc60000000000 */
[----:B------:R-:W3:Y:S04]  /*13e80*/  LDL.LU R7, [R1+0x610] ;  /* 0x0006100001077983 */ /* 0x000ee80000300800 */
[----:B------:R-:W-:Y:S04]  /*13e90*/  STL [R1+0x61c], R19 ;  /* 0x00061c1301007387 */ /* 0x000fe80000100800 */
[----:B------:R-:W3:Y:S04]  /*13ea0*/  LDL R50, [R1+0x3fec] ;  /* 0x003fec0001327983 */ /* 0x000ee80000100800 */
[----:B0-----:R-:W3:Y:S04]  /*13eb0*/  LDL R9, [R1+0x3ff0] ;  /* 0x003ff00001097983 */ /* 0x001ee80000100800 */
[----:B------:R0:W-:Y:S04]  /*13ec0*/  STL [R1+0x620], R12 ;  /* 0x0006200c01007387 */ /* 0x0001e80000100800 */
[----:B0-----:R-:W3:Y:S01]  /*13ed0*/  LDL R12, [R1+0x3ff4] ;  /* 0x003ff400010c7983 */ /* 0x001ee20000100800 */
[C---:B------:R-:W-:Y:S01]  /*13ee0*/  ISETP.GT.U32.AND P6, PT, R55.reuse, R22, PT ;  /* 0x000000163700720c */ /* 0x040fe20003fc4070 */
[----:B------:R-:W-:Y:S01]  /*13ef0*/  IMAD.HI.U32 R18, R2, R15, RZ ;  /* 0x0000000f02127227 */ /* 0x000fe200078e00ff */
[----:B--2---:R-:W-:-:S03]  /*13f00*/  ISETP.GT.U32.AND P5, PT, R55, R8, PT ;  /* 0x000000083700720c */ /* 0x004fc60003fa4070 */
[----:B------:R-:W-:Y:S01]  /*13f10*/  IMAD.MOV R18, RZ, RZ, -R18 ;  /* 0x000000ffff127224 */ /* 0x000fe200078e0a12 */
[----:B------:R-:W-:-:S03]  /*13f20*/  ISETP.GT.U32.AND P3, PT, R55, R24, PT ;  /* 0x000000183700720c */ /* 0x000fc60003f64070 */
[----:B------:R-:W-:Y:S01]  /*13f30*/  IMAD R0, R55, R18, R15 ;  /* 0x0000001237007224 */ /* 0x000fe200078e020f */
[----:B----4-:R-:W-:-:S03]  /*13f40*/  IABS R15, R29 ;  /* 0x0000001d000f7213 */ /* 0x010fc60000000000 */
[----:B------:R-:W-:Y:S01]  /*13f50*/  @!P6 IMAD.IADD R22, R22, 0x1, -R55 ;  /* 0x000000011616e824 */ /* 0x000fe200078e0a37 */
[----:B------:R-:W2:Y:S01]  /*13f60*/  LDL.LU R29, [R1+0x5ec] ;  /* 0x0005ec00011d7983 */ /* 0x000ea20000300800 */
[----:B------:R-:W-:-:S03]  /*13f70*/  IABS R11, R10 ;  /* 0x0000000a000b7213 */ /* 0x000fc60000000000 */
[----:B------:R-:W4:Y:S01]  /*13f80*/  LDL.LU R10, [R1+0x5f0] ;  /* 0x0005f000010a7983 */ /* 0x000f220000300800 */
[----:B------:R-:W-:Y:S01]  /*13f90*/  ISETP.GT.U32.AND P6, PT, R55, R22, PT ;  /* 0x000000163700720c */ /* 0x000fe20003fc4070 */
[--C-:B------:R-:W-:Y:S02]  /*13fa0*/  @!P5 IMAD.IADD R8, R8, 0x1, -R55.reuse ;  /* 0x000000010808d824 */ /* 0x100fe400078e0a37 */
[----:B------:R-:W-:-:S03]  /*13fb0*/  @!P3 IMAD.IADD R24, R24, 0x1, -R55 ;  /* 0x000000011818b824 */ /* 0x000fc600078e0a37 */
[C---:B------:R-:W-:Y:S01]  /*13fc0*/  ISETP.GT.U32.AND P5, PT, R55.reuse, R8, PT ;  /* 0x000000083700720c */ /* 0x040fe20003fa4070 */
[----:B------:R-:W-:Y:S01]  /*13fd0*/  IMAD.HI.U32 R21, R2, R20, RZ ;  /* 0x0000001402157227 */ /* 0x000fe200078e00ff */
[----:B------:R-:W-:-:S03]  /*13fe0*/  ISETP.GT.U32.AND P3, PT, R55, R24, PT ;  /* 0x000000183700720c */ /* 0x000fc60003f64070 */
[----:B------:R-:W-:-:S04]  /*13ff0*/  IMAD.HI.U32 R18, R2, R15, RZ ;  /* 0x0000000f02127227 */ /* 0x000fc800078e00ff */
[----:B------:R-:W-:Y:S02]  /*14000*/  IMAD.MOV R21, RZ, RZ, -R21 ;  /* 0x000000ffff157224 */ /* 0x000fe400078e0a15 */
[----:B------:R-:W-:Y:S02]  /*14010*/  @!P6 IMAD.IADD R22, R22, 0x1, -R55 ;  /* 0x000000011616e824 */ /* 0x000fe400078e0a37 */
[----:B------:R-:W-:Y:S02]  /*14020*/  IMAD.MOV R18, RZ, RZ, -R18 ;  /* 0x000000ffff127224 */ /* 0x000fe400078e0a12 */
[----:B------:R-:W-:Y:S01]  /*14030*/  IMAD R6, R55, R21, R20 ;  /* 0x0000001537067224 */ /* 0x000fe200078e0214 */
[----:B------:R0:W-:Y:S01]  /*14040*/  STL [R1+0x624], R22 ;  /* 0x0006241601007387 */ /* 0x0001e20000100800 */
[----:B------:R-:W-:-:S04]  /*14050*/  IMAD.HI.U32 R13, R2, R11, RZ ;  /* 0x0000000b020d7227 */ /* 0x000fc800078e00ff */
[----:B------:R-:W-:Y:S01]  /*14060*/  @!P5 IMAD.IADD R8, R8, 0x1, -R55 ;  /* 0x000000010808d824 */ /* 0x000fe200078e0a37 */
[----:B------:R1:W-:Y:S01]  /*14070*/  STL [R1+0x4c4], R6 ;  /* 0x0004c40601007387 */ /* 0x0003e20000100800 */
[----:B------:R-:W-:Y:S02]  /*14080*/  IMAD.MOV R13, RZ, RZ, -R13 ;  /* 0x000000ffff0d7224 */ /* 0x000fe400078e0a0d */
[----:B0-----:R-:W-:Y:S01]  /*14090*/  IMAD R22, R55, R18, R15 ;  /* 0x0000001237167224 */ /* 0x001fe200078e020f */
[----:B------:R-:W4:Y:S01]  /*140a0*/  LDL.LU R19, [R1+0x5f4] ;  /* 0x0005f40001137983 */ /* 0x000f220000300800 */
[----:B------:R-:W-:-:S03]  /*140b0*/  @!P3 IMAD.IADD R24, R24, 0x1, -R55 ;  /* 0x000000011818b824 */ /* 0x000fc600078e0a37 */
[----:B------:R-:W-:Y:S01]  /*140c0*/  STL [R1+0x5878], R22 ;  /* 0x0058781601007387 */ /* 0x000fe20000100800 */
[----:B-1----:R-:W-:-:S03]  /*140d0*/  IMAD R6, R55, R13, R11 ;  /* 0x0000000d37067224 */ /* 0x002fc600078e020b */
[----:B------:R0:W-:Y:S01]  /*140e0*/  STL [R1+0x600], R8 ;  /* 0x0006000801007387 */ /* 0x0001e20000100800 */
[----:B---3--:R-:W-:-:S03]  /*140f0*/  IABS R20, R50 ;  /* 0x0000003200147213 */ /* 0x008fc60000000000 */
[----:B------:R-:W3:Y:S04]  /*14100*/  LDL.LU R50, [R1+0x5f8] ;  /* 0x0005f80001327983 */ /* 0x000ee80000300800 */
[----:B------:R1:W-:Y:S01]  /*14110*/  STL [R1+0x604], R24 ;  /* 0x0006041801007387 */ /* 0x0003e20000100800 */
[----:B------:R-:W-:-:S03]  /*14120*/  IABS R11, R12 ;  /* 0x0000000c000b7213 */ /* 0x000fc60000000000 */
[----:B------:R-:W3:Y:S04]  /*14130*/  LDL.LU R12, [R1+0x5fc] ;  /* 0x0005fc00010c7983 */ /* 0x000ee80000300800 */
[----:B------:R-:W3:Y:S01]  /*14140*/  LDL R49, [R1+0x4008] ;  /* 0x0040080001317983 */ /* 0x000ee20000100800 */
[----:B------:R-:W-:-:S13]  /*14150*/  ISETP.GT.U32.AND P4, PT, R55, R23, PT ;  /* 0x000000173700720c */ /* 0x000fda0003f84070 */
[----:B------:R-:W-:-:S05]  /*14160*/  @!P4 IMAD.IADD R23, R23, 0x1, -R55 ;  /* 0x000000011717c824 */ /* 0x000fca00078e0a37 */
[C---:B------:R-:W-:Y:S02]  /*14170*/  ISETP.GT.U32.AND P4, PT, R55.reuse, R23, PT ;  /* 0x000000173700720c */ /* 0x040fe40003f84070 */
[C---:B------:R-:W-:Y:S02]  /*14180*/  ISETP.GT.U32.AND P6, PT, R55.reuse, R58, PT ;  /* 0x0000003a3700720c */ /* 0x040fe40003fc4070 */
[C---:B------:R-:W-:Y:S02]  /*14190*/  ISETP.GT.U32.AND P5, PT, R55.reuse, R7, PT ;  /* 0x000000073700720c */ /* 0x040fe40003fa4070 */
[----:B--2---:R-:W-:Y:S02]  /*141a0*/  ISETP.GT.U32.AND P3, PT, R55, R29, PT ;  /* 0x0000001d3700720c */ /* 0x004fe40003f64070 */
[----:B------:R-:W-:-:S05]  /*141b0*/  IABS R15, R9 ;  /* 0x00000009000f7213 */ /* 0x000fca0000000000 */
[----:B------:R-:W-:Y:S01]  /*141c0*/  @!P4 IMAD.IADD R23, R23, 0x1, -R55 ;  /* 0x000000011717c824 */ /* 0x000fe200078e0a37 */
[----:B----4-:R-:W-:-:S04]  /*141d0*/  ISETP.GT.U32.AND P4, PT, R55, R10, PT ;  /* 0x0000000a3700720c */ /* 0x010fc80003f84070 */
[----:B------:R2:W-:Y:S01]  /*141e0*/  STL [R1+0x608], R23 ;  /* 0x0006081701007387 */ /* 0x0005e20000100800 */
[----:B------:R-:W-:-:S03]  /*141f0*/  @!P6 IMAD.IADD R58, R58, 0x1, -R55 ;  /* 0x000000013a3ae824 */ /* 0x000fc600078e0a37 */
[----:B------:R-:W4:Y:S01]  /*14200*/  LDL R9, [R1+0x4010] ;  /* 0x0040100001097983 */ /* 0x000f220000100800 */
[--C-:B------:R-:W-:Y:S01]  /*14210*/  @!P5 IMAD.IADD R7, R7, 0x1, -R55.reuse ;  /* 0x000000010707d824 */ /* 0x100fe200078e0a37 */
[----:B------:R-:W-:Y:S01]  /*14220*/  ISETP.GT.U32.AND P6, PT, R55, R58, PT ;  /* 0x0000003a3700720c */ /* 0x000fe20003fc4070 */
[--C-:B------:R-:W-:Y:S01]  /*14230*/  @!P3 IMAD.IADD R29, R29, 0x1, -R55.reuse ;  /* 0x000000011d1db824 */ /* 0x100fe200078e0a37 */
[----:B0-----:R-:W4:Y:S01]  /*14240*/  LDL R8, [R1+0x400c] ;  /* 0x00400c0001087983 */ /* 0x001f220000100800 */
[----:B------:R-:W-:Y:S01]  /*14250*/  @!P4 IMAD.IADD R10, R10, 0x1, -R55 ;  /* 0x000000010a0ac824 */ /* 0x000fe200078e0a37 */
[C---:B------:R-:W-:Y:S01]  /*14260*/  ISETP.GT.U32.AND P5, PT, R55.reuse, R7, PT ;  /* 0x000000073700720c */ /* 0x040fe20003fa4070 */
[----:B------:R-:W-:Y:S01]  /*14270*/  IMAD.HI.U32 R21, R2, R20, RZ ;  /* 0x0000001402157227 */ /* 0x000fe200078e00ff */
[C---:B------:R-:W-:Y:S01]  /*14280*/  ISETP.GT.U32.AND P3, PT, R55.reuse, R29, PT ;  /* 0x0000001d3700720c */ /* 0x040fe20003f64070 */
[----:B-1----:R-:W4:Y:S01]  /*14290*/  LDL.LU R24, [R1+0x5d8] ;  /* 0x0005d80001187983 */ /* 0x002f220000300800 */
[----:B------:R-:W-:Y:S01]  /*142a0*/  ISETP.GT.U32.AND P4, PT, R55, R10, PT ;  /* 0x0000000a3700720c */ /* 0x000fe20003f84070 */
[----:B------:R-:W-:-:S04]  /*142b0*/  IMAD.MOV R21, RZ, RZ, -R21 ;  /* 0x000000ffff157224 */ /* 0x000fc800078e0a15 */
[--C-:B------:R-:W-:Y:S02]  /*142c0*/  @!P6 IMAD.IADD R58, R58, 0x1, -R55.reuse ;  /* 0x000000013a3ae824 */ /* 0x100fe400078e0a37 */
[----:B------:R-:W-:Y:S02]  /*142d0*/  IMAD R20, R55, R21, R20 ;  /* 0x0000001537147224 */ /* 0x000fe400078e0214 */
[--C-:B------:R-:W-:Y:S01]  /*142e0*/  @!P5 IMAD.IADD R7, R7, 0x1, -R55.reuse ;  /* 0x000000010707d824 */ /* 0x100fe200078e0a37 */
[----:B------:R-:W-:Y:S01]  /*142f0*/  STL [R1+0x60c], R58 ;  /* 0x00060c3a01007387 */ /* 0x000fe20000100800 */
[--C-:B------:R-:W-:Y:S02]  /*14300*/  @!P3 IMAD.IADD R29, R29, 0x1, -R55.reuse ;  /* 0x000000011d1db824 */ /* 0x100fe400078e0a37 */
[----:B------:R-:W-:Y:S01]  /*14310*/  @!P4 IMAD.IADD R10, R10, 0x1, -R55 ;  /* 0x000000010a0ac824 */ /* 0x000fe200078e0a37 */
[----:B------:R3:W-:Y:S04]  /*14320*/  STL [R1+0x4b8], R20 ;  /* 0x0004b81401007387 */ /* 0x0007e80000100800 */
[----:B--2---:R-:W2:Y:S04]  /*14330*/  LDL.LU R23, [R1+0x5dc] ;  /* 0x0005dc0001177983 */ /* 0x004ea80000300800 */
[----:B------:R-:W-:Y:S01]  /*14340*/  STL [R1+0x610], R7 ;  /* 0x0006100701007387 */ /* 0x000fe20000100800 */
[----:B---3--:R-:W-:-:S03]  /*14350*/  IABS R20, R49 ;  /* 0x0000003100147213 */ /* 0x008fc60000000000 */
[----:B------:R-:W3:Y:S04]  /*14360*/  LDL.LU R49, [R1+0x5e0] ;  /* 0x0005e00001317983 */ /* 0x000ee80000300800 */
[----:B------:R0:W-:Y:S04]  /*14370*/  STL [R1+0x5ec], R29 ;  /* 0x0005ec1d01007387 */ /* 0x0001e80000100800 */
[----:B------:R-:W2:Y:S04]  /*14380*/  LDL R47, [R1+0x4014] ;  /* 0x00401400012f7983 */ /* 0x000ea80000100800 */
[----:B------:R1:W-:Y:S04]  /*14390*/  STL [R1+0x5f0], R10 ;  /* 0x0005f00a01007387 */ /* 0x0003e80000100800 */
[----:B0-----:R-:W3:Y:S01]  /*143a0*/  LDL R29, [R1+0x401c] ;  /* 0x00401c00011d7983 */ /* 0x001ee20000100800 */
[----:B------:R-:W-:Y:S01]  /*143b0*/  IMAD.HI.U32 R13, R2, R11, RZ ;  /* 0x0000000b020d7227 */ /* 0x000fe200078e00ff */
[----:B------:R-:W-:-:S02]  /*143c0*/  ISETP.GT.U32.AND P6, PT, R55, R19, PT ;  /* 0x000000133700720c */ /* 0x000fc40003fc4070 */
[C---:B------:R-:W-:Y:S01]  /*143d0*/  ISETP.GT.U32.AND P5, PT, R55.reuse, R50, PT ;  /* 0x000000323700720c */ /* 0x040fe20003fa4070 */
[----:B------:R-:W-:Y:S01]  /*143e0*/  IMAD.MOV R13, RZ, RZ, -R13 ;  /* 0x000000ffff0d7224 */ /* 0x000fe200078e0a0d */
[C---:B------:R-:W-:Y:S01]  /*143f0*/  ISETP.GT.U32.AND P3, PT, R55.reuse, R12, PT ;  /* 0x0000000c3700720c */ /* 0x040fe20003f64070 */
[----:B------:R-:W3:Y:S02]  /*14400*/  LDL R7, [R1+0x4018] ;  /* 0x0040180001077983 */ /* 0x000ee40000100800 */
[----:B------:R-:W-:Y:S02]  /*14410*/  IMAD R40, R55, R13, R11 ;  /* 0x0000000d37287224 */ /* 0x000fe400078e020b */
[----:B------:R-:W-:-:S04]  /*14420*/  IMAD.HI.U32 R18, R2, R15, RZ ;  /* 0x0000000f02127227 */ /* 0x000fc800078e00ff */
[--C-:B------:R-:W-:Y:S01]  /*14430*/  @!P6 IMAD.IADD R19, R19, 0x1, -R55.reuse ;  /* 0x000000011313e824 */ /* 0x100fe200078e0a37 */
[----:B----4-:R-:W-:Y:S02]  /*14440*/  IABS R11, R9 ;  /* 0x00000009000b7213 */ /* 0x010fe40000000000 */
[----:B------:R-:W4:Y:S01]  /*14450*/  LDL.LU R9, [R1+0x5e4] ;  /* 0x0005e40001097983 */ /* 0x000f220000300800 */
[----:B------:R-:W-:Y:S01]  /*14460*/  IMAD.MOV R18, RZ, RZ, -R18 ;  /* 0x000000ffff127224 */ /* 0x000fe200078e0a12 */
[C---:B------:R-:W-:Y:S01]  /*14470*/  ISETP.GT.U32.AND P6, PT, R55.reuse, R19, PT ;  /* 0x000000133700720c */ /* 0x040fe20003fc4070 */
[----:B------:R-:W-:Y:S01]  /*14480*/  @!P5 IMAD.IADD R50, R50, 0x1, -R55 ;  /* 0x000000013232d824 */ /* 0x000fe200078e0a37 */
[----:B-1----:R-:W4:Y:S01]  /*14490*/  LDL.LU R10, [R1+0x5e8] ;  /* 0x0005e800010a7983 */ /* 0x002f220000300800 */
[C---:B------:R-:W-:Y:S01]  /*144a0*/  IMAD R58, R55.reuse, R18, R15 ;  /* 0x00000012373a7224 */ /* 0x040fe200078e020f */
[----:B------:R-:W-:Y:S01]  /*144b0*/  IABS R15, R8 ;  /* 0x00000008000f7213 */ /* 0x000fe20000000000 */
[----:B------:R-:W-:Y:S01]  /*144c0*/  @!P3 IMAD.IADD R12, R12, 0x1, -R55 ;  /* 0x000000010c0cb824 */ /* 0x000fe200078e0a37 */
[----:B------:R-:W-:Y:S01]  /*144d0*/  ISETP.GT.U32.AND P5, PT, R55, R50, PT ;  /* 0x000000323700720c */ /* 0x000fe20003fa4070 */
[----:B------:R-:W-:-:S03]  /*144e0*/  IMAD.HI.U32 R13, R2, R11, RZ ;  /* 0x0000000b020d7227 */ /* 0x000fc600078e00ff */
[----:B------:R-:W-:Y:S01]  /*144f0*/  ISETP.GT.U32.AND P3, PT, R55, R12, PT ;  /* 0x0000000c3700720c */ /* 0x000fe20003f64070 */
[----:B------:R-:W-:-:S04]  /*14500*/  IMAD.HI.U32 R18, R2, R15, RZ ;  /* 0x0000000f02127227 */ /* 0x000fc800078e00ff */
[----:B------:R-:W-:Y:S02]  /*14510*/  IMAD.MOV R18, RZ, RZ, -R18 ;  /* 0x000000ffff127224 */ /* 0x000fe400078e0a12 */
[----:B------:R-:W-:Y:S02]  /*14520*/  IMAD.MOV R13, RZ, RZ, -R13 ;  /* 0x000000ffff0d7224 */ /* 0x000fe400078e0a0d */
[----:B------:R-:W-:-:S04]  /*14530*/  IMAD.HI.U32 R21, R2, R20, RZ ;  /* 0x0000001402157227 */ /* 0x000fc800078e00ff */
[----:B------:R-:W-:Y:S02]  /*14540*/  @!P6 IMAD.IADD R19, R19, 0x1, -R55 ;  /* 0x000000011313e824 */ /* 0x000fe400078e0a37 */
[C---:B------:R-:W-:Y:S02]  /*14550*/  IMAD R15, R55.reuse, R18, R15 ;  /* 0x00000012370f7224 */ /* 0x040fe400078e020f */
[----:B------:R-:W-:Y:S01]  /*14560*/  IMAD R11, R55, R13, R11 ;  /* 0x0000000d370b7224 */ /* 0x000fe200078e020b */
[----:B------:R0:W-:Y:S01]  /*14570*/  STL [R1+0x5f4], R19 ;  /* 0x0005f41301007387 */ /* 0x0001e20000100800 */
[----:B------:R-:W-:Y:S02]  /*14580*/  IMAD.MOV R21, RZ, RZ, -R21 ;  /* 0x000000ffff157224 */ /* 0x000fe400078e0a15 */
[--C-:B------:R-:W-:Y:S01]  /*14590*/  @!P5 IMAD.IADD R50, R50, 0x1, -R55.reuse ;  /* 0x000000013232d824 */ /* 0x100fe200078e0a37 */
[----:B------:R-:W4:Y:S01]  /*145a0*/  LDL.LU R8, [R1+0x5c4] ;  /* 0x0005c40001087983 */ /* 0x000f220000300800 */
[----:B------:R-:W-:-:S03]  /*145b0*/  @!P3 IMAD.IADD R12, R12, 0x1, -R55 ;  /* 0x000000010c0cb824 */ /* 0x000fc600078e0a37 */
[----:B------:R-:W-:Y:S01]  /*145c0*/  STL [R1+0x4b0], R15 ;  /* 0x0004b00f01007387 */ /* 0x000fe20000100800 */
[----:B0-----:R-:W-:-:S03]  /*145d0*/  IMAD R19, R55, R21, R20 ;  /* 0x0000001537137224 */ /* 0x001fc600078e0214 */
[----:B------:R3:W-:Y:S04]  /*145e0*/  STL [R1+0x4b4], R11 ;  /* 0x0004b40b01007387 */ /* 0x0007e80000100800 */
[----:B------:R0:W-:Y:S01]  /*145f0*/  STL [R1+0x5f8], R50 ;  /* 0x0005f83201007387 */ /* 0x0001e20000100800 */
[----:B--2---:R-:W-:-:S03]  /*14600*/  IABS R20, R47 ;  /* 0x0000002f00147213 */ /* 0x004fc60000000000 */
[----:B------:R-:W2:Y:S01]  /*14610*/  LDL.LU R47, [R1+0x5c8] ;  /* 0x0005c800012f7983 */ /* 0x000ea20000300800 */
[----:B---3--:R-:W-:-:S03]  /*14620*/  IABS R11, R29 ;  /* 0x0000001d000b7213 */ /* 0x008fc60000000000 */
[----:B------:R-:W3:Y:S04]  /*14630*/  LDL.LU R29, [R1+0x5cc] ;  /* 0x0005cc00011d7983 */ /* 0x000ee80000300800 */
[----:B------:R1:W-:Y:S04]  /*14640*/  STL [R1+0x5fc], R12 ;  /* 0x0005fc0c01007387 */ /* 0x0003e80000100800 */
[----:B------:R-:W2:Y:S01]  /*14650*/  LDL R45, [R1+0x4020] ;  /* 0x00402000012d7983 */ /* 0x000ea20000100800 */
[----:B------:R-:W-:-:S13]  /*14660*/  ISETP.GT.U32.AND P4, PT, R55, R24, PT ;  /* 0x000000183700720c */ /* 0x000fda0003f84070 */
[----:B------:R-:W-:-:S05]  /*14670*/  @!P4 IMAD.IADD R24, R24, 0x1, -R55 ;  /* 0x000000011818c824 */ /* 0x000fca00078e0a37 */
[C---:B------:R-:W-:Y:S02]  /*14680*/  ISETP.GT.U32.AND P4, PT, R55.reuse, R24, PT ;  /* 0x000000183700720c */ /* 0x040fe40003f84070 */
[C---:B------:R-:W-:Y:S02]  /*14690*/  ISETP.GT.U32.AND P6, PT, R55.reuse, R23, PT ;  /* 0x000000173700720c */ /* 0x040fe40003fc4070 */
[C---:B------:R-:W-:Y:S02]  /*146a0*/  ISETP.GT.U32.AND P5, PT, R55.reuse, R49, PT ;  /* 0x000000313700720c */ /* 0x040fe40003fa4070 */
[----:B----4-:R-:W-:Y:S02]  /*146b0*/  ISETP.GT.U32.AND P3, PT, R55, R9, PT ;  /* 0x000000093700720c */ /* 0x010fe40003f64070 */
[----:B------:R-:W-:-:S05]  /*146c0*/  IABS R15, R7 ;  /* 0x00000007000f7213 */ /* 0x000fca0000000000 */
[----:B------:R-:W-:-:S05]  /*146d0*/  @!P4 IMAD.IADD R24, R24, 0x1, -R55 ;  /* 0x000000011818c824 */ /* 0x000fca00078e0a37 */
[----:B------:R-:W-:Y:S04]  /*146e0*/  STL [R1+0x5d8], R24 ;  /* 0x0005d81801007387 */ /* 0x000fe80000100800 */
[----:B0-----:R-:W4:Y:S04]  /*146f0*/  LDL R50, [R1+0x4024] ;  /* 0x0040240001327983 */ /* 0x001f280000100800 */
[----:B------:R-:W4:Y:S04]  /*14700*/  LDL R7, [R1+0x4030] ;  /* 0x0040300001077983 */ /* 0x000f280000100800 */
[----:B-1----:R-:W4:Y:S01]  /*14710*/  LDL.LU R12, [R1+0x5d0] ;  /* 0x0005d000010c7983 */ /* 0x002f220000300800 */
[----:B------:R-:W-:-:S02]  /*14720*/  @!P6 IMAD.IADD R23, R23, 0x1, -R55 ;  /* 0x000000011717e824 */ /* 0x000fc400078e0a37 */
[--C-:B------:R-:W-:Y:S02]  /*14730*/  @!P5 IMAD.IADD R49, R49, 0x1, -R55.reuse ;  /* 0x000000013131d824 */ /* 0x100fe400078e0a37 */
[----:B------:R-:W-:Y:S01]  /*14740*/  @!P3 IMAD.IADD R9, R9, 0x1, -R55 ;  /* 0x000000010909b824 */ /* 0x000fe200078e0a37 */
[C---:B------:R-:W-:Y:S02]  /*14750*/  ISETP.GT.U32.AND P6, PT, R55.reuse, R23, PT ;  /* 0x000000173700720c */ /* 0x040fe40003fc4070 */
[C---:B------:R-:W-:Y:S02]  /*14760*/  ISETP.GT.U32.AND P5, PT, R55.reuse, R49, PT ;  /* 0x000000313700720c */ /* 0x040fe40003fa4070 */
[----:B------:R-:W-:Y:S01]  /*14770*/  ISETP.GT.U32.AND P3, PT, R55, R9, PT ;  /* 0x000000093700720c */ /* 0x000fe20003f64070 */
[----:B------:R-:W-:-:S04]  /*14780*/  IMAD.HI.U32 R13, R2, R11, RZ ;  /* 0x0000000b020d7227 */ /* 0x000fc800078e00ff */
[----:B------:R-:W-:Y:S02]  /*14790*/  IMAD.MOV R13, RZ, RZ, -R13 ;  /* 0x000000ffff0d7224 */ /* 0x000fe400078e0a0d */
[----:B------:R-:W-:-:S04]  /*147a0*/  IMAD.HI.U32 R21, R2, R20, RZ ;  /* 0x0000001402157227 */ /* 0x000fc800078e00ff */
[----:B------:R-:W-:Y:S02]  /*147b0*/  @!P6 IMAD.IADD R23, R23, 0x1, -R55 ;  /* 0x000000011717e824 */ /* 0x000fe400078e0a37 */
[----:B------:R-:W-:Y:S02]  /*147c0*/  IMAD R11, R55, R13, R11 ;  /* 0x0000000d370b7224 */ /* 0x000fe400078e020b */
[----:B------:R-:W-:Y:S01]  /*147d0*/  @!P5 IMAD.IADD R49, R49, 0x1, -R55 ;  /* 0x000000013131d824 */ /* 0x000fe200078e0a37 */
[----:B------:R0:W-:Y:S01]  /*147e0*/  STL [R1+0x5dc], R23 ;  /* 0x0005dc1701007387 */ /* 0x0001e20000100800 */
[----:B------:R-:W-:Y:S02]  /*147f0*/  IMAD.MOV R21, RZ, RZ, -R21 ;  /* 0x000000ffff157224 */ /* 0x000fe400078e0a15 */
[----:B------:R-:W-:Y:S02]  /*14800*/  @!P3 IMAD.IADD R9, R9, 0x1, -R55 ;  /* 0x000000010909b824 */ /* 0x000fe400078e0a37 */
[C---:B------:R-:W-:Y:S01]  /*14810*/  IMAD R41, R55.reuse, R21, R20 ;  /* 0x0000001537297224 */ /* 0x040fe200078e0214 */
[----:B0-----:R-:W4:Y:S04]  /*14820*/  LDL.LU R23, [R1+0x5d4] ;  /* 0x0005d40001177983 */ /* 0x001f280000300800 */
[----:B------:R-:W-:Y:S04]  /*14830*/  STL [R1+0x4a8], R11 ;  /* 0x0004a80b01007387 */ /* 0x000fe80000100800 */
[----:B------:R0:W-:Y:S04]  /*14840*/  STL [R1+0x5e0], R49 ;  /* 0x0005e03101007387 */ /* 0x0001e80000100800 */
[----:B------:R-:W4:Y:S04]  /*14850*/  LDL.LU R44, [R1+0x5b0] ;  /* 0x0005b000012c7983 */ /* 0x000f280000300800 */
[----:B------:R1:W-:Y:S04]  /*14860*/  STL [R1+0x5e4], R9 ;  /* 0x0005e40901007387 */ /* 0x0003e80000100800 */
[----:B0-----:R-:W4:Y:S01]  /*14870*/  LDL R49, [R1+0x4048] ;  /* 0x0040480001317983 */ /* 0x001f220000100800 */
[----:B------:R-:W-:-:S02]  /*14880*/  ISETP.GT.U32.AND P4, PT, R55, R10, PT ;  /* 0x0000000a3700720c */ /* 0x000fc40003f84070 */
[----:B------:R-:W-:Y:S01]  /*14890*/  ISETP.GT.U32.AND P6, PT, R55, R8, PT ;  /* 0x000000083700720c */ /* 0x000fe20003fc4070 */
[----:B------:R-:W-:Y:S01]  /*148a0*/  IMAD.HI.U32 R18, R2, R15, RZ ;  /* 0x0000000f02127227 */ /* 0x000fe200078e00ff */
[----:B-1----:R-:W4:Y:S01]  /*148b0*/  LDL R9, [R1+0x404c] ;  /* 0x00404c0001097983 */ /* 0x002f220000100800 */
[----:B--2---:R-:W-:-:S03]  /*148c0*/  IABS R20, R45 ;  /* 0x0000002d00147213 */ /* 0x004fc60000000000 */
[----:B------:R-:W2:Y:S05]  /*148d0*/  LDL R45, [R1+0x4034] ;  /* 0x00403400012d7983 */ /* 0x000eaa0000100800 */
[----:B------:R-:W-:-:S05]  /*148e0*/  @!P4 IMAD.IADD R10, R10, 0x1, -R55 ;  /* 0x000000010a0ac824 */ /* 0x000fca00078e0a37 */
[C---:B------:R-:W-:Y:S02]  /*148f0*/  ISETP.GT.U32.AND P4, PT, R55.reuse, R10, PT ;  /* 0x0000000a3700720c */ /* 0x040fe40003f84070 */
[C---:B------:R-:W-:Y:S01]  /*14900*/  ISETP.GT.U32.AND P5, PT, R55.reuse, R47, PT ;  /* 0x0000002f3700720c */ /* 0x040fe20003fa4070 */
[----:B------:R-:W-:Y:S01]  /*14910*/  IMAD.MOV R18, RZ, RZ, -R18 ;  /* 0x000000ffff127224 */ /* 0x000fe200078e0a12 */
[----:B---3--:R-:W-:-:S03]  /*14920*/  ISETP.GT.U32.AND P3, PT, R55, R29, PT ;  /* 0x0000001d3700720c */ /* 0x008fc60003f64070 */
[----:B------:R-:W-:-:S06]  /*14930*/  IMAD R24, R55, R18, R15 ;  /* 0x0000001237187224 */ /* 0x000fcc00078e020f */
[----:B------:R-:W-:-:S05]  /*14940*/  @!P4 IMAD.IADD R10, R10, 0x1, -R55 ;  /* 0x000000010a0ac824 */ /* 0x000fca00078e0a37 */
[----:B------:R0:W-:Y:S01]  /*14950*/  STL [R1+0x5e8], R10 ;  /* 0x0005e80a01007387 */ /* 0x0001e20000100800 */
[--C-:B------:R-:W-:Y:S02]  /*14960*/  @!P6 IMAD.IADD R8, R8, 0x1, -R55.reuse ;  /* 0x000000010808e824 */ /* 0x100fe400078e0a37 */
[----:B------:R-:W-:Y:S01]  /*14970*/  @!P5 IMAD.IADD R47, R47, 0x1, -R55 ;  /* 0x000000012f2fd824 */ /* 0x000fe200078e0a37 */
[----:B0-----:R-:W3:Y:S01]  /*14980*/  LDL.LU R10, [R1+0x5b4] ;  /* 0x0005b400010a7983 */ /* 0x001ee20000300800 */
[----:B----4-:R-:W-:-:S03]  /*14990*/  IABS R15, R50 ;  /* 0x00000032000f7213 */ /* 0x010fc60000000000 */
[----:B------:R-:W4:Y:S01]  /*149a0*/  LDL.LU R50, [R1+0x5b8] ;  /* 0x0005b80001327983 */ /* 0x000f220000300800 */
[----:B------:R-:W-:Y:S01]  /*149b0*/  ISETP.GT.U32.AND P4, PT, R55, R12, PT ;  /* 0x0000000c3700720c */ /* 0x000fe20003f84070 */
[----:B------:R-:W-:Y:S01]  /*149c0*/  @!P3 IMAD.IADD R29, R29, 0x1, -R55 ;  /* 0x000000011d1db824 */ /* 0x000fe200078e0a37 */
[C---:B------:R-:W-:Y:S02]  /*149d0*/  ISETP.GT.U32.AND P6, PT, R55.reuse, R8, PT ;  /* 0x000000083700720c */ /* 0x040fe40003fc4070 */
[C---:B------:R-:W-:Y:S01]  /*149e0*/  ISETP.GT.U32.AND P5, PT, R55.reuse, R47, PT ;  /* 0x0000002f3700720c */ /* 0x040fe20003fa4070 */
[----:B------:R-:W-:Y:S01]  /*149f0*/  IMAD.HI.U32 R21, R2, R20, RZ ;  /* 0x0000001402157227 */ /* 0x000fe200078e00ff */
[----:B------:R-:W-:-:S07]  /*14a00*/  ISETP.GT.U32.AND P3, PT, R55, R29, PT ;  /* 0x0000001d3700720c */ /* 0x000fce0003f64070 */
[----:B------:R-:W-:Y:S02]  /*14a10*/  @!P4 IMAD.IADD R12, R12, 0x1, -R55 ;  /* 0x000000010c0cc824 */ /* 0x000fe400078e0a37 */
[----:B------:R-:W-:-:S03]  /*14a20*/  IMAD.HI.U32 R18, R2, R15, RZ ;  /* 0x0000000f02127227 */ /* 0x000fc600078e00ff */
[C---:B------:R-:W-:Y:S01]  /*14a30*/  ISETP.GT.U32.AND P4, PT, R55.reuse, R12, PT ;  /* 0x0000000c3700720c */ /* 0x040fe20003f84070 */
[----:B------:R-:W-:Y:S01]  /*14a40*/  IMAD.MOV R21, RZ, RZ, -R21 ;  /* 0x000000ffff157224 */ /* 0x000fe200078e0a15 */
[----:B------:R-:W-:Y:S01]  /*14a50*/  IABS R11, R7 ;  /* 0x00000007000b7213 */ /* 0x000fe20000000000 */
[----:B------:R-:W-:Y:S02]  /*14a60*/  IMAD.MOV R18, RZ, RZ, -R18 ;  /* 0x000000ffff127224 */ /* 0x000fe400078e0a12 */
[----:B------:R-:W-:Y:S02]  /*14a70*/  @!P6 IMAD.IADD R8, R8, 0x1, -R55 ;  /* 0x000000010808e824 */ /* 0x000fe400078e0a37 */
[C---:B------:R-:W-:Y:S02]  /*14a80*/  IMAD R7, R55.reuse, R21, R20 ;  /* 0x0000001537077224 */ /* 0x040fe400078e0214 */
[----:B------:R-:W-:Y:S01]  /*14a90*/  IMAD R42, R55, R18, R15 ;  /* 0x00000012372a7224 */ /* 0x000fe200078e020f */
[----:B------:R0:W-:Y:S01]  /*14aa0*/  STL [R1+0x5c4], R8 ;  /* 0x0005c40801007387 */ /* 0x0001e20000100800 */
[----:B------:R-:W-:-:S02]  /*14ab0*/  @!P5 IMAD.IADD R47, R47, 0x1, -R55 ;  /* 0x000000012f2fd824 */ /* 0x000fc400078e0a37 */
[--C-:B------:R-:W-:Y:S01]  /*14ac0*/  @!P3 IMAD.IADD R29, R29, 0x1, -R55.reuse ;  /* 0x000000011d1db824 */ /* 0x100fe200078e0a37 */
[----:B------:R-:W-:Y:S01]  /*14ad0*/  STL [R1+0x494], R7 ;  /* 0x0004940701007387 */ /* 0x000fe20000100800 */
[----:B------:R-:W-:-:S03]  /*14ae0*/  @!P4 IMAD.IADD R12, R12, 0x1, -R55 ;  /* 0x000000010c0cc824 */ /* 0x000fc600078e0a37 */
[----:B0-----:R-:W4:Y:S04]  /*14af0*/  LDL.LU R8, [R1+0x5bc] ;  /* 0x0005bc0001087983 */ /* 0x001f280000300800 */
[----:B------:R-:W-:Y:S04]  /*14b00*/  STL [R1+0x5874], R42 ;  /* 0x0058742a01007387 */ /* 0x000fe80000100800 */
[----:B------:R0:W-:Y:S01]  /*14b10*/  STL [R1+0x5c8], R47 ;  /* 0x0005c82f01007387 */ /* 0x0001e20000100800 */
[----:B------:R-:W-:Y:S02]  /*14b20*/  IABS R15, R49 ;  /* 0x00000031000f7213 */ /* 0x000fe40000000000 */
[----:B--2---:R-:W-:-:S02]  /*14b30*/  IABS R20, R45 ;  /* 0x0000002d00147213 */ /* 0x004fc40000000000 */
[----:B------:R-:W2:Y:S04]  /*14b40*/  LDL.LU R45, [R1+0x5c0] ;  /* 0x0005c000012d7983 */ /* 0x000ea80000300800 */
[----:B------:R1:W-:Y:S04]  /*14b50*/  STL [R1+0x5cc], R29 ;  /* 0x0005cc1d01007387 */ /* 0x0003e80000100800 */
[----:B------:R0:W-:Y:S04]  /*14b60*/  STL [R1+0x5d0], R12 ;  /* 0x0005d00c01007387 */ /* 0x0001e80000100800 */
[----:B------:R-:W2:Y:S04]  /*14b70*/  LDL R43, [R1+0x4050] ;  /* 0x00405000012b7983 */ /* 0x000ea80000100800 */
[----:B------:R-:W2:Y:S01]  /*14b80*/  LDL R49, [R1+0x4058] ;  /* 0x0040580001317983 */ /* 0x000ea20000100800 */
[C---:B------:R-:W-:Y:S01]  /*14b90*/  ISETP.GT.U32.AND P6, PT, R55.reuse, R23, PT ;  /* 0x000000173700720c */ /* 0x040fe20003fc4070 */
[----:B------:R-:W-:Y:S01]  /*14ba0*/  IMAD.HI.U32 R13, R2, R11, RZ ;  /* 0x0000000b020d7227 */ /* 0x000fe200078e00ff */
[----:B------:R-:W-:Y:S01]  /*14bb0*/  ISETP.GT.U32.AND P5, PT, R55, R44, PT ;  /* 0x0000002c3700720c */ /* 0x000fe20003fa4070 */
[----:B0-----:R-:W2:Y:S02]  /*14bc0*/  LDL R47, [R1+0x4054] ;  /* 0x00405400012f7983 */ /* 0x001ea40000100800 */
[----:B------:R-:W-:-:S04]  /*14bd0*/  IMAD.MOV R13, RZ, RZ, -R13 ;  /* 0x000000ffff0d7224 */ /* 0x000fc800078e0a0d */
[C---:B------:R-:W-:Y:S01]  /*14be0*/  IMAD R7, R55.reuse, R13, R11 ;  /* 0x0000000d37077224 */ /* 0x040fe200078e020b */
[----:B------:R-:W-:Y:S02]  /*14bf0*/  IABS R11, R9 ;  /* 0x00000009000b7213 */ /* 0x000fe40000000000 */
[----:B------:R-:W2:Y:S01]  /*14c00*/  LDL.LU R9, [R1+0x59c] ;  /* 0x00059c0001097983 */ /* 0x000ea20000300800 */
[----:B---3--:R-:W-:Y:S01]  /*14c10*/  ISETP.GT.U32.AND P3, PT, R55, R10, PT ;  /* 0x0000000a3700720c */ /* 0x008fe20003f64070 */
[--C-:B------:R-:W-:Y:S02]  /*14c20*/  @!P6 IMAD.IADD R23, R23, 0x1, -R55.reuse ;  /* 0x000000011717e824 */ /* 0x100fe400078e0a37 */
[----:B-1----:R-:W3:Y:S01]  /*14c30*/  LDL.LU R29, [R1+0x5a0] ;  /* 0x0005a000011d7983 */ /* 0x002ee20000300800 */
[C---:B----4-:R-:W-:Y:S01]  /*14c40*/  ISETP.GT.U32.AND P4, PT, R55.reuse, R50, PT ;  /* 0x000000323700720c */ /* 0x050fe20003f84070 */
[--C-:B------:R-:W-:Y:S01]  /*14c50*/  @!P5 IMAD.IADD R44, R44, 0x1, -R55.reuse ;  /* 0x000000012c2cd824 */ /* 0x100fe200078e0a37 */
[C---:B------:R-:W-:Y:S01]  /*14c60*/  ISETP.GT.U32.AND P6, PT, R55.reuse, R23, PT ;  /* 0x000000173700720c */ /* 0x040fe20003fc4070 */
[----:B------:R-:W-:Y:S01]  /*14c70*/  IMAD.HI.U32 R21, R2, R20, RZ ;  /* 0x0000001402157227 */ /* 0x000fe200078e00ff */
[----:B------:R-:W4:Y:S05]  /*14c80*/  LDL.LU R12, [R1+0x5a4] ;  /* 0x0005a400010c7983 */ /* 0x000f2a0000300800 */
[----:B------:R-:W-:Y:S01]  /*14c90*/  @!P3 IMAD.IADD R10, R10, 0x1, -R55 ;  /* 0x000000010a0ab824 */ /* 0x000fe200078e0a37 */
[----:B------:R-:W-:Y:S01]  /*14ca0*/  ISETP.GT.U32.AND P5, PT, R55, R44, PT ;  /* 0x0000002c3700720c */ /* 0x000fe20003fa4070 */
[----:B------:R-:W-:-:S04]  /*14cb0*/  IMAD.HI.U32 R18, R2, R15, RZ ;  /* 0x0000000f02127227 */ /* 0x000fc800078e00ff */
[----:B------:R-:W-:Y:S01]  /*14cc0*/  @!P4 IMAD.IADD R50, R50, 0x1, -R55 ;  /* 0x000000013232c824 */ /* 0x000fe200078e0a37 */
[----:B------:R-:W-:Y:S01]  /*14cd0*/  ISETP.GT.U32.AND P3, PT, R55, R10, PT ;  /* 0x0000000a3700720c */ /* 0x000fe20003f64070 */
[----:B------:R-:W-:-:S03]  /*14ce0*/  IMAD.MOV R21, RZ, RZ, -R21 ;  /* 0x000000ffff157224 */ /* 0x000fc600078e0a15 */
[----:B------:R-:W-:Y:S01]  /*14cf0*/  ISETP.GT.U32.AND P4, PT, R55, R50, PT ;  /* 0x000000323700720c */ /* 0x000fe20003f84070 */
[----:B------:R-:W-:Y:S02]  /*14d00*/  IMAD.MOV R18, RZ, RZ, -R18 ;  /* 0x000000ffff127224 */ /* 0x000fe400078e0a12 */
[----:B------:R-:W-:Y:S02]  /*14d10*/  @!P6 IMAD.IADD R23, R23, 0x1, -R55 ;  /* 0x000000011717e824 */ /* 0x000fe400078e0a37 */
[C---:B------:R-:W-:Y:S02]  /*14d20*/  IMAD R20, R55.reuse, R21, R20 ;  /* 0x0000001537147224 */ /* 0x040fe400078e0214 */
[----:B------:R-:W-:Y:S02]  /*14d30*/  IMAD R15, R55, R18, R15 ;  /* 0x00000012370f7224 */ /* 0x000fe400078e020f */
[----:B------:R-:W-:Y:S01]  /*14d40*/  @!P5 IMAD.IADD R44, R44, 0x1, -R55 ;  /* 0x000000012c2cd824 */ /* 0x000fe200078e0a37 */
[----:B------:R0:W-:Y:S01]  /*14d50*/  STL [R1+0x5d4], R23 ;  /* 0x0005d41701007387 */ /* 0x0001e20000100800 */
[----:B------:R-:W-:-:S03]  /*14d60*/  IMAD.HI.U32 R13, R2, R11, RZ ;  /* 0x0000000b020d7227 */ /* 0x000fc600078e00ff */
[----:B------:R-:W-:Y:S01]  /*14d70*/  STL [R1+0x488], R20 ;  /* 0x0004881401007387 */ /* 0x000fe20000100800 */
[--C-:B------:R-:W-:Y:S02]  /*14d80*/  @!P3 IMAD.IADD R10, R10, 0x1, -R55.reuse ;  /* 0x000000010a0ab824 */ /* 0x100fe400078e0a37 */
[----:B------:R-:W-:Y:S01]  /*14d90*/  @!P4 IMAD.IADD R50, R50, 0x1, -R55 ;  /* 0x000000013232c824 */ /* 0x000fe200078e0a37 */
[----:B------:R-:W-:Y:S01]  /*14da0*/  STL [R1+0x48c], R15 ;  /* 0x00048c0f01007387 */ /* 0x000fe20000100800 */
[----:B------:R-:W-:-:S03]  /*14db0*/  IMAD.MOV R13, RZ, RZ, -R13 ;  /* 0x000000ffff0d7224 */ /* 0x000fc600078e0a0d */
[----:B------:R1:W-:Y:S01]  /*14dc0*/  STL [R1+0x5b0], R44 ;  /* 0x0005b02c01007387 */ /* 0x0003e20000100800 */
[----:B0-----:R-:W-:-:S03]  /*14dd0*/  IMAD R23, R55, R13, R11 ;  /* 0x0000000d37177224 */ /* 0x001fc600078e020b */
[----:B-1----:R-:W4:Y:S01]  /*14de0*/  LDL.LU R44, [R1+0x5a8] ;  /* 0x0005a800012c7983 */ /* 0x002f220000300800 */
[----:B--2---:R-:W-:-:S03]  /*14df0*/  IABS R20, R43 ;  /* 0x0000002b00147213 */ /* 0x004fc60000000000 */
[----:B------:R-:W2:Y:S04]  /*14e00*/  LDL R43, [R1+0x405c] ;  /* 0x00405c00012b7983 */ /* 0x000ea80000100800 */
[----:B------:R0:W-:Y:S01]  /*14e10*/  STL [R1+0x5b4], R10 ;  /* 0x0005b40a01007387 */ /* 0x0001e20000100800 */
[----:B------:R-:W-:-:S03]  /*14e20*/  IABS R11, R49 ;  /* 0x00000031000b7213 */ /* 0x000fc60000000000 */
[----:B0-----:R-:W4:Y:S04]  /*14e30*/  LDL.LU R10, [R1+0x5ac] ;  /* 0x0005ac00010a7983 */ /* 0x001f280000300800 */
[----:B------:R0:W-:Y:S04]  /*14e40*/  STL [R1+0x5b8], R50 ;  /* 0x0005b83201007387 */ /* 0x0001e80000100800 */
[----:B------:R-:W4:Y:S04]  /*14e50*/  LDL R49, [R1+0x4068] ;  /* 0x0040680001317983 */ /* 0x000f280000100800 */
[----:B0-----:R-:W4:Y:S01]  /*14e60*/  LDL R50, [R1+0x406c] ;  /* 0x00406c0001327983 */ /* 0x001f220000100800 */
[----:B------:R-:W-:-:S02]  /*14e70*/  ISETP.GT.U32.AND P6, PT, R55, R8, PT ;  /* 0x000000083700720c */ /* 0x000fc40003fc4070 */
[C---:B------:R-:W-:Y:S02]  /*14e80*/  ISETP.GT.U32.AND P5, PT, R55.reuse, R45, PT ;  /* 0x0000002d3700720c */ /* 0x040fe40003fa4070 */
[C---:B------:R-:W-:Y:S02]  /*14e90*/  ISETP.GT.U32.AND P3, PT, R55.reuse, R9, PT ;  /* 0x000000093700720c */ /* 0x040fe40003f64070 */
[----:B---3--:R-:W-:-:S07]  /*14ea0*/  ISETP.GT.U32.AND P4, PT, R55, R29, PT ;  /* 0x0000001d3700720c */ /* 0x008fce0003f84070 */
[--C-:B------:R-:W-:Y:S02]  /*14eb0*/  @!P6 IMAD.IADD R8, R8, 0x1, -R55.reuse ;  /* 0x000000010808e824 */ /* 0x100fe400078e0a37 */
[--C-:B------:R-:W-:Y:S01]  /*14ec0*/  @!P5 IMAD.IADD R45, R45, 0x1, -R55.reuse ;  /* 0x000000012d2dd824 */ /* 0x100fe200078e0a37 */
[----:B------:R-:W-:Y:S01]  /*14ed0*/  IABS R15, R47 ;  /* 0x0000002f000f7213 */ /* 0x000fe20000000000 */
[--C-:B------:R-:W-:Y:S01]  /*14ee0*/  @!P3 IMAD.IADD R9, R9, 0x1, -R55.reuse ;  /* 0x000000010909b824 */ /* 0x100fe200078e0a37 */
[----:B------:R-:W-:Y:S01]  /*14ef0*/  ISETP.GT.U32.AND P6, PT, R55, R8, PT ;  /* 0x000000083700720c */ /* 0x000fe20003fc4070 */
[----:B------:R-:W-:Y:S01]  /*14f00*/  @!P4 IMAD.IADD R29, R29, 0x1, -R55 ;  /* 0x000000011d1dc824 */ /* 0x000fe200078e0a37 */
[C---:B------:R-:W-:Y:S01]  /*14f10*/  ISETP.GT.U32.AND P5, PT, R55.reuse, R45, PT ;  /* 0x0000002d3700720c */ /* 0x040fe20003fa4070 */
[----:B------:R-:W-:Y:S01]  /*14f20*/  IMAD.HI.U32 R18, R2, R15, RZ ;  /* 0x0000000f02127227 */ /* 0x000fe200078e00ff */
[C---:B------:R-:W-:Y:S02]  /*14f30*/  ISETP.GT.U32.AND P3, PT, R55.reuse, R9, PT ;  /* 0x000000093700720c */ /* 0x040fe40003f64070 */
[----:B------:R-:W-:Y:S01]  /*14f40*/  ISETP.GT.U32.AND P4, PT, R55, R29, PT ;  /* 0x0000001d3700720c */ /* 0x000fe20003f84070 */
[----:B------:R-:W-:-:S02]  /*14f50*/  IMAD.MOV R18, RZ, RZ, -R18 ;  /* 0x000000ffff127224 */ /* 0x000fc400078e0a12 */
[----:B------:R-:W-:-:S04]  /*14f60*/  IMAD.HI.U32 R13, R2, R11, RZ ;  /* 0x0000000b020d7227 */ /* 0x000fc800078e00ff */
[----:B------:R-:W-:Y:S02]  /*14f70*/  @!P6 IMAD.IADD R8, R8, 0x1, -R55 ;  /* 0x000000010808e824 */ /* 0x000fe400078e0a37 */
[----:B------:R-:W-:-:S04]  /*14f80*/  IMAD.HI.U32 R21, R2, R20, RZ ;  /* 0x0000001402157227 */ /* 0x000fc800078e00ff */
[----:B------:R-:W-:Y:S02]  /*14f90*/  IMAD R15, R55, R18, R15 ;  /* 0x00000012370f7224 */ /* 0x000fe400078e020f */
[----:B------:R-:W-:Y:S02]  /*14fa0*/  @!P5 IMAD.IADD R45, R45, 0x1, -R55 ;  /* 0x000000012d2dd824 */ /* 0x000fe400078e0a37 */
[----:B------:R-:W-:Y:S01]  /*14fb0*/  IMAD.MOV R13, RZ, RZ, -R13 ;  /* 0x000000ffff0d7224 */ /* 0x000fe200078e0a0d */
[----:B------:R0:W-:Y:S01]  /*14fc0*/  STL [R1+0x5bc], R8 ;  /* 0x0005bc0801007387 */ /* 0x0001e20000100800 */
[----:B------:R-:W-:Y:S02]  /*14fd0*/  IMAD.MOV R21, RZ, RZ, -R21 ;  /* 0x000000ffff157224 */ /* 0x000fe400078e0a15 */
[----:B------:R-:W-:Y:S01]  /*14fe0*/  @!P3 IMAD.IADD R9, R9, 0x1, -R55 ;  /* 0x000000010909b824 */ /* 0x000fe200078e0a37 */
[----:B------:R4:W-:Y:S01]  /*14ff0*/  STL [R1+0x480], R15 ;  /* 0x0004800f01007387 */ /* 0x0009e20000100800 */
[----:B------:R-:W-:-:S02]  /*15000*/  IMAD R47, R55, R13, R11 ;  /* 0x0000000d372f7224 */ /* 0x000fc400078e020b */
[----:B------:R-:W-:Y:S01]  /*15010*/  @!P4 IMAD.IADD R29, R29, 0x1, -R55 ;  /* 0x000000011d1dc824 */ /* 0x000fe200078e0a37 */
[----:B------:R-:W-:Y:S01]  /*15020*/  STL [R1+0x5c0], R45 ;  /* 0x0005c02d01007387 */ /* 0x000fe20000100800 */
[----:B0-----:R-:W-:-:S03]  /*15030*/  IMAD R8, R55, R21, R20 ;  /* 0x0000001537087224 */ /* 0x001fc600078e0214 */
[----:B------:R-:W3:Y:S01]  /*15040*/  LDL.LU R48, [R1+0x590] ;  /* 0x0005900001307983 */ /* 0x000ee20000300800 */
[----:B--2---:R-:W-:Y:S02]  /*15050*/  IABS R20, R43 ;  /* 0x0000002b00147213 */ /* 0x004fe40000000000 */
[----:B----4-:R-:W-:Y:S02]  /*15060*/  IABS R15, R49 ;  /* 0x00000031000f7213 */ /* 0x010fe40000000000 */
[----:B------:R-:W-:Y:S02]  /*15070*/  IABS R11, R50 ;  /* 0x00000032000b7213 */ /* 0x000fe40000000000 */
[----:B------:R-:W2:Y:S04]  /*15080*/  LDL.LU R50, [R1+0x594] ;  /* 0x0005940001327983 */ /* 0x000ea80000300800 */
[----:B------:R-:W-:Y:S04]  /*15090*/  STL [R1+0x59c], R9 ;  /* 0x00059c0901007387 */ /* 0x000fe80000100800 */
[----:B------:R-:W4:Y:S04]  /*150a0*/  LDL R43, [R1+0x4080] ;  /* 0x00408000012b7983 */ /* 0x000f280000100800 */
[----:B------:R-:W2:Y:S04]  /*150b0*/  LDL R49, [R1+0x4084] ;  /* 0x0040840001317983 */ /* 0x000ea80000100800 */
[----:B------:R0:W-:Y:S04]  /*150c0*/  STL [R1+0x5a0], R29 ;  /* 0x0005a01d01007387 */ /* 0x0001e80000100800 */
[----:B0-----:R-:W2:Y:S01]  /*150d0*/  LDL R29, [R1+0x4088] ;  /* 0x00408800011d7983 */ /* 0x001ea20000100800 */
[----:B------:R-:W-:-:S02]  /*150e0*/  ISETP.GT.U32.AND P6, PT, R55, R12, PT ;  /* 0x0000000c3700720c */ /* 0x000fc40003fc4070 */
[C---:B------:R-:W-:Y:S01]  /*150f0*/  ISETP.GT.U32.AND P5, PT, R55.reuse, R44, PT ;  /* 0x0000002c3700720c */ /* 0x040fe20003fa4070 */
[----:B------:R-:W3:Y:S01]  /*15100*/  LDL.LU R9, [R1+0x598] ;  /* 0x0005980001097983 */ /* 0x000ee20000300800 */
[----:B------:R-:W-:-:S09]  /*15110*/  ISETP.GT.U32.AND P3, PT, R55, R10, PT ;  /* 0x0000000a3700720c */ /* 0x000fd20003f64070 */
[--C-:B------:R-:W-:Y:S02]  /*15120*/  @!P6 IMAD.IADD R12, R12, 0x1, -R55.reuse ;  /* 0x000000010c0ce824 */ /* 0x100fe400078e0a37 */
[--C-:B------:R-:W-:Y:S02]  /*15130*/  @!P5 IMAD.IADD R44, R44, 0x1, -R55.reuse ;  /* 0x000000012c2cd824 */ /* 0x100fe400078e0a37 */
[----:B------:R-:W-:Y:S01]  /*15140*/  @!P3 IMAD.IADD R10, R10, 0x1, -R55 ;  /* 0x000000010a0ab824 */ /* 0x000fe200078e0a37 */
[C---:B------:R-:W-:Y:S02]  /*15150*/  ISETP.GT.U32.AND P6, PT, R55.reuse, R12, PT ;  /* 0x0000000c3700720c */ /* 0x040fe40003fc4070 */
[C---:B------:R-:W-:Y:S02]  /*15160*/  ISETP.GT.U32.AND P5, PT, R55.reuse, R44, PT ;  /* 0x0000002c3700720c */ /* 0x040fe40003fa4070 */
[----:B------:R-:W-:Y:S01]  /*15170*/  ISETP.GT.U32.AND P3, PT, R55, R10, PT ;  /* 0x0000000a3700720c */ /* 0x000fe20003f64070 */
[----:B------:R-:W-:-:S04]  /*15180*/  IMAD.HI.U32 R13, R2, R11, RZ ;  /* 0x0000000b020d7227 */ /* 0x000fc800078e00ff */
[----:B------:R-:W-:-:S04]  /*15190*/  IMAD.MOV R13, RZ, RZ, -R13 ;  /* 0x000000ffff0d7224 */ /* 0x000fc800078e0a0d */
[----:B------:R-:W-:Y:S02]  /*151a0*/  @!P6 IMAD.IADD R12, R12, 0x1, -R55 ;  /* 0x000000010c0ce824 */ /* 0x000fe400078e0a37 */
[----:B------:R-:W-:Y:S02]  /*151b0*/  IMAD R11, R55, R13, R11 ;  /* 0x0000000d370b7224 */ /* 0x000fe400078e020b */
[--C-:B------:R-:W-:Y:S01]  /*151c0*/  @!P5 IMAD.IADD R44, R44, 0x1, -R55.reuse ;  /* 0x000000012c2cd824 */ /* 0x100fe200078e0a37 */
[----:B------:R-:W-:Y:S01]  /*151d0*/  STL [R1+0x5a4], R12 ;  /* 0x0005a40c01007387 */ /* 0x000fe20000100800 */
[----:B------:R-:W-:-:S03]  /*151e0*/  @!P3 IMAD.IADD R10, R10, 0x1, -R55 ;  /* 0x000000010a0ab824 */ /* 0x000fc600078e0a37 */
[----:B------:R2:W-:Y:S04]  /*151f0*/  STL [R1+0x478], R11 ;  /* 0x0004780b01007387 */ /* 0x0005e80000100800 */
[----:B------:R0:W-:Y:S04]  /*15200*/  STL [R1+0x5a8], R44 ;  /* 0x0005a82c01007387 */ /* 0x0001e80000100800 */
[----:B------:R-:W4:Y:S04]  /*15210*/  LDL.LU R26, [R1+0x57c] ;  /* 0x00057c00011a7983 */ /* 0x000f280000300800 */
[----:B------:R1:W-:Y:S01]  /*15220*/  STL [R1+0x5ac], R10 ;  /* 0x0005ac0a01007387 */ /* 0x0003e20000100800 */
[----:B------:R-:W-:-:S02]  /*15230*/  ISETP.GT.U32.AND P4, PT, R55, R57, PT ;  /* 0x000000393700720c */ /* 0x000fc40003f84070 */
[----:B--2---:R-:W-:Y:S02]  /*15240*/  IABS R11, R29 ;  /* 0x0000001d000b7213 */ /* 0x004fe40000000000 */
[----:B------:R-:W2:Y:S04]  /*15250*/  LDL.LU R29, [R1+0x580] ;  /* 0x00058000011d7983 */ /* 0x000ea80000300800 */
[----:B------:R-:W2:Y:S05]  /*15260*/  LDL R61, [R1+0x408c] ;  /* 0x00408c00013d7983 */ /* 0x000eaa0000100800 */
[----:B------:R-:W-:Y:S01]  /*15270*/  @!P4 IMAD.IADD R57, R57, 0x1, -R55 ;  /* 0x000000013939c824 */ /* 0x000fe200078e0a37 */
[C---:B------:R-:W-:Y:S01]  /*15280*/  ISETP.GT.U32.AND P6, PT, R55.reuse, R53, PT ;  /* 0x000000353700720c */ /* 0x040fe20003fc4070 */
[----:B------:R-:W-:Y:S01]  /*15290*/  IMAD.HI.U32 R18, R2, R15, RZ ;  /* 0x0000000f02127227 */ /* 0x000fe200078e00ff */
[C---:B---3--:R-:W-:Y:S01]  /*152a0*/  ISETP.GT.U32.AND P5, PT, R55.reuse, R48, PT ;  /* 0x000000303700720c */ /* 0x048fe20003fa4070 */
[----:B0-----:R-:W3:Y:S01]  /*152b0*/  LDL R44, [R1+0x4090] ;  /* 0x00409000012c7983 */ /* 0x001ee20000100800 */
[----:B------:R-:W-:-:S02]  /*152c0*/  ISETP.GT.U32.AND P4, PT, R55, R57, PT ;  /* 0x000000393700720c */ /* 0x000fc40003f84070 */
[----:B------:R-:W-:Y:S01]  /*152d0*/  ISETP.GT.U32.AND P3, PT, R55, R50, PT ;  /* 0x000000323700720c */ /* 0x000fe20003f64070 */
[----:B------:R-:W-:Y:S02]  /*152e0*/  IMAD.MOV R18, RZ, RZ, -R18 ;  /* 0x000000ffff127224 */ /* 0x000fe400078e0a12 */
[----:B------:R-:W-:-:S08]  /*152f0*/  IMAD.HI.U32 R21, R2, R20, RZ ;  /* 0x0000001402157227 */ /* 0x000fd000078e00ff */
[----:B------:R-:W-:Y:S01]  /*15300*/  @!P4 IMAD.IADD R57, R57, 0x1, -R55 ;  /* 0x000000013939c824 */ /* 0x000fe200078e0a37 */
[C---:B------:R-:W-:Y:S01]  /*15310*/  ISETP.GT.U32.AND P4, PT, R55.reuse, R9, PT ;  /* 0x000000093700720c */ /* 0x040fe20003f84070 */
[----:B------:R-:W-:Y:S01]  /*15320*/  IMAD R12, R55, R18, R15 ;  /* 0x00000012370c7224 */ /* 0x000fe200078e020f */
[----:B------:R-:W-:Y:S01]  /*15330*/  IABS R15, R49 ;  /* 0x00000031000f7213 */ /* 0x000fe20000000000 */
[----:B------:R-:W-:Y:S01]  /*15340*/  @!P6 IMAD.IADD R53, R53, 0x1, -R55 ;  /* 0x000000013535e824 */ /* 0x000fe200078e0a37 */
[----:B------:R-:W3:Y:S01]  /*15350*/  LDL R49, [R1+0x4094] ;  /* 0x0040940001317983 */ /* 0x000ee20000100800 */
[----:B------:R-:W-:Y:S02]  /*15360*/  IMAD.MOV R21, RZ, RZ, -R21 ;  /* 0x000000ffff157224 */ /* 0x000fe400078e0a15 */
[--C-:B------:R-:W-:Y:S01]  /*15370*/  @!P5 IMAD.IADD R48, R48, 0x1, -R55.reuse ;  /* 0x000000013030d824 */ /* 0x100fe200078e0a37 */
[----:B------:R-:W-:Y:S01]  /*15380*/  ISETP.GT.U32.AND P6, PT, R55, R53, PT ;  /* 0x000000353700720c */ /* 0x000fe20003fc4070 */
[----:B------:R-:W-:-:S02]  /*15390*/  @!P3 IMAD.IADD R50, R50, 0x1, -R55 ;  /* 0x000000013232b824 */ /* 0x000fc400078e0a37 */
[----:B------:R-:W-:Y:S01]  /*153a0*/  IMAD R45, R55, R21, R20 ;  /* 0x00000015372d7224 */ /* 0x000fe200078e0214 */
[----:B----4-:R-:W-:Y:S01]  /*153b0*/  IABS R20, R43 ;  /* 0x0000002b00147213 */ /* 0x010fe20000000000 */
[----:B------:R-:W-:Y:S01]  /*153c0*/  @!P4 IMAD.IADD R9, R9, 0x1, -R55 ;  /* 0x000000010909c824 */ /* 0x000fe200078e0a37 */
[C---:B------:R-:W-:Y:S02]  /*153d0*/  ISETP.GT.U32.AND P5, PT, R55.reuse, R48, PT ;  /* 0x000000303700720c */ /* 0x040fe40003fa4070 */
[C---:B------:R-:W-:Y:S01]  /*153e0*/  ISETP.GT.U32.AND P3, PT, R55.reuse, R50, PT ;  /* 0x000000323700720c */ /* 0x040fe20003f64070 */
[----:B------:R-:W-:Y:S01]  /*153f0*/  IMAD.HI.U32 R21, R2, R20, RZ ;  /* 0x0000001402157227 */ /* 0x000fe200078e00ff */
[----:B------:R-:W-:-:S03]  /*15400*/  ISETP.GT.U32.AND P4, PT, R55, R9, PT ;  /* 0x000000093700720c */ /* 0x000fc60003f84070 */
[----:B------:R-:W-:Y:S02]  /*15410*/  IMAD.MOV R21, RZ, RZ, -R21 ;  /* 0x000000ffff157224 */ /* 0x000fe400078e0a15 */
[--C-:B------:R-:W-:Y:S01]  /*15420*/  @!P6 IMAD.IADD R53, R53, 0x1, -R55.reuse ;  /* 0x000000013535e824 */ /* 0x100fe200078e0a37 */
[----:B------:R-:W-:Y:S01]  /*15430*/  STL [R1+0x3c], R57 ;  /* 0x00003c3901007387 */ /* 0x000fe20000100800 */
[----:B------:R-:W-:Y:S02]  /*15440*/  IMAD R20, R55, R21, R20 ;  /* 0x0000001537147224 */ /* 0x000fe400078e0214 */
[--C-:B------:R-:W-:Y:S01]  /*15450*/  @!P5 IMAD.IADD R48, R48, 0x1, -R55.reuse ;  /* 0x000000013030d824 */ /* 0x100fe200078e0a37 */
[----:B-1----:R-:W4:Y:S01]  /*15460*/  LDL.LU R10, [R1+0x584] ;  /* 0x00058400010a7983 */ /* 0x002f220000300800 */
[--C-:B------:R-:W-:Y:S02]  /*15470*/  @!P3 IMAD.IADD R50, R50, 0x1, -R55.reuse ;  /* 0x000000013232b824 */ /* 0x100fe400078e0a37 */
[----:B------:R-:W-:Y:S01]  /*15480*/  @!P4 IMAD.IADD R9, R9, 0x1, -R55 ;  /* 0x000000010909c824 */ /* 0x000fe200078e0a37 */
[----:B------:R-:W4:Y:S04]  /*15490*/  LDL.LU R43, [R1+0x588] ;  /* 0x00058800012b7983 */ /* 0x000f280000300800 */
[----:B------:R-:W-:Y:S04]  /*154a0*/  STL [R1+0x58c], R53 ;  /* 0x00058c3501007387 */ /* 0x000fe80000100800 */
[----:B------:R2:W-:Y:S04]  /*154b0*/  STL [R1+0x464], R20 ;  /* 0x0004641401007387 */ /* 0x0005e80000100800 */
[----:B------:R0:W-:Y:S01]  /*154c0*/  STL [R1+0x590], R48 ;  /* 0x0005903001007387 */ /* 0x0001e20000100800 */
[----:B--2---:R-:W-:-:S03]  /*154d0*/  IABS R20, R61 ;  /* 0x0000003d00147213 */ /* 0x004fc60000000000 */
[----:B------:R-:W2:Y:S04]  /*154e0*/  LDL.LU R61, [R1+0x578] ;  /* 0x00057800013d7983 */ /* 0x000ea80000300800 */
[----:B------:R1:W-:Y:S04]  /*154f0*/  STL [R1+0x594], R50 ;  /* 0x0005943201007387 */ /* 0x0003e80000100800 */
[----:B------:R3:W-:Y:S04]  /*15500*/  STL [R1+0x598], R9 ;  /* 0x0005980901007387 */ /* 0x0007e80000100800 */
[----:B0-----:R-:W2:Y:S04]  /*15510*/  LDL R48, [R1+0x409c] ;  /* 0x00409c0001307983 */ /* 0x001ea80000100800 */
[----:B-1----:R-:W2:Y:S01]  /*15520*/  LDL R50, [R1+0x40a8] ;  /* 0x0040a80001327983 */ /* 0x002ea20000100800 */
[C---:B------:R-:W-:Y:S01]  /*15530*/  ISETP.GT.U32.AND P6, PT, R55.reuse, R51, PT ;  /* 0x000000333700720c */ /* 0x040fe20003fc4070 */
[C---:B------:R-:W-:Y:S01]  /*15540*/  IMAD.HI.U32 R18, R2.reuse, R15, RZ ;  /* 0x0000000f02127227 */ /* 0x040fe200078e00ff */
[C---:B------:R-:W-:Y:S01]  /*15550*/  ISETP.GT.U32.AND P5, PT, R55.reuse, R26, PT ;  /* 0x0000001a3700720c */ /* 0x040fe20003fa4070 */
[----:B------:R-:W4:Y:S02]  /*15560*/  LDL R22, [R1+0x4098] ;  /* 0x0040980001167983 */ /* 0x000f240000100800 */
[----:B------:R-:W-:Y:S01]  /*15570*/  IMAD.HI.U32 R13, R2, R11, RZ ;  /* 0x0000000b020d7227 */ /* 0x000fe200078e00ff */
[----:B------:R-:W-:-:S03]  /*15580*/  ISETP.GT.U32.AND P3, PT, R55, R29, PT ;  /* 0x0000001d3700720c */ /* 0x000fc60003f64070 */
[----:B------:R-:W-:Y:S02]  /*15590*/  IMAD.MOV R18, RZ, RZ, -R18 ;  /* 0x000000ffff127224 */ /* 0x000fe400078e0a12 */
[----:B------:R-:W-:Y:S02]  /*155a0*/  IMAD.MOV R13, RZ, RZ, -R13 ;  /* 0x000000ffff0d7224 */ /* 0x000fe400078e0a0d */
[----:B------:R-:W-:Y:S01]  /*155b0*/  IMAD R57, R55, R18, R15 ;  /* 0x0000001237397224 */ /* 0x000fe200078e020f */
[----:B---3--:R-:W-:Y:S01]  /*155c0*/  IABS R15, R44 ;  /* 0x0000002c000f7213 */ /* 0x008fe20000000000 */
[----:B------:R-:W-:Y:S01]  /*155d0*/  @!P6 IMAD.IADD R51, R51, 0x1, -R55 ;  /* 0x000000013333e824 */ /* 0x000fe200078e0a37 */
[----:B------:R-:W3:Y:S01]  /*155e0*/  LDL.LU R44, [R1+0x38] ;  /* 0x00003800012c7983 */ /* 0x000ee20000300800 */
[C---:B------:R-:W-:Y:S01]  /*155f0*/  IMAD R53, R55.reuse, R13, R11 ;  /* 0x0000000d37357224 */ /* 0x040fe200078e020b */
[----:B------:R-:W-:Y:S02]  /*15600*/  IABS R11, R49 ;  /* 0x00000031000b7213 */ /* 0x000fe40000000000 */
[----:B------:R-:W3:Y:S01]  /*15610*/  LDL.LU R49, [R1+0x34] ;  /* 0x0000340001317983 */ /* 0x000ee20000300800 */
[----:B------:R-:W-:Y:S01]  /*15620*/  ISETP.GT.U32.AND P6, PT, R55, R51, PT ;  /* 0x000000333700720c */ /* 0x000fe20003fc4070 */
[----:B------:R-:W-:-:S02]  /*15630*/  @!P5 IMAD.IADD R26, R26, 0x1, -R55 ;  /* 0x000000011a1ad824 */ /* 0x000fc400078e0a37 */
[----:B------:R-:W-:-:S03]  /*15640*/  @!P3 IMAD.IADD R29, R29, 0x1, -R55 ;  /* 0x000000011d1db824 */ /* 0x000fc600078e0a37 */
[C---:B------:R-:W-:Y:S01]  /*15650*/  ISETP.GT.U32.AND P5, PT, R55.reuse, R26, PT ;  /* 0x0000001a3700720c */ /* 0x040fe20003fa4070 */
[----:B------:R-:W-:Y:S01]  /*15660*/  IMAD.HI.U32 R21, R2, R20, RZ ;  /* 0x0000001402157227 */ /* 0x000fe200078e00ff */
[----:B------:R-:W-:-:S03]  /*15670*/  ISETP.GT.U32.AND P3, PT, R55, R29, PT ;  /* 0x0000001d3700720c */ /* 0x000fc60003f64070 */
[----:B------:R-:W-:-:S04]  /*15680*/  IMAD.HI.U32 R13, R2, R11, RZ ;  /* 0x0000000b020d7227 */ /* 0x000fc800078e00ff */
[----:B------:R-:W-:-:S04]  /*15690*/  IMAD.HI.U32 R18, R2, R15, RZ ;  /* 0x0000000f02127227 */ /* 0x000fc800078e00ff */
[----:B------:R-:W-:Y:S02]  /*156a0*/  @!P6 IMAD.IADD R51, R51, 0x1, -R55 ;  /* 0x000000013333e824 */ /* 0x000fe400078e0a37 */
[----:B------:R-:W-:Y:S02]  /*156b0*/  IMAD.MOV R21, RZ, RZ, -R21 ;  /* 0x000000ffff157224 */ /* 0x000fe400078e0a15 */
[----:B------:R-:W-:Y:S02]  /*156c0*/  IMAD.MOV R13, RZ, RZ, -R13 ;  /* 0x000000ffff0d7224 */ /* 0x000fe400078e0a0d */
[----:B------:R-:W-:Y:S01]  /*156d0*/  IMAD.MOV R18, RZ, RZ, -R18 ;  /* 0x000000ffff127224 */ /* 0x000fe200078e0a12 */
[----:B------:R0:W-:Y:S01]  /*156e0*/  STL [R1+0x574], R51 ;  /* 0x0005743301007387 */ /* 0x0001e20000100800 */
[C---:B------:R-:W-:Y:S02]  /*156f0*/  IMAD R20, R55.reuse, R21, R20 ;  /* 0x0000001537147224 */ /* 0x040fe400078e0214 */
[----:B------:R-:W-:Y:S01]  /*15700*/  IMAD R15, R55, R18, R15 ;  /* 0x00000012370f7224 */ /* 0x000fe200078e020f */
[----:B------:R-:W3:Y:S01]  /*15710*/  LDL.LU R9, [R1+0x30] ;  /* 0x0000300001097983 */ /* 0x000ee20000300800 */
[----:B------:R-:W-:-:S02]  /*15720*/  @!P5 IMAD.IADD R26, R26, 0x1, -R55 ;  /* 0x000000011a1ad824 */ /* 0x000fc400078e0a37 */
[----:B0-----:R-:W-:Y:S01]  /*15730*/  IMAD R51, R55, R13, R11 ;  /* 0x0000000d37337224 */ /* 0x001fe200078e020b */
[----:B------:R-:W-:Y:S01]  /*15740*/  STL [R1+0x458], R20 ;  /* 0x0004581401007387 */ /* 0x000fe20000100800 */
[----:B------:R-:W-:-:S03]  /*15750*/  @!P3 IMAD.IADD R29, R29, 0x1, -R55 ;  /* 0x000000011d1db824 */ /* 0x000fc600078e0a37 */
[----:B------:R-:W-:Y:S04]  /*15760*/  STL [R1+0x5870], R51 ;  /* 0x0058703301007387 */ /* 0x000fe80000100800 */
[----:B------:R-:W-:Y:S04]  /*15770*/  STL [R1+0x45c], R15 ;  /* 0x00045c0f01007387 */ /* 0x000fe80000100800 */
[----:B------:R0:W-:Y:S04]  /*15780*/  STL [R1+0x57c], R26 ;  /* 0x00057c1a01007387 */ /* 0x0001e80000100800 */
[----:B0-----:R-:W3:Y:S01]  /*15790*/  LDL.LU R26, [R1+0x56c] ;  /* 0x00056c00011a7983 */ /* 0x001ee20000300800 */
[----:B--2---:R-:W-:-:S03]  /*157a0*/  IABS R11, R50 ;  /* 0x00000032000b7213 */ /* 0x004fc60000000000 */
[----:B------:R-:W2:Y:S04]  /*157b0*/  LDL.LU R50, [R1+0x570] ;  /* 0x0005700001327983 */ /* 0x000ea80000300800 */
[----:B------:R0:W-:Y:S01]  /*157c0*/  STL [R1+0x580], R29 ;  /* 0x0005801d01007387 */ /* 0x0001e20000100800 */
[----:B------:R-:W-:-:S03]  /*157d0*/  IABS R15, R48 ;  /* 0x00000030000f7213 */ /* 0x000fc60000000000 */
[----:B------:R-:W2:Y:S04]  /*157e0*/  LDL R48, [R1+0x40b0] ;  /* 0x0040b00001307983 */ /* 0x000ea80000100800 */
[----:B0-----:R-:W2:Y:S01]  /*157f0*/  LDL R29, [R1+0x40b4] ;  /* 0x0040b400011d7983 */ /* 0x001ea20000100800 */
[----:B----4-:R-:W-:-:S13]  /*15800*/  ISETP.GT.U32.AND P4, PT, R55, R10, PT ;  /* 0x0000000a3700720c */ /* 0x010fda0003f84070 */
[----:B------:R-:W-:-:S05]  /*15810*/  @!P4 IMAD.IADD R10, R10, 0x1, -R55 ;  /* 0x000000010a0ac824 */ /* 0x000fca00078e0a37 */
[C---:B------:R-:W-:Y:S02]  /*15820*/  ISETP.GT.U32.AND P4, PT, R55.reuse, R10, PT ;  /* 0x0000000a3700720c */ /* 0x040fe40003f84070 */
[C---:B------:R-:W-:Y:S02]  /*15830*/  ISETP.GT.U32.AND P6, PT, R55.reuse, R43, PT ;  /* 0x0000002b3700720c */ /* 0x040fe40003fc4070 */
[C---:B------:R-:W-:Y:S02]  /*15840*/  ISETP.GT.U32.AND P5, PT, R55.reuse, R61, PT ;  /* 0x0000003d3700720c */ /* 0x040fe40003fa4070 */
[----:B---3--:R-:W-:-:S07]  /*15850*/  ISETP.GT.U32.AND P3, PT, R55, R44, PT ;  /* 0x0000002c3700720c */ /* 0x008fce0003f64070 */
[--C-:B------:R-:W-:Y:S01]  /*15860*/  @!P4 IMAD.IADD R10, R10, 0x1, -R55.reuse ;  /* 0x000000010a0ac824 */ /* 0x100fe200078e0a37 */
[----:B------:R-:W-:Y:S01]  /*15870*/  ISETP.GT.U32.AND P4, PT, R55, R49, PT ;  /* 0x000000313700720c */ /* 0x000fe20003f84070 */
[--C-:B------:R-:W-:Y:S01]  /*15880*/  @!P6 IMAD.IADD R43, R43, 0x1, -R55.reuse ;  /* 0x000000012b2be824 */ /* 0x100fe200078e0a37 */
[----:B------:R-:W-:Y:S02]  /*15890*/  IABS R20, R22 ;  /* 0x0000001600147213 */ /* 0x000fe40000000000 */
[----:B------:R-:W3:Y:S01]  /*158a0*/  LDL R22, [R1+0x40ac] ;  /* 0x0040ac0001167983 */ /* 0x000ee20000100800 */
[--C-:B------:R-:W-:Y:S01]  /*158b0*/  @!P5 IMAD.IADD R61, R61, 0x1, -R55.reuse ;  /* 0x000000013d3dd824 */ /* 0x100fe200078e0a37 */
[----:B------:R-:W-:Y:S01]  /*158c0*/  ISETP.GT.U32.AND P6, PT, R55, R43, PT ;  /* 0x0000002b3700720c */ /* 0x000fe20003fc4070 */
[----:B------:R-:W-:-:S03]  /*158d0*/  @!P3 IMAD.IADD R44, R44, 0x1, -R55 ;  /* 0x000000012c2cb824 */ /* 0x000fc600078e0a37 */
[----:B------:R-:W-:-:S03]  /*158e0*/  ISETP.GT.U32.AND P5, PT, R55, R61, PT ;  /* 0x0000003d3700720c */ /* 0x000fc60003fa4070 */
[----:B------:R-:W-:Y:S01]  /*158f0*/  @!P4 IMAD.IADD R49, R49, 0x1, -R55 ;  /* 0x000000013131c824 */ /* 0x000fe200078e0a37 */
[----:B------:R-:W-:Y:S01]  /*15900*/  ISETP.GT.U32.AND P3, PT, R55, R44, PT ;  /* 0x0000002c3700720c */ /* 0x000fe20003f64070 */
[----:B------:R-:W-:-:S03]  /*15910*/  IMAD.HI.U32 R18, R2, R15, RZ ;  /* 0x0000000f02127227 */ /* 0x000fc600078e00ff */
[----:B------:R-:W-:Y:S01]  /*15920*/  ISETP.GT.U32.AND P4, PT, R55, R49, PT ;  /* 0x000000313700720c */ /* 0x000fe20003f84070 */
[----:B------:R-:W-:-:S04]  /*15930*/  IMAD.HI.U32 R13, R2, R11, RZ ;  /* 0x0000000b020d7227 */ /* 0x000fc800078e00ff */
[----:B------:R-:W-:Y:S02]  /*15940*/  IMAD.MOV R18, RZ, RZ, -R18 ;  /* 0x000000ffff127224 */ /* 0x000fe400078e0a12 */
[----:B------:R-:W-:Y:S02]  /*15950*/  IMAD.MOV R13, RZ, RZ, -R13 ;  /* 0x000000ffff0d7224 */ /* 0x000fe400078e0a0d */
[----:B------:R-:W-:Y:S02]  /*15960*/  @!P6 IMAD.IADD R43, R43, 0x1, -R55 ;  /* 0x000000012b2be824 */ /* 0x000fe400078e0a37 */
[C---:B------:R-:W-:Y:S01]  /*15970*/  IMAD R15, R55.reuse, R18, R15 ;  /* 0x00000012370f7224 */ /* 0x040fe200078e020f */
[----:B------:R0:W-:Y:S01]  /*15980*/  STL [R1+0x584], R10 ;  /* 0x0005840a01007387 */ /* 0x0001e20000100800 */
[----:B------:R-:W-:Y:S02]  /*15990*/  IMAD R11, R55, R13, R11 ;  /* 0x0000000d370b7224 */ /* 0x000fe400078e020b */
[----:B------:R-:W-:-:S02]  /*159a0*/  @!P5 IMAD.IADD R61, R61, 0x1, -R55 ;  /* 0x000000013d3dd824 */ /* 0x000fc400078e0a37 */
[--C-:B------:R-:W-:Y:S02]  /*159b0*/  @!P3 IMAD.IADD R44, R44, 0x1, -R55.reuse ;  /* 0x000000012c2cb824 */ /* 0x100fe400078e0a37 */
[----:B------:R-:W-:Y:S01]  /*159c0*/  @!P4 IMAD.IADD R49, R49, 0x1, -R55 ;  /* 0x000000013131c824 */ /* 0x000fe200078e0a37 */
[----:B0-----:R-:W4:Y:S04]  /*159d0*/  LDL.LU R10, [R1+0x2c] ;  /* 0x00002c00010a7983 */ /* 0x001f280000300800 */
[----:B------:R-:W-:Y:S04]  /*159e0*/  STL [R1+0x588], R43 ;  /* 0x0005882b01007387 */ /* 0x000fe80000100800 */
[----:B------:R2:W-:Y:S04]  /*159f0*/  STL [R1+0x450], R15 ;  /* 0x0004500f01007387 */ /* 0x0005e80000100800 */
[----:B------:R0:W-:Y:S04]  /*15a00*/  STL [R1+0x454], R11 ;  /* 0x0004540b01007387 */ /* 0x0001e80000100800 */
[----:B------:R1:W-:Y:S01]  /*15a10*/  STL [R1+0x578], R61 ;  /* 0x0005783d01007387 */ /* 0x0003e20000100800 */
[----:B--2---:R-:W-:-:S02]  /*15a20*/  IABS R15, R48 ;  /* 0x00000030000f7213 */ /* 0x004fc40000000000 */
[----:B0-----:R-:W-:Y:S02]  /*15a30*/  IABS R11, R29 ;  /* 0x0000001d000b7213 */ /* 0x001fe40000000000 */
[----:B------:R-:W2:Y:S04]  /*15a40*/  LDL.LU R29, [R1+0x24] ;  /* 0x00002400011d7983 */ /* 0x000ea80000300800 */
[----:B------:R0:W-:Y:S04]  /*15a50*/  STL [R1+0x38], R44 ;  /* 0x0000382c01007387 */ /* 0x0001e80000100800 */
[----:B------:R-:W2:Y:S04]  /*15a60*/  LDL R51, [R1+0x40b8] ;  /* 0x0040b80001337983 */ /* 0x000ea80000100800 */
[----:B------:R0:W-:Y:S04]  /*15a70*/  STL [R1+0x34], R49 ;  /* 0x0000343101007387 */ /* 0x0001e80000100800 */
[----:B------:R-:W2:Y:S04]  /*15a80*/  LDL R48, [R1+0x40bc] ;  /* 0x0040bc0001307983 */ /* 0x000ea80000100800 */
[----:B-1----:R-:W2:Y:S01]  /*15a90*/  LDL R61, [R1+0x40c8] ;  /* 0x0040c800013d7983 */ /* 0x002ea20000100800 */
[----:B------:R-:W-:Y:S01]  /*15aa0*/  IMAD.HI.U32 R21, R2, R20, RZ ;  /* 0x0000001402157227 */ /* 0x000fe200078e00ff */
[----:B------:R-:W-:-:S02]  /*15ab0*/  ISETP.GT.U32.AND P6, PT, R55, R9, PT ;  /* 0x000000093700720c */ /* 0x000fc40003fc4070 */
[C---:B------:R-:W-:Y:S01]  /*15ac0*/  ISETP.GT.U32.AND P5, PT, R55.reuse, R26, PT ;  /* 0x0000001a3700720c */ /* 0x040fe20003fa4070 */
[----:B------:R-:W-:Y:S01]  /*15ad0*/  IMAD.MOV R21, RZ, RZ, -R21 ;  /* 0x000000ffff157224 */ /* 0x000fe200078e0a15 */
[----:B------:R-:W-:-:S03]  /*15ae0*/  ISETP.GT.U32.AND P3, PT, R55, R50, PT ;  /* 0x000000323700720c */ /* 0x000fc60003f64070 */
[----:B------:R-:W-:Y:S01]  /*15af0*/  IMAD R43, R55, R21, R20 ;  /* 0x00000015372b7224 */ /* 0x000fe200078e0214 */
[----:B---3--:R-:W-:Y:S02]  /*15b00*/  IABS R20, R22 ;  /* 0x0000001600147213 */ /* 0x008fe40000000000 */
[----:B------:R-:W3:Y:S03]  /*15b10*/  LDL.LU R22, [R1+0x20] ;  /* 0x0000200001167983 */ /* 0x000ee60000300800 */
[--C-:B------:R-:W-:Y:S01]  /*15b20*/  @!P6 IMAD.IADD R9, R9, 0x1, -R55.reuse ;  /* 0x000000010909e824 */ /* 0x100fe200078e0a37 */
[----:B------:R-:W3:Y:S01]  /*15b30*/  LDL.LU R42, [R1+0x560] ;  /* 0x00056000012a7983 */ /* 0x000ee20000300800 */
[----:B------:R-:W-:-:S03]  /*15b40*/  @!P5 IMAD.IADD R26, R26, 0x1, -R55 ;  /* 0x000000011a1ad824 */ /* 0x000fc600078e0a37 */
[C---:B------:R-:W-:Y:S01]  /*15b50*/  ISETP.GT.U32.AND P6, PT, R55.reuse, R9, PT ;  /* 0x000000093700720c */ /* 0x040fe20003fc4070 */
[----:B------:R-:W-:Y:S01]  /*15b60*/  @!P3 IMAD.IADD R50, R50, 0x1, -R55 ;  /* 0x000000013232b824 */ /* 0x000fe200078e0a37 */
[----:B0-----:R-:W3:Y:S01]  /*15b70*/  LDL.LU R44, [R1+0x564] ;  /* 0x00056400012c7983 */ /* 0x001ee20000300800 */
[C---:B------:R-:W-:Y:S01]  /*15b80*/  ISETP.GT.U32.AND P5, PT, R55.reuse, R26, PT ;  /* 0x0000001a3700720c */ /* 0x040fe20003fa4070 */
[C---:B------:R-:W-:Y:S02]  /*15b90*/  IMAD.HI.U32 R13, R2.reuse, R11, RZ ;  /* 0x0000000b020d7227 */ /* 0x040fe400078e00ff */
[----:B------:R-:W-:Y:S02]  /*15ba0*/  ISETP.GT.U32.AND P3, PT, R55, R50, PT ;  /* 0x000000323700720c */ /* 0x000fe40003f64070 */
[----:B------:R-:W-:Y:S02]  /*15bb0*/  IMAD.MOV R13, RZ, RZ, -R13 ;  /* 0x000000ffff0d7224 */ /* 0x000fe400078e0a0d */
[----:B------:R-:W-:-:S04]  /*15bc0*/  IMAD.HI.U32 R18, R2, R15, RZ ;  /* 0x0000000f02127227 */ /* 0x000fc800078e00ff */
[----:B------:R-:W-:Y:S02]  /*15bd0*/  @!P6 IMAD.IADD R9, R9, 0x1, -R55 ;  /* 0x000000010909e824 */ /* 0x000fe400078e0a37 */
[----:B------:R-:W-:-:S04]  /*15be0*/  IMAD.HI.U32 R21, R2, R20, RZ ;  /* 0x0000001402157227 */ /* 0x000fc800078e00ff */
[C---:B------:R-:W-:Y:S02]  /*15bf0*/  IMAD R11, R55.reuse, R13, R11 ;  /* 0x0000000d370b7224 */ /* 0x040fe400078e020b */
[----:B------:R-:W-:Y:S02]  /*15c00*/  IMAD.MOV R18, RZ, RZ, -R18 ;  /* 0x000000ffff127224 */ /* 0x000fe400078e0a12 */
[----:B------:R-:W-:Y:S01]  /*15c10*/  @!P5 IMAD.IADD R26, R26, 0x1, -R55 ;  /* 0x000000011a1ad824 */ /* 0x000fe200078e0a37 */
[----:B------:R0:W-:Y:S01]  /*15c20*/  STL [R1+0x30], R9 ;  /* 0x0000300901007387 */ /* 0x0001e20000100800 */
[----:B------:R-:W-:Y:S02]  /*15c30*/  IMAD.MOV R21, RZ, RZ, -R21 ;  /* 0x000000ffff157224 */ /* 0x000fe400078e0a15 */
[----:B------:R-:W-:Y:S01]  /*15c40*/  @!P3 IMAD.IADD R50, R50, 0x1, -R55 ;  /* 0x000000013232b824 */ /* 0x000fe200078e0a37 */
[----:B------:R-:W-:Y:S01]  /*15c50*/  STL [R1+0x448], R11 ;  /* 0x0004480b01007387 */ /* 0x000fe20000100800 */
[----:B------:R-:W-:-:S03]  /*15c60*/  IMAD R49, R55, R21, R20 ;  /* 0x0000001537317224 */ /* 0x000fc600078e0214 */
[----:B------:R1:W-:Y:S01]  /*15c70*/  STL [R1+0x56c], R26 ;  /* 0x00056c1a01007387 */ /* 0x0003e20000100800 */
[C---:B0-----:R-:W-:Y:S01]  /*15c80*/  IMAD R9, R55.reuse, R18, R15 ;  /* 0x0000001237097224 */ /* 0x041fe200078e020f */
[C---:B----4-:R-:W-:Y:S02]  /*15c90*/  ISETP.GT.U32.AND P4, PT, R55.reuse, R10, PT ;  /* 0x0000000a3700720c */ /* 0x050fe40003f84070 */
[----:B------:R-:W-:-:S11]  /*15ca0*/  ISETP.GT.U32.AND P6, PT, R55, R28, PT ;  /* 0x0000001c3700720c */ /* 0x000fd60003fc4070 */
[--C-:B------:R-:W-:Y:S02]  /*15cb0*/  @!P4 IMAD.IADD R10, R10, 0x1, -R55.reuse ;  /* 0x000000010a0ac824 */ /* 0x100fe400078e0a37 */
[----:B------:R-:W-:-:S03]  /*15cc0*/  @!P6 IMAD.IADD R28, R28, 0x1, -R55 ;  /* 0x000000011c1ce824 */ /* 0x000fc600078e0a37 */
[C---:B------:R-:W-:Y:S02]  /*15cd0*/  ISETP.GT.U32.AND P4, PT, R55.reuse, R10, PT ;  /* 0x0000000a3700720c */ /* 0x040fe40003f84070 */
[----:B------:R-:W-:Y:S02]  /*15ce0*/  ISETP.GT.U32.AND P6, PT, R55, R28, PT ;  /* 0x0000001c3700720c */ /* 0x000fe40003fc4070 */
[----:B--2---:R-:W-:Y:S02]  /*15cf0*/  IABS R20, R51 ;  /* 0x0000003300147213 */ /* 0x004fe40000000000 */
[----:B------:R-:W-:Y:S02]  /*15d00*/  IABS R15, R48 ;  /* 0x00000030000f7213 */ /* 0x000fe40000000000 */
[----:B------:R-:W2:Y:S04]  /*15d10*/  LDL.LU R48, [R1+0x568] ;  /* 0x0005680001307983 */ /* 0x000ea80000300800 */
[----:B-1----:R-:W4:Y:S04]  /*15d20*/  LDL.LU R26, [R1+0x554] ;  /* 0x00055400011a7983 */ /* 0x002f280000300800 */
[----:B------:R0:W-:Y:S04]  /*15d30*/  STL [R1+0x570], R50 ;  /* 0x0005703201007387 */ /* 0x0001e80000100800 */
[----:B------:R-:W2:Y:S01]  /*15d40*/  LDL R51, [R1+0x40d8] ;  /* 0x0040d80001337983 */ /* 0x000ea20000100800 */
[----:B------:R-:W-:Y:S01]  /*15d50*/  IMAD.HI.U32 R21, R2, R20, RZ ;  /* 0x0000001402157227 */ /* 0x000fe200078e00ff */
[----:B------:R-:W-:-:S02]  /*15d60*/  IABS R11, R61 ;  /* 0x0000003d000b7213 */ /* 0x000fc40000000000 */
[----:B------:R-:W4:Y:S01]  /*15d70*/  LDL.LU R61, [R1+0x558] ;  /* 0x00055800013d7983 */ /* 0x000f220000300800 */
[--C-:B------:R-:W-:Y:S02]  /*15d80*/  @!P4 IMAD.IADD R10, R10, 0x1, -R55.reuse ;  /* 0x000000010a0ac824 */ /* 0x100fe400078e0a37 */
[----:B------:R-:W-:Y:S02]  /*15d90*/  @!P6 IMAD.IADD R28, R28, 0x1, -R55 ;  /* 0x000000011c1ce824 */ /* 0x000fe400078e0a37 */
[----:B------:R-:W-:Y:S01]  /*15da0*/  IMAD.MOV R21, RZ, RZ, -R21 ;  /* 0x000000ffff157224 */ /* 0x000fe200078e0a15 */
[----:B------:R-:W-:Y:S03]  /*15db0*/  STL [R1+0x2c], R10 ;  /* 0x00002c0a01007387 */ /* 0x000fe60000100800 */
[C---:B0-----:R-:W-:Y:S01]  /*15dc0*/  IMAD R50, R55.reuse, R21, R20 ;  /* 0x0000001537327224 */ /* 0x041fe200078e0214 */
[----:B------:R0:W-:Y:S04]  /*15dd0*/  STL [R1+0x28], R28 ;  /* 0x0000281c01007387 */ /* 0x0001e80000100800 */
[----:B------:R-:W4:Y:S04]  /*15de0*/  LDL R20, [R1+0x40cc] ;  /* 0x0040cc0001147983 */ /* 0x000f280000100800 */
[----:B------:R-:W4:Y:S01]  /*15df0*/  LDL R21, [R1+0x40dc] ;  /* 0x0040dc0001157983 */ /* 0x000f220000100800 */
[----:B------:R-:W-:-:S02]  /*15e00*/  ISETP.GT.U32.AND P5, PT, R55, R29, PT ;  /* 0x0000001d3700720c */ /* 0x000fc40003fa4070 */
[C---:B---3--:R-:W-:Y:S02]  /*15e10*/  ISETP.GT.U32.AND P3, PT, R55.reuse, R22, PT ;  /* 0x000000163700720c */ /* 0x048fe40003f64070 */
        /* <DEDUP_REMOVED lines=9> */
[--C-:B------:R-:W-:Y:S02]  /*15eb0*/  @!P5 IMAD.IADD R29, R29, 0x1, -R55.reuse ;  /* 0x000000011d1dd824 */ /* 0x100fe400078e0a37 */
[----:B------:R-:W-:Y:S02]  /*15ec0*/  @!P3 IMAD.IADD R22, R22, 0x1, -R55 ;  /* 0x000000011616b824 */ /* 0x000fe400078e0a37 */
[----:B0-----:R-:W-:Y:S01]  /*15ed0*/  IMAD R28, R55, R18, R15 ;  /* 0x00000012371c7224 */ /* 0x001fe200078e020f */
[----:B------:R0:W-:Y:S01]  /*15ee0*/  STL [R1+0x24], R29 ;  /* 0x0000241d01007387 */ /* 0x0001e20000100800 */
[----:B------:R-:W-:-:S03]  /*15ef0*/  @!P4 IMAD.IADD R42, R42, 0x1, -R55 ;  /* 0x000000012a2ac824 */ /* 0x000fc600078e0a37 */
[----:B0-----:R-:W3:Y:S01]  /*15f00*/  LDL.LU R29, [R1+0x5888] ;  /* 0x00588800011d7983 */ /* 0x001ee20000300800 */
[----:B------:R-:W-:Y:S01]  /*15f10*/  ISETP.GT.U32.AND P6, PT, R55, R44, PT ;  /* 0x0000002c3700720c */ /* 0x000fe20003fc4070 */
[----:B------:R-:W-:-:S12]  /*15f20*/  IMAD.HI.U32 R13, R2, R11, RZ ;  /* 0x0000000b020d7227 */ /* 0x000fd800078e00ff */
[----:B------:R-:W-:-:S05]  /*15f30*/  @!P6 IMAD.IADD R44, R44, 0x1, -R55 ;  /* 0x000000012c2ce824 */ /* 0x000fca00078e0a37 */
[----:B------:R-:W-:Y:S02]  /*15f40*/  ISETP.GT.U32.AND P6, PT, R55, R44, PT ;  /* 0x0000002c3700720c */ /* 0x000fe40003fc4070 */
[----:B--2---:R-:W-:Y:S02]  /*15f50*/  IABS R15, R51 ;  /* 0x00000033000f7213 */ /* 0x004fe40000000000 */
[----:B------:R-:W2:Y:S04]  /*15f60*/  LDL.LU R51, [R1+0x548] ;  /* 0x0005480001337983 */ /* 0x000ea80000300800 */
[----:B------:R0:W-:Y:S04]  /*15f70*/  STL [R1+0x20], R22 ;  /* 0x0000201601007387 */ /* 0x0001e80000100800 */
[----:B0-----:R-:W2:Y:S04]  /*15f80*/  LDL.LU R22, [R1+0x54c] ;  /* 0x00054c0001167983 */ /* 0x001ea80000300800 */
[----:B------:R0:W-:Y:S04]  /*15f90*/  STL [R1+0x560], R42 ;  /* 0x0005602a01007387 */ /* 0x0001e80000100800 */
[----:B0-----:R-:W2:Y:S01]  /*15fa0*/  LDL R42, [R1+0x40e8] ;  /* 0x0040e800012a7983 */ /* 0x001ea20000100800 */
[----:B------:R-:W-:Y:S01]  /*15fb0*/  IMAD.MOV R13, RZ, RZ, -R13 ;  /* 0x000000ffff0d7224 */ /* 0x000fe200078e0a0d */
[----:B----4-:R-:W-:-:S03]  /*15fc0*/  IABS R20, R20 ;  /* 0x0000001400147213 */ /* 0x010fc60000000000 */
[----:B------:R-:W-:Y:S01]  /*15fd0*/  IMAD R10, R55, R13, R11 ;  /* 0x0000000d370a7224 */ /* 0x000fe200078e020b */
[----:B------:R-:W-:Y:S01]  /*15fe0*/  IABS R11, R21 ;  /* 0x00000015000b7213 */ /* 0x000fe20000000000 */
[----:B------:R-:W-:-:S04]  /*15ff0*/  IMAD.HI.U32 R21, R2, R20, RZ ;  /* 0x0000001402157227 */ /* 0x000fc800078e00ff */
[----:B------:R-:W-:Y:S02]  /*16000*/  @!P6 IMAD.IADD R44, R44, 0x1, -R55 ;  /* 0x000000012c2ce824 */ /* 0x000fe400078e0a37 */
[----:B------:R-:W-:-:S03]  /*16010*/  IMAD.MOV R21, RZ, RZ, -R21 ;  /* 0x000000ffff157224 */ /* 0x000fc600078e0a15 */
[----:B------:R0:W-:Y:S02]  /*16020*/  STL [R1+0x564], R44 ;  /* 0x0005642c01007387 */ /* 0x0001e40000100800 */
[C---:B0-----:R-:W-:Y:S02]  /*16030*/  IMAD R44, R55.reuse, R21, R20 ;  /* 0x00000015372c7224 */ /* 0x041fe400078e0214 */
[----:B------:R-:W4:Y:S04]  /*16040*/  LDL R20, [R1+0x40e0] ;  /* 0x0040e00001147983 */ /* 0x000f280000100800 */
[----:B------:R-:W4:Y:S01]  /*16050*/  LDL R21, [R1+0x40e4] ;  /* 0x0040e40001157983 */ /* 0x000f220000100800 */
[C---:B------:R-:W-:Y:S02]  /*16060*/  ISETP.GT.U32.AND P5, PT, R55.reuse, R48, PT ;  /* 0x000000303700720c */ /* 0x040fe40003fa4070 */
[----:B------:R-:W-:-:S02]  /*16070*/  ISETP.GT.U32.AND P3, PT, R55, R26, PT ;  /* 0x0000001a3700720c */ /* 0x000fc40003f64070 */
[----:B------:R-:W-:-:S09]  /*16080*/  ISETP.GT.U32.AND P4, PT, R55, R61, PT ;  /* 0x0000003d3700720c */ /* 0x000fd20003f84070 */
[--C-:B------:R-:W-:Y:S02]  /*16090*/  @!P5 IMAD.IADD R48, R48, 0x1, -R55.reuse ;  /* 0x000000013030d824 */ /* 0x100fe400078e0a37 */
[--C-:B------:R-:W-:Y:S02]  /*160a0*/  @!P3 IMAD.IADD R26, R26, 0x1, -R55.reuse ;  /* 0x000000011a1ab824 */ /* 0x100fe400078e0a37 */
[----:B------:R-:W-:Y:S01]  /*160b0*/  @!P4 IMAD.IADD R61, R61, 0x1, -R55 ;  /* 0x000000013d3dc824 */ /* 0x000fe200078e0a37 */
[C---:B------:R-:W-:Y:S02]  /*160c0*/  ISETP.GT.U32.AND P5, PT, R55.reuse, R48, PT ;  /* 0x000000303700720c */ /* 0x040fe40003fa4070 */
[C---:B------:R-:W-:Y:S01]  /*160d0*/  ISETP.GT.U32.AND P3, PT, R55.reuse, R26, PT ;  /* 0x0000001a3700720c */ /* 0x040fe20003f64070 */
[----:B------:R-:W-:Y:S01]  /*160e0*/  IMAD.HI.U32 R18, R2, R15, RZ ;  /* 0x0000000f02127227 */ /* 0x000fe200078e00ff */
[----:B------:R-:W-:-:S03]  /*160f0*/  ISETP.GT.U32.AND P4, PT, R55, R61, PT ;  /* 0x0000003d3700720c */ /* 0x000fc60003f84070 */
[----:B------:R-:W-:Y:S02]  /*16100*/  IMAD.MOV R18, RZ, RZ, -R18 ;  /* 0x000000ffff127224 */ /* 0x000fe400078e0a12 */
[----:B------:R-:W-:-:S04]  /*16110*/  IMAD.HI.U32 R13, R2, R11, RZ ;  /* 0x0000000b020d7227 */ /* 0x000fc800078e00ff */
[----:B------:R-:W-:Y:S02]  /*16120*/  IMAD R15, R55, R18, R15 ;  /* 0x00000012370f7224 */ /* 0x000fe400078e020f */
[--C-:B------:R-:W-:Y:S01]  /*16130*/  @!P5 IMAD.IADD R48, R48, 0x1, -R55.reuse ;  /* 0x000000013030d824 */ /* 0x100fe200078e0a37 */
[----:B------:R0:W-:Y:S01]  /*16140*/  STL [R1+0x428], R44 ;  /* 0x0004282c01007387 */ /* 0x0001e20000100800 */
[--C-:B------:R-:W-:Y:S02]  /*16150*/  @!P3 IMAD.IADD R26, R26, 0x1, -R55.reuse ;  /* 0x000000011a1ab824 */ /* 0x100fe400078e0a37 */
[----:B------:R-:W-:Y:S01]  /*16160*/  @!P4 IMAD.IADD R61, R61, 0x1, -R55 ;  /* 0x000000013d3dc824 */ /* 0x000fe200078e0a37 */
[----:B------:R-:W-:Y:S01]  /*16170*/  STL [R1+0x42c], R15 ;  /* 0x00042c0f01007387 */ /* 0x000fe20000100800 */
[----:B------:R-:W-:-:S03]  /*16180*/  IMAD.MOV R13, RZ, RZ, -R13 ;  /* 0x000000ffff0d7224 */ /* 0x000fc600078e0a0d */
[----:B------:R1:W-:Y:S01]  /*16190*/  STL [R1+0x568], R48 ;  /* 0x0005683001007387 */ /* 0x0003e20000100800 */
[----:B0-----:R-:W-:-:S03]  /*161a0*/  IMAD R44, R55, R13, R11 ;  /* 0x0000000d372c7224 */ /* 0x001fc600078e020b */
[----:B-1----:R-:W4:Y:S04]  /*161b0*/  LDL.LU R48, [R1+0x540] ;  /* 0x0005400001307983 */ /* 0x002f280000300800 */
[----:B------:R0:W-:Y:S04]  /*161c0*/  STL [R1+0x554], R26 ;  /* 0x0005541a01007387 */ /* 0x0001e80000100800 */
[----:B0-----:R-:W4:Y:S04]  /*161d0*/  LDL.LU R26, [R1+0x544] ;  /* 0x00054400011a7983 */ /* 0x001f280000300800 */
[----:B------:R0:W-:Y:S04]  /*161e0*/  STL [R1+0x558], R61 ;  /* 0x0005583d01007387 */ /* 0x0001e80000100800 */
[----:B0-----:R-:W4:Y:S01]  /*161f0*/  LDL R61, [R1+0x40f0] ;  /* 0x0040f000013d7983 */ /* 0x001f220000100800 */
[----:B--2---:R-:W-:-:S03]  /*16200*/  IABS R11, R42 ;  /* 0x0000002a000b7213 */ /* 0x004fc60000000000 */
[----:B------:R-:W2:Y:S01]  /*16210*/  LDL R42, [R1+0x40f4] ;  /* 0x0040f400012a7983 */ /* 0x000ea20000100800 */
[----:B---3--:R-:W-:-:S13]  /*16220*/  ISETP.GT.U32.AND P6, PT, R55, R29, PT ;  /* 0x0000001d3700720c */ /* 0x008fda0003fc4070 */
[----:B------:R-:W-:-:S05]  /*16230*/  @!P6 IMAD.IADD R29, R29, 0x1, -R55 ;  /* 0x000000011d1de824 */ /* 0x000fca00078e0a37 */
[----:B------:R-:W-:Y:S02]  /*16240*/  ISETP.GT.U32.AND P6, PT, R55, R29, PT ;  /* 0x0000001d3700720c */ /* 0x000fe40003fc4070 */
[----:B----4-:R-:W-:Y:S02]  /*16250*/  IABS R20, R20 ;  /* 0x0000001400147213 */ /* 0x010fe40000000000 */
[----:B------:R-:W-:-:S03]  /*16260*/  IABS R15, R21 ;  /* 0x00000015000f7213 */ /* 0x000fc60000000000 */
[----:B------:R-:W-:-:S06]  /*16270*/  IMAD.HI.U32 R21, R2, R20, RZ ;  /* 0x0000001402157227 */ /* 0x000fcc00078e00ff */
[----:B------:R-:W-:Y:S02]  /*16280*/  @!P6 IMAD.IADD R29, R29, 0x1, -R55 ;  /* 0x000000011d1de824 */ /* 0x000fe400078e0a37 */
[----:B------:R-:W-:-:S03]  /*16290*/  IMAD.MOV R21, RZ, RZ, -R21 ;  /* 0x000000ffff157224 */ /* 0x000fc600078e0a15 */
[----:B------:R0:W-:Y:S02]  /*162a0*/  STL [R1+0x55c], R29 ;  /* 0x00055c1d01007387 */ /* 0x0001e40000100800 */
[C---:B0-----:R-:W-:Y:S02]  /*162b0*/  IMAD R29, R55.reuse, R21, R20 ;  /* 0x00000015371d7224 */ /* 0x041fe400078e0214 */
[----:B------:R-:W3:Y:S01]  /*162c0*/  LDL R20, [R1+0x40ec] ;  /* 0x0040ec0001147983 */ /* 0x000ee20000100800 */
[C---:B------:R-:W-:Y:S02]  /*162d0*/  ISETP.GT.U32.AND P5, PT, R55.reuse, R51, PT ;  /* 0x000000333700720c */ /* 0x040fe40003fa4070 */
[C---:B------:R-:W-:Y:S02]  /*162e0*/  ISETP.GT.U32.AND P3, PT, R55.reuse, R22, PT ;  /* 0x000000163700720c */ /* 0x040fe40003f64070 */
[----:B------:R-:W-:Y:S01]  /*162f0*/  ISETP.GT.U32.AND P4, PT, R55, R56, PT ;  /* 0x000000383700720c */ /* 0x000fe20003f84070 */
[----:B------:R-:W-:-:S08]  /*16300*/  IMAD.HI.U32 R18, R2, R15, RZ ;  /* 0x0000000f02127227 */ /* 0x000fd000078e00ff */
[--C-:B------:R-:W-:Y:S02]  /*16310*/  @!P5 IMAD.IADD R51, R51, 0x1, -R55.reuse ;  /* 0x000000013333d824 */ /* 0x100fe400078e0a37 */
[--C-:B------:R-:W-:Y:S02]  /*16320*/  @!P3 IMAD.IADD R22, R22, 0x1, -R55.reuse ;  /* 0x000000011616b824 */ /* 0x100fe400078e0a37 */
[----:B------:R-:W-:Y:S01]  /*16330*/  @!P4 IMAD.IADD R56, R56, 0x1, -R55 ;  /* 0x000000013838c824 */ /* 0x000fe200078e0a37 */
[C---:B------:R-:W-:Y:S01]  /*16340*/  ISETP.GT.U32.AND P5, PT, R55.reuse, R51, PT ;  /* 0x000000333700720c */ /* 0x040fe20003fa4070 */
[----:B------:R-:W-:Y:S01]  /*16350*/  IMAD.HI.U32 R13, R2, R11, RZ ;  /* 0x0000000b020d7227 */ /* 0x000fe200078e00ff */
[C---:B------:R-:W-:Y:S02]  /*16360*/  ISETP.GT.U32.AND P3, PT, R55.reuse, R22, PT ;  /* 0x000000163700720c */ /* 0x040fe40003f64070 */
[----:B------:R-:W-:Y:S01]  /*16370*/  ISETP.GT.U32.AND P4, PT, R55, R56, PT ;  /* 0x000000383700720c */ /* 0x000fe20003f84070 */
[----:B------:R-:W-:-:S02]  /*16380*/  IMAD.MOV R18, RZ, RZ, -R18 ;  /* 0x000000ffff127224 */ /* 0x000fc400078e0a12 */
[----:B------:R-:W-:Y:S02]  /*16390*/  IMAD.MOV R13, RZ, RZ, -R13 ;  /* 0x000000ffff0d7224 */ /* 0x000fe400078e0a0d */
[C---:B------:R-:W-:Y:S02]  /*163a0*/  IMAD R15, R55.reuse, R18, R15 ;  /* 0x00000012370f7224 */ /* 0x040fe400078e020f */
[----:B------:R-:W-:Y:S02]  /*163b0*/  IMAD R11, R55, R13, R11 ;  /* 0x0000000d370b7224 */ /* 0x000fe400078e020b */
[--C-:B------:R-:W-:Y:S01]  /*163c0*/  @!P5 IMAD.IADD R51, R51, 0x1, -R55.reuse ;  /* 0x000000013333d824 */ /* 0x100fe200078e0a37 */
[----:B------:R0:W-:Y:S01]  /*163d0*/  STL [R1+0x420], R15 ;  /* 0x0004200f01007387 */ /* 0x0001e20000100800 */
[--C-:B------:R-:W-:Y:S02]  /*163e0*/  @!P3 IMAD.IADD R22, R22, 0x1, -R55.reuse ;  /* 0x000000011616b824 */ /* 0x100fe400078e0a37 */
[----:B------:R-:W-:Y:S01]  /*163f0*/  @!P4 IMAD.IADD R56, R56, 0x1, -R55 ;  /* 0x000000013838c824 */ /* 0x000fe200078e0a37 */
[----:B------:R2:W-:Y:S04]  /*16400*/  STL [R1+0x424], R11 ;  /* 0x0004240b01007387 */ /* 0x0005e80000100800 */
[----:B------:R1:W-:Y:S01]  /*16410*/  STL [R1+0x548], R51 ;  /* 0x0005483301007387 */ /* 0x0003e20000100800 */
[----:B0-----:R-:W-:-:S03]  /*16420*/  IABS R15, R61 ;  /* 0x0000003d000f7213 */ /* 0x001fc60000000000 */
[----:B------:R-:W4:Y:S01]  /*16430*/  LDL.LU R61, [R1+0x538] ;  /* 0x00053800013d7983 */ /* 0x000f220000300800 */
[----:B--2---:R-:W-:-:S03]  /*16440*/  IABS R11, R42 ;  /* 0x0000002a000b7213 */ /* 0x004fc60000000000 */
[----:B------:R-:W2:Y:S04]  /*16450*/  LDL.LU R42, [R1+0x524] ;  /* 0x00052400012a7983 */ /* 0x000ea80000300800 */
[----:B------:R0:W-:Y:S04]  /*16460*/  STL [R1+0x54c], R22 ;  /* 0x00054c1601007387 */ /* 0x0001e80000100800 */
[----:B------:R3:W-:Y:S04]  /*16470*/  STL [R1+0x550], R56 ;  /* 0x0005503801007387 */ /* 0x0007e80000100800 */
[----:B-1----:R-:W2:Y:S04]  /*16480*/  LDL R51, [R1+0x4108] ;  /* 0x0041080001337983 */ /* 0x002ea80000100800 */
[----:B0-----:R-:W2:Y:S01]  /*16490*/  LDL R22, [R1+0x4104] ;  /* 0x0041040001167983 */ /* 0x001ea20000100800 */
[----:B------:R-:W-:-:S13]  /*164a0*/  ISETP.GT.U32.AND P6, PT, R55, R16, PT ;  /* 0x000000103700720c */ /* 0x000fda0003fc4070 */
[----:B------:R-:W-:-:S05]  /*164b0*/  @!P6 IMAD.IADD R16, R16, 0x1, -R55 ;  /* 0x000000011010e824 */ /* 0x000fca00078e0a37 */
[----:B------:R-:W-:Y:S02]  /*164c0*/  ISETP.GT.U32.AND P6, PT, R55, R16, PT ;  /* 0x000000103700720c */ /* 0x000fe40003fc4070 */
[----:B---3--:R-:W-:-:S11]  /*164d0*/  IABS R20, R20 ;  /* 0x0000001400147213 */ /* 0x008fd60000000000 */
[----:B------:R-:W-:Y:S02]  /*164e0*/  @!P6 IMAD.IADD R16, R16, 0x1, -R55 ;  /* 0x000000011010e824 */ /* 0x000fe400078e0a37 */
[----:B------:R-:W-:-:S04]  /*164f0*/  IMAD.HI.U32 R21, R2, R20, RZ ;  /* 0x0000001402157227 */ /* 0x000fc800078e00ff */
[----:B------:R-:W-:Y:S01]  /*16500*/  IMAD.MOV R21, RZ, RZ, -R21 ;  /* 0x000000ffff157224 */ /* 0x000fe200078e0a15 */
[----:B------:R0:W-:Y:S03]  /*16510*/  STL [R1+0x53c], R16 ;  /* 0x00053c1001007387 */ /* 0x0001e60000100800 */
[C---:B------:R-:W-:Y:S02]  /*16520*/  IMAD R56, R55.reuse, R21, R20 ;  /* 0x0000001537387224 */ /* 0x040fe400078e0214 */
[----:B------:R-:W3:Y:S01]  /*16530*/  LDL R20, [R1+0x4100] ;  /* 0x0041000001147983 */ /* 0x000ee20000100800 */
[C---:B------:R-:W-:Y:S02]  /*16540*/  ISETP.GT.U32.AND P5, PT, R55.reuse, R48, PT ;  /* 0x000000303700720c */ /* 0x040fe40003fa4070 */
[----:B------:R-:W-:Y:S01]  /*16550*/  ISETP.GT.U32.AND P3, PT, R55, R26, PT ;  /* 0x0000001a3700720c */ /* 0x000fe20003f64070 */
[----:B------:R-:W-:-:S10]  /*16560*/  IMAD.HI.U32 R13, R2, R11, RZ ;  /* 0x0000000b020d7227 */ /* 0x000fd400078e00ff */
[--C-:B------:R-:W-:Y:S02]  /*16570*/  @!P5 IMAD.IADD R48, R48, 0x1, -R55.reuse ;  /* 0x000000013030d824 */ /* 0x100fe400078e0a37 */
[----:B------:R-:W-:-:S03]  /*16580*/  @!P3 IMAD.IADD R26, R26, 0x1, -R55 ;  /* 0x000000011a1ab824 */ /* 0x000fc600078e0a37 */
[C---:B------:R-:W-:Y:S02]  /*16590*/  ISETP.GT.U32.AND P5, PT, R55.reuse, R48, PT ;  /* 0x000000303700720c */ /* 0x040fe40003fa4070 */
[----:B------:R-:W-:Y:S01]  /*165a0*/  ISETP.GT.U32.AND P3, PT, R55, R26, PT ;  /* 0x0000001a3700720c */ /* 0x000fe20003f64070 */
[----:B------:R-:W-:Y:S02]  /*165b0*/  IMAD.MOV R13, RZ, RZ, -R13 ;  /* 0x000000ffff0d7224 */ /* 0x000fe400078e0a0d */
[----:B------:R-:W-:-:S04]  /*165c0*/  IMAD.HI.U32 R18, R2, R15, RZ ;  /* 0x0000000f02127227 */ /* 0x000fc800078e00ff */
[C---:B------:R-:W-:Y:S02]  /*165d0*/  IMAD R11, R55.reuse, R13, R11 ;  /* 0x0000000d370b7224 */ /* 0x040fe400078e020b */
[----:B------:R-:W-:Y:S02]  /*165e0*/  IMAD.MOV R18, RZ, RZ, -R18 ;  /* 0x000000ffff127224 */ /* 0x000fe400078e0a12 */
[--C-:B------:R-:W-:Y:S01]  /*165f0*/  @!P5 IMAD.IADD R48, R48, 0x1, -R55.reuse ;  /* 0x000000013030d824 */ /* 0x100fe200078e0a37 */
[----:B------:R-:W-:Y:S01]  /*16600*/  STL [R1+0x586c], R56 ;  /* 0x00586c3801007387 */ /* 0x000fe20000100800 */
[----:B------:R-:W-:Y:S02]  /*16610*/  @!P3 IMAD.IADD R26, R26, 0x1, -R55 ;  /* 0x000000011a1ab824 */ /* 0x000fe400078e0a37 */
[----:B0-----:R-:W-:Y:S01]  /*16620*/  IMAD R16, R55, R18, R15 ;  /* 0x0000001237107224 */ /* 0x001fe200078e020f */
[----:B------:R-:W-:Y:S04]  /*16630*/  STL [R1+0x418], R11 ;  /* 0x0004180b01007387 */ /* 0x000fe80000100800 */
[----:B------:R0:W-:Y:S04]  /*16640*/  STL [R1+0x540], R48 ;  /* 0x0005403001007387 */ /* 0x0001e80000100800 */
[----:B0-----:R-:W3:Y:S01]  /*16650*/  LDL.LU R48, [R1+0x5884] ;  /* 0x0058840001307983 */ /* 0x001ee20000300800 */
[----:B--2---:R-:W-:-:S03]  /*16660*/  IABS R15, R22 ;  /* 0x00000016000f7213 */ /* 0x004fc60000000000 */
[----:B------:R-:W2:Y:S04]  /*16670*/  LDL.LU R22, [R1+0x518] ;  /* 0x0005180001167983 */ /* 0x000ea80000300800 */
[----:B------:R0:W-:Y:S01]  /*16680*/  STL [R1+0x544], R26 ;  /* 0x0005441a01007387 */ /* 0x0001e20000100800 */
[----:B------:R-:W-:-:S03]  /*16690*/  IABS R11, R51 ;  /* 0x00000033000b7213 */ /* 0x000fc60000000000 */
[----:B0-----:R-:W2:Y:S04]  /*166a0*/  LDL.LU R26, [R1+0x51c] ;  /* 0x00051c00011a7983 */ /* 0x001ea80000300800 */
[----:B------:R-:W2:Y:S04]  /*166b0*/  LDL R56, [R1+0x4110] ;  /* 0x0041100001387983 */ /* 0x000ea80000100800 */
[----:B------:R-:W2:Y:S01]  /*166c0*/  LDL R51, [R1+0x4114] ;  /* 0x0041140001337983 */ /* 0x000ea20000100800 */
[C---:B------:R-:W-:Y:S02]  /*166d0*/  ISETP.GT.U32.AND P4, PT, R55.reuse, R46, PT ;  /* 0x0000002e3700720c */ /* 0x040fe40003f84070 */
[----:B------:R-:W-:-:S02]  /*166e0*/  ISETP.GT.U32.AND P6, PT, R55, R3, PT ;  /* 0x000000033700720c */ /* 0x000fc40003fc4070 */
[----:B----4-:R-:W-:-:S09]  /*166f0*/  ISETP.GT.U32.AND P5, PT, R55, R61, PT ;  /* 0x0000003d3700720c */ /* 0x010fd20003fa4070 */
[--C-:B------:R-:W-:Y:S02]  /*16700*/  @!P4 IMAD.IADD R46, R46, 0x1, -R55.reuse ;  /* 0x000000012e2ec824 */ /* 0x100fe400078e0a37 */
[----:B------:R-:W-:-:S03]  /*16710*/  @!P6 IMAD.IADD R3, R3, 0x1, -R55 ;  /* 0x000000010303e824 */ /* 0x000fc600078e0a37 */
[C---:B------:R-:W-:Y:S02]  /*16720*/  ISETP.GT.U32.AND P4, PT, R55.reuse, R46, PT ;  /* 0x0000002e3700720c */ /* 0x040fe40003f84070 */
[----:B------:R-:W-:Y:S01]  /*16730*/  ISETP.GT.U32.AND P6, PT, R55, R3, PT ;  /* 0x000000033700720c */ /* 0x000fe20003fc4070 */
[----:B------:R-:W-:Y:S01]  /*16740*/  @!P5 IMAD.IADD R61, R61, 0x1, -R55 ;  /* 0x000000013d3dd824 */ /* 0x000fe200078e0a37 */
[----:B---3--:R-:W-:-:S04]  /*16750*/  IABS R20, R20 ;  /* 0x0000001400147213 */ /* 0x008fc80000000000 */
[----:B------:R-:W-:Y:S01]  /*16760*/  ISETP.GT.U32.AND P5, PT, R55, R61, PT ;  /* 0x0000003d3700720c */ /* 0x000fe20003fa4070 */
[----:B------:R-:W-:-:S04]  /*16770*/  IMAD.HI.U32 R21, R2, R20, RZ ;  /* 0x0000001402157227 */ /* 0x000fc800078e00ff */
[--C-:B------:R-:W-:Y:S02]  /*16780*/  @!P4 IMAD.IADD R46, R46, 0x1, -R55.reuse ;  /* 0x000000012e2ec824 */ /* 0x100fe400078e0a37 */
[----:B------:R-:W-:Y:S02]  /*16790*/  @!P6 IMAD.IADD R3, R3, 0x1, -R55 ;  /* 0x000000010303e824 */ /* 0x000fe400078e0a37 */
[----:B------:R-:W-:Y:S01]  /*167a0*/  IMAD.MOV R21, RZ, RZ, -R21 ;  /* 0x000000ffff157224 */ /* 0x000fe200078e0a15 */
[----:B------:R-:W-:Y:S01]  /*167b0*/  STL [R1+0x530], R46 ;  /* 0x0005302e01007387 */ /* 0x000fe20000100800 */
[----:B------:R-:W-:-:S03]  /*167c0*/  IMAD.HI.U32 R13, R2, R11, RZ ;  /* 0x0000000b020d7227 */ /* 0x000fc600078e00ff */
[----:B------:R0:W-:Y:S01]  /*167d0*/  STL [R1+0x534], R3 ;  /* 0x0005340301007387 */ /* 0x0001e20000100800 */
[----:B------:R-:W-:Y:S01]  /*167e0*/  IMAD.MOV R13, RZ, RZ, -R13 ;  /* 0x000000ffff0d7224 */ /* 0x000fe200078e0a0d */
[----:B------:R-:W-:Y:S01]  /*167f0*/  ISETP.GT.U32.AND P3, PT, R55, R42, PT ;  /* 0x0000002a3700720c */ /* 0x000fe20003f64070 */
[----:B------:R-:W-:Y:S02]  /*16800*/  @!P5 IMAD.IADD R61, R61, 0x1, -R55 ;  /* 0x000000013d3dd824 */ /* 0x000fe400078e0a37 */
[C---:B0-----:R-:W-:Y:S02]  /*16810*/  IMAD R3, R55.reuse, R21, R20 ;  /* 0x0000001537037224 */ /* 0x041fe400078e0214 */
[----:B------:R-:W3:Y:S04]  /*16820*/  LDL R20, [R1+0x410c] ;  /* 0x00410c0001147983 */ /* 0x000ee80000100800 */
[----:B------:R0:W-:Y:S02]  /*16830*/  STL [R1+0x404], R3 ;  /* 0x0004040301007387 */ /* 0x0001e40000100800 */
[----:B0-----:R-:W-:-:S05]  /*16840*/  IMAD R3, R55, R13, R11 ;  /* 0x0000000d37037224 */ /* 0x001fca00078e020b */
[----:B------:R-:W-:Y:S04]  /*16850*/  STL [R1+0x5868], R3 ;  /* 0x0058680301007387 */ /* 0x000fe80000100800 */
[----:B------:R0:W-:Y:S01]  /*16860*/  STL [R1+0x538], R61 ;  /* 0x0005383d01007387 */ /* 0x0001e20000100800 */
[----:B------:R-:W-:-:S03]  /*16870*/  @!P3 IMAD.IADD R42, R42, 0x1, -R55 ;  /* 0x000000012a2ab824 */ /* 0x000fc600078e0a37 */
[----:B0-----:R-:W4:Y:S02]  /*16880*/  LDL.LU R61, [R1+0x5880] ;  /* 0x00588000013d7983 */ /* 0x001f240000300800 */
[----:B------:R-:W-:Y:S01]  /*16890*/  ISETP.GT.U32.AND P3, PT, R55, R42, PT ;  /* 0x0000002a3700720c */ /* 0x000fe20003f64070 */
[----:B------:R-:W-:-:S04]  /*168a0*/  IMAD.HI.U32 R18, R2, R15, RZ ;  /* 0x0000000f02127227 */ /* 0x000fc800078e00ff */
[----:B------:R-:W-:-:S04]  /*168b0*/  IMAD.MOV R18, RZ, RZ, -R18 ;  /* 0x000000ffff127224 */ /* 0x000fc800078e0a12 */
[----:B------:R-:W-:-:S04]  /*168c0*/  IMAD R46, R55, R18, R15 ;  /* 0x00000012372e7224 */ /* 0x000fc800078e020f */
[----:B------:R-:W-:Y:S01]  /*168d0*/  @!P3 IMAD.IADD R42, R42, 0x1, -R55 ;  /* 0x000000012a2ab824 */ /* 0x000fe200078e0a37 */
[----:B--2---:R-:W-:Y:S02]  /*168e0*/  IABS R15, R56 ;  /* 0x00000038000f7213 */ /* 0x004fe40000000000 */
[----:B------:R-:W2:Y:S04]  /*168f0*/  LDL.LU R56, [R1+0x510] ;  /* 0x0005100001387983 */ /* 0x000ea80000300800 */
[----:B------:R0:W-:Y:S01]  /*16900*/  STL [R1+0x524], R42 ;  /* 0x0005242a01007387 */ /* 0x0001e20000100800 */
[----:B------:R-:W-:-:S03]  /*16910*/  IABS R11, R51 ;  /* 0x00000033000b7213 */ /* 0x000fc60000000000 */
[----:B0-----:R-:W2:Y:S04]  /*16920*/  LDL.LU R42, [R1+0x514] ;  /* 0x00051400012a7983 */ /* 0x001ea80000300800 */
[----:B------:R-:W2:Y:S04]  /*16930*/  LDL R3, [R1+0x412c] ;  /* 0x00412c0001037983 */ /* 0x000ea80000100800 */
[----:B------:R-:W2:Y:S01]  /*16940*/  LDL R51, [R1+0x4130] ;  /* 0x0041300001337983 */ /* 0x000ea20000100800 */
[C---:B------:R-:W-:Y:S02]  /*16950*/  ISETP.GT.U32.AND P4, PT, R55.reuse, R48, PT ;  /* 0x000000303700720c */ /* 0x040fe40003f84070 */
[----:B------:R-:W-:-:S11]  /*16960*/  ISETP.GT.U32.AND P6, PT, R55, R27, PT ;  /* 0x0000001b3700720c */ /* 0x000fd60003fc4070 */
[----:B------:R-:W-:-:S05]  /*16970*/  @!P4 IMAD.IADD R48, R48, 0x1, -R55 ;  /* 0x000000013030c824 */ /* 0x000fca00078e0a37 */
[C---:B------:R-:W-:Y:S02]  /*16980*/  ISETP.GT.U32.AND P4, PT, R55.reuse, R48, PT ;  /* 0x000000303700720c */ /* 0x040fe40003f84070 */
[----:B------:R-:W-:Y:S01]  /*16990*/  ISETP.GT.U32.AND P5, PT, R55, R22, PT ;  /* 0x000000163700720c */ /* 0x000fe20003fa4070 */
[----:B------:R-:W-:Y:S01]  /*169a0*/  @!P6 IMAD.IADD R27, R27, 0x1, -R55 ;  /* 0x000000011b1be824 */ /* 0x000fe200078e0a37 */
[----:B------:R-:W-:-:S09]  /*169b0*/  ISETP.GT.U32.AND P3, PT, R55, R26, PT ;  /* 0x0000001a3700720c */ /* 0x000fd20003f64070 */
[--C-:B------:R-:W-:Y:S01]  /*169c0*/  @!P4 IMAD.IADD R48, R48, 0x1, -R55.reuse ;  /* 0x000000013030c824 */ /* 0x100fe200078e0a37 */
[----:B------:R-:W-:Y:S01]  /*169d0*/  ISETP.GT.U32.AND P6, PT, R55, R27, PT ;  /* 0x0000001b3700720c */ /* 0x000fe20003fc4070 */
[--C-:B------:R-:W-:Y:S01]  /*169e0*/  @!P5 IMAD.IADD R22, R22, 0x1, -R55.reuse ;  /* 0x000000011616d824 */ /* 0x100fe200078e0a37 */
[----:B---3--:R-:W-:Y:S01]  /*169f0*/  IABS R20, R20 ;  /* 0x0000001400147213 */ /* 0x008fe20000000000 */
[----:B------:R-:W-:-:S03]  /*16a00*/  @!P3 IMAD.IADD R26, R26, 0x1, -R55 ;  /* 0x000000011a1ab824 */ /* 0x000fc600078e0a37 */
[C---:B------:R-:W-:Y:S01]  /*16a10*/  ISETP.GT.U32.AND P5, PT, R55.reuse, R22, PT ;  /* 0x000000163700720c */ /* 0x040fe20003fa4070 */
[----:B------:R-:W-:Y:S01]  /*16a20*/  IMAD.HI.U32 R21, R2, R20, RZ ;  /* 0x0000001402157227 */ /* 0x000fe200078e00ff */
[----:B------:R-:W-:-:S03]  /*16a30*/  ISETP.GT.U32.AND P3, PT, R55, R26, PT ;  /* 0x0000001a3700720c */ /* 0x000fc60003f64070 */
[----:B------:R-:W-:Y:S02]  /*16a40*/  IMAD.MOV R21, RZ, RZ, -R21 ;  /* 0x000000ffff157224 */ /* 0x000fe400078e0a15 */
[----:B------:R-:W-:Y:S01]  /*16a50*/  @!P6 IMAD.IADD R27, R27, 0x1, -R55 ;  /* 0x000000011b1be824 */ /* 0x000fe200078e0a37 */
[C---:B----4-:R-:W-:Y:S01]  /*16a60*/  ISETP.GT.U32.AND P4, PT, R55.reuse, R61, PT ;  /* 0x0000003d3700720c */ /* 0x050fe20003f84070 */
[----:B------:R0:W-:Y:S01]  /*16a70*/  STL [R1+0x528], R48 ;  /* 0x0005283001007387 */ /* 0x0001e20000100800 */
[----:B------:R-:W-:-:S11]  /*16a80*/  IMAD R21, R55, R21, R20 ;  /* 0x0000001537157224 */ /* 0x000fd600078e0214 */
[----:B------:R-:W-:-:S05]  /*16a90*/  @!P4 IMAD.IADD R61, R61, 0x1, -R55 ;  /* 0x000000013d3dc824 */ /* 0x000fca00078e0a37 */
[----:B------:R-:W-:Y:S01]  /*16aa0*/  ISETP.GT.U32.AND P4, PT, R55, R61, PT ;  /* 0x0000003d3700720c */ /* 0x000fe20003f84070 */
[----:B------:R-:W-:Y:S01]  /*16ab0*/  STL [R1+0x52c], R27 ;  /* 0x00052c1b01007387 */ /* 0x000fe20000100800 */
[----:B------:R-:W-:-:S03]  /*16ac0*/  IMAD.HI.U32 R18, R2, R15, RZ ;  /* 0x0000000f02127227 */ /* 0x000fc600078e00ff */
[----:B------:R-:W3:Y:S01]  /*16ad0*/  LDL R20, [R1+0x4128] ;  /* 0x0041280001147983 */ /* 0x000ee20000100800 */
[--C-:B------:R-:W-:Y:S02]  /*16ae0*/  @!P5 IMAD.IADD R22, R22, 0x1, -R55.reuse ;  /* 0x000000011616d824 */ /* 0x100fe400078e0a37 */
[----:B------:R-:W-:Y:S02]  /*16af0*/  IMAD.MOV R18, RZ, RZ, -R18 ;  /* 0x000000ffff127224 */ /* 0x000fe400078e0a12 */
[----:B------:R-:W-:Y:S01]  /*16b00*/  IMAD.HI.U32 R13, R2, R11, RZ ;  /* 0x0000000b020d7227 */ /* 0x000fe200078e00ff */
[----:B------:R-:W-:Y:S03]  /*16b10*/  STL [R1+0x3f8], R21 ;  /* 0x0003f81501007387 */ /* 0x000fe60000100800 */
[--C-:B------:R-:W-:Y:S01]  /*16b20*/  @!P3 IMAD.IADD R26, R26, 0x1, -R55.reuse ;  /* 0x000000011a1ab824 */ /* 0x100fe200078e0a37 */
[----:B------:R1:W-:Y:S01]  /*16b30*/  STL [R1+0x518], R22 ;  /* 0x0005181601007387 */ /* 0x0003e20000100800 */
[----:B------:R-:W-:-:S02]  /*16b40*/  @!P4 IMAD.IADD R61, R61, 0x1, -R55 ;  /* 0x000000013d3dc824 */ /* 0x000fc400078e0a37 */
[C---:B0-----:R-:W-:Y:S02]  /*16b50*/  IMAD R48, R55.reuse, R18, R15 ;  /* 0x0000001237307224 */ /* 0x041fe400078e020f */
[----:B------:R-:W-:Y:S01]  /*16b60*/  IMAD.MOV R13, RZ, RZ, -R13 ;  /* 0x000000ffff0d7224 */ /* 0x000fe200078e0a0d */
[----:B-1----:R-:W4:Y:S03]  /*16b70*/  LDL.LU R22, [R1+0x508] ;  /* 0x0005080001167983 */ /* 0x002f260000300800 */
[----:B------:R-:W-:Y:S01]  /*16b80*/  IMAD R27, R55, R13, R11 ;  /* 0x0000000d371b7224 */ /* 0x000fe200078e020b */
[----:B--2---:R-:W-:Y:S02]  /*16b90*/  IABS R15, R3 ;  /* 0x00000003000f7213 */ /* 0x004fe40000000000 */
[----:B------:R-:W2:Y:S04]  /*16ba0*/  LDL R3, [R1+0x4134] ;  /* 0x0041340001037983 */ /* 0x000ea80000100800 */
[----:B------:R0:W-:Y:S01]  /*16bb0*/  STL [R1+0x51c], R26 ;  /* 0x00051c1a01007387 */ /* 0x0001e20000100800 */
[----:B------:R-:W-:-:S03]  /*16bc0*/  IABS R11, R51 ;  /* 0x00000033000b7213 */ /* 0x000fc60000000000 */
[----:B------:R1:W-:Y:S04]  /*16bd0*/  STL [R1+0x520], R61 ;  /* 0x0005203d01007387 */ /* 0x0003e80000100800 */
[----:B------:R-:W4:Y:S04]  /*16be0*/  LDL R51, [R1+0x413c] ;  /* 0x00413c0001337983 */ /* 0x000f280000100800 */
[----:B0-----:R-:W4:Y:S01]  /*16bf0*/  LDL R26, [R1+0x4138] ;  /* 0x00413800011a7983 */ /* 0x001f220000100800 */
        /* <DEDUP_REMOVED lines=12> */
[----:B------:R-:W-:Y:S02]  /*16cc0*/  @!P6 IMAD.IADD R4, R4, 0x1, -R55 ;  /* 0x000000010404e824 */ /* 0x000fe400078e0a37 */
[C---:B------:R-:W-:Y:S02]  /*16cd0*/  IMAD R15, R55.reuse, R18, R15 ;  /* 0x00000012370f7224 */ /* 0x040fe400078e020f */
[----:B------:R-:W-:Y:S01]  /*16ce0*/  @!P5 IMAD.IADD R56, R56, 0x1, -R55 ;  /* 0x000000013838d824 */ /* 0x000fe200078e0a37 */
[----:B------:R0:W-:Y:S01]  /*16cf0*/  STL [R1+0x50c], R4 ;  /* 0x00050c0401007387 */ /* 0x0001e20000100800 */
[----:B------:R-:W-:Y:S02]  /*16d00*/  IMAD.MOV R13, RZ, RZ, -R13 ;  /* 0x000000ffff0d7224 */ /* 0x000fe400078e0a0d */
[----:B------:R-:W-:Y:S01]  /*16d10*/  @!P3 IMAD.IADD R42, R42, 0x1, -R55 ;  /* 0x000000012a2ab824 */ /* 0x000fe200078e0a37 */
[----:B------:R0:W-:Y:S01]  /*16d20*/  STL [R1+0x3f0], R15 ;  /* 0x0003f00f01007387 */ /* 0x0001e20000100800 */
[----:B-1----:R-:W-:-:S03]  /*16d30*/  IMAD R61, R55, R13, R11 ;  /* 0x0000000d373d7224 */ /* 0x002fc600078e020b */
[----:B------:R1:W-:Y:S01]  /*16d40*/  STL [R1+0x510], R56 ;  /* 0x0005103801007387 */ /* 0x0003e20000100800 */
[----:B---3--:R-:W-:-:S05]  /*16d50*/  IABS R20, R20 ;  /* 0x0000001400147213 */ /* 0x008fca0000000000 */
[----:B------:R-:W-:-:S04]  /*16d60*/  IMAD.HI.U32 R21, R2, R20, RZ ;  /* 0x0000001402157227 */ /* 0x000fc800078e00ff */
[----:B------:R-:W-:-:S04]  /*16d70*/  IMAD.MOV R21, RZ, RZ, -R21 ;  /* 0x000000ffff157224 */ /* 0x000fc800078e0a15 */
[C---:B0-----:R-:W-:Y:S01]  /*16d80*/  IMAD R4, R55.reuse, R21, R20 ;  /* 0x0000001537047224 */ /* 0x041fe200078e0214 */
[----:B--2---:R-:W-:Y:S02]  /*16d90*/  IABS R20, R3 ;  /* 0x0000000300147213 */ /* 0x004fe40000000000 */
[----:B----4-:R-:W-:Y:S02]  /*16da0*/  IABS R11, R51 ;  /* 0x00000033000b7213 */ /* 0x010fe40000000000 */
[----:B------:R-:W-:Y:S02]  /*16db0*/  IABS R15, R26 ;  /* 0x0000001a000f7213 */ /* 0x000fe40000000000 */
[----:B------:R-:W2:Y:S04]  /*16dc0*/  LDL.LU R26, [R1+0x4e8] ;  /* 0x0004e800011a7983 */ /* 0x000ea80000300800 */
[----:B------:R-:W3:Y:S04]  /*16dd0*/  LDL R3, [R1+0x4140] ;  /* 0x0041400001037983 */ /* 0x000ee80000100800 */
[----:B------:R-:W4:Y:S04]  /*16de0*/  LDL.LU R51, [R1+0x4ec] ;  /* 0x0004ec0001337983 */ /* 0x000f280000300800 */
[----:B------:R0:W-:Y:S04]  /*16df0*/  STL [R1+0x514], R42 ;  /* 0x0005142a01007387 */ /* 0x0001e80000100800 */
[----:B-1----:R-:W2:Y:S04]  /*16e00*/  LDL R56, [R1+0x4144] ;  /* 0x0041440001387983 */ /* 0x002ea80000100800 */
[----:B0-----:R-:W4:Y:S01]  /*16e10*/  LDL R42, [R1+0x4148] ;  /* 0x00414800012a7983 */ /* 0x001f220000100800 */
[----:B------:R-:W-:-:S13]  /*16e20*/  ISETP.GT.U32.AND P4, PT, R55, R39, PT ;  /* 0x000000273700720c */ /* 0x000fda0003f84070 */
[----:B------:R-:W-:-:S05]  /*16e30*/  @!P4 IMAD.IADD R39, R39, 0x1, -R55 ;  /* 0x000000012727c824 */ /* 0x000fca00078e0a37 */
[C---:B------:R-:W-:Y:S02]  /*16e40*/  ISETP.GT.U32.AND P4, PT, R55.reuse, R39, PT ;  /* 0x000000273700720c */ /* 0x040fe40003f84070 */
[C---:B------:R-:W-:Y:S02]  /*16e50*/  ISETP.GT.U32.AND P6, PT, R55.reuse, R14, PT ;  /* 0x0000000e3700720c */ /* 0x040fe40003fc4070 */
[C---:B------:R-:W-:Y:S02]  /*16e60*/  ISETP.GT.U32.AND P5, PT, R55.reuse, R22, PT ;  /* 0x000000163700720c */ /* 0x040fe40003fa4070 */
[----:B------:R-:W-:-:S07]  /*16e70*/  ISETP.GT.U32.AND P3, PT, R55, R60, PT ;  /* 0x0000003c3700720c */ /* 0x000fce0003f64070 */
[--C-:B------:R-:W-:Y:S01]  /*16e80*/  @!P4 IMAD.IADD R39, R39, 0x1, -R55.reuse ;  /* 0x000000012727c824 */ /* 0x100fe200078e0a37 */
[C---:B------:R-:W-:Y:S01]  /*16e90*/  ISETP.GT.U32.AND P4, PT, R55.reuse, R59, PT ;  /* 0x0000003b3700720c */ /* 0x040fe20003f84070 */
[--C-:B------:R-:W-:Y:S02]  /*16ea0*/  @!P6 IMAD.IADD R14, R14, 0x1, -R55.reuse ;  /* 0x000000010e0ee824 */ /* 0x100fe400078e0a37 */
[--C-:B------:R-:W-:Y:S02]  /*16eb0*/  @!P5 IMAD.IADD R22, R22, 0x1, -R55.reuse ;  /* 0x000000011616d824 */ /* 0x100fe400078e0a37 */
[----:B------:R-:W-:Y:S01]  /*16ec0*/  @!P3 IMAD.IADD R60, R60, 0x1, -R55 ;  /* 0x000000013c3cb824 */ /* 0x000fe200078e0a37 */
[C---:B------:R-:W-:Y:S02]  /*16ed0*/  ISETP.GT.U32.AND P6, PT, R55.reuse, R14, PT ;  /* 0x0000000e3700720c */ /* 0x040fe40003fc4070 */
[----:B------:R-:W-:-:S05]  /*16ee0*/  ISETP.GT.U32.AND P5, PT, R55, R22, PT ;  /* 0x000000163700720c */ /* 0x000fca0003fa4070 */
[----:B------:R-:W-:Y:S01]  /*16ef0*/  @!P4 IMAD.IADD R59, R59, 0x1, -R55 ;  /* 0x000000013b3bc824 */ /* 0x000fe200078e0a37 */
[----:B------:R-:W-:Y:S01]  /*16f00*/  ISETP.GT.U32.AND P3, PT, R55, R60, PT ;  /* 0x0000003c3700720c */ /* 0x000fe20003f64070 */
[----:B------:R-:W-:-:S03]  /*16f10*/  IMAD.HI.U32 R13, R2, R11, RZ ;  /* 0x0000000b020d7227 */ /* 0x000fc600078e00ff */
[----:B------:R-:W-:Y:S01]  /*16f20*/  ISETP.GT.U32.AND P4, PT, R55, R59, PT ;  /* 0x0000003b3700720c */ /* 0x000fe20003f84070 */
[----:B------:R-:W-:Y:S02]  /*16f30*/  IMAD.MOV R13, RZ, RZ, -R13 ;  /* 0x000000ffff0d7224 */ /* 0x000fe400078e0a0d */
[----:B------:R-:W-:-:S04]  /*16f40*/  IMAD.HI.U32 R18, R2, R15, RZ ;  /* 0x0000000f02127227 */ /* 0x000fc800078e00ff */
[----:B------:R-:W-:Y:S02]  /*16f50*/  @!P6 IMAD.IADD R14, R14, 0x1, -R55 ;  /* 0x000000010e0ee824 */ /* 0x000fe400078e0a37 */
[----:B------:R-:W-:Y:S02]  /*16f60*/  IMAD R11, R55, R13, R11 ;  /* 0x0000000d370b7224 */ /* 0x000fe400078e020b */
[--C-:B------:R-:W-:Y:S01]  /*16f70*/  @!P5 IMAD.IADD R22, R22, 0x1, -R55.reuse ;  /* 0x000000011616d824 */ /* 0x100fe200078e0a37 */
[----:B------:R-:W-:Y:S01]  /*16f80*/  STL [R1+0x500], R39 ;  /* 0x0005002701007387 */ /* 0x000fe20000100800 */
[----:B------:R-:W-:Y:S02]  /*16f90*/  IMAD.MOV R18, RZ, RZ, -R18 ;  /* 0x000000ffff127224 */ /* 0x000fe400078e0a12 */
[----:B------:R-:W-:Y:S01]  /*16fa0*/  IMAD.HI.U32 R21, R2, R20, RZ ;  /* 0x0000001402157227 */ /* 0x000fe200078e00ff */
[----:B------:R0:W-:Y:S03]  /*16fb0*/  STL [R1+0x504], R14 ;  /* 0x0005040e01007387 */ /* 0x0001e60000100800 */
[--C-:B------:R-:W-:Y:S01]  /*16fc0*/  @!P3 IMAD.IADD R60, R60, 0x1, -R55.reuse ;  /* 0x000000013c3cb824 */ /* 0x100fe200078e0a37 */
[----:B------:R-:W-:Y:S01]  /*16fd0*/  STL [R1+0x6e0], R11 ;  /* 0x0006e00b01007387 */ /* 0x000fe20000100800 */
[----:B------:R-:W-:-:S03]  /*16fe0*/  @!P4 IMAD.IADD R59, R59, 0x1, -R55 ;  /* 0x000000013b3bc824 */ /* 0x000fc600078e0a37 */
[----:B------:R1:W-:Y:S01]  /*16ff0*/  STL [R1+0x508], R22 ;  /* 0x0005081601007387 */ /* 0x0003e20000100800 */
[C---:B0-----:R-:W-:Y:S02]  /*17000*/  IMAD R14, R55.reuse, R18, R15 ;  /* 0x00000012370e7224 */ /* 0x041fe400078e020f */
[----:B------:R-:W-:Y:S01]  /*17010*/  IMAD.MOV R21, RZ, RZ, -R21 ;  /* 0x000000ffff157224 */ /* 0x000fe200078e0a15 */
[----:B-1----:R-:W4:Y:S03]  /*17020*/  LDL.LU R22, [R1+0x4e0] ;  /* 0x0004e00001167983 */ /* 0x002f260000300800 */
[C---:B------:R-:W-:Y:S01]  /*17030*/  IMAD R39, R55.reuse, R21, R20 ;  /* 0x0000001537277224 */ /* 0x040fe200078e0214 */
[----:B------:R-:W-:Y:S02]  /*17040*/  ISETP.GT.U32.AND P6, PT, R55, R5, PT ;  /* 0x000000053700720c */ /* 0x000fe40003fc4070 */
[----:B---3--:R-:W-:-:S02]  /*17050*/  IABS R20, R3 ;  /* 0x0000000300147213 */ /* 0x008fc40000000000 */
[----:B--2---:R-:W-:Y:S02]  /*17060*/  IABS R15, R56 ;  /* 0x00000038000f7213 */ /* 0x004fe40000000000 */
[----:B------:R-:W2:Y:S04]  /*17070*/  LDL.LU R56, [R1+0x4e4] ;  /* 0x0004e40001387983 */ /* 0x000ea80000300800 */
[----:B------:R0:W-:Y:S01]  /*17080*/  STL [R1+0x4f4], R60 ;  /* 0x0004f43c01007387 */ /* 0x0001e20000100800 */
[----:B----4-:R-:W-:-:S03]  /*17090*/  IABS R11, R42 ;  /* 0x0000002a000b7213 */ /* 0x010fc60000000000 */
[----:B------:R1:W-:Y:S04]  /*170a0*/  STL [R1+0x4f8], R59 ;  /* 0x0004f83b01007387 */ /* 0x0003e80000100800 */
[----:B------:R-:W3:Y:S04]  /*170b0*/  LDL R42, [R1+0x4158] ;  /* 0x00415800012a7983 */ /* 0x000ee80000100800 */
[----:B------:R-:W4:Y:S01]  /*170c0*/  LDL R3, [R1+0x415c] ;  /* 0x00415c0001037983 */ /* 0x000f220000100800 */
[----:B------:R-:W-:-:S05]  /*170d0*/  @!P6 IMAD.IADD R5, R5, 0x1, -R55 ;  /* 0x000000010505e824 */ /* 0x000fca00078e0a37 */
[----:B------:R-:W-:Y:S01]  /*170e0*/  ISETP.GT.U32.AND P6, PT, R55, R5, PT ;  /* 0x000000053700720c */ /* 0x000fe20003fc4070 */
[----:B------:R-:W-:-:S04]  /*170f0*/  IMAD.HI.U32 R21, R2, R20, RZ ;  /* 0x0000001402157227 */ /* 0x000fc800078e00ff */
[----:B------:R-:W-:-:S08]  /*17100*/  IMAD.MOV R21, RZ, RZ, -R21 ;  /* 0x000000ffff157224 */ /* 0x000fd000078e0a15 */
[----:B------:R-:W-:Y:S02]  /*17110*/  @!P6 IMAD.IADD R5, R5, 0x1, -R55 ;  /* 0x000000010505e824 */ /* 0x000fe400078e0a37 */
[----:B0-----:R-:W-:-:S03]  /*17120*/  IMAD R60, R55, R21, R20 ;  /* 0x00000015373c7224 */ /* 0x001fc600078e0214 */
[----:B------:R0:W-:Y:S04]  /*17130*/  STL [R1+0x4fc], R5 ;  /* 0x0004fc0501007387 */ /* 0x0001e80000100800 */
[----:B------:R-:W2:Y:S01]  /*17140*/  LDL R20, [R1+0x414c] ;  /* 0x00414c0001147983 */ /* 0x000ea20000100800 */
[C---:B------:R-:W-:Y:S02]  /*17150*/  ISETP.GT.U32.AND P5, PT, R55.reuse, R26, PT ;  /* 0x0000001a3700720c */ /* 0x040fe40003fa4070 */
[----:B------:R-:W-:-:S11]  /*17160*/  ISETP.GT.U32.AND P3, PT, R55, R51, PT ;  /* 0x000000333700720c */ /* 0x000fd60003f64070 */
[--C-:B------:R-:W-:Y:S02]  /*17170*/  @!P5 IMAD.IADD R26, R26, 0x1, -R55.reuse ;  /* 0x000000011a1ad824 */ /* 0x100fe400078e0a37 */
[----:B------:R-:W-:-:S03]  /*17180*/  @!P3 IMAD.IADD R51, R51, 0x1, -R55 ;  /* 0x000000013333b824 */ /* 0x000fc600078e0a37 */
[C---:B------:R-:W-:Y:S02]  /*17190*/  ISETP.GT.U32.AND P5, PT, R55.reuse, R26, PT ;  /* 0x0000001a3700720c */ /* 0x040fe40003fa4070 */
[----:B------:R-:W-:Y:S01]  /*171a0*/  ISETP.GT.U32.AND P3, PT, R55, R51, PT ;  /* 0x000000333700720c */ /* 0x000fe20003f64070 */
[----:B------:R-:W-:-:S04]  /*171b0*/  IMAD.HI.U32 R18, R2, R15, RZ ;  /* 0x0000000f02127227 */ /* 0x000fc800078e00ff */
[----:B------:R-:W-:-:S04]  /*171c0*/  IMAD.HI.U32 R13, R2, R11, RZ ;  /* 0x0000000b020d7227 */ /* 0x000fc800078e00ff */
[----:B------:R-:W-:Y:S02]  /*171d0*/  IMAD.MOV R18, RZ, RZ, -R18 ;  /* 0x000000ffff127224 */ /* 0x000fe400078e0a12 */
[--C-:B------:R-:W-:Y:S02]  /*171e0*/  @!P5 IMAD.IADD R26, R26, 0x1, -R55.reuse ;  /* 0x000000011a1ad824 */ /* 0x100fe400078e0a37 */
[----:B------:R-:W-:Y:S02]  /*171f0*/  @!P3 IMAD.IADD R51, R51, 0x1, -R55 ;  /* 0x000000013333b824 */ /* 0x000fe400078e0a37 */
[----:B------:R-:W-:Y:S01]  /*17200*/  IMAD.MOV R13, RZ, RZ, -R13 ;  /* 0x000000ffff0d7224 */ /* 0x000fe200078e0a0d */
[----:B------:R0:W-:Y:S01]  /*17210*/  STL [R1+0x4e8], R26 ;  /* 0x0004e81a01007387 */ /* 0x0001e20000100800 */
[C---:B-1----:R-:W-:Y:S02]  /*17220*/  IMAD R59, R55.reuse, R18, R15 ;  /* 0x00000012373b7224 */ /* 0x042fe400078e020f */
[C---:B0-----:R-:W-:Y:S01]  /*17230*/  IMAD R5, R55.reuse, R13, R11 ;  /* 0x0000000d37057224 */ /* 0x041fe200078e020b */
[----:B------:R-:W2:Y:S01]  /*17240*/  LDL.LU R26, [R1+0x587c] ;  /* 0x00587c00011a7983 */ /* 0x000ea20000300800 */
[----:B------:R-:W-:-:S02]  /*17250*/  ISETP.GT.U32.AND P4, PT, R55, R25, PT ;  /* 0x000000193700720c */ /* 0x000fc40003f84070 */
[----:B------:R-:W-:Y:S02]  /*17260*/  ISETP.GT.U32.AND P6, PT, R55, R17, PT ;  /* 0x000000113700720c */ /* 0x000fe40003fc4070 */
[----:B---3--:R-:W-:Y:S02]  /*17270*/  IABS R15, R42 ;  /* 0x0000002a000f7213 */ /* 0x008fe40000000000 */
[----:B------:R-:W3:Y:S01]  /*17280*/  LDL.LU R42, [R1+0x4d8] ;  /* 0x0004d800012a7983 */ /* 0x000ee20000300800 */
[----:B----4-:R-:W-:-:S03]  /*17290*/  IABS R11, R3 ;  /* 0x00000003000b7213 */ /* 0x010fc60000000000 */
[----:B------:R0:W-:Y:S04]  /*172a0*/  STL [R1+0x4ec], R51 ;  /* 0x0004ec3301007387 */ /* 0x0001e80000100800 */
[----:B0-----:R-:W4:Y:S04]  /*172b0*/  LDL.LU R51, [R1+0x4c4] ;  /* 0x0004c40001337983 */ /* 0x001f280000300800 */
[----:B------:R-:W3:Y:S01]  /*172c0*/  LDL R3, [R1+0x4c8c] ;  /* 0x004c8c0001037983 */ /* 0x000ee20000100800 */
[--C-:B------:R-:W-:Y:S01]  /*172d0*/  @!P4 IMAD.IADD R25, R25, 0x1, -R55.reuse ;  /* 0x000000011919c824 */ /* 0x100fe200078e0a37 */
[----:B------:R-:W-:Y:S01]  /*172e0*/  ISETP.GT.U32.AND P5, PT, R55, R22, PT ;  /* 0x000000163700720c */ /* 0x000fe20003fa4070 */
[----:B------:R-:W-:-:S03]  /*172f0*/  @!P6 IMAD.IADD R17, R17, 0x1, -R55 ;  /* 0x000000011111e824 */ /* 0x000fc600078e0a37 */
[C---:B------:R-:W-:Y:S02]  /*17300*/  ISETP.GT.U32.AND P4, PT, R55.reuse, R25, PT ;  /* 0x000000193700720c */ /* 0x040fe40003f84070 */
[----:B------:R-:W-:Y:S02]  /*17310*/  ISETP.GT.U32.AND P6, PT, R55, R17, PT ;  /* 0x000000113700720c */ /* 0x000fe40003fc4070 */
[----:B--2---:R-:W-:-:S05]  /*17320*/  IABS R20, R20 ;  /* 0x0000001400147213 */ /* 0x004fca0000000000 */
[----:B------:R-:W-:Y:S02]  /*17330*/  @!P5 IMAD.IADD R22, R22, 0x1, -R55 ;  /* 0x000000011616d824 */ /* 0x000fe400078e0a37 */
[----:B------:R-:W-:-:S03]  /*17340*/  IMAD.HI.U32 R21, R2, R20, RZ ;  /* 0x0000001402157227 */ /* 0x000fc600078e00ff */
[----:B------:R-:W-:Y:S01]  /*17350*/  ISETP.GT.U32.AND P5, PT, R55, R22, PT ;  /* 0x000000163700720c */ /* 0x000fe20003fa4070 */
[--C-:B------:R-:W-:Y:S02]  /*17360*/  @!P4 IMAD.IADD R25, R25, 0x1, -R55.reuse ;  /* 0x000000011919c824 */ /* 0x100fe400078e0a37 */
[----:B------:R-:W-:Y:S02]  /*17370*/  @!P6 IMAD.IADD R17, R17, 0x1, -R55 ;  /* 0x000000011111e824 */ /* 0x000fe400078e0a37 */
[----:B------:R-:W-:Y:S01]  /*17380*/  IMAD.MOV R21, RZ, RZ, -R21 ;  /* 0x000000ffff157224 */ /* 0x000fe200078e0a15 */
[----:B------:R-:W-:Y:S01]  /*17390*/  STL [R1+0x4f0], R25 ;  /* 0x0004f01901007387 */ /* 0x000fe20000100800 */
[----:B------:R-:W-:-:S03]  /*173a0*/  IMAD.HI.U32 R13, R2, R11, RZ ;  /* 0x0000000b020d7227 */ /* 0x000fc600078e00ff */
[----:B------:R0:W-:Y:S01]  /*173b0*/  STL [R1+0x4dc], R17 ;  /* 0x0004dc1101007387 */ /* 0x0001e20000100800 */
[----:B------:R-:W-:Y:S02]  /*173c0*/  IMAD.MOV R13, RZ, RZ, -R13 ;  /* 0x000000ffff0d7224 */ /* 0x000fe400078e0a0d */
[----:B------:R-:W-:Y:S02]  /*173d0*/  @!P5 IMAD.IADD R22, R22, 0x1, -R55 ;  /* 0x000000011616d824 */ /* 0x000fe400078e0a37 */
[C---:B0-----:R-:W-:Y:S02]  /*173e0*/  IMAD R17, R55.reuse, R21, R20 ;  /* 0x0000001537117224 */ /* 0x041fe400078e0214 */
[----:B------:R-:W2:Y:S04]  /*173f0*/  LDL R20, [R1+0x4168] ;  /* 0x0041680001147983 */ /* 0x000ea80000100800 */
[----:B------:R-:W2:Y:S04]  /*17400*/  LDL R21, [R1+0x416c] ;  /* 0x00416c0001157983 */ /* 0x000ea80000100800 */
[----:B------:R0:W-:Y:S01]  /*17410*/  STL [R1+0x3cc], R17 ;  /* 0x0003cc1101007387 */ /* 0x0001e20000100800 */
[C---:B------:R-:W-:Y:S01]  /*17420*/  ISETP.GT.U32.AND P3, PT, R55.reuse, R56, PT ;  /* 0x000000383700720c */ /* 0x040fe20003f64070 */
[----:B0-----:R-:W-:-:S05]  /*17430*/  IMAD R17, R55, R13, R11 ;  /* 0x0000000d37117224 */ /* 0x001fca00078e020b */
[----:B------:R-:W-:Y:S04]  /*17440*/  STL [R1+0x5864], R17 ;  /* 0x0058641101007387 */ /* 0x000fe80000100800 */
[----:B------:R0:W-:Y:S03]  /*17450*/  STL [R1+0x4e0], R22 ;  /* 0x0004e01601007387 */ /* 0x0001e60000100800 */
[----:B------:R-:W-:Y:S01]  /*17460*/  @!P3 IMAD.IADD R56, R56, 0x1, -R55 ;  /* 0x000000013838b824 */ /* 0x000fe200078e0a37 */
[----:B0-----:R-:W2:Y:S04]  /*17470*/  LDL.LU R22, [R1+0x5878] ;  /* 0x0058780001167983 */ /* 0x001ea80000300800 */
[----:B------:R-:W-:Y:S01]  /*17480*/  ISETP.GT.U32.AND P3, PT, R55, R56, PT ;  /* 0x000000383700720c */ /* 0x000fe20003f64070 */
[----:B------:R-:W2:-:S12]  /*17490*/  LDL.LU R17, [R1+0x4b8] ;  /* 0x0004b80001117983 */ /* 0x000e980000300800 */
[----:B------:R-:W-:-:S05]  /*174a0*/  @!P3 IMAD.IADD R56, R56, 0x1, -R55 ;  /* 0x000000013838b824 */ /* 0x000fca00078e0a37 */
[----:B------:R0:W-:Y:S04]  /*174b0*/  STL [R1+0x4e4], R56 ;  /* 0x0004e43801007387 */ /* 0x0001e80000100800 */
[----:B0-----:R-:W2:Y:S01]  /*174c0*/  LDL R56, [R1+0x4c98] ;  /* 0x004c980001387983 */ /* 0x001ea20000100800 */
[----:B---3--:R-:W-:-:S03]  /*174d0*/  IABS R11, R3 ;  /* 0x00000003000b7213 */ /* 0x008fc60000000000 */
[----:B------:R-:W3:Y:S01]  /*174e0*/  LDL R3, [R1+0x4c94] ;  /* 0x004c940001037983 */ /* 0x000ee20000100800 */
[C---:B------:R-:W-:Y:S02]  /*174f0*/  ISETP.GT.U32.AND P4, PT, R55.reuse, R26, PT ;  /* 0x0000001a3700720c */ /* 0x040fe40003f84070 */
[----:B------:R-:W-:-:S11]  /*17500*/  ISETP.GT.U32.AND P6, PT, R55, R0, PT ;  /* 0x000000003700720c */ /* 0x000fd60003fc4070 */
[----:B------:R-:W-:-:S05]  /*17510*/  @!P4 IMAD.IADD R26, R26, 0x1, -R55 ;  /* 0x000000011a1ac824 */ /* 0x000fca00078e0a37 */
[C---:B------:R-:W-:Y:S02]  /*17520*/  ISETP.GT.U32.AND P4, PT, R55.reuse, R26, PT ;  /* 0x0000001a3700720c */ /* 0x040fe40003f84070 */
[C---:B------:R-:W-:Y:S01]  /*17530*/  ISETP.GT.U32.AND P5, PT, R55.reuse, R42, PT ;  /* 0x0000002a3700720c */ /* 0x040fe20003fa4070 */
[----:B------:R-:W-:Y:S01]  /*17540*/  @!P6 IMAD.IADD R0, R0, 0x1, -R55 ;  /* 0x000000010000e824 */ /* 0x000fe200078e0a37 */
[----:B----4-:R-:W-:Y:S01]  /*17550*/  ISETP.GT.U32.AND P3, PT, R55, R51, PT ;  /* 0x000000333700720c */ /* 0x010fe20003f64070 */
[----:B------:R-:W-:-:S08]  /*17560*/  IMAD.HI.U32 R18, R2, R15, RZ ;  /* 0x0000000f02127227 */ /* 0x000fd000078e00ff */
[--C-:B------:R-:W-:Y:S01]  /*17570*/  @!P4 IMAD.IADD R26, R26, 0x1, -R55.reuse ;  /* 0x000000011a1ac824 */ /* 0x100fe200078e0a37 */
[C---:B------:R-:W-:Y:S01]  /*17580*/  ISETP.GT.U32.AND P6, PT, R55.reuse, R0, PT ;  /* 0x000000003700720c */ /* 0x040fe20003fc4070 */
[----:B------:R-:W-:Y:S02]  /*17590*/  IMAD.MOV R18, RZ, RZ, -R18 ;  /* 0x000000ffff127224 */ /* 0x000fe400078e0a12 */
[----:B------:R-:W-:Y:S02]  /*175a0*/  @!P5 IMAD.IADD R42, R42, 0x1, -R55 ;  /* 0x000000012a2ad824 */ /* 0x000fe400078e0a37 */
[----:B------:R-:W-:Y:S01]  /*175b0*/  IMAD R25, R55, R18, R15 ;  /* 0x0000001237197224 */ /* 0x000fe200078e020f */
[----:B--2---:R-:W-:Y:S01]  /*175c0*/  IABS R20, R20 ;  /* 0x0000001400147213 */ /* 0x004fe20000000000 */
[----:B------:R-:W-:Y:S01]  /*175d0*/  @!P3 IMAD.IADD R51, R51, 0x1, -R55 ;  /* 0x000000013333b824 */ /* 0x000fe200078e0a37 */
[C---:B------:R-:W-:Y:S02]  /*175e0*/  ISETP.GT.U32.AND P5, PT, R55.reuse, R42, PT ;  /* 0x0000002a3700720c */ /* 0x040fe40003fa4070 */
[----:B------:R-:W-:Y:S01]  /*175f0*/  IABS R15, R21 ;  /* 0x00000015000f7213 */ /* 0x000fe20000000000 */
[----:B------:R-:W-:Y:S01]  /*17600*/  IMAD.HI.U32 R21, R2, R20, RZ ;  /* 0x0000001402157227 */ /* 0x000fe200078e00ff */
[----:B------:R-:W-:-:S03]  /*17610*/  ISETP.GT.U32.AND P3, PT, R55, R51, PT ;  /* 0x000000333700720c */ /* 0x000fc60003f64070 */
[----:B------:R-:W-:-:S04]  /*17620*/  IMAD.HI.U32 R18, R2, R15, RZ ;  /* 0x0000000f02127227 */ /* 0x000fc800078e00ff */
[----:B------:R-:W-:-:S04]  /*17630*/  IMAD.HI.U32 R13, R2, R11, RZ ;  /* 0x0000000b020d7227 */ /* 0x000fc800078e00ff */
[----:B------:R-:W-:Y:S01]  /*17640*/  @!P6 IMAD.IADD R0, R0, 0x1, -R55 ;  /* 0x000000010000e824 */ /* 0x000fe200078e0a37 */
[----:B------:R-:W-:Y:S01]  /*17650*/  ISETP.GT.U32.AND P4, PT, R55, R22, PT ;  /* 0x000000163700720c */ /* 0x000fe20003f84070 */
[----:B------:R-:W-:Y:S02]  /*17660*/  IMAD.MOV R21, RZ, RZ, -R21 ;  /* 0x000000ffff157224 */ /* 0x000fe400078e0a15 */
[----:B------:R-:W-:Y:S01]  /*17670*/  IMAD.MOV R18, RZ, RZ, -R18 ;  /* 0x000000ffff127224 */ /* 0x000fe200078e0a12 */
[----:B------:R0:W-:Y:S01]  /*17680*/  STL [R1+0x4d0], R26 ;  /* 0x0004d01a01007387 */ /* 0x0001e20000100800 */
[----:B------:R-:W-:-:S08]  /*17690*/  IMAD.MOV R13, RZ, RZ, -R13 ;  /* 0x000000ffff0d7224 */ /* 0x000fd000078e0a0d */
[----:B------:R-:W-:-:S05]  /*176a0*/  @!P4 IMAD.IADD R22, R22, 0x1, -R55 ;  /* 0x000000011616c824 */ /* 0x000fca00078e0a37 */
[C---:B------:R-:W-:Y:S01]  /*176b0*/  ISETP.GT.U32.AND P4, PT, R55.reuse, R22, PT ;  /* 0x000000163700720c */ /* 0x040fe20003f84070 */
[----:B------:R1:W-:Y:S01]  /*176c0*/  STL [R1+0x4d4], R0 ;  /* 0x0004d40001007387 */ /* 0x0003e20000100800 */
[C---:B------:R-:W-:Y:S02]  /*176d0*/  IMAD R15, R55.reuse, R18, R15 ;  /* 0x00000012370f7224 */ /* 0x040fe400078e020f */
[C---:B0-----:R-:W-:Y:S02]  /*176e0*/  IMAD R26, R55.reuse, R13, R11 ;  /* 0x0000000d371a7224 */ /* 0x041fe400078e020b */
[--C-:B------:R-:W-:Y:S02]  /*176f0*/  @!P5 IMAD.IADD R42, R42, 0x1, -R55.reuse ;  /* 0x000000012a2ad824 */ /* 0x100fe400078e0a37 */
[----:B-1----:R-:W-:Y:S02]  /*17700*/  IMAD R0, R55, R21, R20 ;  /* 0x0000001537007224 */ /* 0x002fe400078e0214 */
[----:B------:R-:W2:Y:S01]  /*17710*/  LDL R20, [R1+0x4c90] ;  /* 0x004c900001147983 */ /* 0x000ea20000100800 */
[----:B------:R-:W-:-:S03]  /*17720*/  @!P3 IMAD.IADD R51, R51, 0x1, -R55 ;  /* 0x000000013333b824 */ /* 0x000fc600078e0a37 */
[----:B------:R-:W-:Y:S01]  /*17730*/  STL [R1+0x3c4], R15 ;  /* 0x0003c40f01007387 */ /* 0x000fe20000100800 */
[----:B------:R-:W-:-:S03]  /*17740*/  @!P4 IMAD.IADD R22, R22, 0x1, -R55 ;  /* 0x000000011616c824 */ /* 0x000fc600078e0a37 */
[----:B------:R-:W-:Y:S01]  /*17750*/  STL [R1+0x5860], R26 ;  /* 0x0058601a01007387 */ /* 0x000fe20000100800 */
[----:B------:R-:W-:-:S03]  /*17760*/  IABS R11, R56 ;  /* 0x00000038000b7213 */ /* 0x000fc60000000000 */
[----:B------:R0:W-:Y:S04]  /*17770*/  STL [R1+0x4d8], R42 ;  /* 0x0004d82a01007387 */ /* 0x0001e80000100800 */
[----:B0-----:R-:W4:Y:S04]  /*17780*/  LDL.LU R42, [R1+0x4b0] ;  /* 0x0004b000012a7983 */ /* 0x001f280000300800 */
[----:B------:R-:W4:Y:S04]  /*17790*/  LDL R26, [R1+0x4c9c] ;  /* 0x004c9c00011a7983 */ /* 0x000f280000100800 */
[----:B------:R-:W4:Y:S04]  /*177a0*/  LDL.LU R56, [R1+0x4b4] ;  /* 0x0004b40001387983 */ /* 0x000f280000300800 */
[----:B------:R0:W-:Y:S04]  /*177b0*/  STL [R1+0x4c4], R51 ;  /* 0x0004c43301007387 */ /* 0x0001e80000100800 */
[----:B------:R-:W-:Y:S04]  /*177c0*/  STL [R1+0x4c8], R22 ;  /* 0x0004c81601007387 */ /* 0x000fe80000100800 */
[----:B0-----:R-:W4:Y:S01]  /*177d0*/  LDL R51, [R1+0x4ca4] ;  /* 0x004ca40001337983 */ /* 0x001f220000100800 */
[----:B---3--:R-:W-:-:S03]  /*177e0*/  IABS R15, R3 ;  /* 0x00000003000f7213 */ /* 0x008fc60000000000 */
[----:B------:R-:W3:Y:S01]  /*177f0*/  LDL R3, [R1+0x4ca0] ;  /* 0x004ca00001037983 */ /* 0x000ee20000100800 */
[C---:B------:R-:W-:Y:S02]  /*17800*/  ISETP.GT.U32.AND P6, PT, R55.reuse, R6, PT ;  /* 0x000000063700720c */ /* 0x040fe40003fc4070 */
[C---:B------:R-:W-:Y:S02]  /*17810*/  ISETP.GT.U32.AND P5, PT, R55.reuse, R17, PT ;  /* 0x000000113700720c */ /* 0x040fe40003fa4070 */
        /* <DEDUP_REMOVED lines=8> */
[----:B------:R-:W-:-:S04]  /*178a0*/  IMAD.MOV R13, RZ, RZ, -R13 ;  /* 0x000000ffff0d7224 */ /* 0x000fc800078e0a0d */
[----:B------:R-:W-:Y:S02]  /*178b0*/  IMAD R11, R55, R13, R11 ;  /* 0x0000000d370b7224 */ /* 0x000fe400078e020b */
[--C-:B------:R-:W-:Y:S02]  /*178c0*/  @!P6 IMAD.IADD R6, R6, 0x1, -R55.reuse ;  /* 0x000000010606e824 */ /* 0x100fe400078e0a37 */
[--C-:B------:R-:W-:Y:S02]  /*178d0*/  @!P5 IMAD.IADD R17, R17, 0x1, -R55.reuse ;  /* 0x000000011111d824 */ /* 0x100fe400078e0a37 */
[----:B------:R-:W-:Y:S01]  /*178e0*/  @!P3 IMAD.IADD R58, R58, 0x1, -R55 ;  /* 0x000000013a3ab824 */ /* 0x000fe200078e0a37 */
[----:B------:R-:W-:Y:S04]  /*178f0*/  STL [R1+0x4cc], R6 ;  /* 0x0004cc0601007387 */ /* 0x000fe80000100800 */
[----:B------:R-:W-:Y:S04]  /*17900*/  STL [R1+0x3bc], R11 ;  /* 0x0003bc0b01007387 */ /* 0x000fe80000100800 */
[----:B------:R0:W-:Y:S01]  /*17910*/  STL [R1+0x4b8], R17 ;  /* 0x0004b81101007387 */ /* 0x0001e20000100800 */
[----:B------:R-:W-:-:S03]  /*17920*/  IMAD.HI.U32 R18, R2, R15, RZ ;  /* 0x0000000f02127227 */ /* 0x000fc600078e00ff */
[----:B0-----:R-:W3:Y:S01]  /*17930*/  LDL.LU R17, [R1+0x4a8] ;  /* 0x0004a80001117983 */ /* 0x001ee20000300800 */
[----:B------:R-:W-:-:S04]  /*17940*/  IMAD.MOV R18, RZ, RZ, -R18 ;  /* 0x000000ffff127224 */ /* 0x000fc800078e0a12 */
[----:B------:R-:W-:Y:S01]  /*17950*/  IMAD R6, R55, R18, R15 ;  /* 0x0000001237067224 */ /* 0x000fe200078e020f */
[----:B--2---:R-:W-:-:S05]  /*17960*/  IABS R20, R20 ;  /* 0x0000001400147213 */ /* 0x004fca0000000000 */
[----:B------:R-:W-:-:S04]  /*17970*/  IMAD.HI.U32 R21, R2, R20, RZ ;  /* 0x0000001402157227 */ /* 0x000fc800078e00ff */
[----:B------:R-:W-:-:S04]  /*17980*/  IMAD.MOV R21, RZ, RZ, -R21 ;  /* 0x000000ffff157224 */ /* 0x000fc800078e0a15 */
[----:B------:R-:W-:Y:S01]  /*17990*/  IMAD R22, R55, R21, R20 ;  /* 0x0000001537167224 */ /* 0x000fe200078e0214 */
[----:B----4-:R-:W-:Y:S02]  /*179a0*/  IABS R20, R26 ;  /* 0x0000001a00147213 */ /* 0x010fe40000000000 */
[----:B------:R-:W-:Y:S02]  /*179b0*/  IABS R11, R51 ;  /* 0x00000033000b7213 */ /* 0x000fe40000000000 */
[----:B------:R-:W2:Y:S04]  /*179c0*/  LDL.LU R51, [R1+0x494] ;  /* 0x0004940001337983 */ /* 0x000ea80000300800 */
[----:B------:R0:W-:Y:S04]  /*179d0*/  STL [R1+0x4bc], R58 ;  /* 0x0004bc3a01007387 */ /* 0x0001e80000100800 */
[----:B------:R-:W4:Y:S01]  /*179e0*/  LDL R26, [R1+0x4cac] ;  /* 0x004cac00011a7983 */ /* 0x000f220000100800 */
[----:B---3--:R-:W-:-:S03]  /*179f0*/  IABS R15, R3 ;  /* 0x00000003000f7213 */ /* 0x008fc60000000000 */
[----:B------:R-:W3:Y:S01]  /*17a00*/  LDL R3, [R1+0x4cb0] ;  /* 0x004cb00001037983 */ /* 0x000ee20000100800 */
[C---:B------:R-:W-:Y:S02]  /*17a10*/  ISETP.GT.U32.AND P4, PT, R55.reuse, R40, PT ;  /* 0x000000283700720c */ /* 0x040fe40003f84070 */
[----:B------:R-:W-:-:S11]  /*17a20*/  ISETP.GT.U32.AND P6, PT, R55, R19, PT ;  /* 0x000000133700720c */ /* 0x000fd60003fc4070 */
[--C-:B------:R-:W-:Y:S02]  /*17a30*/  @!P4 IMAD.IADD R40, R40, 0x1, -R55.reuse ;  /* 0x000000012828c824 */ /* 0x100fe400078e0a37 */
[----:B------:R-:W-:-:S03]  /*17a40*/  @!P6 IMAD.IADD R19, R19, 0x1, -R55 ;  /* 0x000000011313e824 */ /* 0x000fc600078e0a37 */
[C---:B------:R-:W-:Y:S02]  /*17a50*/  ISETP.GT.U32.AND P4, PT, R55.reuse, R40, PT ;  /* 0x000000283700720c */ /* 0x040fe40003f84070 */
[C---:B------:R-:W-:Y:S02]  /*17a60*/  ISETP.GT.U32.AND P6, PT, R55.reuse, R19, PT ;  /* 0x000000133700720c */ /* 0x040fe40003fc4070 */
[C---:B------:R-:W-:Y:S02]  /*17a70*/  ISETP.GT.U32.AND P5, PT, R55.reuse, R42, PT ;  /* 0x0000002a3700720c */ /* 0x040fe40003fa4070 */
[----:B------:R-:W-:Y:S01]  /*17a80*/  ISETP.GT.U32.AND P3, PT, R55, R56, PT ;  /* 0x000000383700720c */ /* 0x000fe20003f64070 */
[----:B------:R-:W-:-:S06]  /*17a90*/  IMAD.HI.U32 R21, R2, R20, RZ ;  /* 0x0000001402157227 */ /* 0x000fcc00078e00ff */
[--C-:B------:R-:W-:Y:S01]  /*17aa0*/  @!P4 IMAD.IADD R40, R40, 0x1, -R55.reuse ;  /* 0x000000012828c824 */ /* 0x100fe200078e0a37 */
[----:B------:R-:W-:Y:S01]  /*17ab0*/  ISETP.GT.U32.AND P4, PT, R55, R41, PT ;  /* 0x000000293700720c */ /* 0x000fe20003f84070 */
[--C-:B------:R-:W-:Y:S02]  /*17ac0*/  @!P6 IMAD.IADD R19, R19, 0x1, -R55.reuse ;  /* 0x000000011313e824 */ /* 0x100fe400078e0a37 */
[----:B------:R-:W-:Y:S02]  /*17ad0*/  @!P5 IMAD.IADD R42, R42, 0x1, -R55 ;  /* 0x000000012a2ad824 */ /* 0x000fe400078e0a37 */
[----:B------:R-:W-:Y:S01]  /*17ae0*/  IMAD.MOV R21, RZ, RZ, -R21 ;  /* 0x000000ffff157224 */ /* 0x000fe200078e0a15 */
[----:B------:R1:W-:Y:S01]  /*17af0*/  STL [R1+0x4c0], R40 ;  /* 0x0004c02801007387 */ /* 0x0003e20000100800 */
[--C-:B------:R-:W-:Y:S01]  /*17b00*/  @!P3 IMAD.IADD R56, R56, 0x1, -R55.reuse ;  /* 0x000000013838b824 */ /* 0x100fe200078e0a37 */
[C---:B------:R-:W-:Y:S01]  /*17b10*/  ISETP.GT.U32.AND P5, PT, R55.reuse, R42, PT ;  /* 0x0000002a3700720c */ /* 0x040fe20003fa4070 */
[----:B0-----:R-:W-:Y:S01]  /*17b20*/  IMAD R58, R55, R21, R20 ;  /* 0x00000015373a7224 */ /* 0x001fe200078e0214 */
[----:B------:R-:W-:Y:S03]  /*17b30*/  STL [R1+0x4ac], R19 ;  /* 0x0004ac1301007387 */ /* 0x000fe60000100800 */
[----:B------:R-:W-:Y:S01]  /*17b40*/  @!P4 IMAD.IADD R41, R41, 0x1, -R55 ;  /* 0x000000012929c824 */ /* 0x000fe200078e0a37 */
[----:B------:R-:W2:Y:S01]  /*17b50*/  LDL R20, [R1+0x4ca8] ;  /* 0x004ca80001147983 */ /* 0x000ea20000100800 */
[----:B------:R-:W-:Y:S01]  /*17b60*/  ISETP.GT.U32.AND P3, PT, R55, R56, PT ;  /* 0x000000383700720c */ /* 0x000fe20003f64070 */
[----:B------:R-:W-:-:S02]  /*17b70*/  IMAD.HI.U32 R18, R2, R15, RZ ;  /* 0x0000000f02127227 */ /* 0x000fc400078e00ff */
[C---:B------:R-:W-:Y:S02]  /*17b80*/  ISETP.GT.U32.AND P4, PT, R55.reuse, R41, PT ;  /* 0x000000293700720c */ /* 0x040fe40003f84070 */
[----:B------:R-:W-:Y:S02]  /*17b90*/  IMAD.MOV R18, RZ, RZ, -R18 ;  /* 0x000000ffff127224 */ /* 0x000fe400078e0a12 */
[----:B------:R-:W-:Y:S02]  /*17ba0*/  @!P5 IMAD.IADD R42, R42, 0x1, -R55 ;  /* 0x000000012a2ad824 */ /* 0x000fe400078e0a37 */
[----:B-1----:R-:W-:-:S04]  /*17bb0*/  IMAD R40, R55, R18, R15 ;  /* 0x0000001237287224 */ /* 0x002fc800078e020f */
[--C-:B------:R-:W-:Y:S01]  /*17bc0*/  @!P3 IMAD.IADD R56, R56, 0x1, -R55.reuse ;  /* 0x000000013838b824 */ /* 0x100fe200078e0a37 */
[----:B------:R-:W-:Y:S02]  /*17bd0*/  STL [R1+0x585c], R40 ;  /* 0x00585c2801007387 */ /* 0x000fe40000100800 */
[----:B------:R-:W-:Y:S02]  /*17be0*/  @!P4 IMAD.IADD R41, R41, 0x1, -R55 ;  /* 0x000000012929c824 */ /* 0x000fe400078e0a37 */
[----:B------:R0:W-:Y:S01]  /*17bf0*/  STL [R1+0x4b0], R42 ;  /* 0x0004b02a01007387 */ /* 0x0001e20000100800 */
[----:B------:R-:W-:-:S03]  /*17c00*/  IMAD.HI.U32 R13, R2, R11, RZ ;  /* 0x0000000b020d7227 */ /* 0x000fc600078e00ff */
[----:B0-----:R-:W2:Y:S01]  /*17c10*/  LDL.LU R42, [R1+0x5874] ;  /* 0x00587400012a7983 */ /* 0x001ea20000300800 */
[----:B------:R-:W-:-:S04]  /*17c20*/  IMAD.MOV R13, RZ, RZ, -R13 ;  /* 0x000000ffff0d7224 */ /* 0x000fc800078e0a0d */
[----:B------:R-:W-:Y:S01]  /*17c30*/  IMAD R19, R55, R13, R11 ;  /* 0x0000000d37137224 */ /* 0x000fe200078e020b */
[----:B----4-:R-:W-:Y:S02]  /*17c40*/  IABS R15, R26 ;  /* 0x0000001a000f7213 */ /* 0x010fe40000000000 */
[----:B------:R-:W4:Y:S04]  /*17c50*/  LDL.LU R26, [R1+0x488] ;  /* 0x00048800011a7983 */ /* 0x000f280000300800 */
[----:B------:R0:W-:Y:S04]  /*17c60*/  STL [R1+0x4b4], R56 ;  /* 0x0004b43801007387 */ /* 0x0001e80000100800 */
[----:B0-----:R-:W4:Y:S04]  /*17c70*/  LDL.LU R56, [R1+0x48c] ;  /* 0x00048c0001387983 */ /* 0x001f280000300800 */
[----:B------:R0:W-:Y:S04]  /*17c80*/  STL [R1+0x4a0], R41 ;  /* 0x0004a02901007387 */ /* 0x0001e80000100800 */
[----:B------:R-:W4:Y:S01]  /*17c90*/  LDL R40, [R1+0x4cb8] ;  /* 0x004cb80001287983 */ /* 0x000f220000100800 */
[----:B---3--:R-:W-:-:S03]  /*17ca0*/  IABS R11, R3 ;  /* 0x00000003000b7213 */ /* 0x008fc60000000000 */
[----:B------:R-:W3:Y:S01]  /*17cb0*/  LDL R3, [R1+0x4cbc] ;  /* 0x004cbc0001037983 */ /* 0x000ee20000100800 */
[C---:B------:R-:W-:Y:S02]  /*17cc0*/  ISETP.GT.U32.AND P6, PT, R55.reuse, R24, PT ;  /* 0x000000183700720c */ /* 0x040fe40003fc4070 */
[C---:B------:R-:W-:Y:S02]  /*17cd0*/  ISETP.GT.U32.AND P5, PT, R55.reuse, R17, PT ;  /* 0x000000113700720c */ /* 0x040fe40003fa4070 */
[----:B--2---:R-:W-:-:S09]  /*17ce0*/  ISETP.GT.U32.AND P3, PT, R55, R51, PT ;  /* 0x000000333700720c */ /* 0x004fd20003f64070 */
[----:B------:R-:W-:-:S05]  /*17cf0*/  @!P6 IMAD.IADD R24, R24, 0x1, -R55 ;  /* 0x000000011818e824 */ /* 0x000fca00078e0a37 */
[----:B------:R-:W-:Y:S01]  /*17d00*/  ISETP.GT.U32.AND P6, PT, R55, R24, PT ;  /* 0x000000183700720c */ /* 0x000fe20003fc4070 */
[--C-:B------:R-:W-:Y:S02]  /*17d10*/  @!P5 IMAD.IADD R17, R17, 0x1, -R55.reuse ;  /* 0x000000011111d824 */ /* 0x100fe400078e0a37 */
[----:B------:R-:W-:-:S03]  /*17d20*/  @!P3 IMAD.IADD R51, R51, 0x1, -R55 ;  /* 0x000000013333b824 */ /* 0x000fc600078e0a37 */
[C---:B------:R-:W-:Y:S02]  /*17d30*/  ISETP.GT.U32.AND P5, PT, R55.reuse, R17, PT ;  /* 0x000000113700720c */ /* 0x040fe40003fa4070 */
[----:B------:R-:W-:-:S05]  /*17d40*/  ISETP.GT.U32.AND P3, PT, R55, R51, PT ;  /* 0x000000333700720c */ /* 0x000fca0003f64070 */
[----:B------:R-:W-:Y:S01]  /*17d50*/  @!P6 IMAD.IADD R24, R24, 0x1, -R55 ;  /* 0x000000011818e824 */ /* 0x000fe200078e0a37 */
[----:B------:R-:W-:-:S05]  /*17d60*/  IABS R20, R20 ;  /* 0x0000001400147213 */ /* 0x000fca0000000000 */
[----:B------:R-:W-:-:S04]  /*17d70*/  IMAD.HI.U32 R21, R2, R20, RZ ;  /* 0x0000001402157227 */ /* 0x000fc800078e00ff */
[----:B------:R-:W-:Y:S01]  /*17d80*/  IMAD.MOV R21, RZ, RZ, -R21 ;  /* 0x000000ffff157224 */ /* 0x000fe200078e0a15 */
[----:B------:R-:W-:Y:S01]  /*17d90*/  STL [R1+0x4a4], R24 ;  /* 0x0004a41801007387 */ /* 0x000fe20000100800 */
[----:B------:R-:W-:-:S04]  /*17da0*/  IMAD.HI.U32 R18, R2, R15, RZ ;  /* 0x0000000f02127227 */ /* 0x000fc800078e00ff */
[----:B------:R-:W-:Y:S02]  /*17db0*/  IMAD R21, R55, R21, R20 ;  /* 0x0000001537157224 */ /* 0x000fe400078e0214 */
[----:B------:R-:W2:Y:S01]  /*17dc0*/  LDL R20, [R1+0x4cb4] ;  /* 0x004cb40001147983 */ /* 0x000ea20000100800 */
[--C-:B------:R-:W-:Y:S02]  /*17dd0*/  @!P5 IMAD.IADD R17, R17, 0x1, -R55.reuse ;  /* 0x000000011111d824 */ /* 0x100fe400078e0a37 */
[----:B------:R-:W-:Y:S01]  /*17de0*/  IMAD.MOV R18, RZ, RZ, -R18 ;  /* 0x000000ffff127224 */ /* 0x000fe200078e0a12 */
[----:B------:R-:W-:Y:S01]  /*17df0*/  STL [R1+0x398], R21 ;  /* 0x0003981501007387 */ /* 0x000fe20000100800 */
[----:B------:R-:W-:Y:S02]  /*17e00*/  @!P3 IMAD.IADD R51, R51, 0x1, -R55 ;  /* 0x000000013333b824 */ /* 0x000fe400078e0a37 */
[----:B------:R-:W-:Y:S01]  /*17e10*/  IMAD.HI.U32 R13, R2, R11, RZ ;  /* 0x0000000b020d7227 */ /* 0x000fe200078e00ff */
[----:B------:R1:W-:Y:S03]  /*17e20*/  STL [R1+0x4a8], R17 ;  /* 0x0004a81101007387 */ /* 0x0003e60000100800 */
[----:B0-----:R-:W-:-:S02]  /*17e30*/  IMAD R41, R55, R18, R15 ;  /* 0x0000001237297224 */ /* 0x001fc400078e020f */
[----:B------:R-:W-:Y:S01]  /*17e40*/  IMAD.MOV R13, RZ, RZ, -R13 ;  /* 0x000000ffff0d7224 */ /* 0x000fe200078e0a0d */
[----:B-1----:R-:W2:Y:S03]  /*17e50*/  LDL.LU R17, [R1+0x480] ;  /* 0x0004800001117983 */ /* 0x002ea60000300800 */
[----:B------:R-:W-:Y:S01]  /*17e60*/  IMAD R24, R55, R13, R11 ;  /* 0x0000000d37187224 */ /* 0x000fe200078e020b */
[----:B----4-:R-:W-:Y:S02]  /*17e70*/  IABS R15, R40 ;  /* 0x00000028000f7213 */ /* 0x010fe40000000000 */
[----:B------:R-:W4:Y:S04]  /*17e80*/  LDL R40, [R1+0x4cc0] ;  /* 0x004cc00001287983 */ /* 0x000f280000100800 */
[----:B------:R0:W-:Y:S04]  /*17e90*/  STL [R1+0x494], R51 ;  /* 0x0004943301007387 */ /* 0x0001e80000100800 */
[----:B0-----:R-:W4:Y:S01]  /*17ea0*/  LDL R51, [R1+0x4cc4] ;  /* 0x004cc40001337983 */ /* 0x001f220000100800 */
[----:B---3--:R-:W-:-:S03]  /*17eb0*/  IABS R11, R3 ;  /* 0x00000003000b7213 */ /* 0x008fc60000000000 */
[----:B------:R-:W3:Y:S01]  /*17ec0*/  LDL R3, [R1+0x4cc8] ;  /* 0x004cc80001037983 */ /* 0x000ee20000100800 */
[C---:B------:R-:W-:Y:S02]  /*17ed0*/  ISETP.GT.U32.AND P4, PT, R55.reuse, R42, PT ;  /* 0x0000002a3700720c */ /* 0x040fe40003f84070 */
[----:B------:R-:W-:-:S11]  /*17ee0*/  ISETP.GT.U32.AND P6, PT, R55, R7, PT ;  /* 0x000000073700720c */ /* 0x000fd60003fc4070 */
[----:B------:R-:W-:-:S05]  /*17ef0*/  @!P4 IMAD.IADD R42, R42, 0x1, -R55 ;  /* 0x000000012a2ac824 */ /* 0x000fca00078e0a37 */
[C---:B------:R-:W-:Y:S02]  /*17f00*/  ISETP.GT.U32.AND P4, PT, R55.reuse, R42, PT ;  /* 0x0000002a3700720c */ /* 0x040fe40003f84070 */
[C---:B------:R-:W-:Y:S02]  /*17f10*/  ISETP.GT.U32.AND P5, PT, R55.reuse, R26, PT ;  /* 0x0000001a3700720c */ /* 0x040fe40003fa4070 */
[----:B------:R-:W-:Y:S01]  /*17f20*/  ISETP.GT.U32.AND P3, PT, R55, R56, PT ;  /* 0x000000383700720c */ /* 0x000fe20003f64070 */
[----:B------:R-:W-:-:S08]  /*17f30*/  @!P6 IMAD.IADD R7, R7, 0x1, -R55 ;  /* 0x000000010707e824 */ /* 0x000fd000078e0a37 */
[--C-:B------:R-:W-:Y:S01]  /*17f40*/  @!P4 IMAD.IADD R42, R42, 0x1, -R55.reuse ;  /* 0x000000012a2ac824 */ /* 0x100fe200078e0a37 */
[C---:B------:R-:W-:Y:S01]  /*17f50*/  ISETP.GT.U32.AND P4, PT, R55.reuse, R23, PT ;  /* 0x000000173700720c */ /* 0x040fe20003f84070 */
[--C-:B------:R-:W-:Y:S01]  /*17f60*/  @!P5 IMAD.IADD R26, R26, 0x1, -R55.reuse ;  /* 0x000000011a1ad824 */ /* 0x100fe200078e0a37 */
[----:B------:R-:W-:Y:S01]  /*17f70*/  ISETP.GT.U32.AND P6, PT, R55, R7, PT ;  /* 0x000000073700720c */ /* 0x000fe20003fc4070 */
[----:B------:R-:W-:-:S03]  /*17f80*/  @!P3 IMAD.IADD R56, R56, 0x1, -R55 ;  /* 0x000000013838b824 */ /* 0x000fc600078e0a37 */
[C---:B------:R-:W-:Y:S01]  /*17f90*/  ISETP.GT.U32.AND P5, PT, R55.reuse, R26, PT ;  /* 0x0000001a3700720c */ /* 0x040fe20003fa4070 */
[----:B------:R-:W-:Y:S01]  /*17fa0*/  IMAD.HI.U32 R18, R2, R15, RZ ;  /* 0x0000000f02127227 */ /* 0x000fe200078e00ff */
[----:B------:R-:W-:-:S05]  /*17fb0*/  ISETP.GT.U32.AND P3, PT, R55, R56, PT ;  /* 0x000000383700720c */ /* 0x000fca0003f64070 */
[----:B------:R-:W-:Y:S02]  /*17fc0*/  @!P4 IMAD.IADD R23, R23, 0x1, -R55 ;  /* 0x000000011717c824 */ /* 0x000fe400078e0a37 */
[----:B------:R-:W-:-:S03]  /*17fd0*/  IMAD.MOV R18, RZ, RZ, -R18 ;  /* 0x000000ffff127224 */ /* 0x000fc600078e0a12 */
[----:B------:R-:W-:Y:S01]  /*17fe0*/  ISETP.GT.U32.AND P4, PT, R55, R23, PT ;  /* 0x000000173700720c */ /* 0x000fe20003f84070 */
[----:B------:R-:W-:Y:S01]  /*17ff0*/  @!P6 IMAD.IADD R7, R7, 0x1, -R55 ;  /* 0x000000010707e824 */ /* 0x000fe200078e0a37 */
[----:B--2---:R-:W-:Y:S01]  /*18000*/  IABS R20, R20 ;  /* 0x0000001400147213 */ /* 0x004fe20000000000 */
[----:B------:R-:W-:-:S04]  /*18010*/  IMAD R15, R55, R18, R15 ;  /* 0x00000012370f7224 */ /* 0x000fc800078e020f */
[----:B------:R-:W-:Y:S01]  /*18020*/  IMAD.HI.U32 R21, R2, R20, RZ ;  /* 0x0000001402157227 */ /* 0x000fe200078e00ff */
[----:B------:R-:W-:Y:S03]  /*18030*/  STL [R1+0x498], R42 ;  /* 0x0004982a01007387 */ /* 0x000fe60000100800 */
[----:B------:R-:W-:Y:S02]  /*18040*/  @!P5 IMAD.IADD R26, R26, 0x1, -R55 ;  /* 0x000000011a1ad824 */ /* 0x000fe400078e0a37 */
[----:B------:R-:W-:Y:S01]  /*18050*/  IMAD.MOV R21, RZ, RZ, -R21 ;  /* 0x000000ffff157224 */ /* 0x000fe200078e0a15 */
[----:B------:R0:W-:Y:S01]  /*18060*/  STL [R1+0x49c], R7 ;  /* 0x00049c0701007387 */ /* 0x0001e20000100800 */
[----:B------:R-:W-:-:S03]  /*18070*/  IMAD.HI.U32 R13, R2, R11, RZ ;  /* 0x0000000b020d7227 */ /* 0x000fc600078e00ff */
[----:B------:R1:W-:Y:S01]  /*18080*/  STL [R1+0x390], R15 ;  /* 0x0003900f01007387 */ /* 0x0003e20000100800 */
[----:B------:R-:W-:-:S03]  /*18090*/  IMAD.MOV R13, RZ, RZ, -R13 ;  /* 0x000000ffff0d7224 */ /* 0x000fc600078e0a0d */
[----:B------:R2:W-:Y:S01]  /*180a0*/  STL [R1+0x488], R26 ;  /* 0x0004881a01007387 */ /* 0x0005e20000100800 */
[----:B0-----:R-:W-:Y:S02]  /*180b0*/  IMAD R7, R55, R21, R20 ;  /* 0x0000001537077224 */ /* 0x001fe400078e0214 */
[--C-:B------:R-:W-:Y:S02]  /*180c0*/  @!P3 IMAD.IADD R56, R56, 0x1, -R55.reuse ;  /* 0x000000013838b824 */ /* 0x100fe400078e0a37 */
[----:B------:R-:W-:Y:S02]  /*180d0*/  @!P4 IMAD.IADD R23, R23, 0x1, -R55 ;  /* 0x000000011717c824 */ /* 0x000fe400078e0a37 */
[----:B------:R-:W-:Y:S01]  /*180e0*/  IMAD R42, R55, R13, R11 ;  /* 0x0000000d372a7224 */ /* 0x000fe200078e020b */
[----:B----4-:R-:W-:Y:S02]  /*180f0*/  IABS R20, R40 ;  /* 0x0000002800147213 */ /* 0x010fe40000000000 */
[----:B-1----:R-:W-:-:S02]  /*18100*/  IABS R15, R51 ;  /* 0x00000033000f7213 */ /* 0x002fc40000000000 */
[----:B------:R-:W4:Y:S04]  /*18110*/  LDL.LU R51, [R1+0x478] ;  /* 0x0004780001337983 */ /* 0x000f280000300800 */
[----:B------:R-:W4:Y:S01]  /*18120*/  LDL R40, [R1+0x4ccc] ;  /* 0x004ccc0001287983 */ /* 0x000f220000100800 */
[----:B---3--:R-:W-:-:S03]  /*18130*/  IABS R11, R3 ;  /* 0x00000003000b7213 */ /* 0x008fc60000000000 */
[----:B------:R-:W3:Y:S04]  /*18140*/  LDL.LU R3, [R1+0x464] ;  /* 0x0004640001037983 */ /* 0x000ee80000300800 */
[----:B------:R0:W-:Y:S04]  /*18150*/  STL [R1+0x48c], R56 ;  /* 0x00048c3801007387 */ /* 0x0001e80000100800 */
[----:B------:R1:W-:Y:S04]  /*18160*/  STL [R1+0x490], R23 ;  /* 0x0004901701007387 */ /* 0x0003e80000100800 */
[----:B--2---:R-:W2:Y:S04]  /*18170*/  LDL R26, [R1+0x4cd0] ;  /* 0x004cd000011a7983 */ /* 0x004ea80000100800 */
[----:B0-----:R-:W3:Y:S01]  /*18180*/  LDL R56, [R1+0x4cd8] ;  /* 0x004cd80001387983 */ /* 0x001ee20000100800 */
[----:B------:R-:W-:-:S13]  /*18190*/  ISETP.GT.U32.AND P6, PT, R55, R8, PT ;  /* 0x000000083700720c */ /* 0x000fda0003fc4070 */
[----:B------:R-:W-:-:S05]  /*181a0*/  @!P6 IMAD.IADD R8, R8, 0x1, -R55 ;  /* 0x000000010808e824 */ /* 0x000fca00078e0a37 */
[C---:B------:R-:W-:Y:S02]  /*181b0*/  ISETP.GT.U32.AND P6, PT, R55.reuse, R8, PT ;  /* 0x000000083700720c */ /* 0x040fe40003fc4070 */
[C---:B------:R-:W-:Y:S02]  /*181c0*/  ISETP.GT.U32.AND P5, PT, R55.reuse, R17, PT ;  /* 0x000000113700720c */ /* 0x040fe40003fa4070 */
[C---:B------:R-:W-:Y:S02]  /*181d0*/  ISETP.GT.U32.AND P3, PT, R55.reuse, R47, PT ;  /* 0x0000002f3700720c */ /* 0x040fe40003f64070 */
[----:B------:R-:W-:-:S07]  /*181e0*/  ISETP.GT.U32.AND P4, PT, R55, R45, PT ;  /* 0x0000002d3700720c */ /* 0x000fce0003f84070 */
[--C-:B------:R-:W-:Y:S01]  /*181f0*/  @!P6 IMAD.IADD R8, R8, 0x1, -R55.reuse ;  /* 0x000000010808e824 */ /* 0x100fe200078e0a37 */
[----:B------:R-:W-:Y:S01]  /*18200*/  ISETP.GT.U32.AND P6, PT, R55, R12, PT ;  /* 0x0000000c3700720c */ /* 0x000fe20003fc4070 */
[--C-:B------:R-:W-:Y:S02]  /*18210*/  @!P5 IMAD.IADD R17, R17, 0x1, -R55.reuse ;  /* 0x000000011111d824 */ /* 0x100fe400078e0a37 */
[--C-:B------:R-:W-:Y:S02]  /*18220*/  @!P3 IMAD.IADD R47, R47, 0x1, -R55.reuse ;  /* 0x000000012f2fb824 */ /* 0x100fe400078e0a37 */
[----:B------:R-:W-:Y:S01]  /*18230*/  @!P4 IMAD.IADD R45, R45, 0x1, -R55 ;  /* 0x000000012d2dc824 */ /* 0x000fe200078e0a37 */
[C---:B------:R-:W-:Y:S01]  /*18240*/  ISETP.GT.U32.AND P5, PT, R55.reuse, R17, PT ;  /* 0x000000113700720c */ /* 0x040fe20003fa4070 */
[----:B------:R-:W-:Y:S01]  /*18250*/  IMAD.HI.U32 R21, R2, R20, RZ ;  /* 0x0000001402157227 */ /* 0x000fe200078e00ff */
[----:B------:R-:W-:-:S05]  /*18260*/  ISETP.GT.U32.AND P3, PT, R55, R47, PT ;  /* 0x0000002f3700720c */ /* 0x000fca0003f64070 */
[----:B------:R-:W-:Y:S01]  /*18270*/  @!P6 IMAD.IADD R12, R12, 0x1, -R55 ;  /* 0x000000010c0ce824 */ /* 0x000fe200078e0a37 */
[----:B------:R-:W-:Y:S01]  /*18280*/  ISETP.GT.U32.AND P4, PT, R55, R45, PT ;  /* 0x0000002d3700720c */ /* 0x000fe20003f84070 */
[----:B------:R-:W-:-:S03]  /*18290*/  IMAD.HI.U32 R13, R2, R11, RZ ;  /* 0x0000000b020d7227 */ /* 0x000fc600078e00ff */
[C---:B------:R-:W-:Y:S01]  /*182a0*/  ISETP.GT.U32.AND P6, PT, R55.reuse, R12, PT ;  /* 0x0000000c3700720c */ /* 0x040fe20003fc4070 */
[----:B------:R-:W-:Y:S02]  /*182b0*/  IMAD.MOV R21, RZ, RZ, -R21 ;  /* 0x000000ffff157224 */ /* 0x000fe400078e0a15 */
[----:B------:R-:W-:Y:S02]  /*182c0*/  IMAD.MOV R13, RZ, RZ, -R13 ;  /* 0x000000ffff0d7224 */ /* 0x000fe400078e0a0d */
[----:B-1----:R-:W-:Y:S02]  /*182d0*/  IMAD R23, R55, R21, R20 ;  /* 0x0000001537177224 */ /* 0x002fe400078e0214 */
[----:B------:R-:W-:-:S04]  /*182e0*/  IMAD.HI.U32 R18, R2, R15, RZ ;  /* 0x0000000f02127227 */ /* 0x000fc800078e00ff */
[----:B------:R-:W-:Y:S02]  /*182f0*/  IMAD R11, R55, R13, R11 ;  /* 0x0000000d370b7224 */ /* 0x000fe400078e020b */
[--C-:B------:R-:W-:Y:S01]  /*18300*/  @!P5 IMAD.IADD R17, R17, 0x1, -R55.reuse ;  /* 0x000000011111d824 */ /* 0x100fe200078e0a37 */
[----:B------:R0:W-:Y:S01]  /*18310*/  STL [R1+0x47c], R8 ;  /* 0x00047c0801007387 */ /* 0x0001e20000100800 */
[----:B------:R-:W-:Y:S02]  /*18320*/  IMAD.MOV R18, RZ, RZ, -R18 ;  /* 0x000000ffff127224 */ /* 0x000fe400078e0a12 */
[--C-:B------:R-:W-:Y:S01]  /*18330*/  @!P3 IMAD.IADD R47, R47, 0x1, -R55.reuse ;  /* 0x000000012f2fb824 */ /* 0x100fe200078e0a37 */
[----:B------:R-:W-:Y:S01]  /*18340*/  STL [R1+0x388], R11 ;  /* 0x0003880b01007387 */ /* 0x000fe20000100800 */
[--C-:B------:R-:W-:Y:S02]  /*18350*/  @!P4 IMAD.IADD R45, R45, 0x1, -R55.reuse ;  /* 0x000000012d2dc824 */ /* 0x100fe400078e0a37 */
[----:B------:R-:W-:Y:S01]  /*18360*/  @!P6 IMAD.IADD R12, R12, 0x1, -R55 ;  /* 0x000000010c0ce824 */ /* 0x000fe200078e0a37 */
[----:B------:R1:W-:Y:S01]  /*18370*/  STL [R1+0x480], R17 ;  /* 0x0004801101007387 */ /* 0x0003e20000100800 */
[----:B0-----:R-:W-:-:S03]  /*18380*/  IMAD R8, R55, R18, R15 ;  /* 0x0000001237087224 */ /* 0x001fc600078e020f */
[----:B-1----:R-:W3:Y:S01]  /*18390*/  LDL.LU R17, [R1+0x458] ;  /* 0x0004580001117983 */ /* 0x002ee20000300800 */
[----:B----4-:R-:W-:-:S05]  /*183a0*/  IABS R20, R40 ;  /* 0x0000002800147213 */ /* 0x010fca0000000000 */
[----:B------:R-:W-:-:S04]  /*183b0*/  IMAD.HI.U32 R21, R2, R20, RZ ;  /* 0x0000001402157227 */ /* 0x000fc800078e00ff */
[----:B------:R-:W-:Y:S01]  /*183c0*/  IMAD.MOV R21, RZ, RZ, -R21 ;  /* 0x000000ffff157224 */ /* 0x000fe200078e0a15 */
[----:B--2---:R-:W-:Y:S02]  /*183d0*/  IABS R15, R26 ;  /* 0x0000001a000f7213 */ /* 0x004fe40000000000 */
[----:B---3--:R-:W-:Y:S02]  /*183e0*/  IABS R11, R56 ;  /* 0x00000038000b7213 */ /* 0x008fe40000000000 */
[----:B------:R-:W2:Y:S04]  /*183f0*/  LDL.LU R56, [R1+0x45c] ;  /* 0x00045c0001387983 */ /* 0x000ea80000300800 */
[----:B------:R0:W-:Y:S04]  /*18400*/  STL [R1+0x484], R47 ;  /* 0x0004842f01007387 */ /* 0x0001e80000100800 */
[----:B------:R-:W3:Y:S04]  /*18410*/  LDL R40, [R1+0x4ce0] ;  /* 0x004ce00001287983 */ /* 0x000ee80000100800 */
[----:B------:R-:W4:Y:S01]  /*18420*/  LDL R26, [R1+0x4ce4] ;  /* 0x004ce400011a7983 */ /* 0x000f220000100800 */
[----:B0-----:R-:W-:-:S03]  /*18430*/  IMAD R47, R55, R21, R20 ;  /* 0x00000015372f7224 */ /* 0x001fc600078e0214 */
[----:B------:R-:W-:Y:S04]  /*18440*/  STL [R1+0x470], R45 ;  /* 0x0004702d01007387 */ /* 0x000fe80000100800 */
[----:B------:R-:W-:Y:S04]  /*18450*/  STL [R1+0x474], R12 ;  /* 0x0004740c01007387 */ /* 0x000fe80000100800 */
[----:B------:R-:W2:Y:S01]  /*18460*/  LDL R20, [R1+0x4cdc] ;  /* 0x004cdc0001147983 */ /* 0x000ea20000100800 */
[C---:B------:R-:W-:Y:S02]  /*18470*/  ISETP.GT.U32.AND P5, PT, R55.reuse, R51, PT ;  /* 0x000000333700720c */ /* 0x040fe40003fa4070 */
[----:B------:R-:W-:-:S02]  /*18480*/  ISETP.GT.U32.AND P3, PT, R55, R3, PT ;  /* 0x000000033700720c */ /* 0x000fc40003f64070 */
[----:B------:R-:W-:-:S09]  /*18490*/  ISETP.GT.U32.AND P4, PT, R55, R57, PT ;  /* 0x000000393700720c */ /* 0x000fd20003f84070 */
[----:B------:R-:W-:-:S05]  /*184a0*/  @!P5 IMAD.IADD R51, R51, 0x1, -R55 ;  /* 0x000000013333d824 */ /* 0x000fca00078e0a37 */
[C---:B------:R-:W-:Y:S02]  /*184b0*/  ISETP.GT.U32.AND P5, PT, R55.reuse, R51, PT ;  /* 0x000000333700720c */ /* 0x040fe40003fa4070 */
[----:B------:R-:W-:Y:S01]  /*184c0*/  ISETP.GT.U32.AND P6, PT, R55, R53, PT ;  /* 0x000000353700720c */ /* 0x000fe20003fc4070 */
[--C-:B------:R-:W-:Y:S02]  /*184d0*/  @!P3 IMAD.IADD R3, R3, 0x1, -R55.reuse ;  /* 0x000000010303b824 */ /* 0x100fe400078e0a37 */
[----:B------:R-:W-:-:S08]  /*184e0*/  @!P4 IMAD.IADD R57, R57, 0x1, -R55 ;  /* 0x000000013939c824 */ /* 0x000fd000078e0a37 */
[--C-:B------:R-:W-:Y:S01]  /*184f0*/  @!P5 IMAD.IADD R51, R51, 0x1, -R55.reuse ;  /* 0x000000013333d824 */ /* 0x100fe200078e0a37 */
[----:B------:R-:W-:Y:S01]  /*18500*/  ISETP.GT.U32.AND P3, PT, R55, R3, PT ;  /* 0x000000033700720c */ /* 0x000fe20003f64070 */
[----:B------:R-:W-:-:S03]  /*18510*/  @!P6 IMAD.IADD R53, R53, 0x1, -R55 ;  /* 0x000000013535e824 */ /* 0x000fc600078e0a37 */
[----:B------:R0:W-:Y:S01]  /*18520*/  STL [R1+0x478], R51 ;  /* 0x0004783301007387 */ /* 0x0001e20000100800 */
[C---:B------:R-:W-:Y:S02]  /*18530*/  ISETP.GT.U32.AND P4, PT, R55.reuse, R57, PT ;  /* 0x000000393700720c */ /* 0x040fe40003f84070 */
[----:B------:R-:W-:Y:S01]  /*18540*/  ISETP.GT.U32.AND P6, PT, R55, R53, PT ;  /* 0x000000353700720c */ /* 0x000fe20003fc4070 */
[----:B0-----:R-:W2:Y:S01]  /*18550*/  LDL.LU R51, [R1+0x5870] ;  /* 0x0058700001337983 */ /* 0x001ea20000300800 */
[----:B------:R-:W-:-:S04]  /*18560*/  IMAD.HI.U32 R18, R2, R15, RZ ;  /* 0x0000000f02127227 */ /* 0x000fc800078e00ff */
[----:B------:R-:W-:-:S04]  /*18570*/  IMAD.HI.U32 R13, R2, R11, RZ ;  /* 0x0000000b020d7227 */ /* 0x000fc800078e00ff */
[----:B------:R-:W-:Y:S02]  /*18580*/  IMAD.MOV R18, RZ, RZ, -R18 ;  /* 0x000000ffff127224 */ /* 0x000fe400078e0a12 */
[----:B------:R-:W-:Y:S02]  /*18590*/  @!P3 IMAD.IADD R3, R3, 0x1, -R55 ;  /* 0x000000010303b824 */ /* 0x000fe400078e0a37 */
[----:B------:R-:W-:Y:S02]  /*185a0*/  IMAD.MOV R13, RZ, RZ, -R13 ;  /* 0x000000ffff0d7224 */ /* 0x000fe400078e0a0d */
[----:B------:R-:W-:Y:S02]  /*185b0*/  IMAD R45, R55, R18, R15 ;  /* 0x00000012372d7224 */ /* 0x000fe400078e020f */
[--C-:B------:R-:W-:Y:S02]  /*185c0*/  @!P4 IMAD.IADD R57, R57, 0x1, -R55.reuse ;  /* 0x000000013939c824 */ /* 0x100fe400078e0a37 */
[----:B------:R-:W-:-:S02]  /*185d0*/  @!P6 IMAD.IADD R53, R53, 0x1, -R55 ;  /* 0x000000013535e824 */ /* 0x000fc400078e0a37 */
[----:B------:R-:W-:Y:S01]  /*185e0*/  IMAD R12, R55, R13, R11 ;  /* 0x0000000d370c7224 */ /* 0x000fe200078e020b */
[----:B---3--:R-:W-:Y:S02]  /*185f0*/  IABS R15, R40 ;  /* 0x00000028000f7213 */ /* 0x008fe40000000000 */
[----:B------:R-:W3:Y:S01]  /*18600*/  LDL.LU R40, [R1+0x450] ;  /* 0x0004500001287983 */ /* 0x000ee20000300800 */
[----:B----4-:R-:W-:-:S03]  /*18610*/  IABS R11, R26 ;  /* 0x0000001a000b7213 */ /* 0x010fc60000000000 */
[----:B------:R0:W-:Y:S01]  /*18620*/  STL [R1+0x464], R3 ;  /* 0x0004640301007387 */ /* 0x0001e20000100800 */
[----:B--2---:R-:W-:-:S03]  /*18630*/  IABS R20, R20 ;  /* 0x0000001400147213 */ /* 0x004fc60000000000 */
[----:B0-----:R-:W2:Y:S02]  /*18640*/  LDL.LU R3, [R1+0x454] ;  /* 0x0004540001037983 */ /* 0x001ea40000300800 */
[----:B------:R-:W-:Y:S02]  /*18650*/  IMAD.HI.U32 R21, R2, R20, RZ ;  /* 0x0000001402157227 */ /* 0x000fe400078e00ff */
[----:B------:R-:W-:Y:S02]  /*18660*/  STL [R1+0x468], R57 ;  /* 0x0004683901007387 */ /* 0x000fe40000100800 */
[----:B------:R-:W-:Y:S02]  /*18670*/  IMAD.MOV R21, RZ, RZ, -R21 ;  /* 0x000000ffff157224 */ /* 0x000fe400078e0a15 */
[----:B------:R-:W4:Y:S04]  /*18680*/  LDL R26, [R1+0x4cf0] ;  /* 0x004cf000011a7983 */ /* 0x000f280000100800 */
[----:B------:R0:W-:Y:S02]  /*18690*/  STL [R1+0x46c], R53 ;  /* 0x00046c3501007387 */ /* 0x0001e40000100800 */
[----:B0-----:R-:W-:-:S02]  /*186a0*/  IMAD R53, R55, R21, R20 ;  /* 0x0000001537357224 */ /* 0x001fc400078e0214 */
[----:B------:R-:W2:Y:S04]  /*186b0*/  LDL R20, [R1+0x4ce8] ;  /* 0x004ce80001147983 */ /* 0x000ea80000100800 */
[----:B------:R-:W3:Y:S01]  /*186c0*/  LDL R21, [R1+0x4cec] ;  /* 0x004cec0001157983 */ /* 0x000ee20000100800 */
        /* <DEDUP_REMOVED lines=17> */
[----:B------:R-:W-:Y:S02]  /*187e0*/  IMAD.MOV R13, RZ, RZ, -R13 ;  /* 0x000000ffff0d7224 */ /* 0x000fe400078e0a0d */
[--C-:B------:R-:W-:Y:S01]  /*187f0*/  @!P3 IMAD.IADD R56, R56, 0x1, -R55.reuse ;  /* 0x000000013838b824 */ /* 0x100fe200078e0a37 */
[----:B------:R0:W-:Y:S01]  /*18800*/  STL [R1+0x358], R53 ;  /* 0x0003583501007387 */ /* 0x0001e20000100800 */
[--C-:B------:R-:W-:Y:S02]  /*18810*/  @!P4 IMAD.IADD R51, R51, 0x1, -R55.reuse ;  /* 0x000000013333c824 */ /* 0x100fe400078e0a37 */
[----:B------:R-:W-:Y:S01]  /*18820*/  @!P6 IMAD.IADD R43, R43, 0x1, -R55 ;  /* 0x000000012b2be824 */ /* 0x000fe200078e0a37 */
[----:B------:R1:W-:Y:S01]  /*18830*/  STL [R1+0x458], R17 ;  /* 0x0004581101007387 */ /* 0x0003e20000100800 */
[----:B0-----:R-:W-:-:S03]  /*18840*/  IMAD R53, R55, R13, R11 ;  /* 0x0000000d37357224 */ /* 0x001fc600078e020b */
[----:B-1----:R-:W3:Y:S04]  /*18850*/  LDL.LU R17, [R1+0x448] ;  /* 0x0004480001117983 */ /* 0x002ee80000300800 */
[----:B------:R0:W-:Y:S04]  /*18860*/  STL [R1+0x45c], R56 ;  /* 0x00045c3801007387 */ /* 0x0001e80000100800 */
[----:B0-----:R-:W3:Y:S01]  /*18870*/  LDL R56, [R1+0x4cf8] ;  /* 0x004cf80001387983 */ /* 0x001ee20000100800 */
[----:B----4-:R-:W-:-:S03]  /*18880*/  IABS R11, R26 ;  /* 0x0000001a000b7213 */ /* 0x010fc60000000000 */
[----:B------:R-:W4:Y:S01]  /*18890*/  LDL R26, [R1+0x4cfc] ;  /* 0x004cfc00011a7983 */ /* 0x000f220000100800 */
[----:B--2---:R-:W-:Y:S02]  /*188a0*/  IABS R20, R20 ;  /* 0x0000001400147213 */ /* 0x004fe40000000000 */
[----:B---3--:R-:W-:-:S03]  /*188b0*/  IABS R15, R21 ;  /* 0x00000015000f7213 */ /* 0x008fc60000000000 */
[----:B------:R-:W-:Y:S01]  /*188c0*/  IMAD.HI.U32 R21, R2, R20, RZ ;  /* 0x0000001402157227 */ /* 0x000fe200078e00ff */
[----:B------:R-:W-:Y:S03]  /*188d0*/  STL [R1+0x460], R51 ;  /* 0x0004603301007387 */ /* 0x000fe60000100800 */
[----:B------:R-:W-:Y:S01]  /*188e0*/  IMAD.MOV R21, RZ, RZ, -R21 ;  /* 0x000000ffff157224 */ /* 0x000fe200078e0a15 */
[----:B------:R0:W-:Y:S03]  /*188f0*/  STL [R1+0x44c], R43 ;  /* 0x00044c2b01007387 */ /* 0x0001e60000100800 */
[C---:B0-----:R-:W-:Y:S02]  /*18900*/  IMAD R43, R55.reuse, R21, R20 ;  /* 0x00000015372b7224 */ /* 0x041fe400078e0214 */
[----:B------:R-:W2:Y:S01]  /*18910*/  LDL R20, [R1+0x4cf4] ;  /* 0x004cf40001147983 */ /* 0x000ea20000100800 */
[----:B------:R-:W-:-:S02]  /*18920*/  ISETP.GT.U32.AND P5, PT, R55, R40, PT ;  /* 0x000000283700720c */ /* 0x000fc40003fa4070 */
[C---:B------:R-:W-:Y:S02]  /*18930*/  ISETP.GT.U32.AND P3, PT, R55.reuse, R3, PT ;  /* 0x000000033700720c */ /* 0x040fe40003f64070 */
[C---:B------:R-:W-:Y:S02]  /*18940*/  ISETP.GT.U32.AND P4, PT, R55.reuse, R49, PT ;  /* 0x000000313700720c */ /* 0x040fe40003f84070 */
[----:B------:R-:W-:-:S07]  /*18950*/  ISETP.GT.U32.AND P6, PT, R55, R9, PT ;  /* 0x000000093700720c */ /* 0x000fce0003fc4070 */
[--C-:B------:R-:W-:Y:S02]  /*18960*/  @!P5 IMAD.IADD R40, R40, 0x1, -R55.reuse ;  /* 0x000000012828d824 */ /* 0x100fe400078e0a37 */
[--C-:B------:R-:W-:Y:S02]  /*18970*/  @!P3 IMAD.IADD R3, R3, 0x1, -R55.reuse ;  /* 0x000000010303b824 */ /* 0x100fe400078e0a37 */
        /* <DEDUP_REMOVED lines=9> */
[----:B------:R-:W-:Y:S02]  /*18a10*/  IMAD R15, R55, R18, R15 ;  /* 0x00000012370f7224 */ /* 0x000fe400078e020f */
[--C-:B------:R-:W-:Y:S02]  /*18a20*/  @!P5 IMAD.IADD R40, R40, 0x1, -R55.reuse ;  /* 0x000000012828d824 */ /* 0x100fe400078e0a37 */
[----:B------:R-:W-:Y:S01]  /*18a30*/  @!P3 IMAD.IADD R3, R3, 0x1, -R55 ;  /* 0x000000010303b824 */ /* 0x000fe200078e0a37 */
[----:B------:R0:W-:Y:S01]  /*18a40*/  STL [R1+0x350], R15 ;  /* 0x0003500f01007387 */ /* 0x0001e20000100800 */
[----:B------:R-:W-:Y:S02]  /*18a50*/  IMAD.MOV R13, RZ, RZ, -R13 ;  /* 0x000000ffff0d7224 */ /* 0x000fe400078e0a0d */
[--C-:B------:R-:W-:Y:S01]  /*18a60*/  @!P4 IMAD.IADD R49, R49, 0x1, -R55.reuse ;  /* 0x000000013131c824 */ /* 0x100fe200078e0a37 */
[----:B------:R1:W-:Y:S01]  /*18a70*/  STL [R1+0x450], R40 ;  /* 0x0004502801007387 */ /* 0x0003e20000100800 */
[----:B------:R-:W-:-:S02]  /*18a80*/  @!P6 IMAD.IADD R9, R9, 0x1, -R55 ;  /* 0x000000010909e824 */ /* 0x000fc400078e0a37 */
[----:B------:R-:W-:Y:S01]  /*18a90*/  IMAD R51, R55, R13, R11 ;  /* 0x0000000d37337224 */ /* 0x000fe200078e020b */
[----:B0-----:R-:W-:Y:S02]  /*18aa0*/  IABS R15, R56 ;  /* 0x00000038000f7213 */ /* 0x001fe40000000000 */
[----:B------:R-:W3:Y:S04]  /*18ab0*/  LDL.LU R56, [R1+0x428] ;  /* 0x0004280001387983 */ /* 0x000ee80000300800 */
[----:B-1----:R-:W3:Y:S04]  /*18ac0*/  LDL.LU R40, [R1+0x42c] ;  /* 0x00042c0001287983 */ /* 0x002ee80000300800 */
[----:B------:R0:W-:Y:S04]  /*18ad0*/  STL [R1+0x454], R3 ;  /* 0x0004540301007387 */ /* 0x0001e80000100800 */
[----:B------:R1:W-:Y:S04]  /*18ae0*/  STL [R1+0x440], R49 ;  /* 0x0004403101007387 */ /* 0x0003e80000100800 */
[----:B0-----:R-:W3:Y:S01]  /*18af0*/  LDL R3, [R1+0x4d08] ;  /* 0x004d080001037983 */ /* 0x001ee20000100800 */
[----:B----4-:R-:W-:-:S03]  /*18b00*/  IABS R11, R26 ;  /* 0x0000001a000b7213 */ /* 0x010fc60000000000 */
[----:B------:R-:W4:Y:S04]  /*18b10*/  LDL R26, [R1+0x4d04] ;  /* 0x004d0400011a7983 */ /* 0x000f280000100800 */
[----:B------:R0:W-:Y:S01]  /*18b20*/  STL [R1+0x444], R9 ;  /* 0x0004440901007387 */ /* 0x0001e20000100800 */
[----:B--2---:R-:W-:-:S05]  /*18b30*/  IABS R20, R20 ;  /* 0x0000001400147213 */ /* 0x004fca0000000000 */
[----:B------:R-:W-:-:S04]  /*18b40*/  IMAD.HI.U32 R21, R2, R20, RZ ;  /* 0x0000001402157227 */ /* 0x000fc800078e00ff */
[----:B------:R-:W-:-:S04]  /*18b50*/  IMAD.MOV R21, RZ, RZ, -R21 ;  /* 0x000000ffff157224 */ /* 0x000fc800078e0a15 */
[C---:B-1----:R-:W-:Y:S02]  /*18b60*/  IMAD R49, R55.reuse, R21, R20 ;  /* 0x0000001537317224 */ /* 0x042fe400078e0214 */
        /* <DEDUP_REMOVED lines=8> */
[C---:B------:R-:W-:Y:S01]  /*18bf0*/  ISETP.GT.U32.AND P5, PT, R55.reuse, R17, PT ;  /* 0x000000113700720c */ /* 0x040fe20003fa4070 */
        /* <DEDUP_REMOVED lines=9> */
[----:B------:R-:W-:Y:S01]  /*18c90*/  IMAD.MOV R18, RZ, RZ, -R18 ;  /* 0x000000ffff127224 */ /* 0x000fe200078e0a12 */
[----:B------:R-:W-:Y:S01]  /*18ca0*/  STL [R1+0x348], R11 ;  /* 0x0003480b01007387 */ /* 0x000fe20000100800 */
[--C-:B------:R-:W-:Y:S02]  /*18cb0*/  @!P3 IMAD.IADD R50, R50, 0x1, -R55.reuse ;  /* 0x000000013232b824 */ /* 0x100fe400078e0a37 */
[--C-:B------:R-:W-:Y:S01]  /*18cc0*/  @!P4 IMAD.IADD R28, R28, 0x1, -R55.reuse ;  /* 0x000000011c1cc824 */ /* 0x100fe200078e0a37 */
[----:B------:R1:W-:Y:S01]  /*18cd0*/  STL [R1+0x448], R17 ;  /* 0x0004481101007387 */ /* 0x0003e20000100800 */
[----:B------:R-:W-:-:S02]  /*18ce0*/  @!P6 IMAD.IADD R10, R10, 0x1, -R55 ;  /* 0x000000010a0ae824 */ /* 0x000fc400078e0a37 */
[----:B0-----:R-:W-:Y:S01]  /*18cf0*/  IMAD R9, R55, R18, R15 ;  /* 0x0000001237097224 */ /* 0x001fe200078e020f */
[----:B-1----:R-:W2:Y:S01]  /*18d00*/  LDL.LU R17, [R1+0x420] ;  /* 0x0004200001117983 */ /* 0x002ea20000300800 */
[----:B---3--:R-:W-:-:S03]  /*18d10*/  IABS R11, R3 ;  /* 0x00000003000b7213 */ /* 0x008fc60000000000 */
[----:B------:R-:W3:Y:S04]  /*18d20*/  LDL.LU R3, [R1+0x424] ;  /* 0x0004240001037983 */ /* 0x000ee80000300800 */
[----:B------:R0:W-:Y:S01]  /*18d30*/  STL [R1+0x434], R50 ;  /* 0x0004343201007387 */ /* 0x0001e20000100800 */
[----:B----4-:R-:W-:-:S03]  /*18d40*/  IABS R15, R26 ;  /* 0x0000001a000f7213 */ /* 0x010fc60000000000 */
[----:B------:R-:W4:Y:S04]  /*18d50*/  LDL R26, [R1+0x4d10] ;  /* 0x004d1000011a7983 */ /* 0x000f280000100800 */
[----:B------:R-:W-:Y:S04]  /*18d60*/  STL [R1+0x438], R28 ;  /* 0x0004381c01007387 */ /* 0x000fe80000100800 */
[----:B------:R-:W-:Y:S01]  /*18d70*/  STL [R1+0x43c], R10 ;  /* 0x00043c0a01007387 */ /* 0x000fe20000100800 */
[----:B--2---:R-:W-:-:S05]  /*18d80*/  IABS R20, R20 ;  /* 0x0000001400147213 */ /* 0x004fca0000000000 */
[----:B------:R-:W-:-:S04]  /*18d90*/  IMAD.HI.U32 R21, R2, R20, RZ ;  /* 0x0000001402157227 */ /* 0x000fc800078e00ff */
[----:B------:R-:W-:-:S04]  /*18da0*/  IMAD.MOV R21, RZ, RZ, -R21 ;  /* 0x000000ffff157224 */ /* 0x000fc800078e0a15 */
[C---:B0-----:R-:W-:Y:S02]  /*18db0*/  IMAD R50, R55.reuse, R21, R20 ;  /* 0x0000001537327224 */ /* 0x041fe400078e0214 */
[----:B------:R-:W2:Y:S04]  /*18dc0*/  LDL R20, [R1+0x4d0c] ;  /* 0x004d0c0001147983 */ /* 0x000ea80000100800 */
        /* <DEDUP_REMOVED lines=8> */
[--C-:B------:R-:W-:Y:S02]  /*18e50*/  @!P5 IMAD.IADD R56, R56, 0x1, -R55.reuse ;  /* 0x000000013838d824 */ /* 0x100fe400078e0a37 */
[--C-:B------:R-:W-:Y:S02]  /*18e60*/  @!P4 IMAD.IADD R44, R44, 0x1, -R55.reuse ;  /* 0x000000012c2cc824 */ /* 0x100fe400078e0a37 */
[----:B------:R-:W-:Y:S01]  /*18e70*/  @!P6 IMAD.IADD R29, R29, 0x1, -R55 ;  /* 0x000000011d1de824 */ /* 0x000fe200078e0a37 */
[----:B------:R0:W-:Y:S01]  /*18e80*/  STL [R1+0x428], R56 ;  /* 0x0004283801007387 */ /* 0x0001e20000100800 */
[C---:B------:R-:W-:Y:S02]  /*18e90*/  ISETP.GT.U32.AND P3, PT, R55.reuse, R40, PT ;  /* 0x000000283700720c */ /* 0x040fe40003f64070 */
[C---:B------:R-:W-:Y:S01]  /*18ea0*/  ISETP.GT.U32.AND P4, PT, R55.reuse, R44, PT ;  /* 0x0000002c3700720c */ /* 0x040fe20003f84070 */
[C---:B------:R-:W-:Y:S01]  /*18eb0*/  IMAD.HI.U32 R13, R2.reuse, R11, RZ ;  /* 0x0000000b020d7227 */ /* 0x040fe200078e00ff */
[----:B------:R-:W-:Y:S01]  /*18ec0*/  ISETP.GT.U32.AND P6, PT, R55, R29, PT ;  /* 0x0000001d3700720c */ /* 0x000fe20003fc4070 */
[----:B0-----:R-:W3:Y:S02]  /*18ed0*/  LDL.LU R56, [R1+0x586c] ;  /* 0x00586c0001387983 */ /* 0x001ee40000300800 */
[----:B------:R-:W-:-:S04]  /*18ee0*/  IMAD.HI.U32 R18, R2, R15, RZ ;  /* 0x0000000f02127227 */ /* 0x000fc800078e00ff */
[----:B------:R-:W-:Y:S02]  /*18ef0*/  IMAD.MOV R13, RZ, RZ, -R13 ;  /* 0x000000ffff0d7224 */ /* 0x000fe400078e0a0d */
[----:B------:R-:W-:Y:S02]  /*18f00*/  IMAD.MOV R18, RZ, RZ, -R18 ;  /* 0x000000ffff127224 */ /* 0x000fe400078e0a12 */
[C---:B------:R-:W-:Y:S02]  /*18f10*/  IMAD R10, R55.reuse, R13, R11 ;  /* 0x0000000d370a7224 */ /* 0x040fe400078e020b */
[----:B------:R-:W-:Y:S02]  /*18f20*/  @!P3 IMAD.IADD R40, R40, 0x1, -R55 ;  /* 0x000000012828b824 */ /* 0x000fe400078e0a37 */
[----:B------:R-:W-:Y:S02]  /*18f30*/  IMAD R28, R55, R18, R15 ;  /* 0x00000012371c7224 */ /* 0x000fe400078e020f */
[----:B------:R-:W-:-:S02]  /*18f40*/  @!P4 IMAD.IADD R44, R44, 0x1, -R55 ;  /* 0x000000012c2cc824 */ /* 0x000fc400078e0a37 */
[----:B------:R-:W-:Y:S01]  /*18f50*/  @!P6 IMAD.IADD R29, R29, 0x1, -R55 ;  /* 0x000000011d1de824 */ /* 0x000fe200078e0a37 */
[----:B----4-:R-:W-:Y:S02]  /*18f60*/  IABS R15, R26 ;  /* 0x0000001a000f7213 */ /* 0x010fe40000000000 */
[----:B------:R-:W4:Y:S04]  /*18f70*/  LDL.LU R26, [R1+0x418] ;  /* 0x00041800011a7983 */ /* 0x000f280000300800 */
[----:B------:R0:W-:Y:S04]  /*18f80*/  STL [R1+0x42c], R40 ;  /* 0x00042c2801007387 */ /* 0x0001e80000100800 */
[----:B0-----:R-:W4:Y:S04]  /*18f90*/  LDL.LU R40, [R1+0x404] ;  /* 0x0004040001287983 */ /* 0x001f280000300800 */
[----:B------:R-:W-:Y:S04]  /*18fa0*/  STL [R1+0x430], R44 ;  /* 0x0004302c01007387 */ /* 0x000fe80000100800 */
[----:B------:R0:W-:Y:S01]  /*18fb0*/  STL [R1+0x41c], R29 ;  /* 0x00041c1d01007387 */ /* 0x0001e20000100800 */
[----:B--2---:R-:W-:-:S02]  /*18fc0*/  IABS R20, R20 ;  /* 0x0000001400147213 */ /* 0x004fc40000000000 */
[----:B---3--:R-:W-:-:S03]  /*18fd0*/  IABS R11, R21 ;  /* 0x00000015000b7213 */ /* 0x008fc60000000000 */
[----:B------:R-:W-:-:S04]  /*18fe0*/  IMAD.HI.U32 R21, R2, R20, RZ ;  /* 0x0000001402157227 */ /* 0x000fc800078e00ff */
[----:B------:R-:W-:-:S04]  /*18ff0*/  IMAD.MOV R21, RZ, RZ, -R21 ;  /* 0x000000ffff157224 */ /* 0x000fc800078e0a15 */
[C---:B0-----:R-:W-:Y:S02]  /*19000*/  IMAD R29, R55.reuse, R21, R20 ;  /* 0x00000015371d7224 */ /* 0x041fe400078e0214 */
[----:B------:R-:W2:Y:S04]  /*19010*/  LDL R20, [R1+0x4d18] ;  /* 0x004d180001147983 */ /* 0x000ea80000100800 */
[----:B------:R-:W3:Y:S01]  /*19020*/  LDL R21, [R1+0x4d20] ;  /* 0x004d200001157983 */ /* 0x000ee20000100800 */
[C---:B------:R-:W-:Y:S02]  /*19030*/  ISETP.GT.U32.AND P5, PT, R55.reuse, R17, PT ;  /* 0x000000113700720c */ /* 0x040fe40003fa4070 */
[----:B------:R-:W-:-:S11]  /*19040*/  ISETP.GT.U32.AND P3, PT, R55, R3, PT ;  /* 0x000000033700720c */ /* 0x000fd60003f64070 */
[--C-:B------:R-:W-:Y:S02]  /*19050*/  @!P5 IMAD.IADD R17, R17, 0x1, -R55.reuse ;  /* 0x000000011111d824 */ /* 0x100fe400078e0a37 */
[----:B------:R-:W-:-:S03]  /*19060*/  @!P3 IMAD.IADD R3, R3, 0x1, -R55 ;  /* 0x000000010303b824 */ /* 0x000fc600078e0a37 */
[C---:B------:R-:W-:Y:S02]  /*19070*/  ISETP.GT.U32.AND P5, PT, R55.reuse, R17, PT ;  /* 0x000000113700720c */ /* 0x040fe40003fa4070 */
[C---:B------:R-:W-:Y:S02]  /*19080*/  ISETP.GT.U32.AND P3, PT, R55.reuse, R3, PT ;  /* 0x000000033700720c */ /* 0x040fe40003f64070 */
[C---:B------:R-:W-:Y:S01]  /*19090*/  ISETP.GT.U32.AND P6, PT, R55.reuse, R16, PT ;  /* 0x000000103700720c */ /* 0x040fe20003fc4070 */
[----:B------:R-:W-:Y:S01]  /*190a0*/  IMAD.HI.U32 R18, R2, R15, RZ ;  /* 0x0000000f02127227 */ /* 0x000fe200078e00ff */
[----:B------:R-:W-:-:S03]  /*190b0*/  ISETP.GT.U32.AND P4, PT, R55, R56, PT ;  /* 0x000000383700720c */ /* 0x000fc60003f84070 */
[----:B------:R-:W-:-:S04]  /*190c0*/  IMAD.MOV R18, RZ, RZ, -R18 ;  /* 0x000000ffff127224 */ /* 0x000fc800078e0a12 */
[--C-:B------:R-:W-:Y:S01]  /*190d0*/  @!P5 IMAD.IADD R17, R17, 0x1, -R55.reuse ;  /* 0x000000011111d824 */ /* 0x100fe200078e0a37 */
[----:B------:R-:W-:Y:S01]  /*190e0*/  STL [R1+0x310], R29 ;  /* 0x0003101d01007387 */ /* 0x000fe20000100800 */
[----:B------:R-:W-:Y:S02]  /*190f0*/  @!P3 IMAD.IADD R3, R3, 0x1, -R55 ;  /* 0x000000010303b824 */ /* 0x000fe400078e0a37 */
[C---:B------:R-:W-:Y:S02]  /*19100*/  IMAD R44, R55.reuse, R18, R15 ;  /* 0x00000012372c7224 */ /* 0x040fe400078e020f */
[----:B------:R-:W4:Y:S01]  /*19110*/  LDL R15, [R1+0x4d1c] ;  /* 0x004d1c00010f7983 */ /* 0x000f220000100800 */
[--C-:B------:R-:W-:Y:S02]  /*19120*/  @!P6 IMAD.IADD R16, R16, 0x1, -R55.reuse ;  /* 0x000000011010e824 */ /* 0x100fe400078e0a37 */
[----:B------:R-:W-:Y:S01]  /*19130*/  @!P4 IMAD.IADD R56, R56, 0x1, -R55 ;  /* 0x000000013838c824 */ /* 0x000fe200078e0a37 */
[----:B------:R0:W-:Y:S02]  /*19140*/  STL [R1+0x420], R17 ;  /* 0x0004201101007387 */ /* 0x0001e40000100800 */
[C---:B------:R-:W-:Y:S01]  /*19150*/  ISETP.GT.U32.AND P6, PT, R55.reuse, R16, PT ;  /* 0x000000103700720c */ /* 0x040fe20003fc4070 */
[----:B------:R-:W-:Y:S01]  /*19160*/  IMAD.HI.U32 R13, R2, R11, RZ ;  /* 0x0000000b020d7227 */ /* 0x000fe200078e00ff */
[----:B------:R-:W-:Y:S01]  /*19170*/  ISETP.GT.U32.AND P4, PT, R55, R56, PT ;  /* 0x000000383700720c */ /* 0x000fe20003f84070 */
[----:B0-----:R-:W4:Y:S04]  /*19180*/  LDL.LU R17, [R1+0x3f8] ;  /* 0x0003f80001117983 */ /* 0x001f280000300800 */
[----:B------:R0:W-:Y:S01]  /*19190*/  STL [R1+0x424], R3 ;  /* 0x0004240301007387 */ /* 0x0001e20000100800 */
[----:B------:R-:W-:-:S03]  /*191a0*/  IMAD.MOV R13, RZ, RZ, -R13 ;  /* 0x000000ffff0d7224 */ /* 0x000fc600078e0a0d */
[----:B0-----:R-:W4:Y:S01]  /*191b0*/  LDL.LU R3, [R1+0x5868] ;  /* 0x0058680001037983 */ /* 0x001f220000300800 */
[----:B------:R-:W-:-:S03]  /*191c0*/  IMAD R29, R55, R13, R11 ;  /* 0x0000000d371d7224 */ /* 0x000fc600078e020b */
[--C-:B------:R-:W-:Y:S02]  /*191d0*/  @!P4 IMAD.IADD R56, R56, 0x1, -R55.reuse ;  /* 0x000000013838c824 */ /* 0x100fe400078e0a37 */
[----:B------:R-:W-:-:S03]  /*191e0*/  @!P6 IMAD.IADD R16, R16, 0x1, -R55 ;  /* 0x000000011010e824 */ /* 0x000fc600078e0a37 */
[----:B------:R-:W-:Y:S04]  /*191f0*/  STL [R1+0x410], R56 ;  /* 0x0004103801007387 */ /* 0x000fe80000100800 */
[----:B------:R0:W-:Y:S01]  /*19200*/  STL [R1+0x414], R16 ;  /* 0x0004141001007387 */ /* 0x0001e20000100800 */
[----:B--2---:R-:W-:Y:S02]  /*19210*/  IABS R20, R20 ;  /* 0x0000001400147213 */ /* 0x004fe40000000000 */
[----:B---3--:R-:W-:-:S03]  /*19220*/  IABS R11, R21 ;  /* 0x00000015000b7213 */ /* 0x008fc60000000000 */
[----:B------:R-:W-:-:S04]  /*19230*/  IMAD.HI.U32 R21, R2, R20, RZ ;  /* 0x0000001402157227 */ /* 0x000fc800078e00ff */
[----:B------:R-:W-:-:S04]  /*19240*/  IMAD.MOV R21, RZ, RZ, -R21 ;  /* 0x000000ffff157224 */ /* 0x000fc800078e0a15 */
[C---:B0-----:R-:W-:Y:S02]  /*19250*/  IMAD R16, R55.reuse, R21, R20 ;  /* 0x0000001537107224 */ /* 0x041fe400078e0214 */
[----:B------:R-:W2:Y:S04]  /*19260*/  LDL R20, [R1+0x4d24] ;  /* 0x004d240001147983 */ /* 0x000ea80000100800 */
[----:B------:R-:W3:Y:S01]  /*19270*/  LDL R21, [R1+0x4d2c] ;  /* 0x004d2c0001157983 */ /* 0x000ee20000100800 */
[C---:B----4-:R-:W-:Y:S02]  /*19280*/  ISETP.GT.U32.AND P5, PT, R55.reuse, R26, PT ;  /* 0x0000001a3700720c */ /* 0x050fe40003fa4070 */
[C---:B------:R-:W-:Y:S02]  /*19290*/  ISETP.GT.U32.AND P3, PT, R55.reuse, R40, PT ;  /* 0x000000283700720c */ /* 0x040fe40003f64070 */
[----:B------:R-:W-:-:S09]  /*192a0*/  ISETP.GT.U32.AND P4, PT, R55, R46, PT ;  /* 0x0000002e3700720c */ /* 0x000fd20003f84070 */
[--C-:B------:R-:W-:Y:S02]  /*192b0*/  @!P5 IMAD.IADD R26, R26, 0x1, -R55.reuse ;  /* 0x000000011a1ad824 */ /* 0x100fe400078e0a37 */
[--C-:B------:R-:W-:Y:S02]  /*192c0*/  @!P3 IMAD.IADD R40, R40, 0x1, -R55.reuse ;  /* 0x000000012828b824 */ /* 0x100fe400078e0a37 */
[----:B------:R-:W-:Y:S01]  /*192d0*/  @!P4 IMAD.IADD R46, R46, 0x1, -R55 ;  /* 0x000000012e2ec824 */ /* 0x000fe200078e0a37 */
[C---:B------:R-:W-:Y:S02]  /*192e0*/  ISETP.GT.U32.AND P5, PT, R55.reuse, R26, PT ;  /* 0x0000001a3700720c */ /* 0x040fe40003fa4070 */
[C---:B------:R-:W-:Y:S02]  /*192f0*/  ISETP.GT.U32.AND P3, PT, R55.reuse, R40, PT ;  /* 0x000000283700720c */ /* 0x040fe40003f64070 */
[----:B------:R-:W-:Y:S02]  /*19300*/  IABS R15, R15 ;  /* 0x0000000f000f7213 */ /* 0x000fe40000000000 */
[----:B------:R-:W-:Y:S01]  /*19310*/  ISETP.GT.U32.AND P4, PT, R55, R46, PT ;  /* 0x0000002e3700720c */ /* 0x000fe20003f84070 */
[----:B------:R-:W-:-:S04]  /*19320*/  IMAD.HI.U32 R13, R2, R11, RZ ;  /* 0x0000000b020d7227 */ /* 0x000fc800078e00ff */
[----:B------:R-:W-:Y:S01]  /*19330*/  IMAD.HI.U32 R18, R2, R15, RZ ;  /* 0x0000000f02127227 */ /* 0x000fe200078e00ff */
[----:B------:R-:W-:-:S03]  /*19340*/  ISETP.GT.U32.AND P6, PT, R55, R3, PT ;  /* 0x000000033700720c */ /* 0x000fc60003fc4070 */
[----:B------:R-:W-:Y:S02]  /*19350*/  IMAD.MOV R18, RZ, RZ, -R18 ;  /* 0x000000ffff127224 */ /* 0x000fe400078e0a12 */
[----:B------:R-:W-:-:S08]  /*19360*/  IMAD.MOV R13, RZ, RZ, -R13 ;  /* 0x000000ffff0d7224 */ /* 0x000fd000078e0a0d */
[----:B------:R-:W-:-:S05]  /*19370*/  @!P6 IMAD.IADD R3, R3, 0x1, -R55 ;  /* 0x000000010303e824 */ /* 0x000fca00078e0a37 */
[C---:B------:R-:W-:Y:S01]  /*19380*/  ISETP.GT.U32.AND P6, PT, R55.reuse, R3, PT ;  /* 0x000000033700720c */ /* 0x040fe20003fc4070 */
[C---:B------:R-:W-:Y:S02]  /*19390*/  IMAD R18, R55.reuse, R18, R15 ;  /* 0x0000001237127224 */ /* 0x040fe400078e020f */
[----:B------:R-:W-:Y:S01]  /*193a0*/  IMAD R56, R55, R13, R11 ;  /* 0x0000000d37387224 */ /* 0x000fe200078e020b */
[----:B------:R-:W4:Y:S01]  /*193b0*/  LDL R15, [R1+0x4d28] ;  /* 0x004d2800010f7983 */ /* 0x000f220000100800 */
[--C-:B------:R-:W-:Y:S02]  /*193c0*/  @!P5 IMAD.IADD R26, R26, 0x1, -R55.reuse ;  /* 0x000000011a1ad824 */ /* 0x100fe400078e0a37 */
[--C-:B------:R-:W-:Y:S01]  /*193d0*/  @!P3 IMAD.IADD R40, R40, 0x1, -R55.reuse ;  /* 0x000000012828b824 */ /* 0x100fe200078e0a37 */
[----:B------:R-:W-:Y:S01]  /*193e0*/  STL [R1+0x308], R18 ;  /* 0x0003081201007387 */ /* 0x000fe20000100800 */
[----:B------:R-:W-:-:S03]  /*193f0*/  @!P4 IMAD.IADD R46, R46, 0x1, -R55 ;  /* 0x000000012e2ec824 */ /* 0x000fc600078e0a37 */
[----:B------:R0:W-:Y:S01]  /*19400*/  STL [R1+0x418], R26 ;  /* 0x0004181a01007387 */ /* 0x0001e20000100800 */
[----:B------:R-:W-:-:S03]  /*19410*/  @!P6 IMAD.IADD R3, R3, 0x1, -R55 ;  /* 0x000000010303e824 */ /* 0x000fc600078e0a37 */
[----:B0-----:R-:W4:Y:S04]  /*19420*/  LDL.LU R26, [R1+0x3f0] ;  /* 0x0003f000011a7983 */ /* 0x001f280000300800 */
[----:B------:R0:W-:Y:S04]  /*19430*/  STL [R1+0x404], R40 ;  /* 0x0004042801007387 */ /* 0x0001e80000100800 */
[----:B------:R1:W-:Y:S04]  /*19440*/  STL [R1+0x408], R46 ;  /* 0x0004082e01007387 */ /* 0x0003e80000100800 */
[----:B0-----:R-:W4:Y:S04]  /*19450*/  LDL R40, [R1+0x4d38] ;  /* 0x004d380001287983 */ /* 0x001f280000100800 */
[----:B------:R-:W-:Y:S01]  /*19460*/  STL [R1+0x40c], R3 ;  /* 0x00040c0301007387 */ /* 0x000fe20000100800 */
[----:B--2---:R-:W-:-:S02]  /*19470*/  IABS R20, R20 ;  /* 0x0000001400147213 */ /* 0x004fc40000000000 */
[----:B---3--:R-:W-:-:S03]  /*19480*/  IABS R11, R21 ;  /* 0x00000015000b7213 */ /* 0x008fc60000000000 */
[----:B------:R-:W-:-:S04]  /*19490*/  IMAD.HI.U32 R21, R2, R20, RZ ;  /* 0x0000001402157227 */ /* 0x000fc800078e00ff */
[----:B------:R-:W-:-:S04]  /*194a0*/  IMAD.MOV R21, RZ, RZ, -R21 ;  /* 0x000000ffff157224 */ /* 0x000fc800078e0a15 */
[C---:B-1----:R-:W-:Y:S02]  /*194b0*/  IMAD R46, R55.reuse, R21, R20 ;  /* 0x00000015372e7224 */ /* 0x042fe400078e0214 */
[----:B------:R-:W2:Y:S04]  /*194c0*/  LDL R20, [R1+0x4d30] ;  /* 0x004d300001147983 */ /* 0x000ea80000100800 */
[----:B------:R-:W3:Y:S01]  /*194d0*/  LDL R21, [R1+0x4d34] ;  /* 0x004d340001157983 */ /* 0x000ee20000100800 */
[C---:B------:R-:W-:Y:S02]  /*194e0*/  ISETP.GT.U32.AND P5, PT, R55.reuse, R17, PT ;  /* 0x000000113700720c */ /* 0x040fe40003fa4070 */
[C---:B------:R-:W-:Y:S02]  /*194f0*/  ISETP.GT.U32.AND P3, PT, R55.reuse, R48, PT ;  /* 0x000000303700720c */ /* 0x040fe40003f64070 */
[----:B------:R-:W-:-:S02]  /*19500*/  ISETP.GT.U32.AND P4, PT, R55, R27, PT ;  /* 0x0000001b3700720c */ /* 0x000fc40003f84070 */
        /* <DEDUP_REMOVED lines=10> */
[----:B------:R-:W-:-:S04]  /*195b0*/  IMAD.MOV R13, RZ, RZ, -R13 ;  /* 0x000000ffff0d7224 */ /* 0x000fc800078e0a0d */
[----:B------:R-:W-:Y:S02]  /*195c0*/  IMAD R11, R55, R13, R11 ;  /* 0x0000000d370b7224 */ /* 0x000fe400078e020b */
[--C-:B------:R-:W-:Y:S02]  /*195d0*/  @!P5 IMAD.IADD R17, R17, 0x1, -R55.reuse ;  /* 0x000000011111d824 */ /* 0x100fe400078e0a37 */
[--C-:B------:R-:W-:Y:S01]  /*195e0*/  @!P3 IMAD.IADD R48, R48, 0x1, -R55.reuse ;  /* 0x000000013030b824 */ /* 0x100fe200078e0a37 */
[----:B------:R-:W-:Y:S01]  /*195f0*/  STL [R1+0x300], R11 ;  /* 0x0003000b01007387 */ /* 0x000fe20000100800 */
[--C-:B------:R-:W-:Y:S02]  /*19600*/  @!P4 IMAD.IADD R27, R27, 0x1, -R55.reuse ;  /* 0x000000011b1bc824 */ /* 0x100fe400078e0a37 */
[----:B------:R-:W-:Y:S01]  /*19610*/  @!P6 IMAD.IADD R4, R4, 0x1, -R55 ;  /* 0x000000010404e824 */ /* 0x000fe200078e0a37 */
[----:B------:R0:W-:Y:S04]  /*19620*/  STL [R1+0x3f8], R17 ;  /* 0x0003f81101007387 */ /* 0x0001e80000100800 */
[----:B0-----:R-:W3:Y:S01]  /*19630*/  LDL.LU R17, [R1+0x6e0] ;  /* 0x0006e00001117983 */ /* 0x001ee20000300800 */
[----:B----4-:R-:W-:-:S05]  /*19640*/  IABS R15, R15 ;  /* 0x0000000f000f7213 */ /* 0x010fca0000000000 */
[----:B------:R-:W-:-:S04]  /*19650*/  IMAD.HI.U32 R18, R2, R15, RZ ;  /* 0x0000000f02127227 */ /* 0x000fc800078e00ff */
[----:B------:R-:W-:-:S04]  /*19660*/  IMAD.MOV R18, RZ, RZ, -R18 ;  /* 0x000000ffff127224 */ /* 0x000fc800078e0a12 */
[----:B------:R-:W-:Y:S01]  /*19670*/  IMAD R3, R55, R18, R15 ;  /* 0x0000001237037224 */ /* 0x000fe200078e020f */
[----:B------:R0:W-:Y:S01]  /*19680*/  STL [R1+0x3fc], R48 ;  /* 0x0003fc3001007387 */ /* 0x0001e20000100800 */
[----:B------:R-:W-:-:S03]  /*19690*/  IABS R11, R40 ;  /* 0x00000028000b7213 */ /* 0x000fc60000000000 */
[----:B------:R-:W4:Y:S04]  /*196a0*/  LDL R40, [R1+0x4d44] ;  /* 0x004d440001287983 */ /* 0x000f280000100800 */
[----:B------:R1:W-:Y:S04]  /*196b0*/  STL [R1+0x400], R27 ;  /* 0x0004001b01007387 */ /* 0x0003e80000100800 */
        /* <DEDUP_REMOVED lines=24> */
[----:B-1----:R-:W-:Y:S02]  /*19840*/  IMAD R27, R55, R18, R15 ;  /* 0x00000012371b7224 */ /* 0x002fe400078e020f */
[----:B------:R-:W-:Y:S02]  /*19850*/  IMAD.MOV R13, RZ, RZ, -R13 ;  /* 0x000000ffff0d7224 */ /* 0x000fe400078e0a0d */
[--C-:B------:R-:W-:Y:S01]  /*19860*/  @!P3 IMAD.IADD R61, R61, 0x1, -R55.reuse ;  /* 0x000000013d3db824 */ /* 0x100fe200078e0a37 */
[----:B------:R0:W-:Y:S01]  /*19870*/  STL [R1+0x3f0], R26 ;  /* 0x0003f01a01007387 */ /* 0x0001e20000100800 */
[--C-:B------:R-:W-:Y:S02]  /*19880*/  @!P4 IMAD.IADD R39, R39, 0x1, -R55.reuse ;  /* 0x000000012727c824 */ /* 0x100fe400078e0a37 */
[----:B------:R-:W-:-:S02]  /*19890*/  @!P6 IMAD.IADD R14, R14, 0x1, -R55 ;  /* 0x000000010e0ee824 */ /* 0x000fc400078e0a37 */
[----:B------:R-:W-:Y:S01]  /*198a0*/  IMAD R4, R55, R13, R11 ;  /* 0x0000000d37047224 */ /* 0x000fe200078e020b */
[----:B0-----:R-:W3:Y:S04]  /*198b0*/  LDL.LU R26, [R1+0x3cc] ;  /* 0x0003cc00011a7983 */ /* 0x001ee80000300800 */
[----:B------:R0:W-:Y:S04]  /*198c0*/  STL [R1+0x3f4], R61 ;  /* 0x0003f43d01007387 */ /* 0x0001e80000100800 */
[----:B0-----:R-:W3:Y:S01]  /*198d0*/  LDL R61, [R1+0x4d50] ;  /* 0x004d5000013d7983 */ /* 0x001ee20000100800 */
[----:B----4-:R-:W-:-:S03]  /*198e0*/  IABS R11, R40 ;  /* 0x00000028000b7213 */ /* 0x010fc60000000000 */
[----:B------:R-:W4:Y:S04]  /*198f0*/  LDL R40, [R1+0x4d4c] ;  /* 0x004d4c0001287983 */ /* 0x000f280000100800 */
[----:B------:R-:W-:Y:S04]  /*19900*/  STL [R1+0x3e4], R39 ;  /* 0x0003e42701007387 */ /* 0x000fe80000100800 */
[----:B------:R0:W-:Y:S01]  /*19910*/  STL [R1+0x3e8], R14 ;  /* 0x0003e80e01007387 */ /* 0x0001e20000100800 */
[----:B--2---:R-:W-:Y:S02]  /*19920*/  IABS R20, R20 ;  /* 0x0000001400147213 */ /* 0x004fe40000000000 */
[----:B---3--:R-:W-:-:S03]  /*19930*/  IABS R15, R21 ;  /* 0x00000015000f7213 */ /* 0x008fc60000000000 */
[----:B------:R-:W-:-:S04]  /*19940*/  IMAD.HI.U32 R21, R2, R20, RZ ;  /* 0x0000001402157227 */ /* 0x000fc800078e00ff */
[----:B------:R-:W-:-:S04]  /*19950*/  IMAD.MOV R21, RZ, RZ, -R21 ;  /* 0x000000ffff157224 */ /* 0x000fc800078e0a15 */
[C---:B0-----:R-:W-:Y:S02]  /*19960*/  IMAD R14, R55.reuse, R21, R20 ;  /* 0x00000015370e7224 */ /* 0x041fe400078e0214 */
[----:B------:R-:W2:Y:S01]  /*19970*/  LDL R20, [R1+0x4d48] ;  /* 0x004d480001147983 */ /* 0x000ea20000100800 */
[C---:B------:R-:W-:Y:S02]  /*19980*/  ISETP.GT.U32.AND P5, PT, R55.reuse, R17, PT ;  /* 0x000000113700720c */ /* 0x040fe40003fa4070 */
[C---:B------:R-:W-:Y:S02]  /*19990*/  ISETP.GT.U32.AND P3, PT, R55.reuse, R60, PT ;  /* 0x0000003c3700720c */ /* 0x040fe40003f64070 */
[----:B------:R-:W-:-:S09]  /*199a0*/  ISETP.GT.U32.AND P4, PT, R55, R59, PT ;  /* 0x0000003b3700720c */ /* 0x000fd20003f84070 */
[----:B------:R-:W-:-:S05]  /*199b0*/  @!P5 IMAD.IADD R17, R17, 0x1, -R55 ;  /* 0x000000011111d824 */ /* 0x000fca00078e0a37 */
[C---:B------:R-:W-:Y:S02]  /*199c0*/  ISETP.GT.U32.AND P5, PT, R55.reuse, R17, PT ;  /* 0x000000113700720c */ /* 0x040fe40003fa4070 */
[----:B------:R-:W-:Y:S01]  /*199d0*/  ISETP.GT.U32.AND P6, PT, R55, R5, PT ;  /* 0x000000053700720c */ /* 0x000fe20003fc4070 */
[--C-:B------:R-:W-:Y:S01]  /*199e0*/  @!P3 IMAD.IADD R60, R60, 0x1, -R55.reuse ;  /* 0x000000013c3cb824 */ /* 0x100fe200078e0a37 */
[----:B------:R-:W-:Y:S01]  /*199f0*/  STL [R1+0x2c8], R14 ;  /* 0x0002c80e01007387 */ /* 0x000fe20000100800 */
[----:B------:R-:W-:-:S08]  /*19a00*/  @!P4 IMAD.IADD R59, R59, 0x1, -R55 ;  /* 0x000000013b3bc824 */ /* 0x000fd000078e0a37 */
[--C-:B------:R-:W-:Y:S02]  /*19a10*/  @!P5 IMAD.IADD R17, R17, 0x1, -R55.reuse ;  /* 0x000000011111d824 */ /* 0x100fe400078e0a37 */
[----:B------:R-:W-:Y:S01]  /*19a20*/  @!P6 IMAD.IADD R5, R5, 0x1, -R55 ;  /* 0x000000010505e824 */ /* 0x000fe200078e0a37 */
[C---:B------:R-:W-:Y:S02]  /*19a30*/  ISETP.GT.U32.AND P3, PT, R55.reuse, R60, PT ;  /* 0x0000003c3700720c */ /* 0x040fe40003f64070 */
[----:B------:R0:W-:Y:S01]  /*19a40*/  STL [R1+0x6e0], R17 ;  /* 0x0006e01101007387 */ /* 0x0001e20000100800 */
[C---:B------:R-:W-:Y:S02]  /*19a50*/  ISETP.GT.U32.AND P4, PT, R55.reuse, R59, PT ;  /* 0x0000003b3700720c */ /* 0x040fe40003f84070 */
[----:B------:R-:W-:Y:S01]  /*19a60*/  ISETP.GT.U32.AND P6, PT, R55, R5, PT ;  /* 0x000000053700720c */ /* 0x000fe20003fc4070 */
[----:B0-----:R-:W3:Y:S01]  /*19a70*/  LDL.LU R17, [R1+0x5864] ;  /* 0x0058640001117983 */ /* 0x001ee20000300800 */
[----:B------:R-:W-:-:S04]  /*19a80*/  IMAD.HI.U32 R18, R2, R15, RZ ;  /* 0x0000000f02127227 */ /* 0x000fc800078e00ff */
[----:B------:R-:W-:-:S04]  /*19a90*/  IMAD.HI.U32 R13, R2, R11, RZ ;  /* 0x0000000b020d7227 */ /* 0x000fc800078e00ff */
[----:B------:R-:W-:Y:S02]  /*19aa0*/  IMAD.MOV R18, RZ, RZ, -R18 ;  /* 0x000000ffff127224 */ /* 0x000fe400078e0a12 */
[----:B------:R-:W-:Y:S02]  /*19ab0*/  @!P3 IMAD.IADD R60, R60, 0x1, -R55 ;  /* 0x000000013c3cb824 */ /* 0x000fe400078e0a37 */
[----:B------:R-:W-:Y:S02]  /*19ac0*/  IMAD.MOV R13, RZ, RZ, -R13 ;  /* 0x000000ffff0d7224 */ /* 0x000fe400078e0a0d */
[----:B------:R-:W-:Y:S02]  /*19ad0*/  @!P4 IMAD.IADD R59, R59, 0x1, -R55 ;  /* 0x000000013b3bc824 */ /* 0x000fe400078e0a37 */
[----:B------:R-:W-:Y:S02]  /*19ae0*/  IMAD R39, R55, R18, R15 ;  /* 0x0000001237277224 */ /* 0x000fe400078e020f */
[----:B------:R-:W-:-:S02]  /*19af0*/  @!P6 IMAD.IADD R5, R5, 0x1, -R55 ;  /* 0x000000010505e824 */ /* 0x000fc400078e0a37 */
[----:B------:R-:W-:Y:S01]  /*19b00*/  IMAD R14, R55, R13, R11 ;  /* 0x0000000d370e7224 */ /* 0x000fe200078e020b */
[----:B------:R-:W-:Y:S02]  /*19b10*/  IABS R11, R61 ;  /* 0x0000003d000b7213 */ /* 0x000fe40000000000 */
[----:B----4-:R-:W-:Y:S02]  /*19b20*/  IABS R15, R40 ;  /* 0x00000028000f7213 */ /* 0x010fe40000000000 */
[----:B------:R-:W4:Y:S04]  /*19b30*/  LDL.LU R40, [R1+0x3c4] ;  /* 0x0003c40001287983 */ /* 0x000f280000300800 */
[----:B------:R0:W-:Y:S04]  /*19b40*/  STL [R1+0x3d8], R60 ;  /* 0x0003d83c01007387 */ /* 0x0001e80000100800 */
[----:B------:R-:W-:Y:S04]  /*19b50*/  STL [R1+0x3dc], R59 ;  /* 0x0003dc3b01007387 */ /* 0x000fe80000100800 */
[----:B------:R-:W4:Y:S04]  /*19b60*/  LDL R61, [R1+0x4d58] ;  /* 0x004d5800013d7983 */ /* 0x000f280000100800 */
[----:B0-----:R-:W4:Y:S04]  /*19b70*/  LDL R60, [R1+0x4d5c] ;  /* 0x004d5c00013c7983 */ /* 0x001f280000100800 */
[----:B------:R0:W-:Y:S01]  /*19b80*/  STL [R1+0x3e0], R5 ;  /* 0x0003e00501007387 */ /* 0x0001e20000100800 */
[----:B--2---:R-:W-:-:S05]  /*19b90*/  IABS R20, R20 ;  /* 0x0000001400147213 */ /* 0x004fca0000000000 */
[----:B------:R-:W-:-:S04]  /*19ba0*/  IMAD.HI.U32 R21, R2, R20, RZ ;  /* 0x0000001402157227 */ /* 0x000fc800078e00ff */
[----:B------:R-:W-:-:S04]  /*19bb0*/  IMAD.MOV R21, RZ, RZ, -R21 ;  /* 0x000000ffff157224 */ /* 0x000fc800078e0a15 */
[C---:B0-----:R-:W-:Y:S02]  /*19bc0*/  IMAD R5, R55.reuse, R21, R20 ;  /* 0x0000001537057224 */ /* 0x041fe400078e0214 */
[----:B------:R-:W2:Y:S01]  /*19bd0*/  LDL R20, [R1+0x4d54] ;  /* 0x004d540001147983 */ /* 0x000ea20000100800 */
[C---:B------:R-:W-:Y:S01]  /*19be0*/  ISETP.GT.U32.AND P5, PT, R55.reuse, R26, PT ;  /* 0x0000001a3700720c */ /* 0x040fe20003fa4070 */
[----:B------:R-:W-:Y:S01]  /*19bf0*/  IMAD.HI.U32 R13, R2, R11, RZ ;  /* 0x0000000b020d7227 */ /* 0x000fe200078e00ff */
[----:B------:R-:W-:-:S11]  /*19c00*/  ISETP.GT.U32.AND P3, PT, R55, R25, PT ;  /* 0x000000193700720c */ /* 0x000fd60003f64070 */
[----:B------:R-:W-:-:S05]  /*19c10*/  @!P5 IMAD.IADD R26, R26, 0x1, -R55 ;  /* 0x000000011a1ad824 */ /* 0x000fca00078e0a37 */
[C---:B------:R-:W-:Y:S01]  /*19c20*/  ISETP.GT.U32.AND P5, PT, R55.reuse, R26, PT ;  /* 0x0000001a3700720c */ /* 0x040fe20003fa4070 */
[----:B------:R-:W-:Y:S01]  /*19c30*/  IMAD.HI.U32 R18, R2, R15, RZ ;  /* 0x0000000f02127227 */ /* 0x000fe200078e00ff */
[----:B------:R-:W-:-:S03]  /*19c40*/  ISETP.GT.U32.AND P6, PT, R55, R0, PT ;  /* 0x000000003700720c */ /* 0x000fc60003fc4070 */
[----:B------:R-:W-:Y:S02]  /*19c50*/  IMAD.MOV R13, RZ, RZ, -R13 ;  /* 0x000000ffff0d7224 */ /* 0x000fe400078e0a0d */
[----:B------:R-:W-:Y:S02]  /*19c60*/  IMAD.MOV R18, RZ, RZ, -R18 ;  /* 0x000000ffff127224 */ /* 0x000fe400078e0a12 */
[C---:B------:R-:W-:Y:S01]  /*19c70*/  IMAD R59, R55.reuse, R13, R11 ;  /* 0x0000000d373b7224 */ /* 0x040fe200078e020b */
[C---:B---3--:R-:W-:Y:S01]  /*19c80*/  ISETP.GT.U32.AND P4, PT, R55.reuse, R17, PT ;  /* 0x000000113700720c */ /* 0x048fe20003f84070 */
[----:B------:R-:W-:Y:S02]  /*19c90*/  IMAD R15, R55, R18, R15 ;  /* 0x00000012370f7224 */ /* 0x000fe400078e020f */
[--C-:B------:R-:W-:Y:S01]  /*19ca0*/  @!P5 IMAD.IADD R26, R26, 0x1, -R55.reuse ;  /* 0x000000011a1ad824 */ /* 0x100fe200078e0a37 */
[----:B------:R-:W-:Y:S01]  /*19cb0*/  STL [R1+0x5858], R59 ;  /* 0x0058583b01007387 */ /* 0x000fe20000100800 */
[----:B------:R-:W-:-:S03]  /*19cc0*/  @!P3 IMAD.IADD R25, R25, 0x1, -R55 ;  /* 0x000000011919b824 */ /* 0x000fc600078e0a37 */
[----:B------:R-:W-:Y:S01]  /*19cd0*/  STL [R1+0x2c0], R15 ;  /* 0x0002c00f01007387 */ /* 0x000fe20000100800 */
[----:B------:R-:W-:-:S03]  /*19ce0*/  @!P6 IMAD.IADD R0, R0, 0x1, -R55 ;  /* 0x000000010000e824 */ /* 0x000fc600078e0a37 */
[----:B------:R0:W-:Y:S01]  /*19cf0*/  STL [R1+0x3cc], R26 ;  /* 0x0003cc1a01007387 */ /* 0x0001e20000100800 */
[--C-:B------:R-:W-:Y:S01]  /*19d00*/  @!P4 IMAD.IADD R17, R17, 0x1, -R55.reuse ;  /* 0x000000011111c824 */ /* 0x100fe200078e0a37 */
[C---:B------:R-:W-:Y:S02]  /*19d10*/  ISETP.GT.U32.AND P3, PT, R55.reuse, R25, PT ;  /* 0x000000193700720c */ /* 0x040fe40003f64070 */
[----:B0-----:R-:W3:Y:S02]  /*19d20*/  LDL.LU R26, [R1+0x5860] ;  /* 0x00586000011a7983 */ /* 0x001ee40000300800 */
[C---:B------:R-:W-:Y:S02]  /*19d30*/  ISETP.GT.U32.AND P4, PT, R55.reuse, R17, PT ;  /* 0x000000113700720c */ /* 0x040fe40003f84070 */
[----:B------:R-:W-:Y:S01]  /*19d40*/  ISETP.GT.U32.AND P6, PT, R55, R0, PT ;  /* 0x000000003700720c */ /* 0x000fe20003fc4070 */
[----:B------:R-:W3:Y:S06]  /*19d50*/  LDL.LU R59, [R1+0x3bc] ;  /* 0x0003bc00013b7983 */ /* 0x000eec0000300800 */
[----:B------:R-:W-:-:S05]  /*19d60*/  @!P3 IMAD.IADD R25, R25, 0x1, -R55 ;  /* 0x000000011919b824 */ /* 0x000fca00078e0a37 */
[----:B------:R0:W-:Y:S01]  /*19d70*/  STL [R1+0x3d0], R25 ;  /* 0x0003d01901007387 */ /* 0x0001e20000100800 */
[--C-:B------:R-:W-:Y:S02]  /*19d80*/  @!P4 IMAD.IADD R17, R17, 0x1, -R55.reuse ;  /* 0x000000011111c824 */ /* 0x100fe400078e0a37 */
[----:B------:R-:W-:Y:S01]  /*19d90*/  @!P6 IMAD.IADD R0, R0, 0x1, -R55 ;  /* 0x000000010000e824 */ /* 0x000fe200078e0a37 */
[----:B----4-:R-:W-:Y:S02]  /*19da0*/  IABS R15, R61 ;  /* 0x0000003d000f7213 */ /* 0x010fe40000000000 */
[----:B------:R-:W4:Y:S01]  /*19db0*/  LDL R61, [R1+0x4d64] ;  /* 0x004d6400013d7983 */ /* 0x000f220000100800 */
[----:B------:R-:W-:-:S03]  /*19dc0*/  IABS R11, R60 ;  /* 0x0000003c000b7213 */ /* 0x000fc60000000000 */
[----:B------:R-:W4:Y:S04]  /*19dd0*/  LDL R60, [R1+0x4d68] ;  /* 0x004d6800013c7983 */ /* 0x000f280000100800 */
[----:B------:R-:W-:Y:S04]  /*19de0*/  STL [R1+0x3d4], R17 ;  /* 0x0003d41101007387 */ /* 0x000fe80000100800 */
[----:B------:R-:W-:Y:S01]  /*19df0*/  STL [R1+0x3c0], R0 ;  /* 0x0003c00001007387 */ /* 0x000fe20000100800 */
[----:B--2---:R-:W-:-:S05]  /*19e00*/  IABS R20, R20 ;  /* 0x0000001400147213 */ /* 0x004fca0000000000 */
[----:B------:R-:W-:-:S04]  /*19e10*/  IMAD.HI.U32 R21, R2, R20, RZ ;  /* 0x0000001402157227 */ /* 0x000fc800078e00ff */
[----:B------:R-:W-:-:S04]  /*19e20*/  IMAD.MOV R21, RZ, RZ, -R21 ;  /* 0x000000ffff157224 */ /* 0x000fc800078e0a15 */
[C---:B0-----:R-:W-:Y:S02]  /*19e30*/  IMAD R25, R55.reuse, R21, R20 ;  /* 0x0000001537197224 */ /* 0x041fe400078e0214 */
[----:B------:R-:W2:Y:S01]  /*19e40*/  LDL R20, [R1+0x4d60] ;  /* 0x004d600001147983 */ /* 0x000ea20000100800 */
[C---:B------:R-:W-:Y:S02]  /*19e50*/  ISETP.GT.U32.AND P5, PT, R55.reuse, R40, PT ;  /* 0x000000283700720c */ /* 0x040fe40003fa4070 */
[----:B------:R-:W-:-:S11]  /*19e60*/  ISETP.GT.U32.AND P4, PT, R55, R22, PT ;  /* 0x000000163700720c */ /* 0x000fd60003f84070 */
[----:B------:R-:W-:-:S05]  /*19e70*/  @!P5 IMAD.IADD R40, R40, 0x1, -R55 ;  /* 0x000000012828d824 */ /* 0x000fca00078e0a37 */
[C---:B------:R-:W-:Y:S02]  /*19e80*/  ISETP.GT.U32.AND P5, PT, R55.reuse, R40, PT ;  /* 0x000000283700720c */ /* 0x040fe40003fa4070 */
[C---:B------:R-:W-:Y:S01]  /*19e90*/  ISETP.GT.U32.AND P6, PT, R55.reuse, R6, PT ;  /* 0x000000063700720c */ /* 0x040fe20003fc4070 */
[----:B------:R-:W-:Y:S01]  /*19ea0*/  @!P4 IMAD.IADD R22, R22, 0x1, -R55 ;  /* 0x000000011616c824 */ /* 0x000fe200078e0a37 */
[----:B---3--:R-:W-:-:S09]  /*19eb0*/  ISETP.GT.U32.AND P3, PT, R55, R26, PT ;  /* 0x0000001a3700720c */ /* 0x008fd20003f64070 */
[--C-:B------:R-:W-:Y:S02]  /*19ec0*/  @!P5 IMAD.IADD R40, R40, 0x1, -R55.reuse ;  /* 0x000000012828d824 */ /* 0x100fe400078e0a37 */
[----:B------:R-:W-:-:S03]  /*19ed0*/  @!P6 IMAD.IADD R6, R6, 0x1, -R55 ;  /* 0x000000010606e824 */ /* 0x000fc600078e0a37 */
[----:B------:R0:W-:Y:S01]  /*19ee0*/  STL [R1+0x3c4], R40 ;  /* 0x0003c42801007387 */ /* 0x0001e20000100800 */
[C---:B------:R-:W-:Y:S01]  /*19ef0*/  ISETP.GT.U32.AND P4, PT, R55.reuse, R22, PT ;  /* 0x000000163700720c */ /* 0x040fe20003f84070 */
[----:B------:R-:W-:Y:S02]  /*19f00*/  @!P3 IMAD.IADD R26, R26, 0x1, -R55 ;  /* 0x000000011a1ab824 */ /* 0x000fe400078e0a37 */
[----:B0-----:R-:W3:Y:S03]  /*19f10*/  LDL.LU R40, [R1+0x585c] ;  /* 0x00585c0001287983 */ /* 0x001ee60000300800 */
[C---:B------:R-:W-:Y:S02]  /*19f20*/  ISETP.GT.U32.AND P3, PT, R55.reuse, R26, PT ;  /* 0x0000001a3700720c */ /* 0x040fe40003f64070 */
[----:B------:R-:W-:Y:S01]  /*19f30*/  ISETP.GT.U32.AND P6, PT, R55, R6, PT ;  /* 0x000000063700720c */ /* 0x000fe20003fc4070 */
[----:B------:R-:W-:-:S04]  /*19f40*/  IMAD.HI.U32 R18, R2, R15, RZ ;  /* 0x0000000f02127227 */ /* 0x000fc800078e00ff */
[----:B------:R-:W-:-:S04]  /*19f50*/  IMAD.HI.U32 R13, R2, R11, RZ ;  /* 0x0000000b020d7227 */ /* 0x000fc800078e00ff */
[----:B------:R-:W-:Y:S02]  /*19f60*/  IMAD.MOV R18, RZ, RZ, -R18 ;  /* 0x000000ffff127224 */ /* 0x000fe400078e0a12 */
[----:B------:R-:W-:Y:S02]  /*19f70*/  @!P3 IMAD.IADD R26, R26, 0x1, -R55 ;  /* 0x000000011a1ab824 */ /* 0x000fe400078e0a37 */
[----:B------:R-:W-:Y:S02]  /*19f80*/  IMAD.MOV R13, RZ, RZ, -R13 ;  /* 0x000000ffff0d7224 */ /* 0x000fe400078e0a0d */
[--C-:B------:R-:W-:Y:S02]  /*19f90*/  @!P4 IMAD.IADD R22, R22, 0x1, -R55.reuse ;  /* 0x000000011616c824 */ /* 0x100fe400078e0a37 */
[----:B------:R-:W-:Y:S01]  /*19fa0*/  @!P6 IMAD.IADD R6, R6, 0x1, -R55 ;  /* 0x000000010606e824 */ /* 0x000fe200078e0a37 */
[----:B------:R0:W-:Y:S01]  /*19fb0*/  STL [R1+0x3c8], R26 ;  /* 0x0003c81a01007387 */ /* 0x0001e20000100800 */
[C---:B------:R-:W-:Y:S01]  /*19fc0*/  IMAD R17, R55.reuse, R18, R15 ;  /* 0x0000001237117224 */ /* 0x040fe200078e020f */
[----:B----4-:R-:W-:Y:S01]  /*19fd0*/  IABS R15, R61 ;  /* 0x0000003d000f7213 */ /* 0x010fe20000000000 */
[----:B------:R-:W-:Y:S01]  /*19fe0*/  IMAD R0, R55, R13, R11 ;  /* 0x0000000d37007224 */ /* 0x000fe200078e020b */
[----:B------:R-:W-:Y:S01]  /*19ff0*/  IABS R11, R60 ;  /* 0x0000003c000b7213 */ /* 0x000fe20000000000 */
[----:B------:R1:W-:Y:S04]  /*1a000*/  STL [R1+0x3b4], R22 ;  /* 0x0003b41601007387 */ /* 0x0003e80000100800 */
[----:B------:R-:W4:Y:S04]  /*1a010*/  LDL R61, [R1+0x4d70] ;  /* 0x004d7000013d7983 */ /* 0x000f280000100800 */
[----:B------:R-:W4:Y:S04]  /*1a020*/  LDL R60, [R1+0x4d74] ;  /* 0x004d7400013c7983 */ /* 0x000f280000100800 */
[----:B------:R-:W-:Y:S01]  /*1a030*/  STL [R1+0x3b8], R6 ;  /* 0x0003b80601007387 */ /* 0x000fe20000100800 */
[----:B--2---:R-:W-:-:S05]  /*1a040*/  IABS R20, R20 ;  /* 0x0000001400147213 */ /* 0x004fca0000000000 */
[----:B------:R-:W-:-:S04]  /*1a050*/  IMAD.HI.U32 R21, R2, R20, RZ ;  /* 0x0000001402157227 */ /* 0x000fc800078e00ff */
[----:B------:R-:W-:-:S04]  /*1a060*/  IMAD.MOV R21, RZ, RZ, -R21 ;  /* 0x000000ffff157224 */ /* 0x000fc800078e0a15 */
[C---:B0-----:R-:W-:Y:S02]  /*1a070*/  IMAD R26, R55.reuse, R21, R20 ;  /* 0x00000015371a7224 */ /* 0x041fe400078e0214 */
[----:B------:R-:W2:Y:S01]  /*1a080*/  LDL R20, [R1+0x4d6c] ;  /* 0x004d6c0001147983 */ /* 0x000ea20000100800 */
[----:B------:R-:W-:Y:S01]  /*1a090*/  IMAD.HI.U32 R18, R2, R15, RZ ;  /* 0x0000000f02127227 */ /* 0x000fe200078e00ff */
[C---:B------:R-:W-:Y:S02]  /*1a0a0*/  ISETP.GT.U32.AND P5, PT, R55.reuse, R59, PT ;  /* 0x0000003b3700720c */ /* 0x040fe40003fa4070 */
[C---:B------:R-:W-:Y:S01]  /*1a0b0*/  ISETP.GT.U32.AND P3, PT, R55.reuse, R58, PT ;  /* 0x0000003a3700720c */ /* 0x040fe20003f64070 */
[----:B------:R-:W-:Y:S01]  /*1a0c0*/  IMAD.MOV R18, RZ, RZ, -R18 ;  /* 0x000000ffff127224 */ /* 0x000fe200078e0a12 */
[----:B------:R-:W-:-:S03]  /*1a0d0*/  ISETP.GT.U32.AND P6, PT, R55, R19, PT ;  /* 0x000000133700720c */ /* 0x000fc60003fc4070 */
[----:B-1----:R-:W-:-:S05]  /*1a0e0*/  IMAD R22, R55, R18, R15 ;  /* 0x0000001237167224 */ /* 0x002fca00078e020f */
[----:B------:R0:W-:Y:S01]  /*1a0f0*/  STL [R1+0x5854], R22 ;  /* 0x0058541601007387 */ /* 0x0001e20000100800 */
[--C-:B------:R-:W-:Y:S02]  /*1a100*/  @!P5 IMAD.IADD R59, R59, 0x1, -R55.reuse ;  /* 0x000000013b3bd824 */ /* 0x100fe400078e0a37 */
[--C-:B------:R-:W-:Y:S02]  /*1a110*/  @!P3 IMAD.IADD R58, R58, 0x1, -R55.reuse ;  /* 0x000000013a3ab824 */ /* 0x100fe400078e0a37 */
[----:B------:R-:W-:Y:S01]  /*1a120*/  @!P6 IMAD.IADD R19, R19, 0x1, -R55 ;  /* 0x000000011313e824 */ /* 0x000fe200078e0a37 */
[----:B0-----:R-:W2:Y:S01]  /*1a130*/  LDL.LU R22, [R1+0x398] ;  /* 0x0003980001167983 */ /* 0x001ea20000300800 */
[C---:B------:R-:W-:Y:S02]  /*1a140*/  ISETP.GT.U32.AND P5, PT, R55.reuse, R59, PT ;  /* 0x0000003b3700720c */ /* 0x040fe40003fa4070 */
[C---:B---3--:R-:W-:Y:S02]  /*1a150*/  ISETP.GT.U32.AND P4, PT, R55.reuse, R40, PT ;  /* 0x000000283700720c */ /* 0x048fe40003f84070 */
[----:B------:R-:W-:-:S02]  /*1a160*/  ISETP.GT.U32.AND P3, PT, R55, R58, PT ;  /* 0x0000003a3700720c */ /* 0x000fc40003f64070 */
[----:B------:R-:W-:-:S09]  /*1a170*/  ISETP.GT.U32.AND P6, PT, R55, R19, PT ;  /* 0x000000133700720c */ /* 0x000fd20003fc4070 */
[----:B------:R-:W-:-:S05]  /*1a180*/  @!P4 IMAD.IADD R40, R40, 0x1, -R55 ;  /* 0x000000012828c824 */ /* 0x000fca00078e0a37 */
[----:B------:R-:W-:Y:S01]  /*1a190*/  ISETP.GT.U32.AND P4, PT, R55, R40, PT ;  /* 0x000000283700720c */ /* 0x000fe20003f84070 */
[----:B------:R-:W-:-:S04]  /*1a1a0*/  IMAD.HI.U32 R13, R2, R11, RZ ;  /* 0x0000000b020d7227 */ /* 0x000fc800078e00ff */
[----:B------:R-:W-:Y:S02]  /*1a1b0*/  @!P5 IMAD.IADD R59, R59, 0x1, -R55 ;  /* 0x000000013b3bd824 */ /* 0x000fe400078e0a37 */
[----:B------:R-:W-:Y:S02]  /*1a1c0*/  IMAD.MOV R13, RZ, RZ, -R13 ;  /* 0x000000ffff0d7224 */ /* 0x000fe400078e0a0d */
[--C-:B------:R-:W-:Y:S01]  /*1a1d0*/  @!P3 IMAD.IADD R58, R58, 0x1, -R55.reuse ;  /* 0x000000013a3ab824 */ /* 0x100fe200078e0a37 */
[----:B------:R0:W-:Y:S01]  /*1a1e0*/  STL [R1+0x3bc], R59 ;  /* 0x0003bc3b01007387 */ /* 0x0001e20000100800 */
[--C-:B------:R-:W-:Y:S02]  /*1a1f0*/  @!P6 IMAD.IADD R19, R19, 0x1, -R55.reuse ;  /* 0x000000011313e824 */ /* 0x100fe400078e0a37 */
[----:B------:R-:W-:Y:S01]  /*1a200*/  @!P4 IMAD.IADD R40, R40, 0x1, -R55 ;  /* 0x000000012828c824 */ /* 0x000fe200078e0a37 */
[----:B----4-:R-:W-:Y:S01]  /*1a210*/  IABS R15, R61 ;  /* 0x0000003d000f7213 */ /* 0x010fe20000000000 */
[----:B------:R-:W-:Y:S01]  /*1a220*/  IMAD R6, R55, R13, R11 ;  /* 0x0000000d37067224 */ /* 0x000fe200078e020b */
[----:B------:R-:W-:Y:S01]  /*1a230*/  IABS R11, R60 ;  /* 0x0000003c000b7213 */ /* 0x000fe20000000000 */
[----:B0-----:R-:W3:Y:S04]  /*1a240*/  LDL.LU R59, [R1+0x390] ;  /* 0x00039000013b7983 */ /* 0x001ee80000300800 */
[----:B------:R-:W-:Y:S04]  /*1a250*/  STL [R1+0x3a8], R58 ;  /* 0x0003a83a01007387 */ /* 0x000fe80000100800 */
[----:B------:R-:W4:Y:S04]  /*1a260*/  LDL R61, [R1+0x4d7c] ;  /* 0x004d7c00013d7983 */ /* 0x000f280000100800 */
[----:B------:R-:W3:Y:S04]  /*1a270*/  LDL R60, [R1+0x4d80] ;  /* 0x004d8000013c7983 */ /* 0x000ee80000100800 */
[----:B------:R0:W-:Y:S04]  /*1a280*/  STL [R1+0x3ac], R40 ;  /* 0x0003ac2801007387 */ /* 0x0001e80000100800 */
[----:B------:R1:W-:Y:S01]  /*1a290*/  STL [R1+0x3b0], R19 ;  /* 0x0003b01301007387 */ /* 0x0003e20000100800 */
[----:B--2---:R-:W-:-:S05]  /*1a2a0*/  IABS R20, R20 ;  /* 0x0000001400147213 */ /* 0x004fca0000000000 */
[----:B------:R-:W-:-:S04]  /*1a2b0*/  IMAD.HI.U32 R21, R2, R20, RZ ;  /* 0x0000001402157227 */ /* 0x000fc800078e00ff */
[----:B------:R-:W-:-:S04]  /*1a2c0*/  IMAD.MOV R21, RZ, RZ, -R21 ;  /* 0x000000ffff157224 */ /* 0x000fc800078e0a15 */
[C---:B0-----:R-:W-:Y:S02]  /*1a2d0*/  IMAD R40, R55.reuse, R21, R20 ;  /* 0x0000001537287224 */ /* 0x041fe400078e0214 */
[----:B------:R-:W2:Y:S01]  /*1a2e0*/  LDL R20, [R1+0x4d78] ;  /* 0x004d780001147983 */ /* 0x000ea20000100800 */
[C---:B------:R-:W-:Y:S02]  /*1a2f0*/  ISETP.GT.U32.AND P3, PT, R55.reuse, R41, PT ;  /* 0x000000293700720c */ /* 0x040fe40003f64070 */
[C---:B------:R-:W-:Y:S02]  /*1a300*/  ISETP.GT.U32.AND P4, PT, R55.reuse, R24, PT ;  /* 0x000000183700720c */ /* 0x040fe40003f84070 */
[C---:B------:R-:W-:Y:S02]  /*1a310*/  ISETP.GT.U32.AND P5, PT, R55.reuse, R22, PT ;  /* 0x000000163700720c */ /* 0x040fe40003fa4070 */
[----:B------:R-:W-:-:S07]  /*1a320*/  ISETP.GT.U32.AND P6, PT, R55, R7, PT ;  /* 0x000000073700720c */ /* 0x000fce0003fc4070 */
[--C-:B------:R-:W-:Y:S02]  /*1a330*/  @!P3 IMAD.IADD R41, R41, 0x1, -R55.reuse ;  /* 0x000000012929b824 */ /* 0x100fe400078e0a37 */
[--C-:B------:R-:W-:Y:S02]  /*1a340*/  @!P4 IMAD.IADD R24, R24, 0x1, -R55.reuse ;  /* 0x000000011818c824 */ /* 0x100fe400078e0a37 */
[--C-:B------:R-:W-:Y:S02]  /*1a350*/  @!P5 IMAD.IADD R22, R22, 0x1, -R55.reuse ;  /* 0x000000011616d824 */ /* 0x100fe400078e0a37 */
[----:B------:R-:W-:Y:S01]  /*1a360*/  @!P6 IMAD.IADD R7, R7, 0x1, -R55 ;  /* 0x000000010707e824 */ /* 0x000fe200078e0a37 */
[C---:B------:R-:W-:Y:S02]  /*1a370*/  ISETP.GT.U32.AND P3, PT, R55.reuse, R41, PT ;  /* 0x000000293700720c */ /* 0x040fe40003f64070 */
[C---:B------:R-:W-:Y:S02]  /*1a380*/  ISETP.GT.U32.AND P5, PT, R55.reuse, R22, PT ;  /* 0x000000163700720c */ /* 0x040fe40003fa4070 */
[----:B------:R-:W-:-:S02]  /*1a390*/  ISETP.GT.U32.AND P4, PT, R55, R24, PT ;  /* 0x000000183700720c */ /* 0x000fc40003f84070 */
[----:B------:R-:W-:Y:S01]  /*1a3a0*/  ISETP.GT.U32.AND P6, PT, R55, R7, PT ;  /* 0x000000073700720c */ /* 0x000fe20003fc4070 */
[----:B------:R-:W-:-:S04]  /*1a3b0*/  IMAD.HI.U32 R18, R2, R15, RZ ;  /* 0x0000000f02127227 */ /* 0x000fc800078e00ff */
[----:B------:R-:W-:-:S04]  /*1a3c0*/  IMAD.HI.U32 R13, R2, R11, RZ ;  /* 0x0000000b020d7227 */ /* 0x000fc800078e00ff */
[--C-:B------:R-:W-:Y:S02]  /*1a3d0*/  @!P5 IMAD.IADD R22, R22, 0x1, -R55.reuse ;  /* 0x000000011616d824 */ /* 0x100fe400078e0a37 */
[----:B------:R-:W-:Y:S02]  /*1a3e0*/  @!P3 IMAD.IADD R41, R41, 0x1, -R55 ;  /* 0x000000012929b824 */ /* 0x000fe400078e0a37 */
[----:B------:R-:W-:Y:S02]  /*1a3f0*/  IMAD.MOV R18, RZ, RZ, -R18 ;  /* 0x000000ffff127224 */ /* 0x000fe400078e0a12 */
[----:B------:R-:W-:Y:S02]  /*1a400*/  IMAD.MOV R13, RZ, RZ, -R13 ;  /* 0x000000ffff0d7224 */ /* 0x000fe400078e0a0d */
[--C-:B------:R-:W-:Y:S01]  /*1a410*/  @!P4 IMAD.IADD R24, R24, 0x1, -R55.reuse ;  /* 0x000000011818c824 */ /* 0x100fe200078e0a37 */
[----:B------:R0:W-:Y:S01]  /*1a420*/  STL [R1+0x398], R22 ;  /* 0x0003981601007387 */ /* 0x0001e20000100800 */
[----:B------:R-:W-:-:S02]  /*1a430*/  @!P6 IMAD.IADD R7, R7, 0x1, -R55 ;  /* 0x000000010707e824 */ /* 0x000fc400078e0a37 */
[C---:B------:R-:W-:Y:S02]  /*1a440*/  IMAD R58, R55.reuse, R18, R15 ;  /* 0x00000012373a7224 */ /* 0x040fe400078e020f */
[----:B-1----:R-:W-:Y:S01]  /*1a450*/  IMAD R19, R55, R13, R11 ;  /* 0x0000000d37137224 */ /* 0x002fe200078e020b */
[----:B0-----:R-:W2:Y:S04]  /*1a460*/  LDL.LU R22, [R1+0x388] ;  /* 0x0003880001167983 */ /* 0x001ea80000300800 */
[----:B------:R-:W-:Y:S04]  /*1a470*/  STL [R1+0x39c], R41 ;  /* 0x00039c2901007387 */ /* 0x000fe80000100800 */
[----:B------:R-:W-:Y:S01]  /*1a480*/  STL [R1+0x3a0], R24 ;  /* 0x0003a01801007387 */ /* 0x000fe20000100800 */
[----:B----4-:R-:W-:-:S03]  /*1a490*/  IABS R15, R61 ;  /* 0x0000003d000f7213 */ /* 0x010fc60000000000 */
[----:B------:R-:W4:Y:S01]  /*1a4a0*/  LDL R61, [R1+0x4d88] ;  /* 0x004d8800013d7983 */ /* 0x000f220000100800 */
[----:B---3--:R-:W-:-:S03]  /*1a4b0*/  IABS R11, R60 ;  /* 0x0000003c000b7213 */ /* 0x008fc60000000000 */
[----:B------:R-:W3:Y:S04]  /*1a4c0*/  LDL R60, [R1+0x4d8c] ;  /* 0x004d8c00013c7983 */ /* 0x000ee80000100800 */
        /* <DEDUP_REMOVED lines=15> */
[C---:B------:R-:W-:Y:S02]  /*1a5c0*/  ISETP.GT.U32.AND P3, PT, R55.reuse, R42, PT ;  /* 0x0000002a3700720c */ /* 0x040fe40003f64070 */
[C---:B------:R-:W-:Y:S02]  /*1a5d0*/  ISETP.GT.U32.AND P4, PT, R55.reuse, R23, PT ;  /* 0x000000173700720c */ /* 0x040fe40003f84070 */
[----:B------:R-:W-:Y:S01]  /*1a5e0*/  ISETP.GT.U32.AND P6, PT, R55, R8, PT ;  /* 0x000000083700720c */ /* 0x000fe20003fc4070 */
[----:B------:R-:W-:-:S04]  /*1a5f0*/  IMAD.HI.U32 R18, R2, R15, RZ ;  /* 0x0000000f02127227 */ /* 0x000fc800078e00ff */
[----:B------:R-:W-:-:S04]  /*1a600*/  IMAD.HI.U32 R13, R2, R11, RZ ;  /* 0x0000000b020d7227 */ /* 0x000fc800078e00ff */
[----:B------:R-:W-:Y:S02]  /*1a610*/  @!P5 IMAD.IADD R59, R59, 0x1, -R55 ;  /* 0x000000013b3bd824 */ /* 0x000fe400078e0a37 */
[----:B------:R-:W-:Y:S02]  /*1a620*/  IMAD.MOV R18, RZ, RZ, -R18 ;  /* 0x000000ffff127224 */ /* 0x000fe400078e0a12 */
[----:B------:R-:W-:Y:S02]  /*1a630*/  IMAD.MOV R13, RZ, RZ, -R13 ;  /* 0x000000ffff0d7224 */ /* 0x000fe400078e0a0d */
[--C-:B------:R-:W-:Y:S01]  /*1a640*/  @!P3 IMAD.IADD R42, R42, 0x1, -R55.reuse ;  /* 0x000000012a2ab824 */ /* 0x100fe200078e0a37 */
[----:B------:R0:W-:Y:S01]  /*1a650*/  STL [R1+0x390], R59 ;  /* 0x0003903b01007387 */ /* 0x0001e20000100800 */
[--C-:B------:R-:W-:Y:S02]  /*1a660*/  @!P4 IMAD.IADD R23, R23, 0x1, -R55.reuse ;  /* 0x000000011717c824 */ /* 0x100fe400078e0a37 */
[----:B------:R-:W-:-:S02]  /*1a670*/  @!P6 IMAD.IADD R8, R8, 0x1, -R55 ;  /* 0x000000010808e824 */ /* 0x000fc400078e0a37 */
[C---:B------:R-:W-:Y:S02]  /*1a680*/  IMAD R41, R55.reuse, R18, R15 ;  /* 0x0000001237297224 */ /* 0x040fe400078e020f */
[----:B------:R-:W-:Y:S01]  /*1a690*/  IMAD R24, R55, R13, R11 ;  /* 0x0000000d37187224 */ /* 0x000fe200078e020b */
[----:B0-----:R-:W2:Y:S04]  /*1a6a0*/  LDL.LU R59, [R1+0x358] ;  /* 0x00035800013b7983 */ /* 0x001ea80000300800 */
[----:B------:R-:W-:Y:S01]  /*1a6b0*/  STL [R1+0x394], R42 ;  /* 0x0003942a01007387 */ /* 0x000fe20000100800 */
[----:B----4-:R-:W-:-:S03]  /*1a6c0*/  IABS R15, R61 ;  /* 0x0000003d000f7213 */ /* 0x010fc60000000000 */
[----:B------:R-:W4:Y:S01]  /*1a6d0*/  LDL R61, [R1+0x4d94] ;  /* 0x004d9400013d7983 */ /* 0x000f220000100800 */
[----:B---3--:R-:W-:-:S03]  /*1a6e0*/  IABS R11, R60 ;  /* 0x0000003c000b7213 */ /* 0x008fc60000000000 */
        /* <DEDUP_REMOVED lines=29> */
[C---:B-1----:R-:W-:Y:S01]  /*1a8c0*/  IMAD R8, R55.reuse, R18, R15 ;  /* 0x0000001237087224 */ /* 0x042fe200078e020f */
[----:B----4-:R-:W-:Y:S01]  /*1a8d0*/  IABS R15, R61 ;  /* 0x0000003d000f7213 */ /* 0x010fe20000000000 */
[----:B------:R-:W-:Y:S01]  /*1a8e0*/  IMAD R42, R55, R13, R11 ;  /* 0x0000000d372a7224 */ /* 0x000fe200078e020b */
[----:B---3--:R-:W-:Y:S01]  /*1a8f0*/  IABS R11, R60 ;  /* 0x0000003c000b7213 */ /* 0x008fe20000000000 */
[----:B0-----:R-:W3:Y:S04]  /*1a900*/  LDL.LU R22, [R1+0x350] ;  /* 0x0003500001167983 */ /* 0x001ee80000300800 */
[----:B------:R0:W-:Y:S04]  /*1a910*/  STL [R1+0x370], R47 ;  /* 0x0003702f01007387 */ /* 0x0001e80000100800 */
[----:B------:R1:W-:Y:S04]  /*1a920*/  STL [R1+0x374], R45 ;  /* 0x0003742d01007387 */ /* 0x0003e80000100800 */
[----:B------:R-:W4:Y:S04]  /*1a930*/  LDL R61, [R1+0x4da0] ;  /* 0x004da000013d7983 */ /* 0x000f280000100800 */
        /* <DEDUP_REMOVED lines=28> */
[C---:B-1----:R-:W-:Y:S02]  /*1ab00*/  IMAD R45, R55.reuse, R18, R15 ;  /* 0x00000012372d7224 */ /* 0x042fe400078e020f */
[----:B------:R-:W-:Y:S01]  /*1ab10*/  IMAD R12, R55, R13, R11 ;  /* 0x0000000d370c7224 */ /* 0x000fe200078e020b */
[----:B----4-:R-:W-:Y:S01]  /*1ab20*/  IABS R15, R61 ;  /* 0x0000003d000f7213 */ /* 0x010fe20000000000 */
[----:B0-----:R-:W4:Y:S01]  /*1ab30*/  LDL.LU R59, [R1+0x348] ;  /* 0x00034800013b7983 */ /* 0x001f220000300800 */
[----:B---3--:R-:W-:-:S03]  /*1ab40*/  IABS R11, R60 ;  /* 0x0000003c000b7213 */ /* 0x008fc60000000000 */
[----:B------:R-:W-:Y:S04]  /*1ab50*/  STL [R1+0x35c], R57 ;  /* 0x00035c3901007387 */ /* 0x000fe80000100800 */
[----:B------:R-:W3:Y:S04]  /*1ab60*/  LDL R61, [R1+0x4dac] ;  /* 0x004dac00013d7983 */ /* 0x000ee80000100800 */
[----:B------:R-:W4:Y:S04]  /*1ab70*/  LDL R60, [R1+0x4db0] ;  /* 0x004db000013c7983 */ /* 0x000f280000100800 */
[----:B------:R-:W-:Y:S04]  /*1ab80*/  STL [R1+0x368], R53 ;  /* 0x0003683501007387 */ /* 0x000fe80000100800 */
        /* <DEDUP_REMOVED lines=27> */
[C---:B------:R-:W-:Y:S01]  /*1ad40*/  IMAD R57, R55.reuse, R18, R15 ;  /* 0x0000001237397224 */ /* 0x040fe200078e020f */
[----:B---3--:R-:W-:Y:S01]  /*1ad50*/  IABS R15, R61 ;  /* 0x0000003d000f7213 */ /* 0x008fe20000000000 */
[----:B------:R-:W-:Y:S01]  /*1ad60*/  IMAD R53, R55, R13, R11 ;  /* 0x0000000d37357224 */ /* 0x000fe200078e020b */
[----:B----4-:R-:W-:Y:S01]  /*1ad70*/  IABS R11, R60 ;  /* 0x0000003c000b7213 */ /* 0x010fe20000000000 */
[----:B0-----:R-:W3:Y:S04]  /*1ad80*/  LDL.LU R22, [R1+0x310] ;  /* 0x0003100001167983 */ /* 0x001ee80000300800 */
[----:B------:R-:W-:Y:S04]  /*1ad90*/  STL [R1+0x354], R51 ;  /* 0x0003543301007387 */ /* 0x000fe80000100800 */
[----:B------:R-:W-:Y:S04]  /*1ada0*/  STL [R1+0x334], R49 ;  /* 0x0003343101007387 */ /* 0x000fe80000100800 */
        /* <DEDUP_REMOVED lines=31> */
[----:B----4-:R-:W-:Y:S01]  /*1afa0*/  IABS R15, R61 ;  /* 0x0000003d000f7213 */ /* 0x010fe20000000000 */
[----:B0-----:R-:W4:Y:S01]  /*1afb0*/  LDL.LU R59, [R1+0x308] ;  /* 0x00030800013b7983 */ /* 0x001f220000300800 */
[----:B---3--:R-:W-:-:S03]  /*1afc0*/  IABS R11, R60 ;  /* 0x0000003c000b7213 */ /* 0x008fc60000000000 */
[----:B------:R-:W-:Y:S04]  /*1afd0*/  STL [R1+0x328], R50 ;  /* 0x0003283201007387 */ /* 0x000fe80000100800 */
[----:B------:R-:W3:Y:S04]  /*1afe0*/  LDL R61, [R1+0x4dc4] ;  /* 0x004dc400013d7983 */ /* 0x000ee80000100800 */
[----:B------:R-:W4:Y:S04]  /*1aff0*/  LDL R60, [R1+0x4dc8] ;  /* 0x004dc800013c7983 */ /* 0x000f280000100800 */
        /* <DEDUP_REMOVED lines=29> */
[----:B---3--:R-:W-:Y:S01]  /*1b1d0*/  IABS R15, R61 ;  /* 0x0000003d000f7213 */ /* 0x008fe20000000000 */
[----:B------:R-:W-:Y:S01]  /*1b1e0*/  IMAD R50, R55, R13, R11 ;  /* 0x0000000d37327224 */ /* 0x000fe200078e020b */
[----:B----4-:R-:W-:Y:S01]  /*1b1f0*/  IABS R11, R60 ;  /* 0x0000003c000b7213 */ /* 0x010fe20000000000 */
        /* <DEDUP_REMOVED lines=74> */
[----:B------:R0:W-:Y:S04]  /*1b6a0*/  STL [R1+0x2e4], R27 ;  /* 0x0002e41b01007387 */ /* 0x0001e80000100800 */
[----:B------:R-:W4:Y:S04]  /*1b6b0*/  LDL R61, [R1+0x4de8] ;  /* 0x004de800013d7983 */ /* 0x000f280000100800 */
[----:B------:R-:W3:Y:S04]  /*1b6c0*/  LDL R60, [R1+0x4dec] ;  /* 0x004dec00013c7983 */ /* 0x000ee80000100800 */
        /* <DEDUP_REMOVED lines=14> */
[----:B------:R-:W-:-:S03]  /*1b7b0*/  @!P4 IMAD.IADD R14, R14, 0x1, -R55 ;  /* 0x000000010e0ec824 */ /* 0x000fc600078e0a37 */
[----:B------:R0:W-:Y:S01]  /*1b7c0*/  STL [R1+0x2c8], R59 ;  /* 0x0002c83b01007387 */ /* 0x0001e20000100800 */
[----:B------:R-:W-:Y:S01]  /*1b7d0*/  @!P6 IMAD.IADD R5, R5, 0x1, -R55 ;  /* 0x000000010505e824 */ /* 0x000fe200078e0a37 */
[C---:B------:R-:W-:Y:S02]  /*1b7e0*/  ISETP.GT.U32.AND P3, PT, R55.reuse, R39, PT ;  /* 0x000000273700720c */ /* 0x040fe40003f64070 */
[C---:B------:R-:W-:Y:S01]  /*1b7f0*/  ISETP.GT.U32.AND P4, PT, R55.reuse, R14, PT ;  /* 0x0000000e3700720c */ /* 0x040fe20003f84070 */
[----:B0-----:R-:W2:Y:S01]  /*1b800*/  LDL.LU R59, [R1+0x5858] ;  /* 0x00585800013b7983 */ /* 0x001ea20000300800 */
[----:B------:R-:W-:Y:S01]  /*1b810*/  ISETP.GT.U32.AND P6, PT, R55, R5, PT ;  /* 0x000000053700720c */ /* 0x000fe20003fc4070 */
[----:B------:R-:W-:-:S04]  /*1b820*/  IMAD.HI.U32 R18, R2, R15, RZ ;  /* 0x0000000f02127227 */ /* 0x000fc800078e00ff */
[----:B------:R-:W-:-:S04]  /*1b830*/  IMAD.HI.U32 R13, R2, R11, RZ ;  /* 0x0000000b020d7227 */ /* 0x000fc800078e00ff */
[----:B------:R-:W-:Y:S02]  /*1b840*/  IMAD.MOV R18, RZ, RZ, -R18 ;  /* 0x000000ffff127224 */ /* 0x000fe400078e0a12 */
[----:B------:R-:W-:Y:S02]  /*1b850*/  IMAD.MOV R13, RZ, RZ, -R13 ;  /* 0x000000ffff0d7224 */ /* 0x000fe400078e0a0d */
[--C-:B------:R-:W-:Y:S02]  /*1b860*/  @!P3 IMAD.IADD R39, R39, 0x1, -R55.reuse ;  /* 0x000000012727b824 */ /* 0x100fe400078e0a37 */
[--C-:B------:R-:W-:Y:S02]  /*1b870*/  @!P4 IMAD.IADD R14, R14, 0x1, -R55.reuse ;  /* 0x000000010e0ec824 */ /* 0x100fe400078e0a37 */
[----:B------:R-:W-:Y:S01]  /*1b880*/  @!P6 IMAD.IADD R5, R5, 0x1, -R55 ;  /* 0x000000010505e824 */ /* 0x000fe200078e0a37 */
[----:B------:R0:W-:Y:S01]  /*1b890*/  STL [R1+0x2cc], R39 ;  /* 0x0002cc2701007387 */ /* 0x0001e20000100800 */
[C---:B------:R-:W-:Y:S01]  /*1b8a0*/  IMAD R4, R55.reuse, R18, R15 ;  /* 0x0000001237047224 */ /* 0x040fe200078e020f */
[----:B----4-:R-:W-:Y:S01]  /*1b8b0*/  IABS R15, R61 ;  /* 0x0000003d000f7213 */ /* 0x010fe20000000000 */
[----:B------:R-:W-:Y:S01]  /*1b8c0*/  IMAD R48, R55, R13, R11 ;  /* 0x0000000d37307224 */ /* 0x000fe200078e020b */
[----:B---3--:R-:W-:Y:S01]  /*1b8d0*/  IABS R11, R60 ;  /* 0x0000003c000b7213 */ /* 0x008fe20000000000 */
[----:B------:R-:W3:Y:S04]  /*1b8e0*/  LDL R61, [R1+0x4df4] ;  /* 0x004df400013d7983 */ /* 0x000ee80000100800 */
        /* <DEDUP_REMOVED lines=13> */
[----:B------:R-:W-:-:S09]  /*1b9c0*/  ISETP.GT.U32.AND P3, PT, R55, R59, PT ;  /* 0x0000003b3700720c */ /* 0x000fd20003f64070 */
[--C-:B------:R-:W-:Y:S02]  /*1b9d0*/  @!P5 IMAD.IADD R22, R22, 0x1, -R55.reuse ;  /* 0x000000011616d824 */ /* 0x100fe400078e0a37 */
[----:B------:R-:W-:-:S03]  /*1b9e0*/  @!P4 IMAD.IADD R25, R25, 0x1, -R55 ;  /* 0x000000011919c824 */ /* 0x000fc600078e0a37 */
[----:B------:R0:W-:Y:S01]  /*1b9f0*/  STL [R1+0x2c0], R22 ;  /* 0x0002c01601007387 */ /* 0x0001e20000100800 */
[--C-:B------:R-:W-:Y:S02]  /*1ba00*/  @!P6 IMAD.IADD R17, R17, 0x1, -R55.reuse ;  /* 0x000000011111e824 */ /* 0x100fe400078e0a37 */
[----:B------:R-:W-:Y:S01]  /*1ba10*/  @!P3 IMAD.IADD R59, R59, 0x1, -R55 ;  /* 0x000000013b3bb824 */ /* 0x000fe200078e0a37 */
[----:B0-----:R-:W2:Y:S01]  /*1ba20*/  LDL.LU R22, [R1+0x5854] ;  /* 0x0058540001167983 */ /* 0x001ea20000300800 */
[----:B------:R-:W-:-:S03]  /*1ba30*/  ISETP.GT.U32.AND P4, PT, R55, R25, PT ;  /* 0x000000193700720c */ /* 0x000fc60003f84070 */
        /* <DEDUP_REMOVED lines=11> */
[----:B---3--:R-:W-:Y:S01]  /*1baf0*/  IABS R15, R61 ;  /* 0x0000003d000f7213 */ /* 0x008fe20000000000 */
[----:B------:R-:W-:Y:S01]  /*1bb00*/  IMAD R5, R55, R13, R11 ;  /* 0x0000000d37057224 */ /* 0x000fe200078e020b */
[----:B----4-:R-:W-:Y:S01]  /*1bb10*/  IABS R11, R60 ;  /* 0x0000003c000b7213 */ /* 0x010fe20000000000 */
[----:B------:R1:W-:Y:S04]  /*1bb20*/  STL [R1+0x2a4], R25 ;  /* 0x0002a41901007387 */ /* 0x0003e80000100800 */
[----:B------:R-:W3:Y:S04]  /*1bb30*/  LDL R61, [R1+0x4e00] ;  /* 0x004e0000013d7983 */ /* 0x000ee80000100800 */
[----:B------:R-:W4:Y:S04]  /*1bb40*/  LDL R60, [R1+0x4e04] ;  /* 0x004e0400013c7983 */ /* 0x000f280000100800 */
        /* <DEDUP_REMOVED lines=8> */
[----:B------:R-:W-:-:S09]  /*1bbd0*/  ISETP.GT.U32.AND P6, PT, R55, R6, PT ;  /* 0x000000063700720c */ /* 0x000fd20003fc4070 */
[--C-:B------:R-:W-:Y:S02]  /*1bbe0*/  @!P5 IMAD.IADD R0, R0, 0x1, -R55.reuse ;  /* 0x000000010000d824 */ /* 0x100fe400078e0a37 */
[--C-:B------:R-:W-:Y:S02]  /*1bbf0*/  @!P3 IMAD.IADD R26, R26, 0x1, -R55.reuse ;  /* 0x000000011a1ab824 */ /* 0x100fe400078e0a37 */
[----:B------:R-:W-:Y:S01]  /*1bc00*/  @!P6 IMAD.IADD R6, R6, 0x1, -R55 ;  /* 0x000000010606e824 */ /* 0x000fe200078e0a37 */
[C---:B------:R-:W-:Y:S02]  /*1bc10*/  ISETP.GT.U32.AND P5, PT, R55.reuse, R0, PT ;  /* 0x000000003700720c */ /* 0x040fe40003fa4070 */
[C---:B------:R-:W-:Y:S02]  /*1bc20*/  ISETP.GT.U32.AND P4, PT, R55.reuse, R22, PT ;  /* 0x000000163700720c */ /* 0x040fe40003f84070 */
[C---:B------:R-:W-:Y:S02]  /*1bc30*/  ISETP.GT.U32.AND P3, PT, R55.reuse, R26, PT ;  /* 0x0000001a3700720c */ /* 0x040fe40003f64070 */
[----:B------:R-:W-:-:S09]  /*1bc40*/  ISETP.GT.U32.AND P6, PT, R55, R6, PT ;  /* 0x000000063700720c */ /* 0x000fd20003fc4070 */
[----:B------:R-:W-:-:S05]  /*1bc50*/  @!P4 IMAD.IADD R22, R22, 0x1, -R55 ;  /* 0x000000011616c824 */ /* 0x000fca00078e0a37 */
        /* <DEDUP_REMOVED lines=10> */
[C---:B-1----:R-:W-:Y:S01]  /*1bd00*/  IMAD R25, R55.reuse, R18, R15 ;  /* 0x0000001237197224 */ /* 0x042fe200078e020f */
[----:B---3--:R-:W-:Y:S01]  /*1bd10*/  IABS R15, R61 ;  /* 0x0000003d000f7213 */ /* 0x008fe20000000000 */
[----:B------:R-:W-:Y:S01]  /*1bd20*/  IMAD R17, R55, R13, R11 ;  /* 0x0000000d37117224 */ /* 0x000fe200078e020b */
[----:B----4-:R-:W-:Y:S01]  /*1bd30*/  IABS R11, R60 ;  /* 0x0000003c000b7213 */ /* 0x010fe20000000000 */
[----:B0-----:R-:W3:Y:S04]  /*1bd40*/  LDL.LU R0, [R1+0x5850] ;  /* 0x0058500001007983 */ /* 0x001ee80000300800 */
[----:B------:R-:W-:Y:S04]  /*1bd50*/  STL [R1+0x298], R26 ;  /* 0x0002981a01007387 */ /* 0x000fe80000100800 */
[----:B------:R-:W4:Y:S04]  /*1bd60*/  LDL R61, [R1+0x4e0c] ;  /* 0x004e0c00013d7983 */ /* 0x000f280000100800 */
[----:B------:R-:W3:Y:S04]  /*1bd70*/  LDL R60, [R1+0x4e10] ;  /* 0x004e1000013c7983 */ /* 0x000ee80000100800 */
        /* <DEDUP_REMOVED lines=29> */
[----:B------:R-:W-:Y:S01]  /*1bf50*/  IMAD R22, R55, R13, R11 ;  /* 0x0000000d37167224 */ /* 0x000fe200078e020b */
[----:B0-----:R-:W2:Y:S04]  /*1bf60*/  LDL.LU R40, [R1+0x584c] ;  /* 0x00584c0001287983 */ /* 0x001ea80000300800 */
[----:B------:R-:W-:Y:S04]  /*1bf70*/  STL [R1+0x284], R58 ;  /* 0x0002843a01007387 */ /* 0x000fe80000100800 */
[----:B------:R0:W-:Y:S01]  /*1bf80*/  STL [R1+0x290], R19 ;  /* 0x0002901301007387 */ /* 0x0001e20000100800 */
        /* <DEDUP_REMOVED lines=33> */
[----:B0-----:R-:W2:Y:S04]  /*1c1a0*/  LDL.LU R41, [R1+0x5848] ;  /* 0x0058480001297983 */ /* 0x001ea80000300800 */
[----:B------:R0:W-:Y:S01]  /*1c1b0*/  STL [R1+0x27c], R24 ;  /* 0x00027c1801007387 */ /* 0x0001e20000100800 */
        /* <DEDUP_REMOVED lines=97> */
[----:B------:R-:W-:Y:S02]  /*1c7d0*/  @!P3 IMAD.IADD R51, R51, 0x1, -R55 ;  /* 0x000000013333b824 */ /* 0x000fe400078e0a37 */
[----:B------:R-:W-:Y:S02]  /*1c7e0*/  IMAD.MOV R13, RZ, RZ, -R13 ;  /* 0x000000ffff0d7224 */ /* 0x000fe400078e0a0d */
[----:B------:R-:W-:Y:S01]  /*1c7f0*/  @!P4 IMAD.IADD R28, R28, 0x1, -R55 ;  /* 0x000000011c1cc824 */ /* 0x000fe200078e0a37 */
[----:B------:R0:W-:Y:S01]  /*1c800*/  STL [R1+0x230], R49 ;  /* 0x0002303101007387 */ /* 0x0001e20000100800 */
[----:B------:R-:W-:-:S04]  /*1c810*/  IMAD.HI.U32 R18, R2, R15, RZ ;  /* 0x0000000f02127227 */ /* 0x000fc800078e00ff */
[----:B------:R-:W-:Y:S02]  /*1c820*/  IMAD R53, R55, R13, R11 ;  /* 0x0000000d37357224 */ /* 0x000fe400078e020b */
[----:B------:R-:W-:Y:S01]  /*1c830*/  IMAD.MOV R18, RZ, RZ, -R18 ;  /* 0x000000ffff127224 */ /* 0x000fe200078e0a12 */
[----:B0-----:R-:W4:Y:S01]  /*1c840*/  LDL.LU R49, [R1+0x583c] ;  /* 0x00583c0001317983 */ /* 0x001f220000300800 */
[----:B---3--:R-:W-:-:S03]  /*1c850*/  IABS R11, R60 ;  /* 0x0000003c000b7213 */ /* 0x008fc60000000000 */
[----:B------:R-:W-:Y:S01]  /*1c860*/  STL [R1+0x234], R51 ;  /* 0x0002343301007387 */ /* 0x000fe20000100800 */
[----:B------:R-:W-:-:S03]  /*1c870*/  @!P6 IMAD.IADD R10, R10, 0x1, -R55 ;  /* 0x000000010a0ae824 */ /* 0x000fc600078e0a37 */
[----:B------:R0:W-:Y:S04]  /*1c880*/  STL [R1+0x218], R28 ;  /* 0x0002181c01007387 */ /* 0x0001e80000100800 */
[----:B------:R-:W3:Y:S01]  /*1c890*/  LDL R60, [R1+0x4e4c] ;  /* 0x004e4c00013c7983 */ /* 0x000ee20000100800 */
[----:B------:R-:W-:Y:S01]  /*1c8a0*/  IMAD R57, R55, R18, R15 ;  /* 0x0000001237397224 */ /* 0x000fe200078e020f */
[----:B------:R-:W-:Y:S02]  /*1c8b0*/  IABS R15, R61 ;  /* 0x0000003d000f7213 */ /* 0x000fe40000000000 */
[----:B------:R-:W4:Y:S04]  /*1c8c0*/  LDL R61, [R1+0x4e48] ;  /* 0x004e4800013d7983 */ /* 0x000f280000100800 */
[----:B------:R-:W-:Y:S01]  /*1c8d0*/  STL [R1+0x21c], R10 ;  /* 0x00021c0a01007387 */ /* 0x000fe20000100800 */
        /* <DEDUP_REMOVED lines=9> */
[----:B------:R-:W-:-:S03]  /*1c970*/  @!P3 IMAD.IADD R44, R44, 0x1, -R55 ;  /* 0x000000012c2cb824 */ /* 0x000fc600078e0a37 */
[C---:B------:R-:W-:Y:S02]  /*1c980*/  ISETP.GT.U32.AND P5, PT, R55.reuse, R50, PT ;  /* 0x000000323700720c */ /* 0x040fe40003fa4070 */
[C---:B------:R-:W-:Y:S02]  /*1c990*/  ISETP.GT.U32.AND P3, PT, R55.reuse, R44, PT ;  /* 0x0000002c3700720c */ /* 0x040fe40003f64070 */
[----:B------:R-:W-:Y:S01]  /*1c9a0*/  ISETP.GT.U32.AND P6, PT, R55, R16, PT ;  /* 0x000000103700720c */ /* 0x000fe20003fc4070 */
[----:B------:R-:W-:-:S04]  /*1c9b0*/  IMAD.HI.U32 R13, R2, R11, RZ ;  /* 0x0000000b020d7227 */ /* 0x000fc800078e00ff */
[----:B------:R-:W-:-:S04]  /*1c9c0*/  IMAD.MOV R13, RZ, RZ, -R13 ;  /* 0x000000ffff0d7224 */ /* 0x000fc800078e0a0d */
[--C-:B------:R-:W-:Y:S02]  /*1c9d0*/  @!P5 IMAD.IADD R50, R50, 0x1, -R55.reuse ;  /* 0x000000013232d824 */ /* 0x100fe400078e0a37 */
[--C-:B------:R-:W-:Y:S02]  /*1c9e0*/  @!P3 IMAD.IADD R44, R44, 0x1, -R55.reuse ;  /* 0x000000012c2cb824 */ /* 0x100fe400078e0a37 */
[--C-:B------:R-:W-:Y:S01]  /*1c9f0*/  @!P4 IMAD.IADD R29, R29, 0x1, -R55.reuse ;  /* 0x000000011d1dc824 */ /* 0x100fe200078e0a37 */
[----:B------:R0:W-:Y:S01]  /*1ca00*/  STL [R1+0x220], R50 ;  /* 0x0002203201007387 */ /* 0x0001e20000100800 */
[----:B------:R-:W-:Y:S02]  /*1ca10*/  @!P6 IMAD.IADD R16, R16, 0x1, -R55 ;  /* 0x000000011010e824 */ /* 0x000fe400078e0a37 */
[C---:B------:R-:W-:Y:S01]  /*1ca20*/  IMAD R51, R55.reuse, R13, R11 ;  /* 0x0000000d37337224 */ /* 0x040fe200078e020b */
[C---:B------:R-:W-:Y:S02]  /*1ca30*/  ISETP.GT.U32.AND P4, PT, R55.reuse, R29, PT ;  /* 0x0000001d3700720c */ /* 0x040fe40003f84070 */
[----:B------:R-:W-:-:S02]  /*1ca40*/  ISETP.GT.U32.AND P6, PT, R55, R16, PT ;  /* 0x000000103700720c */ /* 0x000fc40003fc4070 */
[----:B---3--:R-:W-:Y:S01]  /*1ca50*/  IABS R11, R60 ;  /* 0x0000003c000b7213 */ /* 0x008fe20000000000 */
[----:B0-----:R-:W3:Y:S04]  /*1ca60*/  LDL.LU R50, [R1+0x5838] ;  /* 0x0058380001327983 */ /* 0x001ee80000300800 */
[----:B------:R0:W-:Y:S04]  /*1ca70*/  STL [R1+0x208], R44 ;  /* 0x0002082c01007387 */ /* 0x0001e80000100800 */
[----:B------:R-:W3:Y:S01]  /*1ca80*/  LDL R60, [R1+0x4e58] ;  /* 0x004e5800013c7983 */ /* 0x000ee20000100800 */
[----:B------:R-:W-:-:S04]  /*1ca90*/  IMAD.HI.U32 R18, R2, R15, RZ ;  /* 0x0000000f02127227 */ /* 0x000fc800078e00ff */
[----:B------:R-:W-:Y:S02]  /*1caa0*/  IMAD.MOV R18, RZ, RZ, -R18 ;  /* 0x000000ffff127224 */ /* 0x000fe400078e0a12 */
[--C-:B------:R-:W-:Y:S02]  /*1cab0*/  @!P4 IMAD.IADD R29, R29, 0x1, -R55.reuse ;  /* 0x000000011d1dc824 */ /* 0x100fe400078e0a37 */
[----:B------:R-:W-:Y:S02]  /*1cac0*/  @!P6 IMAD.IADD R16, R16, 0x1, -R55 ;  /* 0x000000011010e824 */ /* 0x000fe400078e0a37 */
[----:B------:R-:W-:Y:S01]  /*1cad0*/  IMAD R10, R55, R18, R15 ;  /* 0x00000012370a7224 */ /* 0x000fe200078e020f */
[----:B----4-:R-:W-:Y:S02]  /*1cae0*/  IABS R15, R61 ;  /* 0x0000003d000f7213 */ /* 0x010fe40000000000 */
        /* <DEDUP_REMOVED lines=16> */
[C---:B------:R-:W-:Y:S01]  /*1cbf0*/  ISETP.GT.U32.AND P4, PT, R55.reuse, R46, PT ;  /* 0x0000002e3700720c */ /* 0x040fe20003f84070 */
[----:B------:R-:W-:Y:S01]  /*1cc00*/  IMAD.HI.U32 R13, R2, R11, RZ ;  /* 0x0000000b020d7227 */ /* 0x000fe200078e00ff */
[----:B------:R-:W-:-:S03]  /*1cc10*/  ISETP.GT.U32.AND P6, PT, R55, R27, PT ;  /* 0x0000001b3700720c */ /* 0x000fc60003fc4070 */
[----:B------:R-:W-:-:S04]  /*1cc20*/  IMAD.MOV R13, RZ, RZ, -R13 ;  /* 0x000000ffff0d7224 */ /* 0x000fc800078e0a0d */
[--C-:B------:R-:W-:Y:S02]  /*1cc30*/  @!P5 IMAD.IADD R3, R3, 0x1, -R55.reuse ;  /* 0x000000010303d824 */ /* 0x100fe400078e0a37 */
[--C-:B------:R-:W-:Y:S02]  /*1cc40*/  @!P3 IMAD.IADD R56, R56, 0x1, -R55.reuse ;  /* 0x000000013838b824 */ /* 0x100fe400078e0a37 */
[----:B------:R-:W-:Y:S01]  /*1cc50*/  @!P4 IMAD.IADD R46, R46, 0x1, -R55 ;  /* 0x000000012e2ec824 */ /* 0x000fe200078e0a37 */
[----:B------:R0:W-:Y:S01]  /*1cc60*/  STL [R1+0x1f8], R3 ;  /* 0x0001f80301007387 */ /* 0x0001e20000100800 */
[----:B-1----:R-:W-:Y:S01]  /*1cc70*/  IMAD R16, R55, R13, R11 ;  /* 0x0000000d37107224 */ /* 0x002fe200078e020b */
[----:B---3--:R-:W-:Y:S02]  /*1cc80*/  IABS R11, R60 ;  /* 0x0000003c000b7213 */ /* 0x008fe40000000000 */
[----:B0-----:R-:W3:Y:S04]  /*1cc90*/  LDL.LU R3, [R1+0x5834] ;  /* 0x0058340001037983 */ /* 0x001ee80000300800 */
[----:B------:R0:W-:Y:S04]  /*1cca0*/  STL [R1+0x1fc], R56 ;  /* 0x0001fc3801007387 */ /* 0x0001e80000100800 */
[----:B------:R-:W-:Y:S04]  /*1ccb0*/  STL [R1+0x200], R46 ;  /* 0x0002002e01007387 */ /* 0x000fe80000100800 */
[----:B------:R-:W3:Y:S01]  /*1ccc0*/  LDL R60, [R1+0x4e64] ;  /* 0x004e6400013c7983 */ /* 0x000ee20000100800 */
[----:B------:R-:W-:-:S05]  /*1ccd0*/  @!P6 IMAD.IADD R27, R27, 0x1, -R55 ;  /* 0x000000011b1be824 */ /* 0x000fca00078e0a37 */
[----:B------:R-:W-:Y:S01]  /*1cce0*/  ISETP.GT.U32.AND P6, PT, R55, R27, PT ;  /* 0x0000001b3700720c */ /* 0x000fe20003fc4070 */
[----:B------:R-:W-:-:S04]  /*1ccf0*/  IMAD.HI.U32 R18, R2, R15, RZ ;  /* 0x0000000f02127227 */ /* 0x000fc800078e00ff */
[----:B------:R-:W-:-:S04]  /*1cd00*/  IMAD.MOV R18, RZ, RZ, -R18 ;  /* 0x000000ffff127224 */ /* 0x000fc800078e0a12 */
[----:B------:R-:W-:Y:S01]  /*1cd10*/  IMAD R29, R55, R18, R15 ;  /* 0x00000012371d7224 */ /* 0x000fe200078e020f */
[----:B----4-:R-:W-:Y:S02]  /*1cd20*/  IABS R15, R61 ;  /* 0x0000003d000f7213 */ /* 0x010fe40000000000 */
[----:B------:R-:W4:Y:S01]  /*1cd30*/  LDL R61, [R1+0x4e60] ;  /* 0x004e6000013d7983 */ /* 0x000f220000100800 */
[----:B------:R-:W-:-:S05]  /*1cd40*/  @!P6 IMAD.IADD R27, R27, 0x1, -R55 ;  /* 0x000000011b1be824 */ /* 0x000fca00078e0a37 */
[----:B------:R1:W-:Y:S01]  /*1cd50*/  STL [R1+0x1e8], R27 ;  /* 0x0001e81b01007387 */ /* 0x0003e20000100800 */
[----:B--2---:R-:W-:-:S05]  /*1cd60*/  IABS R20, R20 ;  /* 0x0000001400147213 */ /* 0x004fca0000000000 */
[----:B------:R-:W-:-:S04]  /*1cd70*/  IMAD.HI.U32 R21, R2, R20, RZ ;  /* 0x0000001402157227 */ /* 0x000fc800078e00ff */
[----:B------:R-:W-:-:S04]  /*1cd80*/  IMAD.MOV R21, RZ, RZ, -R21 ;  /* 0x000000ffff157224 */ /* 0x000fc800078e0a15 */
[C---:B0-----:R-:W-:Y:S02]  /*1cd90*/  IMAD R56, R55.reuse, R21, R20 ;  /* 0x0000001537387224 */ /* 0x041fe400078e0214 */
        /* <DEDUP_REMOVED lines=8> */
[----:B------:R-:W-:-:S06]  /*1ce20*/  IMAD.MOV R13, RZ, RZ, -R13 ;  /* 0x000000ffff0d7224 */ /* 0x000fcc00078e0a0d */
[--C-:B------:R-:W-:Y:S02]  /*1ce30*/  @!P5 IMAD.IADD R4, R4, 0x1, -R55.reuse ;  /* 0x000000010404d824 */ /* 0x100fe400078e0a37 */
[----:B------:R-:W-:Y:S02]  /*1ce40*/  @!P3 IMAD.IADD R48, R48, 0x1, -R55 ;  /* 0x000000013030b824 */ /* 0x000fe400078e0a37 */
[----:B-1----:R-:W-:Y:S01]  /*1ce50*/  IMAD R27, R55, R13, R11 ;  /* 0x0000000d371b7224 */ /* 0x002fe200078e020b */
[----:B------:R0:W-:Y:S01]  /*1ce60*/  STL [R1+0x1f0], R4 ;  /* 0x0001f00401007387 */ /* 0x0001e20000100800 */
[----:B---3--:R-:W-:-:S03]  /*1ce70*/  IABS R11, R60 ;  /* 0x0000003c000b7213 */ /* 0x008fc60000000000 */
[----:B0-----:R-:W3:Y:S04]  /*1ce80*/  LDL.LU R4, [R1+0x5830] ;  /* 0x0058300001047983 */ /* 0x001ee80000300800 */
[----:B------:R-:W-:Y:S04]  /*1ce90*/  STL [R1+0x1f4], R48 ;  /* 0x0001f43001007387 */ /* 0x000fe80000100800 */
[----:B------:R-:W3:Y:S01]  /*1cea0*/  LDL R60, [R1+0x51e0] ;  /* 0x0051e000013c7983 */ /* 0x000ee20000100800 */
[C---:B------:R-:W-:Y:S02]  /*1ceb0*/  ISETP.GT.U32.AND P4, PT, R55.reuse, R39, PT ;  /* 0x000000273700720c */ /* 0x040fe40003f84070 */
[----:B------:R-:W-:-:S11]  /*1cec0*/  ISETP.GT.U32.AND P6, PT, R55, R14, PT ;  /* 0x0000000e3700720c */ /* 0x000fd60003fc4070 */
[--C-:B------:R-:W-:Y:S02]  /*1ced0*/  @!P4 IMAD.IADD R39, R39, 0x1, -R55.reuse ;  /* 0x000000012727c824 */ /* 0x100fe400078e0a37 */
[----:B------:R-:W-:-:S03]  /*1cee0*/  @!P6 IMAD.IADD R14, R14, 0x1, -R55 ;  /* 0x000000010e0ee824 */ /* 0x000fc600078e0a37 */
[C---:B------:R-:W-:Y:S02]  /*1cef0*/  ISETP.GT.U32.AND P4, PT, R55.reuse, R39, PT ;  /* 0x000000273700720c */ /* 0x040fe40003f84070 */
[----:B------:R-:W-:Y:S01]  /*1cf00*/  ISETP.GT.U32.AND P6, PT, R55, R14, PT ;  /* 0x0000000e3700720c */ /* 0x000fe20003fc4070 */
[----:B------:R-:W-:-:S04]  /*1cf10*/  IMAD.HI.U32 R18, R2, R15, RZ ;  /* 0x0000000f02127227 */ /* 0x000fc800078e00ff */
[----:B------:R-:W-:-:S04]  /*1cf20*/  IMAD.MOV R18, RZ, RZ, -R18 ;  /* 0x000000ffff127224 */ /* 0x000fc800078e0a12 */
[----:B------:R-:W-:Y:S02]  /*1cf30*/  IMAD R46, R55, R18, R15 ;  /* 0x00000012372e7224 */ /* 0x000fe400078e020f */
[--C-:B------:R-:W-:Y:S02]  /*1cf40*/  @!P4 IMAD.IADD R39, R39, 0x1, -R55.reuse ;  /* 0x000000012727c824 */ /* 0x100fe400078e0a37 */
[----:B------:R-:W-:Y:S01]  /*1cf50*/  @!P6 IMAD.IADD R14, R14, 0x1, -R55 ;  /* 0x000000010e0ee824 */ /* 0x000fe200078e0a37 */
        /* <DEDUP_REMOVED lines=21> */
[--C-:B------:R-:W-:Y:S02]  /*1d0b0*/  @!P3 IMAD.IADD R59, R59, 0x1, -R55.reuse ;  /* 0x000000013b3bb824 */ /* 0x100fe400078e0a37 */
[----:B------:R-:W-:Y:S01]  /*1d0c0*/  @!P4 IMAD.IADD R25, R25, 0x1, -R55 ;  /* 0x000000011919c824 */ /* 0x000fe200078e0a37 */
[----:B------:R0:W-:Y:S01]  /*1d0d0*/  STL [R1+0x1e4], R5 ;  /* 0x0001e40501007387 */ /* 0x0001e20000100800 */
[C---:B------:R-:W-:Y:S01]  /*1d0e0*/  IMAD R39, R55.reuse, R13, R11 ;  /* 0x0000000d37277224 */ /* 0x040fe200078e020b */
[----:B---3--:R-:W-:Y:S02]  /*1d0f0*/  IABS R11, R60 ;  /* 0x0000003c000b7213 */ /* 0x008fe40000000000 */
[----:B0-----:R-:W3:Y:S04]  /*1d100*/  LDL.LU R5, [R1+0x582c] ;  /* 0x00582c0001057983 */ /* 0x001ee80000300800 */
[----:B------:R-:W-:Y:S04]  /*1d110*/  STL [R1+0x1c8], R59 ;  /* 0x0001c83b01007387 */ /* 0x000fe80000100800 */
[----:B------:R0:W-:Y:S04]  /*1d120*/  STL [R1+0x1cc], R25 ;  /* 0x0001cc1901007387 */ /* 0x0001e80000100800 */
[----:B------:R-:W3:Y:S01]  /*1d130*/  LDL R60, [R1+0x51ec] ;  /* 0x0051ec00013c7983 */ /* 0x000ee20000100800 */
[----:B------:R-:W-:Y:S01]  /*1d140*/  ISETP.GT.U32.AND P6, PT, R55, R17, PT ;  /* 0x000000113700720c */ /* 0x000fe20003fc4070 */
[----:B------:R-:W-:-:S12]  /*1d150*/  IMAD.HI.U32 R18, R2, R15, RZ ;  /* 0x0000000f02127227 */ /* 0x000fd800078e00ff */
[----:B------:R-:W-:-:S05]  /*1d160*/  @!P6 IMAD.IADD R17, R17, 0x1, -R55 ;  /* 0x000000011111e824 */ /* 0x000fca00078e0a37 */
[----:B------:R-:W-:Y:S01]  /*1d170*/  ISETP.GT.U32.AND P6, PT, R55, R17, PT ;  /* 0x000000113700720c */ /* 0x000fe20003fc4070 */
[----:B------:R-:W-:-:S04]  /*1d180*/  IMAD.MOV R18, RZ, RZ, -R18 ;  /* 0x000000ffff127224 */ /* 0x000fc800078e0a12 */
[----:B------:R-:W-:Y:S01]  /*1d190*/  IMAD R48, R55, R18, R15 ;  /* 0x0000001237307224 */ /* 0x000fe200078e020f */
[----:B----4-:R-:W-:Y:S02]  /*1d1a0*/  IABS R15, R61 ;  /* 0x0000003d000f7213 */ /* 0x010fe40000000000 */
[----:B------:R-:W4:Y:S05]  /*1d1b0*/  LDL R61, [R1+0x51e8] ;  /* 0x0051e800013d7983 */ /* 0x000f2a0000100800 */
[----:B------:R-:W-:-:S05]  /*1d1c0*/  @!P6 IMAD.IADD R17, R17, 0x1, -R55 ;  /* 0x000000011111e824 */ /* 0x000fca00078e0a37 */
        /* <DEDUP_REMOVED lines=16> */
[----:B------:R-:W-:Y:S01]  /*1d2d0*/  IMAD R59, R55, R13, R11 ;  /* 0x0000000d373b7224 */ /* 0x000fe200078e020b */
[----:B------:R0:W-:Y:S01]  /*1d2e0*/  STL [R1+0x1bc], R6 ;  /* 0x0001bc0601007387 */ /* 0x0001e20000100800 */
[----:B---3--:R-:W-:-:S03]  /*1d2f0*/  IABS R11, R60 ;  /* 0x0000003c000b7213 */ /* 0x008fc60000000000 */
[----:B0-----:R-:W3:Y:S04]  /*1d300*/  LDL.LU R6, [R1+0x5828] ;  /* 0x0058280001067983 */ /* 0x001ee80000300800 */
[----:B------:R0:W-:Y:S04]  /*1d310*/  STL [R1+0x1c0], R26 ;  /* 0x0001c01a01007387 */ /* 0x0001e80000100800 */
        /* <DEDUP_REMOVED lines=36> */
[C---:B-1----:R-:W-:Y:S01]  /*1d560*/  IMAD R19, R55.reuse, R13, R11 ;  /* 0x0000000d37137224 */ /* 0x042fe200078e020b */
[----:B---3--:R-:W-:Y:S02]  /*1d570*/  IABS R11, R60 ;  /* 0x0000003c000b7213 */ /* 0x008fe40000000000 */
[----:B0-----:R-:W3:Y:S04]  /*1d580*/  LDL.LU R7, [R1+0x5824] ;  /* 0x0058240001077983 */ /* 0x001ee80000300800 */
[----:B------:R0:W-:Y:S04]  /*1d590*/  STL [R1+0x1b8], R58 ;  /* 0x0001b83a01007387 */ /* 0x0001e80000100800 */
[----:B------:R-:W-:Y:S04]  /*1d5a0*/  STL [R1+0x1a4], R24 ;  /* 0x0001a41801007387 */ /* 0x000fe80000100800 */
        /* <DEDUP_REMOVED lines=10> */
[----:B------:R1:W-:Y:S01]  /*1d650*/  STL [R1+0x1a8], R23 ;  /* 0x0001a81701007387 */ /* 0x0003e20000100800 */
[C---:B------:R-:W-:Y:S02]  /*1d660*/  ISETP.GT.U32.AND P5, PT, R55.reuse, R8, PT ;  /* 0x000000083700720c */ /* 0x040fe40003fa4070 */
[----:B------:R-:W-:Y:S02]  /*1d670*/  ISETP.GT.U32.AND P3, PT, R55, R47, PT ;  /* 0x0000002f3700720c */ /* 0x000fe40003f64070 */
[----:B--2---:R-:W-:-:S05]  /*1d680*/  IABS R20, R20 ;  /* 0x0000001400147213 */ /* 0x004fca0000000000 */
[----:B------:R-:W-:-:S04]  /*1d690*/  IMAD.HI.U32 R21, R2, R20, RZ ;  /* 0x0000001402157227 */ /* 0x000fc800078e00ff */
[----:B------:R-:W-:-:S04]  /*1d6a0*/  IMAD.MOV R21, RZ, RZ, -R21 ;  /* 0x000000ffff157224 */ /* 0x000fc800078e0a15 */
[----:B0-----:R-:W-:Y:S02]  /*1d6b0*/  IMAD R58, R55, R21, R20 ;  /* 0x00000015373a7224 */ /* 0x001fe400078e0214 */
[----:B------:R-:W2:Y:S01]  /*1d6c0*/  LDL R20, [R1+0x51fc] ;  /* 0x0051fc0001147983 */ /* 0x000ea20000100800 */
        /* <DEDUP_REMOVED lines=9> */
[----:B------:R0:W-:Y:S04]  /*1d760*/  STL [R1+0x1ac], R8 ;  /* 0x0001ac0801007387 */ /* 0x0001e80000100800 */
[----:B0-----:R-:W2:Y:S04]  /*1d770*/  LDL.LU R8, [R1+0x5820] ;  /* 0x0058200001087983 */ /* 0x001ea80000300800 */
[----:B------:R-:W-:Y:S01]  /*1d780*/  STL [R1+0x198], R47 ;  /* 0x0001982f01007387 */ /* 0x000fe20000100800 */
[----:B---3--:R-:W-:-:S03]  /*1d790*/  IABS R11, R60 ;  /* 0x0000003c000b7213 */ /* 0x008fc60000000000 */
        /* <DEDUP_REMOVED lines=16> */
[----:B------:R-:W-:-:S02]  /*1d8a0*/  ISETP.GT.U32.AND P5, PT, R55, R9, PT ;  /* 0x000000093700720c */ /* 0x000fc40003fa4070 */
[C---:B------:R-:W-:Y:S02]  /*1d8b0*/  ISETP.GT.U32.AND P3, PT, R55.reuse, R57, PT ;  /* 0x000000393700720c */ /* 0x040fe40003f64070 */
[----:B------:R-:W-:-:S09]  /*1d8c0*/  ISETP.GT.U32.AND P4, PT, R55, R53, PT ;  /* 0x000000353700720c */ /* 0x000fd20003f84070 */
[--C-:B------:R-:W-:Y:S02]  /*1d8d0*/  @!P5 IMAD.IADD R9, R9, 0x1, -R55.reuse ;  /* 0x000000010909d824 */ /* 0x100fe400078e0a37 */
[----:B------:R-:W-:Y:S01]  /*1d8e0*/  @!P3 IMAD.IADD R57, R57, 0x1, -R55 ;  /* 0x000000013939b824 */ /* 0x000fe200078e0a37 */
[----:B--2---:R-:W-:-:S05]  /*1d8f0*/  IABS R20, R20 ;  /* 0x0000001400147213 */ /* 0x004fca0000000000 */
[----:B------:R-:W-:-:S04]  /*1d900*/  IMAD.HI.U32 R21, R2, R20, RZ ;  /* 0x0000001402157227 */ /* 0x000fc800078e00ff */
[----:B------:R-:W-:-:S04]  /*1d910*/  IMAD.MOV R21, RZ, RZ, -R21 ;  /* 0x000000ffff157224 */ /* 0x000fc800078e0a15 */
[----:B0-----:R-:W-:Y:S02]  /*1d920*/  IMAD R12, R55, R21, R20 ;  /* 0x00000015370c7224 */ /* 0x001fe400078e0214 */
[----:B------:R-:W2:Y:S01]  /*1d930*/  LDL R20, [R1+0x5208] ;  /* 0x0052080001147983 */ /* 0x000ea20000100800 */
        /* <DEDUP_REMOVED lines=10> */
[----:B------:R-:W-:-:S03]  /*1d9e0*/  IMAD R45, R55, R13, R11 ;  /* 0x0000000d372d7224 */ /* 0x000fc600078e020b */
[----:B0-----:R-:W2:Y:S01]  /*1d9f0*/  LDL.LU R9, [R1+0x581c] ;  /* 0x00581c0001097983 */ /* 0x001ea20000300800 */
[----:B---3--:R-:W-:-:S03]  /*1da00*/  IABS R11, R60 ;  /* 0x0000003c000b7213 */ /* 0x008fc60000000000 */
[----:B------:R-:W-:Y:S04]  /*1da10*/  STL [R1+0x190], R57 ;  /* 0x0001903901007387 */ /* 0x000fe80000100800 */
        /* <DEDUP_REMOVED lines=13> */
[----:B------:R-:W-:-:S11]  /*1daf0*/  ISETP.GT.U32.AND P3, PT, R55, R51, PT ;  /* 0x000000333700720c */ /* 0x000fd60003f64070 */
[--C-:B------:R-:W-:Y:S02]  /*1db00*/  @!P5 IMAD.IADD R10, R10, 0x1, -R55.reuse ;  /* 0x000000010a0ad824 */ /* 0x100fe400078e0a37 */
[----:B------:R-:W-:-:S03]  /*1db10*/  @!P3 IMAD.IADD R51, R51, 0x1, -R55 ;  /* 0x000000013333b824 */ /* 0x000fc600078e0a37 */
[C---:B------:R-:W-:Y:S02]  /*1db20*/  ISETP.GT.U32.AND P5, PT, R55.reuse, R10, PT ;  /* 0x0000000a3700720c */ /* 0x040fe40003fa4070 */
[----:B------:R-:W-:Y:S01]  /*1db30*/  ISETP.GT.U32.AND P3, PT, R55, R51, PT ;  /* 0x000000333700720c */ /* 0x000fe20003f64070 */
[----:B------:R-:W-:Y:S01]  /*1db40*/  IMAD.HI.U32 R13, R2, R11, RZ ;  /* 0x0000000b020d7227 */ /* 0x000fe200078e00ff */
[----:B--2---:R-:W-:-:S05]  /*1db50*/  IABS R20, R20 ;  /* 0x0000001400147213 */ /* 0x004fca0000000000 */
[----:B------:R-:W-:-:S04]  /*1db60*/  IMAD.HI.U32 R21, R2, R20, RZ ;  /* 0x0000001402157227 */ /* 0x000fc800078e00ff */
[----:B------:R-:W-:-:S04]  /*1db70*/  IMAD.MOV R21, RZ, RZ, -R21 ;  /* 0x000000ffff157224 */ /* 0x000fc800078e0a15 */
[----:B0-----:R-:W-:Y:S02]  /*1db80*/  IMAD R28, R55, R21, R20 ;  /* 0x00000015371c7224 */ /* 0x001fe400078e0214 */
[----:B------:R-:W2:Y:S01]  /*1db90*/  LDL R20, [R1+0x5214] ;  /* 0x0052140001147983 */ /* 0x000ea20000100800 */
[----:B------:R-:W-:Y:S02]  /*1dba0*/  @!P5 IMAD.IADD R10, R10, 0x1, -R55 ;  /* 0x000000010a0ad824 */ /* 0x000fe400078e0a37 */
[----:B------:R-:W-:Y:S02]  /*1dbb0*/  IMAD.MOV R13, RZ, RZ, -R13 ;  /* 0x000000ffff0d7224 */ /* 0x000fe400078e0a0d */
[----:B------:R-:W-:Y:S01]  /*1dbc0*/  @!P3 IMAD.IADD R51, R51, 0x1, -R55 ;  /* 0x000000013333b824 */ /* 0x000fe200078e0a37 */
[----:B------:R0:W-:Y:S01]  /*1dbd0*/  STL [R1+0x184], R10 ;  /* 0x0001840a01007387 */ /* 0x0001e20000100800 */
[----:B------:R-:W-:-:S03]  /*1dbe0*/  IMAD R57, R55, R13, R11 ;  /* 0x0000000d37397224 */ /* 0x000fc600078e020b */
[----:B0-----:R-:W2:Y:S04]  /*1dbf0*/  LDL.LU R10, [R1+0x5818] ;  /* 0x00581800010a7983 */ /* 0x001ea80000300800 */
[----:B------:R0:W-:Y:S01]  /*1dc00*/  STL [R1+0x188], R51 ;  /* 0x0001883301007387 */ /* 0x0001e20000100800 */
        /* <DEDUP_REMOVED lines=15> */
[----:B------:R1:W-:Y:S04]  /*1dd00*/  STL [R1+0x174], R44 ;  /* 0x0001742c01007387 */ /* 0x0003e80000100800 */
[----:B------:R-:W-:Y:S01]  /*1dd10*/  STL [R1+0x178], R29 ;  /* 0x0001781d01007387 */ /* 0x000fe20000100800 */
[----:B------:R-:W-:-:S02]  /*1dd20*/  ISETP.GT.U32.AND P5, PT, R55, R16, PT ;  /* 0x000000103700720c */ /* 0x000fc40003fa4070 */
        /* <DEDUP_REMOVED lines=12> */
[----:B------:R-:W-:Y:S02]  /*1ddf0*/  @!P4 IMAD.IADD R46, R46, 0x1, -R55 ;  /* 0x000000012e2ec824 */ /* 0x000fe400078e0a37 */
[----:B0-----:R-:W-:Y:S01]  /*1de00*/  IMAD R51, R55, R13, R11 ;  /* 0x0000000d37337224 */ /* 0x001fe200078e020b */
[----:B--2---:R-:W-:-:S05]  /*1de10*/  IABS R20, R20 ;  /* 0x0000001400147213 */ /* 0x004fca0000000000 */
[----:B------:R-:W-:-:S04]  /*1de20*/  IMAD.HI.U32 R21, R2, R20, RZ ;  /* 0x0000001402157227 */ /* 0x000fc800078e00ff */
[----:B------:R-:W-:-:S04]  /*1de30*/  IMAD.MOV R21, RZ, RZ, -R21 ;  /* 0x000000ffff157224 */ /* 0x000fc800078e0a15 */
[----:B-1----:R-:W-:Y:S02]  /*1de40*/  IMAD R44, R55, R21, R20 ;  /* 0x00000015372c7224 */ /* 0x002fe400078e0214 */
[----:B------:R-:W2:Y:S04]  /*1de50*/  LDL R20, [R1+0x5220] ;  /* 0x0052200001147983 */ /* 0x000ea80000100800 */
[----:B------:R0:W-:Y:S04]  /*1de60*/  STL [R1+0x17c], R16 ;  /* 0x00017c1001007387 */ /* 0x0001e80000100800 */
        /* <DEDUP_REMOVED lines=25> */
[----:B0-----:R-:W-:Y:S01]  /*1e000*/  IMAD R27, R55, R13, R11 ;  /* 0x0000000d371b7224 */ /* 0x001fe200078e020b */
[----:B--2---:R-:W-:-:S05]  /*1e010*/  IABS R20, R20 ;  /* 0x0000001400147213 */ /* 0x004fca0000000000 */
[----:B------:R-:W-:-:S04]  /*1e020*/  IMAD.HI.U32 R21, R2, R20, RZ ;  /* 0x0000001402157227 */ /* 0x000fc800078e00ff */
[----:B------:R-:W-:-:S04]  /*1e030*/  IMAD.MOV R21, RZ, RZ, -R21 ;  /* 0x000000ffff157224 */ /* 0x000fc800078e0a15 */
[----:B------:R-:W-:Y:S02]  /*1e040*/  IMAD R56, R55, R21, R20 ;  /* 0x0000001537387224 */ /* 0x000fe400078e0214 */
[----:B------:R-:W2:Y:S04]  /*1e050*/  LDL R20, [R1+0x522c] ;  /* 0x00522c0001147983 */ /* 0x000ea80000100800 */
        /* <DEDUP_REMOVED lines=147> */
[----:B------:R0:W-:Y:S04]  /*1e990*/  STL [R1+0x10c], R57 ;  /* 0x00010c3901007387 */ /* 0x0001e80000100800 */
[----:B------:R-:W3:Y:S01]  /*1e9a0*/  LDL R60, [R1+0x5270] ;  /* 0x00527000013c7983 */ /* 0x000ee20000100800 */
[C---:B------:R-:W-:Y:S02]  /*1e9b0*/  ISETP.GT.U32.AND P4, PT, R55.reuse, R44, PT ;  /* 0x0000002c3700720c */ /* 0x040fe40003f84070 */
[----:B------:R-:W-:Y:S01]  /*1e9c0*/  ISETP.GT.U32.AND P6, PT, R55, R29, PT ;  /* 0x0000001d3700720c */ /* 0x000fe20003fc4070 */
[----:B------:R-:W-:Y:S01]  /*1e9d0*/  IMAD.HI.U32 R18, R2, R15, RZ ;  /* 0x0000000f02127227 */ /* 0x000fe200078e00ff */
[----:B0-----:R-:W3:Y:S09]  /*1e9e0*/  LDL R57, [R1+0x526c] ;  /* 0x00526c0001397983 */ /* 0x001ef20000100800 */
[----:B------:R-:W-:-:S02]  /*1e9f0*/  @!P4 IMAD.IADD R44, R44, 0x1, -R55 ;  /* 0x000000012c2cc824 */ /* 0x000fc400078e0a37 */
[----:B------:R-:W-:-:S03]  /*1ea00*/  @!P6 IMAD.IADD R29, R29, 0x1, -R55 ;  /* 0x000000011d1de824 */ /* 0x000fc600078e0a37 */
[C---:B------:R-:W-:Y:S02]  /*1ea10*/  ISETP.GT.U32.AND P4, PT, R55.reuse, R44, PT ;  /* 0x0000002c3700720c */ /* 0x040fe40003f84070 */
[----:B------:R-:W-:Y:S01]  /*1ea20*/  ISETP.GT.U32.AND P6, PT, R55, R29, PT ;  /* 0x0000001d3700720c */ /* 0x000fe20003fc4070 */
[----:B------:R-:W-:-:S04]  /*1ea30*/  IMAD.MOV R18, RZ, RZ, -R18 ;  /* 0x000000ffff127224 */ /* 0x000fc800078e0a12 */
[----:B------:R-:W-:Y:S01]  /*1ea40*/  IMAD R45, R55, R18, R15 ;  /* 0x00000012372d7224 */ /* 0x000fe200078e020f */
[----:B----4-:R-:W-:-:S05]  /*1ea50*/  IABS R15, R61 ;  /* 0x0000003d000f7213 */ /* 0x010fca0000000000 */
[--C-:B------:R-:W-:Y:S02]  /*1ea60*/  @!P4 IMAD.IADD R44, R44, 0x1, -R55.reuse ;  /* 0x000000012c2cc824 */ /* 0x100fe400078e0a37 */
[----:B------:R-:W-:-:S03]  /*1ea70*/  @!P6 IMAD.IADD R29, R29, 0x1, -R55 ;  /* 0x000000011d1de824 */ /* 0x000fc600078e0a37 */
[----:B------:R-:W-:Y:S04]  /*1ea80*/  STL [R1+0xf8], R44 ;  /* 0x0000f82c01007387 */ /* 0x000fe80000100800 */
[----:B------:R0:W-:Y:S01]  /*1ea90*/  STL [R1+0xfc], R29 ;  /* 0x0000fc1d01007387 */ /* 0x0001e20000100800 */
        /* <DEDUP_REMOVED lines=25> */
[----:B------:R-:W4:Y:S01]  /*1ec30*/  LDL R60, [R1+0x527c] ;  /* 0x00527c00013c7983 */ /* 0x000f220000100800 */
[----:B------:R-:W-:Y:S01]  /*1ec40*/  ISETP.GT.U32.AND P6, PT, R55, R27, PT ;  /* 0x0000001b3700720c */ /* 0x000fe20003fc4070 */
[----:B------:R-:W-:-:S12]  /*1ec50*/  IMAD.HI.U32 R18, R2, R15, RZ ;  /* 0x0000000f02127227 */ /* 0x000fd800078e00ff */
[----:B------:R-:W-:-:S05]  /*1ec60*/  @!P6 IMAD.IADD R27, R27, 0x1, -R55 ;  /* 0x000000011b1be824 */ /* 0x000fca00078e0a37 */
[----:B------:R-:W-:Y:S01]  /*1ec70*/  ISETP.GT.U32.AND P6, PT, R55, R27, PT ;  /* 0x0000001b3700720c */ /* 0x000fe20003fc4070 */
[----:B------:R-:W-:-:S04]  /*1ec80*/  IMAD.MOV R18, RZ, RZ, -R18 ;  /* 0x000000ffff127224 */ /* 0x000fc800078e0a12 */
[----:B------:R-:W-:Y:S01]  /*1ec90*/  IMAD R44, R55, R18, R15 ;  /* 0x00000012372c7224 */ /* 0x000fe200078e020f */
[----:B------:R-:W-:Y:S02]  /*1eca0*/  IABS R15, R57 ;  /* 0x00000039000f7213 */ /* 0x000fe40000000000 */
[----:B------:R-:W3:Y:S05]  /*1ecb0*/  LDL R57, [R1+0x5278] ;  /* 0x0052780001397983 */ /* 0x000eea0000100800 */
        /* <DEDUP_REMOVED lines=20> */
[----:B----4-:R-:W-:-:S03]  /*1ee00*/  IABS R11, R60 ;  /* 0x0000003c000b7213 */ /* 0x010fc60000000000 */
[----:B------:R0:W-:Y:S04]  /*1ee10*/  STL [R1+0xe4], R48 ;  /* 0x0000e43001007387 */ /* 0x0001e80000100800 */
[----:B------:R-:W4:Y:S04]  /*1ee20*/  LDL R60, [R1+0x5288] ;  /* 0x00528800013c7983 */ /* 0x000f280000100800 */
[----:B0-----:R-:W4:Y:S01]  /*1ee30*/  LDL R48, [R1+0x5284] ;  /* 0x0052840001307983 */ /* 0x001f220000100800 */
[C---:B------:R-:W-:Y:S02]  /*1ee40*/  ISETP.GT.U32.AND P4, PT, R55.reuse, R25, PT ;  /* 0x000000193700720c */ /* 0x040fe40003f84070 */
[----:B------:R-:W-:-:S11]  /*1ee50*/  ISETP.GT.U32.AND P6, PT, R55, R22, PT ;  /* 0x000000163700720c */ /* 0x000fd60003fc4070 */
[--C-:B------:R-:W-:Y:S02]  /*1ee60*/  @!P4 IMAD.IADD R25, R25, 0x1, -R55.reuse ;  /* 0x000000011919c824 */ /* 0x100fe400078e0a37 */
[----:B------:R-:W-:-:S03]  /*1ee70*/  @!P6 IMAD.IADD R22, R22, 0x1, -R55 ;  /* 0x000000011616e824 */ /* 0x000fc600078e0a37 */
[C---:B------:R-:W-:Y:S02]  /*1ee80*/  ISETP.GT.U32.AND P4, PT, R55.reuse, R25, PT ;  /* 0x000000193700720c */ /* 0x040fe40003f84070 */
[----:B------:R-:W-:-:S11]  /*1ee90*/  ISETP.GT.U32.AND P6, PT, R55, R22, PT ;  /* 0x000000163700720c */ /* 0x000fd60003fc4070 */
[--C-:B------:R-:W-:Y:S02]  /*1eea0*/  @!P4 IMAD.IADD R25, R25, 0x1, -R55.reuse ;  /* 0x000000011919c824 */ /* 0x100fe400078e0a37 */
[----:B------:R-:W-:-:S03]  /*1eeb0*/  @!P6 IMAD.IADD R22, R22, 0x1, -R55 ;  /* 0x000000011616e824 */ /* 0x000fc600078e0a37 */
[----:B------:R-:W-:Y:S04]  /*1eec0*/  STL [R1+0xe8], R25 ;  /* 0x0000e81901007387 */ /* 0x000fe80000100800 */
[----:B------:R0:W-:Y:S01]  /*1eed0*/  STL [R1+0xd4], R22 ;  /* 0x0000d41601007387 */ /* 0x0001e20000100800 */
        /* <DEDUP_REMOVED lines=8> */
[----:B------:R-:W-:Y:S01]  /*1ef60*/  IMAD.MOV R18, RZ, RZ, -R18 ;  /* 0x000000ffff127224 */ /* 0x000fe200078e0a12 */
[C---:B------:R-:W-:Y:S02]  /*1ef70*/  ISETP.GT.U32.AND P3, PT, R55.reuse, R26, PT ;  /* 0x0000001a3700720c */ /* 0x040fe40003f64070 */
[C---:B------:R-:W-:Y:S01]  /*1ef80*/  ISETP.GT.U32.AND P4, PT, R55.reuse, R24, PT ;  /* 0x000000183700720c */ /* 0x040fe20003f84070 */
[----:B------:R-:W-:Y:S01]  /*1ef90*/  IMAD R56, R55, R18, R15 ;  /* 0x0000001237387224 */ /* 0x000fe200078e020f */
[----:B---3--:R-:W-:Y:S01]  /*1efa0*/  IABS R15, R57 ;  /* 0x00000039000f7213 */ /* 0x008fe20000000000 */
[----:B------:R-:W-:-:S04]  /*1efb0*/  IMAD.HI.U32 R13, R2, R11, RZ ;  /* 0x0000000b020d7227 */ /* 0x000fc800078e00ff */
[----:B------:R-:W-:-:S04]  /*1efc0*/  IMAD.HI.U32 R18, R2, R15, RZ ;  /* 0x0000000f02127227 */ /* 0x000fc800078e00ff */
[--C-:B------:R-:W-:Y:S02]  /*1efd0*/  @!P5 IMAD.IADD R59, R59, 0x1, -R55.reuse ;  /* 0x000000013b3bd824 */ /* 0x100fe400078e0a37 */
[--C-:B------:R-:W-:Y:S02]  /*1efe0*/  @!P3 IMAD.IADD R26, R26, 0x1, -R55.reuse ;  /* 0x000000011a1ab824 */ /* 0x100fe400078e0a37 */
[----:B------:R-:W-:Y:S02]  /*1eff0*/  IMAD.MOV R18, RZ, RZ, -R18 ;  /* 0x000000ffff127224 */ /* 0x000fe400078e0a12 */
[----:B------:R-:W-:Y:S02]  /*1f000*/  @!P4 IMAD.IADD R24, R24, 0x1, -R55 ;  /* 0x000000011818c824 */ /* 0x000fe400078e0a37 */
[----:B------:R-:W-:Y:S02]  /*1f010*/  IMAD.MOV R13, RZ, RZ, -R13 ;  /* 0x000000ffff0d7224 */ /* 0x000fe400078e0a0d */
[----:B0-----:R-:W-:-:S02]  /*1f020*/  IMAD R22, R55, R18, R15 ;  /* 0x0000001237167224 */ /* 0x001fc400078e020f */
[----:B------:R-:W-:Y:S01]  /*1f030*/  IMAD R57, R55, R13, R11 ;  /* 0x0000000d37397224 */ /* 0x000fe200078e020b */
[----:B--2---:R-:W-:-:S05]  /*1f040*/  IABS R20, R20 ;  /* 0x0000001400147213 */ /* 0x004fca0000000000 */
[----:B------:R-:W-:-:S04]  /*1f050*/  IMAD.HI.U32 R21, R2, R20, RZ ;  /* 0x0000001402157227 */ /* 0x000fc800078e00ff */
[----:B------:R-:W-:-:S04]  /*1f060*/  IMAD.MOV R21, RZ, RZ, -R21 ;  /* 0x000000ffff157224 */ /* 0x000fc800078e0a15 */
[----:B------:R-:W-:Y:S02]  /*1f070*/  IMAD R25, R55, R21, R20 ;  /* 0x0000001537197224 */ /* 0x000fe400078e0214 */
[----:B------:R-:W2:Y:S04]  /*1f080*/  LDL R20, [R1+0x5280] ;  /* 0x0052800001147983 */ /* 0x000ea80000100800 */
[----:B------:R0:W-:Y:S01]  /*1f090*/  STL [R1+0xd8], R59 ;  /* 0x0000d83b01007387 */ /* 0x0001e20000100800 */
[----:B----4-:R-:W-:-:S03]  /*1f0a0*/  IABS R11, R60 ;  /* 0x0000003c000b7213 */ /* 0x010fc60000000000 */
[----:B0-----:R-:W3:Y:S01]  /*1f0b0*/  LDL.LU R59, [R1+0x57f4] ;  /* 0x0057f400013b7983 */ /* 0x001ee20000300800 */
[----:B------:R-:W-:-:S03]  /*1f0c0*/  IABS R15, R48 ;  /* 0x00000030000f7213 */ /* 0x000fc60000000000 */
[----:B------:R-:W-:Y:S04]  /*1f0d0*/  STL [R1+0xdc], R26 ;  /* 0x0000dc1a01007387 */ /* 0x000fe80000100800 */
[----:B------:R0:W-:Y:S04]  /*1f0e0*/  STL [R1+0xc8], R24 ;  /* 0x0000c81801007387 */ /* 0x0001e80000100800 */
[----:B------:R-:W4:Y:S04]  /*1f0f0*/  LDL R48, [R1+0x5290] ;  /* 0x0052900001307983 */ /* 0x000f280000100800 */
[----:B------:R-:W3:Y:S01]  /*1f100*/  LDL R60, [R1+0x5294] ;  /* 0x00529400013c7983 */ /* 0x000ee20000100800 */
[----:B------:R-:W-:-:S13]  /*1f110*/  ISETP.GT.U32.AND P6, PT, R55, R23, PT ;  /* 0x000000173700720c */ /* 0x000fda0003fc4070 */
[----:B------:R-:W-:-:S05]  /*1f120*/  @!P6 IMAD.IADD R23, R23, 0x1, -R55 ;  /* 0x000000011717e824 */ /* 0x000fca00078e0a37 */
[----:B------:R-:W-:-:S13]  /*1f130*/  ISETP.GT.U32.AND P6, PT, R55, R23, PT ;  /* 0x000000173700720c */ /* 0x000fda0003fc4070 */
        /* <DEDUP_REMOVED lines=13> */
[----:B------:R-:W-:Y:S02]  /*1f210*/  IMAD.MOV R13, RZ, RZ, -R13 ;  /* 0x000000ffff0d7224 */ /* 0x000fe400078e0a0d */
[C---:B0-----:R-:W-:Y:S02]  /*1f220*/  IMAD R24, R55.reuse, R18, R15 ;  /* 0x0000001237187224 */ /* 0x041fe400078e020f */
[----:B-1----:R-:W-:Y:S01]  /*1f230*/  IMAD R23, R55, R13, R11 ;  /* 0x0000000d37177224 */ /* 0x002fe200078e020b */
[----:B--2---:R-:W-:-:S05]  /*1f240*/  IABS R20, R20 ;  /* 0x0000001400147213 */ /* 0x004fca0000000000 */
[----:B------:R-:W-:-:S04]  /*1f250*/  IMAD.HI.U32 R21, R2, R20, RZ ;  /* 0x0000001402157227 */ /* 0x000fc800078e00ff */
[----:B------:R-:W-:-:S04]  /*1f260*/  IMAD.MOV R21, RZ, RZ, -R21 ;  /* 0x000000ffff157224 */ /* 0x000fc800078e0a15 */
[----:B------:R-:W-:Y:S02]  /*1f270*/  IMAD R26, R55, R21, R20 ;  /* 0x00000015371a7224 */ /* 0x000fe400078e0214 */
[----:B------:R-:W2:Y:S04]  /*1f280*/  LDL R20, [R1+0x528c] ;  /* 0x00528c0001147983 */ /* 0x000ea80000100800 */
[----:B------:R0:W-:Y:S01]  /*1f290*/  STL [R1+0xd0], R58 ;  /* 0x0000d03a01007387 */ /* 0x0001e20000100800 */
[----:B----4-:R-:W-:-:S03]  /*1f2a0*/  IABS R15, R48 ;  /* 0x00000030000f7213 */ /* 0x010fc60000000000 */
[----:B0-----:R-:W4:Y:S01]  /*1f2b0*/  LDL.LU R58, [R1+0x57f0] ;  /* 0x0057f000013a7983 */ /* 0x001f220000300800 */
[----:B---3--:R-:W-:-:S03]  /*1f2c0*/  IABS R11, R60 ;  /* 0x0000003c000b7213 */ /* 0x008fc60000000000 */
[----:B------:R-:W-:Y:S04]  /*1f2d0*/  STL [R1+0xbc], R47 ;  /* 0x0000bc2f01007387 */ /* 0x000fe80000100800 */
[----:B------:R-:W3:Y:S04]  /*1f2e0*/  LDL R48, [R1+0x529c] ;  /* 0x00529c0001307983 */ /* 0x000ee80000100800 */
[----:B------:R-:W4:Y:S01]  /*1f2f0*/  LDL R60, [R1+0x52a0] ;  /* 0x0052a000013c7983 */ /* 0x000f220000100800 */
        /* <DEDUP_REMOVED lines=8> */
[----:B------:R0:W-:Y:S04]  /*1f380*/  STL [R1+0xc0], R45 ;  /* 0x0000c02d01007387 */ /* 0x0001e80000100800 */
        /* <DEDUP_REMOVED lines=18> */
[----:B-1----:R-:W-:Y:S01]  /*1f4b0*/  IMAD R28, R55, R13, R11 ;  /* 0x0000000d371c7224 */ /* 0x002fe200078e020b */
        /* <DEDUP_REMOVED lines=8> */
[----:B------:R0:W-:Y:S01]  /*1f540*/  STL [R1+0xb4], R44 ;  /* 0x0000b42c01007387 */ /* 0x0001e20000100800 */
[----:B----4-:R-:W-:-:S03]  /*1f550*/  IABS R11, R60 ;  /* 0x0000003c000b7213 */ /* 0x010fc60000000000 */
[----:B------:R1:W-:Y:S04]  /*1f560*/  STL [R1+0xb8], R29 ;  /* 0x0000b81d01007387 */ /* 0x0003e80000100800 */
[----:B------:R-:W4:Y:S04]  /*1f570*/  LDL R48, [R1+0x52a8] ;  /* 0x0052a80001307983 */ /* 0x000f280000100800 */
[----:B------:R-:W3:Y:S01]  /*1f580*/  LDL R60, [R1+0x52ac] ;  /* 0x0052ac00013c7983 */ /* 0x000ee20000100800 */
[----:B------:R-:W-:-:S13]  /*1f590*/  ISETP.GT.U32.AND P6, PT, R55, R27, PT ;  /* 0x0000001b3700720c */ /* 0x000fda0003fc4070 */
[----:B------:R-:W-:-:S05]  /*1f5a0*/  @!P6 IMAD.IADD R27, R27, 0x1, -R55 ;  /* 0x000000011b1be824 */ /* 0x000fca00078e0a37 */
[C---:B------:R-:W-:Y:S02]  /*1f5b0*/  ISETP.GT.U32.AND P6, PT, R55.reuse, R27, PT ;  /* 0x0000001b3700720c */ /* 0x040fe40003fc4070 */
[C---:B------:R-:W-:Y:S02]  /*1f5c0*/  ISETP.GT.U32.AND P5, PT, R55.reuse, R56, PT ;  /* 0x000000383700720c */ /* 0x040fe40003fa4070 */
[----:B------:R-:W-:-:S09]  /*1f5d0*/  ISETP.GT.U32.AND P3, PT, R55, R46, PT ;  /* 0x0000002e3700720c */ /* 0x000fd20003f64070 */
[----:B------:R-:W-:-:S05]  /*1f5e0*/  @!P6 IMAD.IADD R27, R27, 0x1, -R55 ;  /* 0x000000011b1be824 */ /* 0x000fca00078e0a37 */
[----:B------:R0:W-:Y:S01]  /*1f5f0*/  STL [R1+0xa4], R27 ;  /* 0x0000a41b01007387 */ /* 0x0001e20000100800 */
        /* <DEDUP_REMOVED lines=26> */
[----:B------:R-:W-:-:S05]  /*1f7a0*/  @!P4 IMAD.IADD R25, R25, 0x1, -R55 ;  /* 0x000000011919c824 */ /* 0x000fca00078e0a37 */
[C---:B------:R-:W-:Y:S01]  /*1f7b0*/  ISETP.GT.U32.AND P4, PT, R55.reuse, R25, PT ;  /* 0x000000193700720c */ /* 0x040fe20003f84070 */
[----:B------:R-:W-:Y:S01]  /*1f7c0*/  @!P6 IMAD.IADD R22, R22, 0x1, -R55 ;  /* 0x000000011616e824 */ /* 0x000fe200078e0a37 */
        /* <DEDUP_REMOVED lines=9> */
[----:B------:R-:W-:Y:S01]  /*1f860*/  STL [R1+0x9c], R25 ;  /* 0x00009c1901007387 */ /* 0x000fe20000100800 */
[----:B------:R-:W-:-:S05]  /*1f870*/  ISETP.GT.U32.AND P3, PT, R55, R26, PT ;  /* 0x0000001a3700720c */ /* 0x000fca0003f64070 */
[----:B------:R-:W-:Y:S01]  /*1f880*/  @!P4 IMAD.IADD R24, R24, 0x1, -R55 ;  /* 0x000000011818c824 */ /* 0x000fe200078e0a37 */
[----:B------:R0:W-:Y:S04]  /*1f890*/  STL [R1+0xa0], R22 ;  /* 0x0000a01601007387 */ /* 0x0001e80000100800 */
[----:B------:R-:W-:Y:S01]  /*1f8a0*/  ISETP.GT.U32.AND P4, PT, R55, R24, PT ;  /* 0x000000183700720c */ /* 0x000fe20003f84070 */
[----:B------:R-:W-:-:S04]  /*1f8b0*/  IMAD.HI.U32 R18, R2, R15, RZ ;  /* 0x0000000f02127227 */ /* 0x000fc800078e00ff */
[----:B------:R-:W-:Y:S02]  /*1f8c0*/  @!P5 IMAD.IADD R57, R57, 0x1, -R55 ;  /* 0x000000013939d824 */ /* 0x000fe400078e0a37 */
[----:B------:R-:W-:-:S04]  /*1f8d0*/  IMAD.HI.U32 R13, R2, R11, RZ ;  /* 0x0000000b020d7227 */ /* 0x000fc800078e00ff */
[--C-:B------:R-:W-:Y:S02]  /*1f8e0*/  @!P3 IMAD.IADD R26, R26, 0x1, -R55.reuse ;  /* 0x000000011a1ab824 */ /* 0x100fe400078e0a37 */
[----:B------:R-:W-:Y:S02]  /*1f8f0*/  IMAD.MOV R18, RZ, RZ, -R18 ;  /* 0x000000ffff127224 */ /* 0x000fe400078e0a12 */
[----:B------:R-:W-:Y:S02]  /*1f900*/  @!P4 IMAD.IADD R24, R24, 0x1, -R55 ;  /* 0x000000011818c824 */ /* 0x000fe400078e0a37 */
[----:B------:R-:W-:Y:S02]  /*1f910*/  IMAD.MOV R13, RZ, RZ, -R13 ;  /* 0x000000ffff0d7224 */ /* 0x000fe400078e0a0d */
[C---:B0-----:R-:W-:Y:S02]  /*1f920*/  IMAD R22, R55.reuse, R18, R15 ;  /* 0x0000001237167224 */ /* 0x041fe400078e020f */
[----:B------:R-:W-:Y:S01]  /*1f930*/  IMAD R46, R55, R13, R11 ;  /* 0x0000000d372e7224 */ /* 0x000fe200078e020b */
        /* <DEDUP_REMOVED lines=8> */
[----:B------:R-:W-:Y:S01]  /*1f9c0*/  STL [R1+0x94], R26 ;  /* 0x0000941a01007387 */ /* 0x000fe20000100800 */
[----:B----4-:R-:W-:-:S03]  /*1f9d0*/  IABS R11, R60 ;  /* 0x0000003c000b7213 */ /* 0x010fc60000000000 */
[----:B------:R0:W-:Y:S04]  /*1f9e0*/  STL [R1+0x98], R24 ;  /* 0x0000981801007387 */ /* 0x0001e80000100800 */
[----:B------:R-:W4:Y:S04]  /*1f9f0*/  LDL R48, [R1+0x52c0] ;  /* 0x0052c00001307983 */ /* 0x000f280000100800 */
[----:B------:R-:W3:Y:S01]  /*1fa00*/  LDL R60, [R1+0x52c4] ;  /* 0x0052c400013c7983 */ /* 0x000ee20000100800 */
[C---:B------:R-:W-:Y:S02]  /*1fa10*/  ISETP.GT.U32.AND P6, PT, R55.reuse, R23, PT ;  /* 0x000000173700720c */ /* 0x040fe40003fc4070 */
[----:B------:R-:W-:-:S02]  /*1fa20*/  ISETP.GT.U32.AND P5, PT, R55, R47, PT ;  /* 0x0000002f3700720c */ /* 0x000fc40003fa4070 */
        /* <DEDUP_REMOVED lines=11> */
[----:B------:R-:W-:Y:S01]  /*1fae0*/  IMAD.MOV R18, RZ, RZ, -R18 ;  /* 0x000000ffff127224 */ /* 0x000fe200078e0a12 */
[----:B------:R1:W-:Y:S01]  /*1faf0*/  STL [R1+0x384], R23 ;  /* 0x0003841701007387 */ /* 0x0003e20000100800 */
        /* <DEDUP_REMOVED lines=11> */
[----:B0-----:R-:W4:Y:S01]  /*1fbb0*/  LDL R47, [R1+0x52c8] ;  /* 0x0052c800012f7983 */ /* 0x001f220000100800 */
[----:B---3--:R-:W-:-:S03]  /*1fbc0*/  IABS R11, R60 ;  /* 0x0000003c000b7213 */ /* 0x008fc60000000000 */
[----:B------:R-:W-:Y:S04]  /*1fbd0*/  STL [R1+0x364], R45 ;  /* 0x0003642d01007387 */ /* 0x000fe80000100800 */
[----:B------:R-:W3:Y:S04]  /*1fbe0*/  LDL R48, [R1+0x52cc] ;  /* 0x0052cc0001307983 */ /* 0x000ee80000100800 */
[----:B------:R-:W2:Y:S01]  /*1fbf0*/  LDL R60, [R1+0x52d0] ;  /* 0x0052d000013c7983 */ /* 0x000ea20000100800 */
        /* <DEDUP_REMOVED lines=11> */
[C---:B------:R-:W-:Y:S02]  /*1fcb0*/  ISETP.GT.U32.AND P6, PT, R55.reuse, R27, PT ;  /* 0x0000001b3700720c */ /* 0x040fe40003fc4070 */
[----:B------:R-:W-:-:S05]  /*1fcc0*/  ISETP.GT.U32.AND P5, PT, R55, R44, PT ;  /* 0x0000002c3700720c */ /* 0x000fca0003fa4070 */
[----:B------:R-:W-:Y:S01]  /*1fcd0*/  @!P4 IMAD.IADD R25, R25, 0x1, -R55 ;  /* 0x000000011919c824 */ /* 0x000fe200078e0a37 */
[----:B------:R-:W-:-:S04]  /*1fce0*/  ISETP.GT.U32.AND P3, PT, R55, R29, PT ;  /* 0x0000001d3700720c */ /* 0x000fc80003f64070 */
[----:B------:R-:W-:Y:S01]  /*1fcf0*/  ISETP.GT.U32.AND P4, PT, R55, R25, PT ;  /* 0x000000193700720c */ /* 0x000fe20003f84070 */
[----:B------:R-:W-:-:S04]  /*1fd00*/  IMAD.HI.U32 R18, R2, R15, RZ ;  /* 0x0000000f02127227 */ /* 0x000fc800078e00ff */
[----:B------:R-:W-:-:S04]  /*1fd10*/  IMAD.HI.U32 R13, R2, R11, RZ ;  /* 0x0000000b020d7227 */ /* 0x000fc800078e00ff */
[--C-:B------:R-:W-:Y:S02]  /*1fd20*/  @!P6 IMAD.IADD R27, R27, 0x1, -R55.reuse ;  /* 0x000000011b1be824 */ /* 0x100fe400078e0a37 */
[----:B------:R-:W-:Y:S02]  /*1fd30*/  IMAD.MOV R18, RZ, RZ, -R18 ;  /* 0x000000ffff127224 */ /* 0x000fe400078e0a12 */
[--C-:B------:R-:W-:Y:S01]  /*1fd40*/  @!P5 IMAD.IADD R44, R44, 0x1, -R55.reuse ;  /* 0x000000012c2cd824 */ /* 0x100fe200078e0a37 */
[----:B------:R0:W-:Y:S01]  /*1fd50*/  STL [R1+0x36c], R28 ;  /* 0x00036c1c01007387 */ /* 0x0001e20000100800 */
[----:B------:R-:W-:Y:S02]  /*1fd60*/  @!P3 IMAD.IADD R29, R29, 0x1, -R55 ;  /* 0x000000011d1db824 */ /* 0x000fe400078e0a37 */
[----:B------:R-:W-:Y:S01]  /*1fd70*/  IMAD.MOV R13, RZ, RZ, -R13 ;  /* 0x000000ffff0d7224 */ /* 0x000fe200078e0a0d */
[----:B------:R1:W-:Y:S01]  /*1fd80*/  STL [R1+0x33c], R27 ;  /* 0x00033c1b01007387 */ /* 0x0003e20000100800 */
[----:B------:R-:W-:-:S03]  /*1fd90*/  @!P4 IMAD.IADD R25, R25, 0x1, -R55 ;  /* 0x000000011919c824 */ /* 0x000fc600078e0a37 */
[----:B------:R-:W-:Y:S01]  /*1fda0*/  STL [R1+0x340], R44 ;  /* 0x0003402c01007387 */ /* 0x000fe20000100800 */
[C---:B0-----:R-:W-:Y:S02]  /*1fdb0*/  IMAD R28, R55.reuse, R18, R15 ;  /* 0x00000012371c7224 */ /* 0x041fe400078e020f */
[----:B-1----:R-:W-:Y:S01]  /*1fdc0*/  IMAD R27, R55, R13, R11 ;  /* 0x0000000d371b7224 */ /* 0x002fe200078e020b */
[----:B---3--:R-:W-:Y:S02]  /*1fdd0*/  IABS R15, R48 ;  /* 0x00000030000f7213 */ /* 0x008fe40000000000 */
[----:B------:R-:W3:Y:S01]  /*1fde0*/  LDL R48, [R1+0x52d4] ;  /* 0x0052d40001307983 */ /* 0x000ee20000100800 */
[----:B--2---:R-:W-:-:S03]  /*1fdf0*/  IABS R11, R60 ;  /* 0x0000003c000b7213 */ /* 0x004fc60000000000 */
[----:B------:R0:W-:Y:S04]  /*1fe00*/  STL [R1+0x344], R29 ;  /* 0x0003441d01007387 */ /* 0x0001e80000100800 */
[----:B------:R-:W-:Y:S04]  /*1fe10*/  STL [R1+0x318], R25 ;  /* 0x0003181901007387 */ /* 0x000fe80000100800 */
[----:B------:R-:W2:Y:S04]  /*1fe20*/  LDL R60, [R1+0x52dc] ;  /* 0x0052dc00013c7983 */ /* 0x000ea80000100800 */
[----:B0-----:R-:W2:Y:S01]  /*1fe30*/  LDL R29, [R1+0x52d8] ;  /* 0x0052d800011d7983 */ /* 0x001ea20000100800 */
[----:B------:R-:W-:-:S02]  /*1fe40*/  ISETP.GT.U32.AND P6, PT, R55, R22, PT ;  /* 0x000000163700720c */ /* 0x000fc40003fc4070 */
[C---:B------:R-:W-:Y:S02]  /*1fe50*/  ISETP.GT.U32.AND P5, PT, R55.reuse, R46, PT ;  /* 0x0000002e3700720c */ /* 0x040fe40003fa4070 */
[----:B------:R-:W-:Y:S02]  /*1fe60*/  ISETP.GT.U32.AND P3, PT, R55, R26, PT ;  /* 0x0000001a3700720c */ /* 0x000fe40003f64070 */
[----:B------:R-:W-:-:S05]  /*1fe70*/  IABS R20, R20 ;  /* 0x0000001400147213 */ /* 0x000fca0000000000 */
[----:B------:R-:W-:-:S04]  /*1fe80*/  IMAD.HI.U32 R21, R2, R20, RZ ;  /* 0x0000001402157227 */ /* 0x000fc800078e00ff */
        /* <DEDUP_REMOVED lines=8> */
[----:B----4-:R-:W-:Y:S01]  /*1ff10*/  IABS R20, R47 ;  /* 0x0000002f00147213 */ /* 0x010fe20000000000 */
[----:B------:R-:W-:-:S04]  /*1ff20*/  IMAD.HI.U32 R13, R2, R11, RZ ;  /* 0x0000000b020d7227 */ /* 0x000fc800078e00ff */
[----:B------:R-:W-:-:S04]  /*1ff30*/  IMAD.HI.U32 R21, R2, R20, RZ ;  /* 0x0000001402157227 */ /* 0x000fc800078e00ff */
[----:B------:R-:W-:Y:S02]  /*1ff40*/  @!P6 IMAD.IADD R22, R22, 0x1, -R55 ;  /* 0x000000011616e824 */ /* 0x000fe400078e0a37 */
[----:B------:R-:W-:Y:S02]  /*1ff50*/  IMAD.MOV R21, RZ, RZ, -R21 ;  /* 0x000000ffff157224 */ /* 0x000fe400078e0a15 */
[----:B------:R-:W-:Y:S01]  /*1ff60*/  @!P5 IMAD.IADD R46, R46, 0x1, -R55 ;  /* 0x000000012e2ed824 */ /* 0x000fe200078e0a37 */
[----:B------:R0:W-:Y:S01]  /*1ff70*/  STL [R1+0x31c], R22 ;  /* 0x00031c1601007387 */ /* 0x0001e20000100800 */
[----:B------:R-:W-:Y:S02]  /*1ff80*/  IMAD.MOV R13, RZ, RZ, -R13 ;  /* 0x000000ffff0d7224 */ /* 0x000fe400078e0a0d */
[----:B------:R-:W-:Y:S01]  /*1ff90*/  @!P3 IMAD.IADD R26, R26, 0x1, -R55 ;  /* 0x000000011a1ab824 */ /* 0x000fe200078e0a37 */
[----:B------:R-:W-:Y:S01]  /*1ffa0*/  STL [R1+0x324], R46 ;  /* 0x0003242e01007387 */ /* 0x000fe20000100800 */
[----:B------:R-:W-:-:S04]  /*1ffb0*/  IMAD.HI.U32 R18, R2, R15, RZ ;  /* 0x0000000f02127227 */ /* 0x000fc800078e00ff */
[C---:B0-----:R-:W-:Y:S02]  /*1ffc0*/  IMAD R22, R55.reuse, R21, R20 ;  /* 0x0000001537167224 */ /* 0x041fe400078e0214 */
[----:B------:R-:W-:Y:S02]  /*1ffd0*/  IMAD R25, R55, R13, R11 ;  /* 0x0000000d37197224 */ /* 0x000fe400078e020b */
[----:B------:R-:W-:-:S04]  /*1ffe0*/  IMAD.MOV R18, RZ, RZ, -R18 ;  /* 0x000000ffff127224 */ /* 0x000fc800078e0a12 */
[----:B------:R-:W-:Y:S01]  /*1fff0*/  IMAD R44, R55, R18, R15 ;  /* 0x00000012372c7224 */ /* 0x000fe200078e020f */
[----:B---3--:R-:W-:Y:S02]  /*20000*/  IABS R20, R48 ;  /* 0x0000003000147213 */ /* 0x008fe40000000000 */
[----:B------:R-:W3:Y:S04]  /*20010*/  LDL R48, [R1+0x52e0] ;  /* 0x0052e00001307983 */ /* 0x000ee80000100800 */
[----:B------:R-:W-:Y:S01]  /*20020*/  STL [R1+0x2f4], R26 ;  /* 0x0002f41a01007387 */ /* 0x000fe20000100800 */
[----:B--2---:R-:W-:-:S03]  /*20030*/  IABS R11, R60 ;  /* 0x0000003c000b7213 */ /* 0x004fc60000000000 */
[----:B------:R-:W2:Y:S01]  /*20040*/  LDL R60, [R1+0x52e8] ;  /* 0x0052e800013c7983 */ /* 0x000ea20000100800 */
[----:B------:R-:W-:-:S03]  /*20050*/  IABS R15, R29 ;  /* 0x0000001d000f7213 */ /* 0x000fc60000000000 */
[----:B------:R-:W4:Y:S01]  /*20060*/  LDL R29, [R1+0x52e4] ;  /* 0x0052e400011d7983 */ /* 0x000f220000100800 */
        /* <DEDUP_REMOVED lines=18> */
[----:B------:R-:W-:Y:S02]  /*20190*/  @!P6 IMAD.IADD R23, R23, 0x1, -R55 ;  /* 0x000000011717e824 */ /* 0x000fe400078e0a37 */
        /* <DEDUP_REMOVED lines=8> */
[----:B0-----:R-:W-:Y:S02]  /*20220*/  IMAD R24, R55, R21, R20 ;  /* 0x0000001537187224 */ /* 0x001fe400078e0214 */
[----:B------:R-:W-:-:S04]  /*20230*/  IMAD.HI.U32 R18, R2, R15, RZ ;  /* 0x0000000f02127227 */ /* 0x000fc800078e00ff */
[----:B------:R-:W-:Y:S02]  /*20240*/  IMAD R26, R55, R13, R11 ;  /* 0x0000000d371a7224 */ /* 0x000fe400078e020b */
[----:B------:R-:W-:-:S04]  /*20250*/  IMAD.MOV R18, RZ, RZ, -R18 ;  /* 0x000000ffff127224 */ /* 0x000fc800078e0a12 */
[----:B-1----:R-:W-:Y:S01]  /*20260*/  IMAD R23, R55, R18, R15 ;  /* 0x0000001237177224 */ /* 0x002fe200078e020f */
[----:B---3--:R-:W-:Y:S02]  /*20270*/  IABS R20, R48 ;  /* 0x0000003000147213 */ /* 0x008fe40000000000 */
[----:B------:R-:W3:Y:S04]  /*20280*/  LDL R48, [R1+0x52ec] ;  /* 0x0052ec0001307983 */ /* 0x000ee80000100800 */
[----:B------:R-:W-:Y:S04]  /*20290*/  STL [R1+0x2d4], R28 ;  /* 0x0002d41c01007387 */ /* 0x000fe80000100800 */
[----:B------:R0:W-:Y:S01]  /*202a0*/  STL [R1+0x2dc], R27 ;  /* 0x0002dc1b01007387 */ /* 0x0001e20000100800 */
[----:B--2---:R-:W-:-:S03]  /*202b0*/  IABS R11, R60 ;  /* 0x0000003c000b7213 */ /* 0x004fc60000000000 */
[----:B------:R-:W2:Y:S01]  /*202c0*/  LDL R60, [R1+0x52f4] ;  /* 0x0052f400013c7983 */ /* 0x000ea20000100800 */
[----:B----4-:R-:W-:-:S03]  /*202d0*/  IABS R15, R29 ;  /* 0x0000001d000f7213 */ /* 0x010fc60000000000 */
[----:B------:R-:W4:Y:S01]  /*202e0*/  LDL R29, [R1+0x52f0] ;  /* 0x0052f000011d7983 */ /* 0x000f220000100800 */
        /* <DEDUP_REMOVED lines=13> */
[----:B------:R-:W-:Y:S02]  /*203c0*/  @!P5 IMAD.IADD R44, R44, 0x1, -R55 ;  /* 0x000000012c2cd824 */ /* 0x000fe400078e0a37 */
[----:B------:R-:W-:Y:S02]  /*203d0*/  IMAD.MOV R13, RZ, RZ, -R13 ;  /* 0x000000ffff0d7224 */ /* 0x000fe400078e0a0d */
[----:B------:R-:W-:Y:S01]  /*203e0*/  @!P3 IMAD.IADD R25, R25, 0x1, -R55 ;  /* 0x000000011919b824 */ /* 0x000fe200078e0a37 */
[----:B------:R1:W-:Y:S01]  /*203f0*/  STL [R1+0x2ac], R22 ;  /* 0x0002ac1601007387 */ /* 0x0003e20000100800 */
[----:B0-----:R-:W-:-:S02]  /*20400*/  IMAD R27, R55, R21, R20 ;  /* 0x00000015371b7224 */ /* 0x001fc400078e0214 */
[----:B------:R-:W-:Y:S01]  /*20410*/  IMAD.HI.U32 R18, R2, R15, RZ ;  /* 0x0000000f02127227 */ /* 0x000fe200078e00ff */
[----:B------:R-:W-:Y:S03]  /*20420*/  STL [R1+0x2b0], R44 ;  /* 0x0002b02c01007387 */ /* 0x000fe60000100800 */
[----:B-1----:R-:W-:Y:S02]  /*20430*/  IMAD R22, R55, R13, R11 ;  /* 0x0000000d37167224 */ /* 0x002fe400078e020b */
[----:B------:R-:W-:-:S04]  /*20440*/  IMAD.MOV R18, RZ, RZ, -R18 ;  /* 0x000000ffff127224 */ /* 0x000fc800078e0a12 */
[----:B------:R-:W-:Y:S01]  /*20450*/  IMAD R28, R55, R18, R15 ;  /* 0x00000012371c7224 */ /* 0x000fe200078e020f */
[----:B---3--:R-:W-:Y:S02]  /*20460*/  IABS R20, R48 ;  /* 0x0000003000147213 */ /* 0x008fe40000000000 */
[----:B------:R-:W3:Y:S04]  /*20470*/  LDL R48, [R1+0x52f8] ;  /* 0x0052f80001307983 */ /* 0x000ee80000100800 */
[----:B------:R-:W-:Y:S01]  /*20480*/  STL [R1+0x2b4], R25 ;  /* 0x0002b41901007387 */ /* 0x000fe20000100800 */
[----:B--2---:R-:W-:-:S03]  /*20490*/  IABS R11, R60 ;  /* 0x0000003c000b7213 */ /* 0x004fc60000000000 */
[----:B------:R-:W2:Y:S01]  /*204a0*/  LDL R60, [R1+0x5300] ;  /* 0x00530000013c7983 */ /* 0x000ea20000100800 */
[----:B----4-:R-:W-:-:S03]  /*204b0*/  IABS R15, R29 ;  /* 0x0000001d000f7213 */ /* 0x010fc60000000000 */
        /* <DEDUP_REMOVED lines=13> */
[C---:B------:R-:W-:Y:S02]  /*20590*/  ISETP.GT.U32.AND P5, PT, R55.reuse, R26, PT ;  /* 0x0000001a3700720c */ /* 0x040fe40003fa4070 */
[----:B------:R-:W-:-:S03]  /*205a0*/  ISETP.GT.U32.AND P3, PT, R55, R27, PT ;  /* 0x0000001b3700720c */ /* 0x000fc60003f64070 */
[----:B------:R-:W-:-:S05]  /*205b0*/  @!P4 IMAD.IADD R28, R28, 0x1, -R55 ;  /* 0x000000011c1cc824 */ /* 0x000fca00078e0a37 */
[----:B------:R-:W-:Y:S01]  /*205c0*/  ISETP.GT.U32.AND P4, PT, R55, R28, PT ;  /* 0x0000001c3700720c */ /* 0x000fe20003f84070 */
[--C-:B------:R-:W-:Y:S02]  /*205d0*/  @!P6 IMAD.IADD R23, R23, 0x1, -R55.reuse ;  /* 0x000000011717e824 */ /* 0x100fe400078e0a37 */
[----:B------:R-:W-:Y:S01]  /*205e0*/  @!P5 IMAD.IADD R26, R26, 0x1, -R55 ;  /* 0x000000011a1ad824 */ /* 0x000fe200078e0a37 */
[----:B------:R-:W-:Y:S01]  /*205f0*/  STL [R1+0x288], R24 ;  /* 0x0002881801007387 */ /* 0x000fe20000100800 */
[----:B------:R-:W-:-:S04]  /*20600*/  IMAD.HI.U32 R13, R2, R11, RZ ;  /* 0x0000000b020d7227 */ /* 0x000fc800078e00ff */
[----:B------:R-:W-:Y:S01]  /*20610*/  @!P3 IMAD.IADD R27, R27, 0x1, -R55 ;  /* 0x000000011b1bb824 */ /* 0x000fe200078e0a37 */
[----:B------:R0:W-:Y:S01]  /*20620*/  STL [R1+0x28c], R23 ;  /* 0x00028c1701007387 */ /* 0x0001e20000100800 */
[----:B------:R-:W-:Y:S02]  /*20630*/  IMAD.MOV R13, RZ, RZ, -R13 ;  /* 0x000000ffff0d7224 */ /* 0x000fe400078e0a0d */
[----:B------:R-:W-:Y:S01]  /*20640*/  @!P4 IMAD.IADD R28, R28, 0x1, -R55 ;  /* 0x000000011c1cc824 */ /* 0x000fe200078e0a37 */
[----:B------:R1:W-:Y:S01]  /*20650*/  STL [R1+0x294], R26 ;  /* 0x0002941a01007387 */ /* 0x0003e20000100800 */
[----:B------:R-:W-:-:S04]  /*20660*/  IMAD.HI.U32 R18, R2, R15, RZ ;  /* 0x0000000f02127227 */ /* 0x000fc800078e00ff */
[----:B0-----:R-:W-:Y:S01]  /*20670*/  IMAD R23, R55, R13, R11 ;  /* 0x0000000d37177224 */ /* 0x001fe200078e020b */
[----:B-1----:R-:W3:Y:S04]  /*20680*/  LDL.LU R26, [R1+0x4] ;  /* 0x00000400011a7983 */ /* 0x002ee80000300800 */
[----:B------:R0:W-:Y:S01]  /*20690*/  STL [R1+0x264], R27 ;  /* 0x0002641b01007387 */ /* 0x0001e20000100800 */
[----:B------:R-:W-:-:S03]  /*206a0*/  IMAD.MOV R18, RZ, RZ, -R18 ;  /* 0x000000ffff127224 */ /* 0x000fc600078e0a12 */
[----:B0-----:R-:W3:Y:S04]  /*206b0*/  LDL R27, [R1+0x5304] ;  /* 0x00530400011b7983 */ /* 0x001ee80000100800 */
[----:B------:R0:W-:Y:S01]  /*206c0*/  STL [R1+0x268], R28 ;  /* 0x0002681c01007387 */ /* 0x0001e20000100800 */
[----:B------:R-:W-:-:S03]  /*206d0*/  IMAD R24, R55, R18, R15 ;  /* 0x0000001237187224 */ /* 0x000fc600078e020f */
[----:B0-----:R-:W3:Y:S01]  /*206e0*/  LDL R28, [R1+0x5308] ;  /* 0x00530800011c7983 */ /* 0x001ee20000100800 */
[----:B--2---:R-:W-:-:S03]  /*206f0*/  IABS R11, R60 ;  /* 0x0000003c000b7213 */ /* 0x004fc60000000000 */
[----:B------:R-:W2:Y:S01]  /*20700*/  LDL R60, [R1+0x5310] ;  /* 0x00531000013c7983 */ /* 0x000ea20000100800 */
[----:B----4-:R-:W-:-:S03]  /*20710*/  IABS R18, R29 ;  /* 0x0000001d00127213 */ /* 0x010fc60000000000 */
[----:B------:R-:W4:Y:S01]  /*20720*/  LDL R29, [R1+0x530c] ;  /* 0x00530c00011d7983 */ /* 0x000f220000100800 */
[----:B------:R-:W-:Y:S01]  /*20730*/  IMAD.HI.U32 R21, R2, R20, RZ ;  /* 0x0000001402157227 */ /* 0x000fe200078e00ff */
[----:B------:R-:W-:-:S03]  /*20740*/  ISETP.GT.U32.AND P6, PT, R55, R22, PT ;  /* 0x000000163700720c */ /* 0x000fc60003fc4070 */
[----:B------:R-:W-:-:S04]  /*20750*/  IMAD.MOV R21, RZ, RZ, -R21 ;  /* 0x000000ffff157224 */ /* 0x000fc800078e0a15 */
[C---:B------:R-:W-:Y:S01]  /*20760*/  IMAD R25, R55.reuse, R21, R20 ;  /* 0x0000001537197224 */ /* 0x040fe200078e0214 */
[----:B------:R-:W-:-:S04]  /*20770*/  ISETP.GT.U32.AND P3, PT, R55, R24, PT ;  /* 0x000000183700720c */ /* 0x000fc80003f64070 */
[C---:B------:R-:W-:Y:S02]  /*20780*/  ISETP.GT.U32.AND P5, PT, R55.reuse, R25, PT ;  /* 0x000000193700720c */ /* 0x040fe40003fa4070 */
[----:B------:R-:W-:Y:S01]  /*20790*/  ISETP.GT.U32.AND P4, PT, R55, R23, PT ;  /* 0x000000173700720c */ /* 0x000fe20003f84070 */
[----:B------:R-:W-:-:S05]  /*207a0*/  @!P6 IMAD.IADD R22, R22, 0x1, -R55 ;  /* 0x000000011616e824 */ /* 0x000fca00078e0a37 */
[----:B------:R-:W-:Y:S01]  /*207b0*/  ISETP.GT.U32.AND P6, PT, R55, R22, PT ;  /* 0x000000163700720c */ /* 0x000fe20003fc4070 */
[----:B------:R-:W-:-:S04]  /*207c0*/  @!P3 IMAD.IADD R24, R24, 0x1, -R55 ;  /* 0x000000011818b824 */ /* 0x000fc800078e0a37 */
[--C-:B------:R-:W-:Y:S01]  /*207d0*/  @!P5 IMAD.IADD R25, R25, 0x1, -R55.reuse ;  /* 0x000000011919d824 */ /* 0x100fe200078e0a37 */
[----:B---3--:R-:W-:Y:S01]  /*207e0*/  IABS R13, R48 ;  /* 0x00000030000d7213 */ /* 0x008fe20000000000 */
[----:B------:R-:W-:Y:S01]  /*207f0*/  @!P4 IMAD.IADD R23, R23, 0x1, -R55 ;  /* 0x000000011717c824 */ /* 0x000fe200078e0a37 */
[C---:B------:R-:W-:Y:S02]  /*20800*/  ISETP.GT.U32.AND P3, PT, R55.reuse, R24, PT ;  /* 0x000000183700720c */ /* 0x040fe40003f64070 */
[C---:B------:R-:W-:Y:S01]  /*20810*/  ISETP.GT.U32.AND P5, PT, R55.reuse, R25, PT ;  /* 0x000000193700720c */ /* 0x040fe20003fa4070 */
[----:B------:R-:W-:Y:S01]  /*20820*/  IMAD.HI.U32 R21, R2, R13, RZ ;  /* 0x0000000d02157227 */ /* 0x000fe200078e00ff */
[----:B------:R-:W-:-:S03]  /*20830*/  ISETP.GT.U32.AND P4, PT, R55, R23, PT ;  /* 0x000000173700720c */ /* 0x000fc60003f84070 */
[----:B------:R-:W-:Y:S02]  /*20840*/  @!P6 IMAD.IADD R22, R22, 0x1, -R55 ;  /* 0x000000011616e824 */ /* 0x000fe400078e0a37 */
[----:B------:R-:W-:Y:S02]  /*20850*/  IMAD.MOV R21, RZ, RZ, -R21 ;  /* 0x000000ffff157224 */ /* 0x000fe400078e0a15 */
[C---:B------:R-:W-:Y:S01]  /*20860*/  IMAD.HI.U32 R20, R2.reuse, R18, RZ ;  /* 0x0000001202147227 */ /* 0x040fe200078e00ff */
[----:B------:R0:W-:Y:S03]  /*20870*/  STL [R1+0x26c], R22 ;  /* 0x00026c1601007387 */ /* 0x0001e60000100800 */
[----:B------:R-:W-:-:S04]  /*20880*/  IMAD.HI.U32 R15, R2, R11, RZ ;  /* 0x0000000b020f7227 */ /* 0x000fc800078e00ff */
[----:B------:R-:W-:Y:S02]  /*20890*/  @!P5 IMAD.IADD R25, R25, 0x1, -R55 ;  /* 0x000000011919d824 */ /* 0x000fe400078e0a37 */
[C---:B0-----:R-:W-:Y:S02]  /*208a0*/  IMAD R22, R55.reuse, R21, R13 ;  /* 0x0000001537167224 */ /* 0x041fe400078e020d */
[----:B------:R-:W-:Y:S02]  /*208b0*/  IMAD.MOV R20, RZ, RZ, -R20 ;  /* 0x000000ffff147224 */ /* 0x000fe400078e0a14 */
[----:B------:R-:W-:Y:S01]  /*208c0*/  @!P3 IMAD.IADD R24, R24, 0x1, -R55 ;  /* 0x000000011818b824 */ /* 0x000fe200078e0a37 */
[----:B------:R-:W-:Y:S01]  /*208d0*/  ISETP.GT.U32.AND P5, PT, R55, R22, PT ;  /* 0x000000163700720c */ /* 0x000fe20003fa4070 */
[----:B------:R-:W-:Y:S02]  /*208e0*/  IMAD.MOV R15, RZ, RZ, -R15 ;  /* 0x000000ffff0f7224 */ /* 0x000fe400078e0a0f */
[----:B------:R-:W-:Y:S01]  /*208f0*/  @!P4 IMAD.IADD R23, R23, 0x1, -R55 ;  /* 0x000000011717c824 */ /* 0x000fe200078e0a37 */
[----:B------:R0:W-:Y:S04]  /*20900*/  STL [R1+0x240], R25 ;  /* 0x0002401901007387 */ /* 0x0001e80000100800 */
[----:B------:R-:W-:Y:S01]  /*20910*/  STL [R1+0x244], R24 ;  /* 0x0002441801007387 */ /* 0x000fe20000100800 */
[----:B------:R-:W-:Y:S01]  /*20920*/  ISETP.GE.AND P6, PT, R26, RZ, PT ;  /* 0x000000ff1a00720c */ /* 0x000fe20003fc6270 */
[C---:B------:R-:W-:Y:S01]  /*20930*/  IMAD R26, R55.reuse, R15, R11 ;  /* 0x0000000f371a7224 */ /* 0x040fe200078e020b */
[----:B------:R-:W-:Y:S01]  /*20940*/  IABS R13, R27 ;  /* 0x0000001b000d7213 */ /* 0x000fe20000000000 */
[----:B------:R-:W-:-:S02]  /*20950*/  IMAD R27, R55, R20, R18 ;  /* 0x00000014371b7224 */ /* 0x000fc400078e0212 */
[----:B------:R-:W-:Y:S01]  /*20960*/  @!P5 IMAD.IADD R22, R22, 0x1, -R55 ;  /* 0x000000011616d824 */ /* 0x000fe200078e0a37 */
[----:B------:R-:W-:Y:S02]  /*20970*/  IABS R20, R28 ;  /* 0x0000001c00147213 */ /* 0x000fe40000000000 */
[----:B------:R-:W3:Y:S04]  /*20980*/  LDL R28, [R1+0x5314] ;  /* 0x00531400011c7983 */ /* 0x000ee80000100800 */
[----:B------:R-:W-:Y:S01]  /*20990*/  STL [R1+0x24c], R23 ;  /* 0x00024c1701007387 */ /* 0x000fe20000100800 */
[----:B------:R-:W-:-:S03]  /*209a0*/  ISETP.GE.AND P5, PT, R57, RZ, PT ;  /* 0x000000ff3900720c */ /* 0x000fc60003fa6270 */
[----:B------:R-:W3:Y:S01]  /*209b0*/  LDL R57, [R1+0x5320] ;  /* 0x0053200001397983 */ /* 0x000ee20000100800 */
[----:B--2---:R-:W-:-:S03]  /*209c0*/  IABS R11, R60 ;  /* 0x0000003c000b7213 */ /* 0x004fc60000000000 */
[----:B------:R-:W2:Y:S01]  /*209d0*/  LDL R60, [R1+0x531c] ;  /* 0x00531c00013c7983 */ /* 0x000ea20000100800 */
[----:B----4-:R-:W-:-:S03]  /*209e0*/  IABS R15, R29 ;  /* 0x0000001d000f7213 */ /* 0x010fc60000000000 */
[----:B------:R-:W4:Y:S01]  /*209f0*/  LDL R29, [R1+0x5318] ;  /* 0x00531800011d7983 */ /* 0x000f220000100800 */
[C---:B------:R-:W-:Y:S02]  /*20a00*/  ISETP.GT.U32.AND P3, PT, R55.reuse, R27, PT ;  /* 0x0000001b3700720c */ /* 0x040fe40003f64070 */
[----:B------:R-:W-:Y:S01]  /*20a10*/  ISETP.GT.U32.AND P4, PT, R55, R26, PT ;  /* 0x0000001a3700720c */ /* 0x000fe20003f84070 */
[----:B------:R-:W-:Y:S02]  /*20a20*/  @!P2 IMAD.MOV R12, RZ, RZ, -R12 ;  /* 0x000000ffff0ca224 */ /* 0x000fe400078e0a0c */
[----:B------:R-:W-:-:S08]  /*20a30*/  IMAD.HI.U32 R18, R2, R13, RZ ;  /* 0x0000000d02127227 */ /* 0x000fd000078e00ff */
[--C-:B------:R-:W-:Y:S02]  /*20a40*/  @!P3 IMAD.IADD R27, R27, 0x1, -R55.reuse ;  /* 0x000000011b1bb824 */ /* 0x100fe400078e0a37 */
[----:B------:R-:W-:Y:S01]  /*20a50*/  @!P4 IMAD.IADD R26, R26, 0x1, -R55 ;  /* 0x000000011a1ac824 */ /* 0x000fe200078e0a37 */
[C---:B------:R-:W-:Y:S02]  /*20a60*/  ISETP.GT.U32.AND P3, PT, R55.reuse, R22, PT ;  /* 0x000000163700720c */ /* 0x040fe40003f64070 */
[C---:B------:R-:W-:Y:S02]  /*20a70*/  ISETP.GT.U32.AND P4, PT, R55.reuse, R27, PT ;  /* 0x0000001b3700720c */ /* 0x040fe40003f84070 */
[----:B------:R-:W-:Y:S01]  /*20a80*/  ISETP.GT.U32.AND P2, PT, R55, R26, PT ;  /* 0x0000001a3700720c */ /* 0x000fe20003f44070 */
[----:B------:R-:W-:-:S04]  /*20a90*/  IMAD.MOV R18, RZ, RZ, -R18 ;  /* 0x000000ffff127224 */ /* 0x000fc800078e0a12 */
[----:B0-----:R-:W-:Y:S02]  /*20aa0*/  IMAD R25, R55, R18, R13 ;  /* 0x0000001237197224 */ /* 0x001fe400078e020d */
[----:B------:R-:W-:-:S04]  /*20ab0*/  IMAD.HI.U32 R13, R2, R11, RZ ;  /* 0x0000000b020d7227 */ /* 0x000fc800078e00ff */
[--C-:B------:R-:W-:Y:S02]  /*20ac0*/  @!P3 IMAD.IADD R22, R22, 0x1, -R55.reuse ;  /* 0x000000011616b824 */ /* 0x100fe400078e0a37 */
[--C-:B------:R-:W-:Y:S02]  /*20ad0*/  @!P4 IMAD.IADD R27, R27, 0x1, -R55.reuse ;  /* 0x000000011b1bc824 */ /* 0x100fe400078e0a37 */
[----:B------:R-:W-:Y:S01]  /*20ae0*/  @!P2 IMAD.IADD R26, R26, 0x1, -R55 ;  /* 0x000000011a1aa824 */ /* 0x000fe200078e0a37 */
[----:B------:R-:W-:Y:S01]  /*20af0*/  STL [R1+0x714], R12 ;  /* 0x0007140c01007387 */ /* 0x000fe20000100800 */
[----:B------:R-:W-:Y:S02]  /*20b00*/  IMAD.MOV R13, RZ, RZ, -R13 ;  /* 0x000000ffff0d7224 */ /* 0x000fe400078e0a0d */
[----:B------:R-:W-:Y:S01]  /*20b10*/  @!P1 IMAD.MOV R19, RZ, RZ, -R19 ;  /* 0x000000ffff139224 */ /* 0x000fe200078e0a13 */
[----:B------:R0:W-:Y:S01]  /*20b20*/  STL [R1+0x204], R22 ;  /* 0x0002041601007387 */ /* 0x0001e20000100800 */
[----:B------:R-:W-:-:S03]  /*20b30*/  IMAD.HI.U32 R18, R2, R15, RZ ;  /* 0x0000000f02127227 */ /* 0x000fc600078e00ff */
[----:B------:R-:W-:Y:S04]  /*20b40*/  STL [R1+0x228], R27 ;  /* 0x0002281b01007387 */ /* 0x000fe80000100800 */
[----:B------:R-:W-:Y:S01]  /*20b50*/  STL [R1+0x22c], R26 ;  /* 0x00022c1a01007387 */ /* 0x000fe20000100800 */
[C---:B0-----:R-:W-:Y:S02]  /*20b60*/  IMAD R22, R55.reuse, R13, R11 ;  /* 0x0000000d37167224 */ /* 0x041fe400078e020b */
[----:B------:R-:W-:Y:S02]  /*20b70*/  IMAD.MOV R18, RZ, RZ, -R18 ;  /* 0x000000ffff127224 */ /* 0x000fe400078e0a12 */
[----:B------:R-:W-:Y:S02]  /*20b80*/  @!P0 IMAD.MOV R17, RZ, RZ, -R17 ;  /* 0x000000ffff118224 */ /* 0x000fe400078e0a11 */
[----:B------:R-:W-:Y:S01]  /*20b90*/  IMAD R23, R55, R18, R15 ;  /* 0x0000001237177224 */ /* 0x000fe200078e020f */
[----:B---3--:R-:W-:-:S02]  /*20ba0*/  IABS R12, R28 ;  /* 0x0000001c000c7213 */ /* 0x008fc40000000000 */
[----:B------:R-:W3:Y:S04]  /*20bb0*/  LDL.LU R28, [R1+0x10] ;  /* 0x00001000011c7983 */ /* 0x000ee80000300800 */
[----:B------:R0:W-:Y:S01]  /*20bc0*/  STL [R1+0x710], R19 ;  /* 0x0007101301007387 */ /* 0x0001e20000100800 */
[----:B------:R-:W-:Y:S02]  /*20bd0*/  IABS R11, R57 ;  /* 0x00000039000b7213 */ /* 0x000fe40000000000 */
[----:B------:R-:W-:-:S13]  /*20be0*/  ISETP.GT.U32.AND P2, PT, R55, R23, PT ;  /* 0x000000173700720c */ /* 0x000fda0003f44070 */
[----:B------:R-:W-:Y:S01]  /*20bf0*/  @!P2 IMAD.IADD R23, R23, 0x1, -R55 ;  /* 0x000000011717a824 */ /* 0x000fe200078e0a37 */
[----:B------:R-:W-:Y:S02]  /*20c00*/  ISETP.GE.AND P2, PT, R56, RZ, PT ;  /* 0x000000ff3800720c */ /* 0x000fe40003f46270 */
[----:B--2---:R-:W-:Y:S02]  /*20c10*/  IABS R13, R60 ;  /* 0x0000003c000d7213 */ /* 0x004fe40000000000 */
[----:B------:R-:W2:Y:S01]  /*20c20*/  LDL R60, [R1+0x5328] ;  /* 0x00532800013c7983 */ /* 0x000ea20000100800 */
[----:B----4-:R-:W-:-:S03]  /*20c30*/  IABS R15, R29 ;  /* 0x0000001d000f7213 */ /* 0x010fc60000000000 */
[----:B------:R-:W4:Y:S04]  /*20c40*/  LDL R29, [R1+0x5324] ;  /* 0x00532400011d7983 */ /* 0x000f280000100800 */
[----:B------:R-:W-:Y:S04]  /*20c50*/  STL [R1+0x70c], R17 ;  /* 0x00070c1101007387 */ /* 0x000fe80000100800 */
[----:B------:R-:W3:Y:S04]  /*20c60*/  LDL R57, [R1+0x532c] ;  /* 0x00532c0001397983 */ /* 0x000ee80000100800 */
[----:B------:R-:W4:Y:S01]  /*20c70*/  LDL R56, [R1+0x5330] ;  /* 0x0053300001387983 */ /* 0x000f220000100800 */
[----:B------:R-:W-:-:S04]  /*20c80*/  IMAD.HI.U32 R21, R2, R20, RZ ;  /* 0x0000001402157227 */ /* 0x000fc800078e00ff */
[----:B------:R-:W-:-:S04]  /*20c90*/  IMAD.MOV R21, RZ, RZ, -R21 ;  /* 0x000000ffff157224 */ /* 0x000fc800078e0a15 */
[C---:B------:R-:W-:Y:S01]  /*20ca0*/  IMAD R24, R55.reuse, R21, R20 ;  /* 0x0000001537187224 */ /* 0x040fe200078e0214 */
[----:B------:R-:W-:Y:S01]  /*20cb0*/  ISETP.GT.U32.AND P3, PT, R55, R25, PT ;  /* 0x000000193700720c */ /* 0x000fe20003f64070 */
[----:B------:R-:W-:-:S03]  /*20cc0*/  IMAD.HI.U32 R18, R2, R12, RZ ;  /* 0x0000000c02127227 */ /* 0x000fc600078e00ff */
[----:B------:R-:W-:Y:S01]  /*20cd0*/  ISETP.GT.U32.AND P4, PT, R55, R24, PT ;  /* 0x000000183700720c */ /* 0x000fe20003f84070 */
[----:B------:R-:W-:-:S04]  /*20ce0*/  IMAD.MOV R18, RZ, RZ, -R18 ;  /* 0x000000ffff127224 */ /* 0x000fc800078e0a12 */
[----:B------:R-:W-:-:S04]  /*20cf0*/  IMAD R21, R55, R18, R12 ;  /* 0x0000001237157224 */ /* 0x000fc800078e020c */
[----:B------:R-:W-:Y:S01]  /*20d00*/  @!P3 IMAD.IADD R25, R25, 0x1, -R55 ;  /* 0x000000011919b824 */ /* 0x000fe200078e0a37 */
[----:B------:R-:W-:-:S03]  /*20d10*/  ISETP.GT.U32.AND P3, PT, R55, R22, PT ;  /* 0x000000163700720c */ /* 0x000fc60003f64070 */
[----:B------:R-:W-:Y:S01]  /*20d20*/  @!P4 IMAD.IADD R24, R24, 0x1, -R55 ;  /* 0x000000011818c824 */ /* 0x000fe200078e0a37 */
[C---:B------:R-:W-:Y:S02]  /*20d30*/  ISETP.GT.U32.AND P4, PT, R55.reuse, R21, PT ;  /* 0x000000153700720c */ /* 0x040fe40003f84070 */
[C---:B------:R-:W-:Y:S01]  /*20d40*/  ISETP.GT.U32.AND P1, PT, R55.reuse, R25, PT ;  /* 0x000000193700720c */ /* 0x040fe20003f24070 */
[----:B------:R-:W-:Y:S01]  /*20d50*/  @!P6 IMAD.MOV R14, RZ, RZ, -R14 ;  /* 0x000000ffff0ee224 */ /* 0x000fe200078e0a0e */
[----:B------:R-:W-:-:S05]  /*20d60*/  ISETP.GT.U32.AND P0, PT, R55, R23, PT ;  /* 0x000000173700720c */ /* 0x000fca0003f04070 */
[----:B------:R-:W-:Y:S01]  /*20d70*/  @!P3 IMAD.IADD R22, R22, 0x1, -R55 ;  /* 0x000000011616b824 */ /* 0x000fe200078e0a37 */
[----:B------:R-:W-:-:S03]  /*20d80*/  ISETP.GT.U32.AND P3, PT, R55, R24, PT ;  /* 0x000000183700720c */ /* 0x000fc60003f64070 */
[----:B------:R-:W-:Y:S01]  /*20d90*/  @!P4 IMAD.IADD R21, R21, 0x1, -R55 ;  /* 0x000000011515c824 */ /* 0x000fe200078e0a37 */
[----:B------:R-:W-:-:S04]  /*20da0*/  ISETP.GT.U32.AND P6, PT, R55, R22, PT ;  /* 0x000000163700720c */ /* 0x000fc80003fc4070 */
[----:B------:R-:W-:Y:S01]  /*20db0*/  ISETP.GT.U32.AND P4, PT, R55, R21, PT ;  /* 0x000000153700720c */ /* 0x000fe20003f84070 */
[----:B------:R-:W-:-:S04]  /*20dc0*/  IMAD.HI.U32 R18, R2, R13, RZ ;  /* 0x0000000d02127227 */ /* 0x000fc800078e00ff */
[----:B------:R-:W-:-:S04]  /*20dd0*/  IMAD.HI.U32 R12, R2, R11, RZ ;  /* 0x0000000b020c7227 */ /* 0x000fc800078e00ff */
[--C-:B------:R-:W-:Y:S02]  /*20de0*/  @!P1 IMAD.IADD R25, R25, 0x1, -R55.reuse ;  /* 0x0000000119199824 */ /* 0x100fe400078e0a37 */
[--C-:B------:R-:W-:Y:S02]  /*20df0*/  @!P3 IMAD.IADD R24, R24, 0x1, -R55.reuse ;  /* 0x000000011818b824 */ /* 0x100fe400078e0a37 */
[--C-:B------:R-:W-:Y:S01]  /*20e00*/  @!P0 IMAD.IADD R23, R23, 0x1, -R55.reuse ;  /* 0x0000000117178824 */ /* 0x100fe200078e0a37 */
[----:B------:R-:W-:Y:S01]  /*20e10*/  STL [R1+0x708], R14 ;  /* 0x0007080e01007387 */ /* 0x000fe20000100800 */
[----:B------:R-:W-:Y:S02]  /*20e20*/  IMAD.MOV R18, RZ, RZ, -R18 ;  /* 0x000000ffff127224 */ /* 0x000fe400078e0a12 */
[----:B------:R-:W-:Y:S01]  /*20e30*/  @!P6 IMAD.IADD R22, R22, 0x1, -R55 ;  /* 0x000000011616e824 */ /* 0x000fe200078e0a37 */
[----:B------:R-:W-:Y:S01]  /*20e40*/  STL [R1+0x214], R25 ;  /* 0x0002141901007387 */ /* 0x000fe20000100800 */
[----:B------:R-:W-:-:S02]  /*20e50*/  IMAD.MOV R12, RZ, RZ, -R12 ;  /* 0x000000ffff0c7224 */ /* 0x000fc400078e0a0c */
[----:B------:R-:W-:Y:S01]  /*20e60*/  @!P4 IMAD.IADD R21, R21, 0x1, -R55 ;  /* 0x000000011515c824 */ /* 0x000fe200078e0a37 */
[----:B------:R-:W-:Y:S01]  /*20e70*/  STL [R1+0x1c], R24 ;  /* 0x00001c1801007387 */ /* 0x000fe20000100800 */
[C---:B0-----:R-:W-:Y:S02]  /*20e80*/  IMAD R19, R55.reuse, R18, R13 ;  /* 0x0000001237137224 */ /* 0x041fe400078e020d */
[----:B------:R-:W-:Y:S01]  /*20e90*/  IMAD R18, R55, R12, R11 ;  /* 0x0000000c37127224 */ /* 0x000fe200078e020b */
[----:B------:R-:W-:Y:S04]  /*20ea0*/  STL [R1+0x1d4], R23 ;  /* 0x0001d41701007387 */ /* 0x000fe80000100800 */
[----:B------:R-:W-:Y:S04]  /*20eb0*/  STL [R1+0x1ec], R22 ;  /* 0x0001ec1601007387 */ /* 0x000fe80000100800 */
[----:B------:R0:W-:Y:S02]  /*20ec0*/  STL [R1+0x1dc], R21 ;  /* 0x0001dc1501007387 */ /* 0x0001e40000100800 */
[----:B0-----:R-:W-:-:S04]  /*20ed0*/  IMAD.MOV.U32 R21, RZ, RZ, R16 ;  /* 0x000000ffff157224 */ /* 0x001fc800078e0010 */
[----:B------:R-:W-:Y:S01]  /*20ee0*/  @!P5 IMAD.MOV R21, RZ, RZ, -R21 ;  /* 0x000000ffff15d224 */ /* 0x000fe200078e0a15 */
[----:B--2---:R-:W-:Y:S02]  /*20ef0*/  IABS R12, R60 ;  /* 0x0000003c000c7213 */ /* 0x004fe40000000000 */
[----:B------:R-:W2:Y:S04]  /*20f00*/  LDL R60, [R1+0x5334] ;  /* 0x00533400013c7983 */ /* 0x000ea80000100800 */
[----:B------:R-:W-:Y:S01]  /*20f10*/  STL [R1+0x704], R21 ;  /* 0x0007041501007387 */ /* 0x000fe20000100800 */
[----:B---3--:R-:W-:-:S03]  /*20f20*/  IABS R13, R57 ;  /* 0x00000039000d7213 */ /* 0x008fc60000000000 */
[----:B------:R-:W3:Y:S01]  /*20f30*/  LDL R57, [R1+0x533c] ;  /* 0x00533c0001397983 */ /* 0x000ee20000100800 */
[----:B----4-:R-:W-:-:S03]  /*20f40*/  IABS R11, R56 ;  /* 0x00000038000b7213 */ /* 0x010fc60000000000 */
[----:B------:R-:W4:Y:S01]  /*20f50*/  LDL R56, [R1+0x5340] ;  /* 0x0053400001387983 */ /* 0x000f220000100800 */
[----:B------:R-:W-:-:S04]  /*20f60*/  IMAD.HI.U32 R20, R2, R15, RZ ;  /* 0x0000000f02147227 */ /* 0x000fc800078e00ff */
[----:B------:R-:W-:Y:S01]  /*20f70*/  IMAD.MOV R20, RZ, RZ, -R20 ;  /* 0x000000ffff147224 */ /* 0x000fe200078e0a14 */
[----:B------:R-:W-:-:S03]  /*20f80*/  ISETP.GT.U32.AND P0, PT, R55, R19, PT ;  /* 0x000000133700720c */ /* 0x000fc60003f04070 */
[----:B------:R-:W-:-:S05]  /*20f90*/  IMAD R20, R55, R20, R15 ;  /* 0x0000001437147224 */ /* 0x000fca00078e020f */
[----:B------:R-:W-:Y:S02]  /*20fa0*/  ISETP.GT.U32.AND P1, PT, R55, R20, PT ;  /* 0x000000143700720c */ /* 0x000fe40003f24070 */
[----:B------:R-:W-:-:S03]  /*20fb0*/  IABS R15, R29 ;  /* 0x0000001d000f7213 */ /* 0x000fc60000000000 */
[----:B------:R-:W-:Y:S02]  /*20fc0*/  @!P0 IMAD.IADD R19, R19, 0x1, -R55 ;  /* 0x0000000113138824 */ /* 0x000fe400078e0a37 */
[----:B------:R-:W-:-:S03]  /*20fd0*/  IMAD.HI.U32 R14, R2, R12, RZ ;  /* 0x0000000c020e7227 */ /* 0x000fc600078e00ff */
[----:B------:R-:W-:-:S03]  /*20fe0*/  ISETP.GT.U32.AND P5, PT, R55, R19, PT ;  /* 0x000000133700720c */ /* 0x000fc60003fa4070 */
[----:B------:R-:W-:Y:S02]  /*20ff0*/  @!P1 IMAD.IADD R20, R20, 0x1, -R55 ;  /* 0x0000000114149824 */ /* 0x000fe400078e0a37 */
[----:B------:R-:W-:-:S03]  /*21000*/  IMAD.HI.U32 R17, R2, R15, RZ ;  /* 0x0000000f02117227 */ /* 0x000fc600078e00ff */
[C---:B------:R-:W-:Y:S01]  /*21010*/  ISETP.GT.U32.AND P0, PT, R55.reuse, R20, PT ;  /* 0x000000143700720c */ /* 0x040fe20003f04070 */
[----:B------:R-:W-:Y:S02]  /*21020*/  IMAD.MOV R14, RZ, RZ, -R14 ;  /* 0x000000ffff0e7224 */ /* 0x000fe400078e0a0e */
[----:B------:R-:W-:Y:S01]  /*21030*/  IMAD.MOV R16, RZ, RZ, -R17 ;  /* 0x000000ffff107224 */ /* 0x000fe200078e0a11 */
[C---:B------:R-:W-:Y:S01]  /*21040*/  ISETP.GT.U32.AND P4, PT, R55.reuse, R18, PT ;  /* 0x000000123700720c */ /* 0x040fe20003f84070 */
[C---:B------:R-:W-:Y:S02]  /*21050*/  IMAD R17, R55.reuse, R14, R12 ;  /* 0x0000000e37117224 */ /* 0x040fe400078e020c */
[----:B------:R-:W-:Y:S02]  /*21060*/  IMAD R16, R55, R16, R15 ;  /* 0x0000001037107224 */ /* 0x000fe400078e020f */
[----:B------:R-:W-:Y:S01]  /*21070*/  @!P5 IMAD.IADD R19, R19, 0x1, -R55 ;  /* 0x000000011313d824 */ /* 0x000fe200078e0a37 */
[----:B------:R-:W-:Y:S01]  /*21080*/  ISETP.GT.U32.AND P5, PT, R55, R17, PT ;  /* 0x000000113700720c */ /* 0x000fe20003fa4070 */
[----:B------:R-:W-:-:S04]  /*21090*/  IMAD.HI.U32 R12, R2, R11, RZ ;  /* 0x0000000b020c7227 */ /* 0x000fc800078e00ff */
[----:B------:R-:W-:Y:S01]  /*210a0*/  @!P0 IMAD.IADD R20, R20, 0x1, -R55 ;  /* 0x0000000114148824 */ /* 0x000fe200078e0a37 */
[----:B------:R-:W-:Y:S01]  /*210b0*/  ISETP.GT.U32.AND P0, PT, R55, R16, PT ;  /* 0x000000103700720c */ /* 0x000fe20003f04070 */
[----:B------:R-:W-:-:S04]  /*210c0*/  IMAD.HI.U32 R14, R2, R13, RZ ;  /* 0x0000000d020e7227 */ /* 0x000fc800078e00ff */
[----:B------:R-:W-:Y:S02]  /*210d0*/  IMAD.MOV R12, RZ, RZ, -R12 ;  /* 0x000000ffff0c7224 */ /* 0x000fe400078e0a0c */
[----:B------:R-:W-:Y:S02]  /*210e0*/  IMAD.MOV R14, RZ, RZ, -R14 ;  /* 0x000000ffff0e7224 */ /* 0x000fe400078e0a0e */
[----:B------:R-:W-:Y:S02]  /*210f0*/  @!P4 IMAD.IADD R18, R18, 0x1, -R55 ;  /* 0x000000011212c824 */ /* 0x000fe400078e0a37 */
[C---:B------:R-:W-:Y:S02]  /*21100*/  IMAD R15, R55.reuse, R12, R11 ;  /* 0x0000000c370f7224 */ /* 0x040fe400078e020b */
[C---:B------:R-:W-:Y:S01]  /*21110*/  IMAD R13, R55.reuse, R14, R13 ;  /* 0x0000000e370d7224 */ /* 0x040fe200078e020d */
[----:B------:R-:W-:Y:S01]  /*21120*/  ISETP.GT.U32.AND P4, PT, R55, R18, PT ;  /* 0x000000123700720c */ /* 0x000fe20003f84070 */
[--C-:B------:R-:W-:Y:S01]  /*21130*/  @!P5 IMAD.IADD R17, R17, 0x1, -R55.reuse ;  /* 0x000000011111d824 */ /* 0x100fe200078e0a37 */
[C---:B------:R-:W-:Y:S01]  /*21140*/  ISETP.GT.U32.AND P5, PT, R55.reuse, R15, PT ;  /* 0x0000000f3700720c */ /* 0x040fe20003fa4070 */
[----:B------:R-:W-:Y:S01]  /*21150*/  @!P0 IMAD.IADD R16, R16, 0x1, -R55 ;  /* 0x0000000110108824 */ /* 0x000fe200078e0a37 */
[----:B------:R-:W-:-:S02]  /*21160*/  ISETP.GT.U32.AND P0, PT, R55, R13, PT ;  /* 0x0000000d3700720c */ /* 0x000fc40003f04070 */
[----:B------:R-:W-:Y:S02]  /*21170*/  ISETP.GE.AND P3, PT, R28, RZ, PT ;  /* 0x000000ff1c00720c */ /* 0x000fe40003f66270 */
[----:B------:R-:W-:Y:S02]  /*21180*/  ISETP.GE.AND P6, PT, R61, RZ, PT ;  /* 0x000000ff3d00720c */ /* 0x000fe40003fc6270 */
[----:B------:R-:W-:Y:S01]  /*21190*/  ISETP.GE.AND P1, PT, R58, RZ, PT ;  /* 0x000000ff3a00720c */ /* 0x000fe20003f26270 */
[----:B------:R-:W-:Y:S02]  /*211a0*/  IMAD.MOV.U32 R58, RZ, RZ, R54 ;  /* 0x000000ffff3a7224 */ /* 0x000fe400078e0036 */
[----:B------:R-:W-:Y:S01]  /*211b0*/  IMAD.MOV.U32 R12, RZ, RZ, R10 ;  /* 0x000000ffff0c7224 */ /* 0x000fe200078e000a */
[----:B------:R-:W4:Y:S01]  /*211c0*/  LDL R54, [R1+0x5344] ;  /* 0x0053440001367983 */ /* 0x000f220000100800 */
[--C-:B------:R-:W-:Y:S01]  /*211d0*/  @!P4 IMAD.IADD R18, R18, 0x1, -R55.reuse ;  /* 0x000000011212c824 */ /* 0x100fe200078e0a37 */
[----:B------:R-:W-:Y:S01]  /*211e0*/  ISETP.GE.AND P4, PT, R59, RZ, PT ;  /* 0x000000ff3b00720c */ /* 0x000fe20003f86270 */
[----:B------:R-:W-:-:S02]  /*211f0*/  @!P5 IMAD.IADD R15, R15, 0x1, -R55 ;  /* 0x000000010f0fd824 */ /* 0x000fc400078e0a37 */
[----:B------:R-:W-:Y:S01]  /*21200*/  @!P0 IMAD.IADD R13, R13, 0x1, -R55 ;  /* 0x000000010d0d8824 */ /* 0x000fe200078e0a37 */
[C---:B------:R-:W-:Y:S01]  /*21210*/  ISETP.GT.U32.AND P0, PT, R55.reuse, R16, PT ;  /* 0x000000103700720c */ /* 0x040fe20003f04070 */
[----:B------:R-:W-:Y:S01]  /*21220*/  @!P2 IMAD.MOV R12, RZ, RZ, -R12 ;  /* 0x000000ffff0ca224 */ /* 0x000fe200078e0a0c */
[----:B------:R-:W-:Y:S01]  /*21230*/  STL [R1+0x18], R20 ;  /* 0x0000181401007387 */ /* 0x000fe20000100800 */
[----:B------:R-:W-:Y:S01]  /*21240*/  @!P3 IMAD.MOV R9, RZ, RZ, -R9 ;  /* 0x000000ffff09b224 */ /* 0x000fe200078e0a09 */
[C---:B------:R-:W-:Y:S02]  /*21250*/  ISETP.GT.U32.AND P2, PT, R55.reuse, R17, PT ;  /* 0x000000113700720c */ /* 0x040fe40003f44070 */
[----:B------:R-:W-:Y:S01]  /*21260*/  STL [R1+0x14], R19 ;  /* 0x0000141301007387 */ /* 0x000fe20000100800 */
[----:B------:R-:W-:-:S03]  /*21270*/  ISETP.GT.U32.AND P5, PT, R55, R15, PT ;  /* 0x0000000f3700720c */ /* 0x000fc60003fa4070 */
[----:B------:R-:W-:Y:S04]  /*21280*/  STL [R1+0x10], R18 ;  /* 0x0000101201007387 */ /* 0x000fe80000100800 */
[----:B------:R-:W-:Y:S04]  /*21290*/  STL [R1+0x700], R12 ;  /* 0x0007000c01007387 */ /* 0x000fe80000100800 */
[----:B------:R0:W-:Y:S01]  /*212a0*/  STL [R1+0x6fc], R9 ;  /* 0x0006fc0901007387 */ /* 0x0001e20000100800 */
[--C-:B------:R-:W-:Y:S02]  /*212b0*/  @!P0 IMAD.IADD R16, R16, 0x1, -R55.reuse ;  /* 0x0000000110108824 */ /* 0x100fe400078e0a37 */
[----:B------:R-:W-:-:S02]  /*212c0*/  @!P2 IMAD.IADD R17, R17, 0x1, -R55 ;  /* 0x000000011111a824 */ /* 0x000fc400078e0a37 */
[--C-:B------:R-:W-:Y:S01]  /*212d0*/  @!P5 IMAD.IADD R15, R15, 0x1, -R55.reuse ;  /* 0x000000010f0fd824 */ /* 0x100fe200078e0a37 */
[----:B------:R-:W-:Y:S01]  /*212e0*/  ISETP.GT.U32.AND P3, PT, R55, R13, PT ;  /* 0x0000000d3700720c */ /* 0x000fe20003f64070 */
[----:B------:R-:W-:Y:S04]  /*212f0*/  STL [R1+0xc], R16 ;  /* 0x00000c1001007387 */ /* 0x000fe80000100800 */
[----:B------:R1:W-:Y:S08]  /*21300*/  STL [R1+0x8], R17 ;  /* 0x0000081101007387 */ /* 0x0003f00000100800 */
[----:B------:R-:W-:-:S05]  /*21310*/  @!P3 IMAD.IADD R13, R13, 0x1, -R55 ;  /* 0x000000010d0db824 */ /* 0x000fca00078e0a37 */
[----:B------:R-:W-:Y:S04]  /*21320*/  STL [R1+0x4], R13 ;  /* 0x0000040d01007387 */ /* 0x000fe80000100800 */
[----:B------:R-:W-:Y:S01]  /*21330*/  STL [R1], R15 ;  /* 0x0000000f01007387 */ /* 0x000fe20000100800 */
[----:B--2---:R-:W-:-:S05]  /*21340*/  IABS R61, R60 ;  /* 0x0000003c003d7213 */ /* 0x004fca0000000000 */
[----:B------:R-:W-:Y:S01]  /*21350*/  IMAD.HI.U32 R11, R2, R61, RZ ;  /* 0x0000003d020b7227 */ /* 0x000fe200078e00ff */
[----:B------:R-:W-:-:S03]  /*21360*/  IABS R60, R58 ;  /* 0x0000003a003c7213 */ /* 0x000fc60000000000 */
[----:B------:R-:W-:Y:S01]  /*21370*/  IMAD.MOV R11, RZ, RZ, -R11 ;  /* 0x000000ffff0b7224 */ /* 0x000fe200078e0a0b */
[----:B---3--:R-:W-:-:S03]  /*21380*/  IABS R59, R57 ;  /* 0x00000039003b7213 */ /* 0x008fc60000000000 */
[----:B------:R-:W-:Y:S02]  /*21390*/  IMAD R61, R55, R11, R61 ;  /* 0x0000000b373d7224 */ /* 0x000fe400078e023d */
[----:B------:R-:W-:-:S04]  /*213a0*/  IMAD.HI.U32 R11, R2, R60, RZ ;  /* 0x0000003c020b7227 */ /* 0x000fc800078e00ff */
[----:B------:R-:W-:-:S04]  /*213b0*/  IMAD.HI.U32 R10, R2, R59, RZ ;  /* 0x0000003b020a7227 */ /* 0x000fc800078e00ff */
[----:B0-----:R-:W-:Y:S02]  /*213c0*/  IMAD.MOV R9, RZ, RZ, -R11 ;  /* 0x000000ffff097224 */ /* 0x001fe400078e0a0b */
[----:B------:R-:W-:Y:S02]  /*213d0*/  IMAD.MOV R10, RZ, RZ, -R10 ;  /* 0x000000ffff0a7224 */ /* 0x000fe400078e0a0a */
[C---:B------:R-:W-:Y:S02]  /*213e0*/  IMAD R60, R55.reuse, R9, R60 ;  /* 0x00000009373c7224 */ /* 0x040fe400078e023c */
[C---:B------:R-:W-:Y:S01]  /*213f0*/  IMAD R59, R55.reuse, R10, R59 ;  /* 0x0000000a373b7224 */ /* 0x040fe200078e023b */
        /* <DEDUP_REMOVED lines=8> */
[----:B------:R-:W-:Y:S02]  /*21480*/  ISETP.GT.U32.AND P5, PT, R55, R59, PT ;  /* 0x0000003b3700720c */ /* 0x000fe40003fa4070 */
[----:B----4-:R-:W-:-:S02]  /*21490*/  IABS R58, R56 ;  /* 0x00000038003a7213 */ /* 0x010fc40000000000 */
[----:B------:R-:W-:-:S05]  /*214a0*/  IABS R56, R38 ;  /* 0x0000002600387213 */ /* 0x000fca0000000000 */
[--C-:B------:R-:W-:Y:S02]  /*214b0*/  @!P0 IMAD.IADD R61, R61, 0x1, -R55.reuse ;  /* 0x000000013d3d8824 */ /* 0x100fe400078e0a37 */
[--C-:B------:R-:W-:Y:S02]  /*214c0*/  @!P2 IMAD.IADD R60, R60, 0x1, -R55.reuse ;  /* 0x000000013c3ca824 */ /* 0x100fe400078e0a37 */
[----:B------:R-:W-:Y:S01]  /*214d0*/  @!P5 IMAD.IADD R59, R59, 0x1, -R55 ;  /* 0x000000013b3bd824 */ /* 0x000fe200078e0a37 */
[----:B------:R-:W-:Y:S01]  /*214e0*/  IABS R38, R36 ;  /* 0x0000002400267213 */ /* 0x000fe20000000000 */
[----:B------:R-:W-:Y:S01]  /*214f0*/  STL [R1+0x57bc], R61 ;  /* 0x0057bc3d01007387 */ /* 0x000fe20000100800 */
[----:B------:R-:W-:Y:S02]  /*21500*/  IABS R36, R34 ;  /* 0x0000002200247213 */ /* 0x000fe40000000000 */
[----:B------:R-:W-:Y:S01]  /*21510*/  IABS R34, R32 ;  /* 0x0000002000227213 */ /* 0x000fe20000000000 */
[----:B------:R-:W-:Y:S01]  /*21520*/  STL [R1+0x57c0], R60 ;  /* 0x0057c03c01007387 */ /* 0x000fe20000100800 */
[----:B------:R-:W-:-:S03]  /*21530*/  IMAD.MOV.U32 R32, RZ, RZ, R52 ;  /* 0x000000ffff207224 */ /* 0x000fc600078e0034 */
[----:B------:R-:W-:Y:S04]  /*21540*/  STL [R1+0x57c4], R59 ;  /* 0x0057c43b01007387 */ /* 0x000fe80000100800 */
[----:B------:R-:W2:Y:S01]  /*21550*/  LDL R52, [R1+0x5378] ;  /* 0x0053780001347983 */ /* 0x000ea20000100800 */
[----:B------:R-:W-:-:S04]  /*21560*/  IMAD.HI.U32 R12, R2, R58, RZ ;  /* 0x0000003a020c7227 */ /* 0x000fc800078e00ff */
[----:B------:R-:W-:Y:S01]  /*21570*/  IMAD.MOV R10, RZ, RZ, -R12 ;  /* 0x000000ffff0a7224 */ /* 0x000fe200078e0a0c */
[----:B------:R-:W-:-:S05]  /*21580*/  IABS R57, R54 ;  /* 0x0000003600397213 */ /* 0x000fca0000000000 */
[----:B------:R-:W-:-:S04]  /*21590*/  IMAD.HI.U32 R9, R2, R57, RZ ;  /* 0x0000003902097227 */ /* 0x000fc800078e00ff */
[----:B------:R-:W-:Y:S02]  /*215a0*/  IMAD.MOV R9, RZ, RZ, -R9 ;  /* 0x000000ffff097224 */ /* 0x000fe400078e0a09 */
[C---:B------:R-:W-:Y:S02]  /*215b0*/  IMAD R58, R55.reuse, R10, R58 ;  /* 0x0000000a373a7224 */ /* 0x040fe400078e023a */
[----:B------:R-:W-:-:S03]  /*215c0*/  IMAD R57, R55, R9, R57 ;  /* 0x0000000937397224 */ /* 0x000fc600078e0239 */
[C---:B------:R-:W-:Y:S02]  /*215d0*/  ISETP.GT.U32.AND P0, PT, R55.reuse, R58, PT ;  /* 0x0000003a3700720c */ /* 0x040fe40003f04070 */
[----:B------:R-:W-:-:S11]  /*215e0*/  ISETP.GT.U32.AND P2, PT, R55, R57, PT ;  /* 0x000000393700720c */ /* 0x000fd60003f44070 */
[--C-:B------:R-:W-:Y:S02]  /*215f0*/  @!P0 IMAD.IADD R58, R58, 0x1, -R55.reuse ;  /* 0x000000013a3a8824 */ /* 0x100fe400078e0a37 */
[----:B------:R-:W-:-:S03]  /*21600*/  @!P2 IMAD.IADD R57, R57, 0x1, -R55 ;  /* 0x000000013939a824 */ /* 0x000fc600078e0a37 */
[C---:B------:R-:W-:Y:S02]  /*21610*/  ISETP.GT.U32.AND P0, PT, R55.reuse, R58, PT ;  /* 0x0000003a3700720c */ /* 0x040fe40003f04070 */
[----:B------:R-:W-:Y:S02]  /*21620*/  ISETP.GT.U32.AND P2, PT, R55, R57, PT ;  /* 0x000000393700720c */ /* 0x000fe40003f44070 */
[----:B------:R-:W-:Y:S02]  /*21630*/  ISETP.GE.AND P3, PT, R39, RZ, PT ;  /* 0x000000ff2700720c */ /* 0x000fe40003f66270 */
[----:B------:R-:W-:Y:S02]  /*21640*/  IABS R39, R37 ;  /* 0x0000002500277213 */ /* 0x000fe40000000000 */
[----:B------:R-:W-:Y:S02]  /*21650*/  IABS R37, R35 ;  /* 0x0000002300257213 */ /* 0x000fe40000000000 */
[----:B------:R-:W-:-:S03]  /*21660*/  IABS R35, R33 ;  /* 0x0000002100237213 */ /* 0x000fc60000000000 */
[--C-:B------:R-:W-:Y:S01]  /*21670*/  @!P0 IMAD.IADD R58, R58, 0x1, -R55.reuse ;  /* 0x000000013a3a8824 */ /* 0x100fe200078e0a37 */
[----:B------:R-:W-:Y:S01]  /*21680*/  IABS R33, R31 ;  /* 0x0000001f00217213 */ /* 0x000fe20000000000 */
[----:B------:R-:W-:Y:S02]  /*21690*/  @!P2 IMAD.IADD R57, R57, 0x1, -R55 ;  /* 0x000000013939a824 */ /* 0x000fe400078e0a37 */
[----:B------:R-:W-:Y:S02]  /*216a0*/  IMAD.MOV.U32 R31, RZ, RZ, R30 ;  /* 0x000000ffff1f7224 */ /* 0x000fe400078e001e */
[----:B------:R-:W3:Y:S04]  /*216b0*/  LDL R30, [R1+0x5374] ;  /* 0x00537400011e7983 */ /* 0x000ee80000100800 */
[----:B------:R-:W-:Y:S04]  /*216c0*/  STL [R1+0x57c8], R58 ;  /* 0x0057c83a01007387 */ /* 0x000fe80000100800 */
[----:B------:R-:W-:Y:S04]  /*216d0*/  STL [R1+0x57cc], R57 ;  /* 0x0057cc3901007387 */ /* 0x000fe80000100800 */
[----:B------:R-:W4:Y:S04]  /*216e0*/  LDL R54, [R1+0x5384] ;  /* 0x0053840001367983 */ /* 0x000f280000100800 */
[----:B------:R-:W3:Y:S04]  /*216f0*/  LDL R48, [R1+0x53a0] ;  /* 0x0053a00001307983 */ /* 0x000ee80000100800 */
[----:B------:R-:W3:Y:S04]  /*21700*/  LDL R28, [R1+0x537c] ;  /* 0x00537c00011c7983 */ /* 0x000ee80000100800 */
[----:B------:R-:W3:Y:S04]  /*21710*/  LDL R24, [R1+0x538c] ;  /* 0x00538c0001187983 */ /* 0x000ee80000100800 */
[----:B------:R-:W3:Y:S04]  /*21720*/  LDL R27, [R1+0x5380] ;  /* 0x00538000011b7983 */ /* 0x000ee80000100800 */
[----:B------:R-:W3:Y:S04]  /*21730*/  LDL R47, [R1+0x539c] ;  /* 0x00539c00012f7983 */ /* 0x000ee80000100800 */
[----:B------:R-:W3:Y:S01]  /*21740*/  LDL R23, [R1+0x5390] ;  /* 0x0053900001177983 */ /* 0x000ee20000100800 */
[----:B--2---:R-:W-:-:S03]  /*21750*/  IABS R29, R52 ;  /* 0x00000034001d7213 */ /* 0x004fc60000000000 */
[----:B------:R-:W2:Y:S02]  /*21760*/  LDL R52, [R1+0x5388] ;  /* 0x0053880001347983 */ /* 0x000ea40000100800 */
[----:B--2---:R-:W-:Y:S02]  /*21770*/  IABS R25, R52 ;  /* 0x0000003400197213 */ /* 0x004fe40000000000 */
[----:B------:R-:W2:Y:S01]  /*21780*/  LDL R52, [R1+0x5398] ;  /* 0x0053980001347983 */ /* 0x000ea20000100800 */
[----:B----4-:R-:W-:-:S03]  /*21790*/  IABS R26, R54 ;  /* 0x00000036001a7213 */ /* 0x010fc60000000000 */
[----:B------:R-:W4:Y:S01]  /*217a0*/  LDL R54, [R1+0x5394] ;  /* 0x0053940001367983 */ /* 0x000f220000100800 */
[----:B------:R-:W-:Y:S01]  /*217b0*/  @!P6 IMAD.MOV R8, RZ, RZ, -R8 ;  /* 0x000000ffff08e224 */ /* 0x000fe200078e0a08 */
[----:B--2---:R-:W-:Y:S02]  /*217c0*/  IABS R21, R52 ;  /* 0x0000003400157213 */ /* 0x004fe40000000000 */
[----:B------:R-:W1:Y:S01]  /*217d0*/  LDL R52, [R1+0x53a8] ;  /* 0x0053a80001347983 */ /* 0x000e620000100800 */
[----:B----4-:R-:W-:-:S03]  /*217e0*/  IABS R22, R54 ;  /* 0x0000003600167213 */ /* 0x010fc60000000000 */
[----:B------:R-:W2:Y:S01]  /*217f0*/  LDL R54, [R1+0x53a4] ;  /* 0x0053a40001367983 */ /* 0x000ea20000100800 */
[----:B---3--:R-:W-:-:S03]  /*21800*/  IABS R19, R48 ;  /* 0x0000003000137213 */ /* 0x008fc60000000000 */
[----:B------:R0:W-:Y:S04]  /*21810*/  STL [R1+0x6f8], R8 ;  /* 0x0006f80801007387 */ /* 0x0001e80000100800 */
[----:B------:R-:W3:Y:S01]  /*21820*/  LDL.LU R48, [R1+0x88] ;  /* 0x0000880001307983 */ /* 0x000ee20000300800 */
[----:B------:R-:W-:-:S04]  /*21830*/  IMAD.HI.U32 R9, R2, R56, RZ ;  /* 0x0000003802097227 */ /* 0x000fc800078e00ff */
[----:B------:R-:W-:-:S04]  /*21840*/  IMAD.HI.U32 R10, R2, R39, RZ ;  /* 0x00000027020a7227 */ /* 0x000fc800078e00ff */
[----:B------:R-:W-:-:S04]  /*21850*/  IMAD.HI.U32 R12, R2, R38, RZ ;  /* 0x00000026020c7227 */ /* 0x000fc800078e00ff */
[----:B------:R-:W-:Y:S01]  /*21860*/  IMAD.HI.U32 R11, R2, R37, RZ ;  /* 0x00000025020b7227 */ /* 0x000fe200078e00ff */
[----:B------:R-:W-:Y:S01]  /*21870*/  IABS R32, R32 ;  /* 0x0000002000207213 */ /* 0x000fe20000000000 */
[----:B------:R-:W4:Y:S02]  /*21880*/  LDL R45, [R1+0x53b4] ;  /* 0x0053b400012d7983 */ /* 0x000f240000100800 */
[----:B------:R-:W-:-:S04]  /*21890*/  IMAD.MOV R9, RZ, RZ, -R9 ;  /* 0x000000ffff097224 */ /* 0x000fc800078e0a09 */
[----:B------:R-:W-:-:S05]  /*218a0*/  IMAD R56, R55, R9, R56 ;  /* 0x0000000937387224 */ /* 0x000fca00078e0238 */
[C---:B------:R-:W-:Y:S01]  /*218b0*/  ISETP.GT.U32.AND P5, PT, R55.reuse, R56, PT ;  /* 0x000000383700720c */ /* 0x040fe20003fa4070 */
[----:B------:R-:W-:Y:S02]  /*218c0*/  IMAD.MOV R10, RZ, RZ, -R10 ;  /* 0x000000ffff0a7224 */ /* 0x000fe400078e0a0a */
[----:B------:R-:W-:Y:S02]  /*218d0*/  IMAD.MOV R9, RZ, RZ, -R12 ;  /* 0x000000ffff097224 */ /* 0x000fe400078e0a0c */
[C---:B------:R-:W-:Y:S02]  /*218e0*/  IMAD R39, R55.reuse, R10, R39 ;  /* 0x0000000a37277224 */ /* 0x040fe400078e0227 */
[----:B------:R-:W-:-:S06]  /*218f0*/  IMAD R38, R55, R9, R38 ;  /* 0x0000000937267224 */ /* 0x000fcc00078e0226 */
[----:B------:R-:W-:Y:S01]  /*21900*/  @!P5 IMAD.IADD R56, R56, 0x1, -R55 ;  /* 0x000000013838d824 */ /* 0x000fe200078e0a37 */
[----:B------:R-:W-:-:S04]  /*21910*/  ISETP.GT.U32.AND P0, PT, R55, R39, PT ;  /* 0x000000273700720c */ /* 0x000fc80003f04070 */
[C---:B------:R-:W-:Y:S01]  /*21920*/  ISETP.GT.U32.AND P5, PT, R55.reuse, R56, PT ;  /* 0x000000383700720c */ /* 0x040fe20003fa4070 */
[----:B------:R-:W-:Y:S01]  /*21930*/  IMAD.MOV R10, RZ, RZ, -R11 ;  /* 0x000000ffff0a7224 */ /* 0x000fe200078e0a0b */
[----:B------:R-:W-:-:S03]  /*21940*/  ISETP.GT.U32.AND P2, PT, R55, R38, PT ;  /* 0x000000263700720c */ /* 0x000fc60003f44070 */
[----:B------:R-:W-:-:S04]  /*21950*/  IMAD R37, R55, R10, R37 ;  /* 0x0000000a37257224 */ /* 0x000fc800078e0225 */
[----:B------:R-:W-:-:S04]  /*21960*/  @!P0 IMAD.IADD R39, R39, 0x1, -R55 ;  /* 0x0000000127278824 */ /* 0x000fc800078e0a37 */
[--C-:B------:R-:W-:Y:S01]  /*21970*/  @!P5 IMAD.IADD R56, R56, 0x1, -R55.reuse ;  /* 0x000000013838d824 */ /* 0x100fe200078e0a37 */
[C---:B------:R-:W-:Y:S01]  /*21980*/  ISETP.GT.U32.AND P5, PT, R55.reuse, R37, PT ;  /* 0x000000253700720c */ /* 0x040fe20003fa4070 */
[----:B------:R-:W-:Y:S01]  /*21990*/  @!P2 IMAD.IADD R38, R38, 0x1, -R55 ;  /* 0x000000012626a824 */ /* 0x000fe200078e0a37 */
[----:B------:R-:W-:Y:S01]  /*219a0*/  ISETP.GT.U32.AND P0, PT, R55, R39, PT ;  /* 0x000000273700720c */ /* 0x000fe20003f04070 */
[----:B------:R-:W-:-:S03]  /*219b0*/  IMAD.HI.U32 R9, R2, R36, RZ ;  /* 0x0000002402097227 */ /* 0x000fc600078e00ff */
[----:B------:R-:W-:Y:S01]  /*219c0*/  ISETP.GT.U32.AND P2, PT, R55, R38, PT ;  /* 0x000000263700720c */ /* 0x000fe20003f44070 */
[----:B------:R-:W-:Y:S02]  /*219d0*/  IMAD.MOV R9, RZ, RZ, -R9 ;  /* 0x000000ffff097224 */ /* 0x000fe400078e0a09 */
[----:B------:R-:W-:-:S04]  /*219e0*/  IMAD.HI.U32 R11, R2, R35, RZ ;  /* 0x00000023020b7227 */ /* 0x000fc800078e00ff */
[----:B------:R-:W-:Y:S02]  /*219f0*/  IMAD R36, R55, R9, R36 ;  /* 0x0000000937247224 */ /* 0x000fe400078e0224 */
[----:B------:R-:W-:Y:S02]  /*21a00*/  @!P5 IMAD.IADD R37, R37, 0x1, -R55 ;  /* 0x000000012525d824 */ /* 0x000fe400078e0a37 */
[----:B------:R-:W-:Y:S02]  /*21a10*/  IMAD.MOV R9, RZ, RZ, -R11 ;  /* 0x000000ffff097224 */ /* 0x000fe400078e0a0b */
[----:B------:R-:W-:Y:S01]  /*21a20*/  @!P0 IMAD.IADD R39, R39, 0x1, -R55 ;  /* 0x0000000127278824 */ /* 0x000fe200078e0a37 */
[C---:B------:R-:W-:Y:S01]  /*21a30*/  ISETP.GT.U32.AND P5, PT, R55.reuse, R37, PT ;  /* 0x000000253700720c */ /* 0x040fe20003fa4070 */
[C---:B------:R-:W-:Y:S01]  /*21a40*/  IMAD R35, R55.reuse, R9, R35 ;  /* 0x0000000937237224 */ /* 0x040fe200078e0223 */
[----:B------:R-:W-:Y:S01]  /*21a50*/  ISETP.GT.U32.AND P0, PT, R55, R36, PT ;  /* 0x000000243700720c */ /* 0x000fe20003f04070 */
[----:B------:R-:W-:-:S04]  /*21a60*/  IMAD.HI.U32 R10, R2, R34, RZ ;  /* 0x00000022020a7227 */ /* 0x000fc800078e00ff */
[----:B------:R-:W-:Y:S01]  /*21a70*/  @!P2 IMAD.IADD R38, R38, 0x1, -R55 ;  /* 0x000000012626a824 */ /* 0x000fe200078e0a37 */
[----:B------:R-:W-:Y:S01]  /*21a80*/  ISETP.GT.U32.AND P2, PT, R55, R35, PT ;  /* 0x000000233700720c */ /* 0x000fe20003f44070 */
[----:B------:R-:W-:-:S04]  /*21a90*/  IMAD.MOV R10, RZ, RZ, -R10 ;  /* 0x000000ffff0a7224 */ /* 0x000fc800078e0a0a */
[----:B------:R-:W-:Y:S02]  /*21aa0*/  IMAD R34, R55, R10, R34 ;  /* 0x0000000a37227224 */ /* 0x000fe400078e0222 */
[--C-:B------:R-:W-:Y:S02]  /*21ab0*/  @!P5 IMAD.IADD R37, R37, 0x1, -R55.reuse ;  /* 0x000000012525d824 */ /* 0x100fe400078e0a37 */
[----:B------:R-:W-:Y:S01]  /*21ac0*/  @!P0 IMAD.IADD R36, R36, 0x1, -R55 ;  /* 0x0000000124248824 */ /* 0x000fe200078e0a37 */
[----:B------:R-:W-:Y:S01]  /*21ad0*/  ISETP.GT.U32.AND P5, PT, R55, R34, PT ;  /* 0x000000223700720c */ /* 0x000fe20003fa4070 */
[----:B------:R-:W-:-:S03]  /*21ae0*/  IMAD.HI.U32 R12, R2, R33, RZ ;  /* 0x00000021020c7227 */ /* 0x000fc600078e00ff */
[----:B------:R-:W-:Y:S01]  /*21af0*/  ISETP.GT.U32.AND P0, PT, R55, R36, PT ;  /* 0x000000243700720c */ /* 0x000fe20003f04070 */
[--C-:B------:R-:W-:Y:S02]  /*21b00*/  @!P2 IMAD.IADD R35, R35, 0x1, -R55.reuse ;  /* 0x000000012323a824 */ /* 0x100fe400078e0a37 */
[----:B------:R-:W-:Y:S02]  /*21b10*/  IMAD.MOV R11, RZ, RZ, -R12 ;  /* 0x000000ffff0b7224 */ /* 0x000fe400078e0a0c */
[----:B------:R-:W-:Y:S01]  /*21b20*/  IMAD.HI.U32 R9, R2, R32, RZ ;  /* 0x0000002002097227 */ /* 0x000fe200078e00ff */
[C---:B------:R-:W-:Y:S02]  /*21b30*/  ISETP.GT.U32.AND P2, PT, R55.reuse, R35, PT ;  /* 0x000000233700720c */ /* 0x040fe40003f44070 */
[----:B-1----:R-:W-:Y:S02]  /*21b40*/  IABS R17, R52 ;  /* 0x0000003400117213 */ /* 0x002fe40000000000 */
[----:B------:R-:W4:Y:S01]  /*21b50*/  LDL R52, [R1+0x53b0] ;  /* 0x0053b00001347983 */ /* 0x000f220000100800 */
[----:B------:R-:W-:Y:S01]  /*21b60*/  @!P5 IMAD.IADD R34, R34, 0x1, -R55 ;  /* 0x000000012222d824 */ /* 0x000fe200078e0a37 */
[----:B------:R-:W-:Y:S01]  /*21b70*/  IABS R31, R31 ;  /* 0x0000001f001f7213 */ /* 0x000fe20000000000 */
[----:B------:R-:W-:-:S02]  /*21b80*/  IMAD R33, R55, R11, R33 ;  /* 0x0000000b37217224 */ /* 0x000fc400078e0221 */
[----:B------:R-:W-:Y:S01]  /*21b90*/  IMAD.MOV R9, RZ, RZ, -R9 ;  /* 0x000000ffff097224 */ /* 0x000fe200078e0a09 */
[C---:B------:R-:W-:Y:S01]  /*21ba0*/  ISETP.GT.U32.AND P5, PT, R55.reuse, R34, PT ;  /* 0x000000223700720c */ /* 0x040fe20003fa4070 */
[----:B------:R-:W-:Y:S01]  /*21bb0*/  @!P0 IMAD.IADD R36, R36, 0x1, -R55 ;  /* 0x0000000124248824 */ /* 0x000fe200078e0a37 */
[C---:B------:R-:W-:Y:S01]  /*21bc0*/  ISETP.GT.U32.AND P0, PT, R55.reuse, R33, PT ;  /* 0x000000213700720c */ /* 0x040fe20003f04070 */
[----:B------:R-:W-:Y:S02]  /*21bd0*/  IMAD R32, R55, R9, R32 ;  /* 0x0000000937207224 */ /* 0x000fe400078e0220 */
[----:B------:R-:W-:-:S04]  /*21be0*/  IMAD.HI.U32 R10, R2, R31, RZ ;  /* 0x0000001f020a7227 */ /* 0x000fc800078e00ff */
[----:B------:R-:W-:Y:S01]  /*21bf0*/  @!P2 IMAD.IADD R35, R35, 0x1, -R55 ;  /* 0x000000012323a824 */ /* 0x000fe200078e0a37 */
[----:B------:R-:W-:Y:S01]  /*21c00*/  ISETP.GT.U32.AND P2, PT, R55, R32, PT ;  /* 0x000000203700720c */ /* 0x000fe20003f44070 */
[----:B------:R-:W-:-:S04]  /*21c10*/  IMAD.MOV R10, RZ, RZ, -R10 ;  /* 0x000000ffff0a7224 */ /* 0x000fc800078e0a0a */
[----:B------:R-:W-:Y:S02]  /*21c20*/  IMAD R31, R55, R10, R31 ;  /* 0x0000000a371f7224 */ /* 0x000fe400078e021f */
[--C-:B------:R-:W-:Y:S01]  /*21c30*/  @!P5 IMAD.IADD R34, R34, 0x1, -R55.reuse ;  /* 0x000000012222d824 */ /* 0x100fe200078e0a37 */
[----:B------:R-:W-:Y:S01]  /*21c40*/  IABS R30, R30 ;  /* 0x0000001e001e7213 */ /* 0x000fe20000000000 */
[----:B------:R-:W-:Y:S01]  /*21c50*/  @!P0 IMAD.IADD R33, R33, 0x1, -R55 ;  /* 0x0000000121218824 */ /* 0x000fe200078e0a37 */
[----:B------:R-:W-:-:S03]  /*21c60*/  ISETP.GT.U32.AND P5, PT, R55, R31, PT ;  /* 0x0000001f3700720c */ /* 0x000fc60003fa4070 */
[----:B------:R-:W-:Y:S01]  /*21c70*/  @!P2 IMAD.IADD R32, R32, 0x1, -R55 ;  /* 0x000000012020a824 */ /* 0x000fe200078e0a37 */
[----:B------:R-:W-:Y:S01]  /*21c80*/  ISETP.GT.U32.AND P0, PT, R55, R33, PT ;  /* 0x000000213700720c */ /* 0x000fe20003f04070 */
[----:B------:R-:W-:-:S03]  /*21c90*/  IMAD.HI.U32 R11, R2, R30, RZ ;  /* 0x0000001e020b7227 */ /* 0x000fc600078e00ff */
[----:B------:R-:W-:Y:S01]  /*21ca0*/  ISETP.GT.U32.AND P2, PT, R55, R32, PT ;  /* 0x000000203700720c */ /* 0x000fe20003f44070 */
[----:B------:R-:W-:-:S04]  /*21cb0*/  IMAD.HI.U32 R12, R2, R29, RZ ;  /* 0x0000001d020c7227 */ /* 0x000fc800078e00ff */
[----:B------:R-:W-:Y:S01]  /*21cc0*/  IMAD.MOV R11, RZ, RZ, -R11 ;  /* 0x000000ffff0b7224 */ /* 0x000fe200078e0a0b */
[----:B------:R-:W-:Y:S01]  /*21cd0*/  IABS R28, R28 ;  /* 0x0000001c001c7213 */ /* 0x000fe20000000000 */
[----:B------:R-:W-:Y:S02]  /*21ce0*/  @!P5 IMAD.IADD R31, R31, 0x1, -R55 ;  /* 0x000000011f1fd824 */ /* 0x000fe400078e0a37 */
[----:B------:R-:W-:Y:S02]  /*21cf0*/  IMAD.MOV R12, RZ, RZ, -R12 ;  /* 0x000000ffff0c7224 */ /* 0x000fe400078e0a0c */
[C---:B------:R-:W-:Y:S01]  /*21d00*/  IMAD R30, R55.reuse, R11, R30 ;  /* 0x0000000b371e7224 */ /* 0x040fe200078e021e */
[C---:B------:R-:W-:Y:S01]  /*21d10*/  ISETP.GT.U32.AND P5, PT, R55.reuse, R31, PT ;  /* 0x0000001f3700720c */ /* 0x040fe20003fa4070 */
[----:B------:R-:W-:Y:S02]  /*21d20*/  IMAD R29, R55, R12, R29 ;  /* 0x0000000c371d7224 */ /* 0x000fe400078e021d */
[----:B------:R-:W-:Y:S01]  /*21d30*/  @!P0 IMAD.IADD R33, R33, 0x1, -R55 ;  /* 0x0000000121218824 */ /* 0x000fe200078e0a37 */
        /* <DEDUP_REMOVED lines=9> */
[----:B------:R-:W-:-:S04]  /*21dd0*/  IMAD.HI.U32 R10, R2, R26, RZ ;  /* 0x0000001a020a7227 */ /* 0x000fc800078e00ff */
[----:B------:R-:W-:Y:S01]  /*21de0*/  @!P2 IMAD.IADD R29, R29, 0x1, -R55 ;  /* 0x000000011d1da824 */ /* 0x000fe200078e0a37 */
[----:B------:R-:W-:Y:S01]  /*21df0*/  ISETP.GT.U32.AND P2, PT, R55, R30, PT ;  /* 0x0000001e3700720c */ /* 0x000fe20003f44070 */
[----:B------:R-:W-:Y:S01]  /*21e00*/  IMAD.HI.U32 R12, R2, R25, RZ ;  /* 0x00000019020c7227 */ /* 0x000fe200078e00ff */
[----:B------:R-:W-:-:S03]  /*21e10*/  IABS R24, R24 ;  /* 0x0000001800187213 */ /* 0x000fc60000000000 */
[----:B------:R-:W-:Y:S02]  /*21e20*/  IMAD.MOV R10, RZ, RZ, -R10 ;  /* 0x000000ffff0a7224 */ /* 0x000fe400078e0a0a */
[----:B------:R-:W-:Y:S02]  /*21e30*/  IMAD.MOV R9, RZ, RZ, -R12 ;  /* 0x000000ffff097224 */ /* 0x000fe400078e0a0c */
[----:B------:R-:W-:Y:S01]  /*21e40*/  @!P5 IMAD.IADD R28, R28, 0x1, -R55 ;  /* 0x000000011c1cd824 */ /* 0x000fe200078e0a37 */
[C---:B------:R-:W-:Y:S01]  /*21e50*/  ISETP.GT.U32.AND P5, PT, R55.reuse, R29, PT ;  /* 0x0000001d3700720c */ /* 0x040fe20003fa4070 */
[C---:B------:R-:W-:Y:S02]  /*21e60*/  IMAD R26, R55.reuse, R10, R26 ;  /* 0x0000000a371a7224 */ /* 0x040fe400078e021a */
[----:B------:R-:W-:Y:S02]  /*21e70*/  IMAD R25, R55, R9, R25 ;  /* 0x0000000937197224 */ /* 0x000fe400078e0219 */
[----:B------:R-:W-:-:S04]  /*21e80*/  IMAD.HI.U32 R9, R2, R24, RZ ;  /* 0x0000001802097227 */ /* 0x000fc800078e00ff */
[----:B------:R-:W-:Y:S01]  /*21e90*/  @!P2 IMAD.IADD R30, R30, 0x1, -R55 ;  /* 0x000000011e1ea824 */ /* 0x000fe200078e0a37 */
[----:B------:R-:W-:Y:S01]  /*21ea0*/  ISETP.GT.U32.AND P2, PT, R55, R26, PT ;  /* 0x0000001a3700720c */ /* 0x000fe20003f44070 */
[----:B------:R-:W-:Y:S02]  /*21eb0*/  IMAD.MOV R9, RZ, RZ, -R9 ;  /* 0x000000ffff097224 */ /* 0x000fe400078e0a09 */
[----:B------:R-:W-:-:S04]  /*21ec0*/  IMAD.HI.U32 R12, R2, R22, RZ ;  /* 0x00000016020c7227 */ /* 0x000fc800078e00ff */
[----:B------:R-:W-:Y:S02]  /*21ed0*/  IMAD R24, R55, R9, R24 ;  /* 0x0000000937187224 */ /* 0x000fe400078e0218 */
[----:B------:R-:W-:Y:S02]  /*21ee0*/  IMAD.MOV R9, RZ, RZ, -R12 ;  /* 0x000000ffff097224 */ /* 0x000fe400078e0a0c */
[--C-:B------:R-:W-:Y:S01]  /*21ef0*/  @!P5 IMAD.IADD R29, R29, 0x1, -R55.reuse ;  /* 0x000000011d1dd824 */ /* 0x100fe200078e0a37 */
[C---:B------:R-:W-:Y:S01]  /*21f00*/  ISETP.GT.U32.AND P5, PT, R55.reuse, R25, PT ;  /* 0x000000193700720c */ /* 0x040fe20003fa4070 */
[C---:B------:R-:W-:Y:S01]  /*21f10*/  IMAD R22, R55.reuse, R9, R22 ;  /* 0x0000000937167224 */ /* 0x040fe200078e0216 */
[----:B------:R-:W-:Y:S01]  /*21f20*/  IABS R27, R27 ;  /* 0x0000001b001b7213 */ /* 0x000fe20000000000 */
[----:B------:R-:W-:Y:S01]  /*21f30*/  @!P2 IMAD.IADD R26, R26, 0x1, -R55 ;  /* 0x000000011a1aa824 */ /* 0x000fe200078e0a37 */
[----:B------:R-:W-:Y:S02]  /*21f40*/  IABS R20, R47 ;  /* 0x0000002f00147213 */ /* 0x000fe40000000000 */
[----:B------:R-:W-:Y:S01]  /*21f50*/  ISETP.GT.U32.AND P2, PT, R55, R22, PT ;  /* 0x000000163700720c */ /* 0x000fe20003f44070 */
[----:B------:R-:W-:Y:S01]  /*21f60*/  IMAD.HI.U32 R11, R2, R27, RZ ;  /* 0x0000001b020b7227 */ /* 0x000fe200078e00ff */
[----:B------:R-:W-:-:S02]  /*21f70*/  IABS R23, R23 ;  /* 0x0000001700177213 */ /* 0x000fc40000000000 */
[----:B--2---:R-:W-:Y:S01]  /*21f80*/  IABS R18, R54 ;  /* 0x0000003600127213 */ /* 0x004fe20000000000 */
[C---:B0-----:R-:W-:Y:S01]  /*21f90*/  IMAD.HI.U32 R8, R2.reuse, R20, RZ ;  /* 0x0000001402087227 */ /* 0x041fe200078e00ff */
[----:B------:R-:W2:Y:S03]  /*21fa0*/  LDL R54, [R1+0x53ac] ;  /* 0x0053ac0001367983 */ /* 0x000ea60000100800 */
[----:B------:R-:W-:Y:S01]  /*21fb0*/  IMAD.MOV R11, RZ, RZ, -R11 ;  /* 0x000000ffff0b7224 */ /* 0x000fe200078e0a0b */
[----:B------:R-:W2:Y:S01]  /*21fc0*/  LDL.LU R46, [R1+0x90] ;  /* 0x00009000012e7983 */ /* 0x000ea20000300800 */
[----:B------:R-:W-:Y:S01]  /*21fd0*/  @!P5 IMAD.IADD R25, R25, 0x1, -R55 ;  /* 0x000000011919d824 */ /* 0x000fe200078e0a37 */
[----:B------:R-:W-:Y:S01]  /*21fe0*/  ISETP.GT.U32.AND P5, PT, R55, R26, PT ;  /* 0x0000001a3700720c */ /* 0x000fe20003fa4070 */
[----:B------:R-:W-:-:S04]  /*21ff0*/  IMAD.HI.U32 R10, R2, R23, RZ ;  /* 0x00000017020a7227 */ /* 0x000fc800078e00ff */
[----:B------:R-:W-:-:S04]  /*22000*/  IMAD.HI.U32 R13, R2, R21, RZ ;  /* 0x00000015020d7227 */ /* 0x000fc800078e00ff */
[----:B------:R-:W-:Y:S02]  /*22010*/  IMAD.MOV R8, RZ, RZ, -R8 ;  /* 0x000000ffff087224 */ /* 0x000fe400078e0a08 */
[C---:B------:R-:W-:Y:S02]  /*22020*/  IMAD R27, R55.reuse, R11, R27 ;  /* 0x0000000b371b7224 */ /* 0x040fe400078e021b */
[----:B------:R-:W-:Y:S02]  /*22030*/  IMAD.MOV R11, RZ, RZ, -R10 ;  /* 0x000000ffff0b7224 */ /* 0x000fe400078e0a0a */
[----:B------:R-:W-:Y:S02]  /*22040*/  @!P2 IMAD.IADD R22, R22, 0x1, -R55 ;  /* 0x000000011616a824 */ /* 0x000fe400078e0a37 */
[----:B------:R-:W-:Y:S02]  /*22050*/  IMAD.MOV R10, RZ, RZ, -R13 ;  /* 0x000000ffff0a7224 */ /* 0x000fe400078e0a0d */
[----:B------:R-:W-:-:S02]  /*22060*/  IMAD R20, R55, R8, R20 ;  /* 0x0000000837147224 */ /* 0x000fc400078e0214 */
[----:B------:R-:W-:Y:S01]  /*22070*/  IMAD.HI.U32 R8, R2, R19, RZ ;  /* 0x0000001302087227 */ /* 0x000fe200078e00ff */
[----:B------:R-:W-:-:S03]  /*22080*/  ISETP.GT.U32.AND P2, PT, R55, R22, PT ;  /* 0x000000163700720c */ /* 0x000fc60003f44070 */
[C---:B------:R-:W-:Y:S02]  /*22090*/  IMAD R21, R55.reuse, R10, R21 ;  /* 0x0000000a37157224 */ /* 0x040fe400078e0215 */
[----:B------:R-:W-:Y:S02]  /*220a0*/  IMAD.MOV R8, RZ, RZ, -R8 ;  /* 0x000000ffff087224 */ /* 0x000fe400078e0a08 */
[----:B------:R-:W-:Y:S01]  /*220b0*/  @!P5 IMAD.IADD R26, R26, 0x1, -R55 ;  /* 0x000000011a1ad824 */ /* 0x000fe200078e0a37 */
[C---:B------:R-:W-:Y:S01]  /*220c0*/  ISETP.GT.U32.AND P5, PT, R55.reuse, R21, PT ;  /* 0x000000153700720c */ /* 0x040fe20003fa4070 */
[----:B------:R-:W-:Y:S02]  /*220d0*/  IMAD R19, R55, R8, R19 ;  /* 0x0000000837137224 */ /* 0x000fe400078e0213 */
[----:B------:R-:W-:Y:S02]  /*220e0*/  IMAD.MOV.U32 R8, RZ, RZ, R6 ;  /* 0x000000ffff087224 */ /* 0x000fe400078e0006 */
[----:B------:R-:W-:-:S02]  /*220f0*/  @!P1 IMAD.MOV R7, RZ, RZ, -R7 ;  /* 0x000000ffff079224 */ /* 0x000fc400078e0a07 */
[----:B------:R-:W-:Y:S02]  /*22100*/  @!P4 IMAD.MOV R8, RZ, RZ, -R8 ;  /* 0x000000ffff08c224 */ /* 0x000fe400078e0a08 */
[----:B------:R-:W-:Y:S01]  /*22110*/  @!P2 IMAD.IADD R22, R22, 0x1, -R55 ;  /* 0x000000011616a824 */ /* 0x000fe200078e0a37 */
[----:B------:R0:W-:Y:S01]  /*22120*/  STL [R1+0x6f4], R7 ;  /* 0x0006f40701007387 */ /* 0x0001e20000100800 */
[----:B---3--:R-:W-:-:S03]  /*22130*/  ISETP.GE.AND P2, PT, R48, RZ, PT ;  /* 0x000000ff3000720c */ /* 0x008fc60003f46270 */
[----:B------:R-:W3:Y:S01]  /*22140*/  LDL.LU R47, [R1+0x134] ;  /* 0x00013400012f7983 */ /* 0x000ee20000300800 */
[----:B------:R-:W-:-:S03]  /*22150*/  @!P5 IMAD.IADD R21, R21, 0x1, -R55 ;  /* 0x000000011515d824 */ /* 0x000fc600078e0a37 */
[----:B------:R-:W3:Y:S01]  /*22160*/  LDL R48, [R1+0x53b8] ;  /* 0x0053b80001307983 */ /* 0x000ee20000100800 */
[----:B------:R-:W-:-:S03]  /*22170*/  ISETP.GE.AND P5, PT, R51, RZ, PT ;  /* 0x000000ff3300720c */ /* 0x000fc60003fa6270 */
[----:B------:R1:W-:Y:S04]  /*22180*/  STL [R1+0x6f0], R8 ;  /* 0x0006f00801007387 */ /* 0x0003e80000100800 */
[----:B------:R-:W3:Y:S01]  /*22190*/  LDL R51, [R1+0x53c0] ;  /* 0x0053c00001337983 */ /* 0x000ee20000100800 */
[----:B----4-:R-:W-:-:S03]  /*221a0*/  IABS R15, R52 ;  /* 0x00000034000f7213 */ /* 0x010fc60000000000 */
[----:B------:R-:W4:Y:S01]  /*221b0*/  LDL R52, [R1+0x53c4] ;  /* 0x0053c40001347983 */ /* 0x000f220000100800 */
[----:B------:R-:W-:-:S13]  /*221c0*/  ISETP.GT.U32.AND P0, PT, R55, R27, PT ;  /* 0x0000001b3700720c */ /* 0x000fda0003f04070 */
[----:B------:R-:W-:Y:S01]  /*221d0*/  @!P0 IMAD.IADD R27, R27, 0x1, -R55 ;  /* 0x000000011b1b8824 */ /* 0x000fe200078e0a37 */
[----:B------:R-:W-:-:S04]  /*221e0*/  ISETP.GT.U32.AND P0, PT, R55, R28, PT ;  /* 0x0000001c3700720c */ /* 0x000fc80003f04070 */
[----:B------:R-:W-:-:S09]  /*221f0*/  ISETP.GT.U32.AND P6, PT, R55, R27, PT ;  /* 0x0000001b3700720c */ /* 0x000fd20003fc4070 */
[----:B------:R-:W-:Y:S01]  /*22200*/  @!P0 IMAD.IADD R28, R28, 0x1, -R55 ;  /* 0x000000011c1c8824 */ /* 0x000fe200078e0a37 */
[C---:B------:R-:W-:Y:S01]  /*22210*/  ISETP.GT.U32.AND P0, PT, R55.reuse, R24, PT ;  /* 0x000000183700720c */ /* 0x040fe20003f04070 */
[----:B------:R-:W-:Y:S02]  /*22220*/  IMAD R23, R55, R11, R23 ;  /* 0x0000000b37177224 */ /* 0x000fe400078e0217 */
[----:B------:R-:W-:-:S10]  /*22230*/  @!P6 IMAD.IADD R27, R27, 0x1, -R55 ;  /* 0x000000011b1be824 */ /* 0x000fd400078e0a37 */
[----:B------:R-:W-:Y:S01]  /*22240*/  @!P0 IMAD.IADD R24, R24, 0x1, -R55 ;  /* 0x0000000118188824 */ /* 0x000fe200078e0a37 */
[C---:B------:R-:W-:Y:S02]  /*22250*/  ISETP.GT.U32.AND P0, PT, R55.reuse, R25, PT ;  /* 0x000000193700720c */ /* 0x040fe40003f04070 */
[----:B------:R-:W-:Y:S01]  /*22260*/  ISETP.GT.U32.AND P6, PT, R55, R23, PT ;  /* 0x000000173700720c */ /* 0x000fe20003fc4070 */
[----:B------:R-:W-:-:S10]  /*22270*/  IMAD.HI.U32 R9, R2, R18, RZ ;  /* 0x0000001202097227 */ /* 0x000fd400078e00ff */
[--C-:B------:R-:W-:Y:S01]  /*22280*/  @!P0 IMAD.IADD R25, R25, 0x1, -R55.reuse ;  /* 0x0000000119198824 */ /* 0x100fe200078e0a37 */
[----:B------:R-:W-:Y:S01]  /*22290*/  ISETP.GT.U32.AND P0, PT, R55, R20, PT ;  /* 0x000000143700720c */ /* 0x000fe20003f04070 */
[----:B------:R-:W-:Y:S02]  /*222a0*/  @!P6 IMAD.IADD R23, R23, 0x1, -R55 ;  /* 0x000000011717e824 */ /* 0x000fe400078e0a37 */
[----:B0-----:R-:W-:Y:S01]  /*222b0*/  IMAD.MOV R7, RZ, RZ, -R9 ;  /* 0x000000ffff077224 */ /* 0x001fe200078e0a09 */
[C---:B------:R-:W-:Y:S02]  /*222c0*/  ISETP.GT.U32.AND P6, PT, R55.reuse, R24, PT ;  /* 0x000000183700720c */ /* 0x040fe40003fc4070 */
        /* <DEDUP_REMOVED lines=8> */
[C---:B------:R-:W-:Y:S01]  /*22350*/  ISETP.GT.U32.AND P1, PT, R55.reuse, R18, PT ;  /* 0x000000123700720c */ /* 0x040fe20003f24070 */
[----:B------:R-:W-:Y:S01]  /*22360*/  @!P6 IMAD.IADD R24, R24, 0x1, -R55 ;  /* 0x000000011818e824 */ /* 0x000fe200078e0a37 */
[----:B------:R-:W-:-:S03]  /*22370*/  ISETP.GT.U32.AND P6, PT, R55, R19, PT ;  /* 0x000000133700720c */ /* 0x000fc60003fc4070 */
[----:B------:R-:W-:Y:S01]  /*22380*/  @!P0 IMAD.IADD R21, R21, 0x1, -R55 ;  /* 0x0000000115158824 */ /* 0x000fe200078e0a37 */
[----:B------:R-:W-:Y:S01]  /*22390*/  ISETP.GT.U32.AND P0, PT, R55, R17, PT ;  /* 0x000000113700720c */ /* 0x000fe20003f04070 */
[----:B-1----:R-:W-:-:S04]  /*223a0*/  IMAD.MOV.U32 R8, RZ, RZ, R5 ;  /* 0x000000ffff087224 */ /* 0x002fc800078e0005 */
[----:B------:R-:W-:Y:S01]  /*223b0*/  @!P3 IMAD.MOV R8, RZ, RZ, -R8 ;  /* 0x000000ffff08b224 */ /* 0x000fe200078e0a08 */
[----:B--2---:R-:W-:Y:S02]  /*223c0*/  IABS R16, R54 ;  /* 0x0000003600107213 */ /* 0x004fe40000000000 */
[----:B------:R-:W2:Y:S04]  /*223d0*/  LDL R54, [R1+0x53bc] ;  /* 0x0053bc0001367983 */ /* 0x000ea80000100800 */
[----:B------:R-:W2:Y:S01]  /*223e0*/  LDL.LU R61, [R1+0x70] ;  /* 0x00007000013d7983 */ /* 0x000ea20000300800 */
[--C-:B------:R-:W-:Y:S02]  /*223f0*/  @!P1 IMAD.IADD R18, R18, 0x1, -R55.reuse ;  /* 0x0000000112129824 */ /* 0x100fe400078e0a37 */
[--C-:B------:R-:W-:Y:S01]  /*22400*/  @!P6 IMAD.IADD R19, R19, 0x1, -R55.reuse ;  /* 0x000000011313e824 */ /* 0x100fe200078e0a37 */
[----:B------:R-:W-:Y:S01]  /*22410*/  ISETP.GT.U32.AND P6, PT, R55, R20, PT ;  /* 0x000000143700720c */ /* 0x000fe20003fc4070 */
[----:B------:R-:W-:Y:S01]  /*22420*/  @!P0 IMAD.IADD R17, R17, 0x1, -R55 ;  /* 0x0000000111118824 */ /* 0x000fe200078e0a37 */
[----:B------:R-:W-:-:S02]  /*22430*/  ISETP.GE.AND P0, PT, R53, RZ, PT ;  /* 0x000000ff3500720c */ /* 0x000fc40003f06270 */
[----:B------:R-:W-:Y:S01]  /*22440*/  ISETP.GT.U32.AND P1, PT, R55, R18, PT ;  /* 0x000000123700720c */ /* 0x000fe20003f24070 */
[----:B------:R-:W2:Y:S04]  /*22450*/  LDL R53, [R1+0x53c8] ;  /* 0x0053c80001357983 */ /* 0x000ea80000100800 */
[----:B------:R0:W-:Y:S01]  /*22460*/  STL [R1+0x6ec], R8 ;  /* 0x0006ec0801007387 */ /* 0x0001e20000100800 */
[----:B------:R-:W-:Y:S01]  /*22470*/  IMAD.MOV.U32 R44, RZ, RZ, R4 ;  /* 0x000000ffff2c7224 */ /* 0x000fe200078e0004 */
[----:B------:R-:W-:-:S03]  /*22480*/  IABS R14, R45 ;  /* 0x0000002d000e7213 */ /* 0x000fc60000000000 */
[----:B------:R-:W-:Y:S02]  /*22490*/  @!P2 IMAD.MOV R44, RZ, RZ, -R44 ;  /* 0x000000ffff2ca224 */ /* 0x000fe400078e0a2c */
[--C-:B------:R-:W-:Y:S01]  /*224a0*/  @!P6 IMAD.IADD R20, R20, 0x1, -R55.reuse ;  /* 0x000000011414e824 */ /* 0x100fe200078e0a37 */
[----:B------:R-:W-:Y:S01]  /*224b0*/  ISETP.GE.AND P6, PT, R46, RZ, PT ;  /* 0x000000ff2e00720c */ /* 0x000fe20003fc6270 */
[----:B------:R-:W-:Y:S01]  /*224c0*/  @!P1 IMAD.IADD R18, R18, 0x1, -R55 ;  /* 0x0000000112129824 */ /* 0x000fe200078e0a37 */
[----:B---3--:R-:W-:Y:S02]  /*224d0*/  ISETP.GE.AND P1, PT, R47, RZ, PT ;  /* 0x000000ff2f00720c */ /* 0x008fe40003f26270 */
[----:B------:R-:W-:Y:S02]  /*224e0*/  IABS R11, R51 ;  /* 0x00000033000b7213 */ /* 0x000fe40000000000 */
[----:B------:R-:W3:Y:S01]  /*224f0*/  LDL R51, [R1+0x53cc] ;  /* 0x0053cc0001337983 */ /* 0x000ee20000100800 */
[----:B------:R-:W-:-:S02]  /*22500*/  IABS R13, R48 ;  /* 0x00000030000d7213 */ /* 0x000fc40000000000 */
[----:B----4-:R-:W-:Y:S02]  /*22510*/  IABS R10, R52 ;  /* 0x00000034000a7213 */ /* 0x010fe40000000000 */
[----:B------:R-:W4:Y:S04]  /*22520*/  LDL R52, [R1+0x53d0] ;  /* 0x0053d00001347983 */ /* 0x000f280000100800 */
[----:B------:R-:W4:Y:S04]  /*22530*/  LDL.LU R45, [R1+0x2344] ;  /* 0x00234400012d7983 */ /* 0x000f280000300800 */
[----:B------:R-:W4:Y:S04]  /*22540*/  LDL.LU R46, [R1+0x2348] ;  /* 0x00234800012e7983 */ /* 0x000f280000300800 */
[----:B------:R-:W-:Y:S04]  /*22550*/  STL [R1+0x6e8], R44 ;  /* 0x0006e82c01007387 */ /* 0x000fe80000100800 */
[----:B------:R-:W4:Y:S04]  /*22560*/  LDL.LU R47, [R1+0x234c] ;  /* 0x00234c00012f7983 */ /* 0x000f280000300800 */
[----:B------:R-:W4:Y:S01]  /*22570*/  LDL R48, [R1+0x53d4] ;  /* 0x0053d40001307983 */ /* 0x000f220000100800 */
[----:B------:R-:W-:-:S04]  /*22580*/  IMAD.HI.U32 R6, R2, R16, RZ ;  /* 0x0000001002067227 */ /* 0x000fc800078e00ff */
        /* <DEDUP_REMOVED lines=11> */
[----:B------:R-:W-:Y:S01]  /*22640*/  IMAD R13, R55, R5, R13 ;  /* 0x00000005370d7224 */ /* 0x000fe200078e020d */
[----:B--2---:R-:W-:Y:S02]  /*22650*/  IABS R12, R54 ;  /* 0x00000036000c7213 */ /* 0x004fe40000000000 */
[----:B------:R-:W-:-:S03]  /*22660*/  IABS R54, R61 ;  /* 0x0000003d00367213 */ /* 0x000fc60000000000 */
[C---:B------:R-:W-:Y:S01]  /*22670*/  IMAD.HI.U32 R6, R2.reuse, R12, RZ ;  /* 0x0000000c02067227 */ /* 0x040fe200078e00ff */
[----:B0-----:R-:W0:Y:S03]  /*22680*/  I2F.RP R8, R54 ;  /* 0x0000003600087306 */ /* 0x001e260000209400 */
[----:B------:R-:W-:Y:S02]  /*22690*/  IMAD.MOV R5, RZ, RZ, -R6 ;  /* 0x000000ffff057224 */ /* 0x000fe400078e0a06 */
[----:B------:R-:W-:-:S04]  /*226a0*/  IMAD.HI.U32 R6, R2, R10, RZ ;  /* 0x0000000a02067227 */ /* 0x000fc800078e00ff */
[C---:B------:R-:W-:Y:S02]  /*226b0*/  IMAD R12, R55.reuse, R5, R12 ;  /* 0x00000005370c7224 */ /* 0x040fe400078e020c */
[----:B------:R-:W-:Y:S02]  /*226c0*/  IMAD.MOV R5, RZ, RZ, -R7 ;  /* 0x000000ffff057224 */ /* 0x000fe400078e0a07 */
[----:B------:R-:W-:Y:S02]  /*226d0*/  IMAD.MOV R6, RZ, RZ, -R6 ;  /* 0x000000ffff067224 */ /* 0x000fe400078e0a06 */
[C---:B------:R-:W-:Y:S02]  /*226e0*/  IMAD R11, R55.reuse, R5, R11 ;  /* 0x00000005370b7224 */ /* 0x040fe400078e020b */
[----:B0-----:R-:W0:Y:S01]  /*226f0*/  MUFU.RCP R5, R8 ;  /* 0x0000000800057308 */ /* 0x001e220000001000 */
[----:B------:R-:W-:Y:S02]  /*22700*/  IMAD R10, R55, R6, R10 ;  /* 0x00000006370a7224 */ /* 0x000fe400078e020a */
[----:B------:R-:W-:Y:S01]  /*22710*/  IMAD.MOV.U32 R6, RZ, RZ, R3 ;  /* 0x000000ffff067224 */ /* 0x000fe200078e0003 */
[----:B------:R-:W-:-:S02]  /*22720*/  IABS R9, R53 ;  /* 0x0000003500097213 */ /* 0x000fc40000000000 */
[----:B------:R-:W2:Y:S01]  /*22730*/  LDL R53, [R1+0x53d8] ;  /* 0x0053d80001357983 */ /* 0x000ea20000100800 */
[----:B------:R-:W-:Y:S02]  /*22740*/  @!P5 IMAD.MOV R6, RZ, RZ, -R6 ;  /* 0x000000ffff06d224 */ /* 0x000fe400078e0a06 */
[----:B------:R-:W-:-:S04]  /*22750*/  IMAD.HI.U32 R4, R2, R9, RZ ;  /* 0x0000000902047227 */ /* 0x000fc800078e00ff */
[----:B------:R-:W-:Y:S02]  /*22760*/  IMAD.MOV R3, RZ, RZ, -R4 ;  /* 0x000000ffff037224 */ /* 0x000fe400078e0a04 */
[----:B0-----:R-:W-:-:S04]  /*22770*/  VIADD R4, R5, 0xffffffe ;  /* 0x0ffffffe05047836 */ /* 0x001fc80000000000 */
[----:B------:R0:W1:Y:S01]  /*22780*/  F2I.FTZ.U32.TRUNC.NTZ R5, R4 ;  /* 0x0000000400057305 */ /* 0x000062000021f000 */
[----:B---3--:R-:W-:Y:S02]  /*22790*/  IABS R8, R51 ;  /* 0x0000003300087213 */ /* 0x008fe40000000000 */
[----:B----4-:R-:W-:Y:S02]  /*227a0*/  IABS R7, R52 ;  /* 0x0000003400077213 */ /* 0x010fe40000000000 */
[----:B------:R-:W3:Y:S04]  /*227b0*/  LDL R52, [R1+0x53dc] ;  /* 0x0053dc0001347983 */ /* 0x000ee80000100800 */
[----:B------:R4:W-:Y:S04]  /*227c0*/  STL [R1+0x6e4], R6 ;  /* 0x0006e40601007387 */ /* 0x0009e80000100800 */
[----:B------:R-:W3:Y:S04]  /*227d0*/  LDL R51, [R1+0x53e4] ;  /* 0x0053e40001337983 */ /* 0x000ee80000100800 */
[----:B------:R-:W3:Y:S01]  /*227e0*/  LDL R57, [R1+0x128] ;  /* 0x0001280001397983 */ /* 0x000ee20000100800 */
[----:B----4-:R-:W-:-:S03]  /*227f0*/  IMAD.HI.U32 R6, R2, R7, RZ ;  /* 0x0000000702067227 */ /* 0x010fc600078e00ff */
[----:B------:R-:W4:Y:S01]  /*22800*/  LDL R58, [R1+0x12c] ;  /* 0x00012c00013a7983 */ /* 0x000f220000100800 */
[----:B0-----:R-:W-:Y:S01]  /*22810*/  IMAD.MOV R4, RZ, RZ, -R6 ;  /* 0x000000ffff047224 */ /* 0x001fe200078e0a06 */
[----:B------:R-:W-:Y:S02]  /*22820*/  IABS R6, R48 ;  /* 0x0000003000067213 */ /* 0x000fe40000000000 */
[----:B------:R-:W4:Y:S04]  /*22830*/  LDL R59, [R1+0x130] ;  /* 0x00013000013b7983 */ /* 0x000f280000100800 */
[----:B------:R-:W4:Y:S04]  /*22840*/  LDL R48, [R1+0x120] ;  /* 0x0001200001307983 */ /* 0x000f280000100800 */
[----:B------:R-:W4:Y:S01]  /*22850*/  LDL R60, [R1+0x124] ;  /* 0x00012400013c7983 */ /* 0x000f220000100800 */
[----:B------:R-:W-:-:S13]  /*22860*/  ISETP.GT.U32.AND P4, PT, R55, R19, PT ;  /* 0x000000133700720c */ /* 0x000fda0003f84070 */
[----:B------:R-:W-:Y:S01]  /*22870*/  @!P4 IMAD.IADD R19, R19, 0x1, -R55 ;  /* 0x000000011313c824 */ /* 0x000fe200078e0a37 */
[C---:B------:R-:W-:Y:S02]  /*22880*/  ISETP.GT.U32.AND P4, PT, R55.reuse, R16, PT ;  /* 0x000000103700720c */ /* 0x040fe40003f84070 */
[----:B------:R-:W-:-:S11]  /*22890*/  ISETP.GT.U32.AND P3, PT, R55, R17, PT ;  /* 0x000000113700720c */ /* 0x000fd60003f64070 */
[----:B------:R-:W-:-:S05]  /*228a0*/  @!P4 IMAD.IADD R16, R16, 0x1, -R55 ;  /* 0x000000011010c824 */ /* 0x000fca00078e0a37 */
[----:B------:R-:W-:Y:S01]  /*228b0*/  ISETP.GT.U32.AND P4, PT, R55, R16, PT ;  /* 0x000000103700720c */ /* 0x000fe20003f84070 */
[----:B------:R-:W-:Y:S01]  /*228c0*/  @!P3 IMAD.IADD R17, R17, 0x1, -R55 ;  /* 0x000000011111b824 */ /* 0x000fe200078e0a37 */
[----:B------:R-:W-:-:S11]  /*228d0*/  ISETP.GT.U32.AND P3, PT, R55, R15, PT ;  /* 0x0000000f3700720c */ /* 0x000fd60003f64070 */
[--C-:B------:R-:W-:Y:S01]  /*228e0*/  @!P4 IMAD.IADD R16, R16, 0x1, -R55.reuse ;  /* 0x000000011010c824 */ /* 0x100fe200078e0a37 */
[----:B------:R-:W-:Y:S01]  /*228f0*/  ISETP.GT.U32.AND P4, PT, R55, R14, PT ;  /* 0x0000000e3700720c */ /* 0x000fe20003f84070 */
[----:B------:R-:W-:Y:S01]  /*22900*/  @!P3 IMAD.IADD R15, R15, 0x1, -R55 ;  /* 0x000000010f0fb824 */ /* 0x000fe200078e0a37 */
[----:B------:R-:W-:-:S11]  /*22910*/  ISETP.GT.U32.AND P3, PT, R55, R13, PT ;  /* 0x0000000d3700720c */ /* 0x000fd60003f64070 */
[--C-:B------:R-:W-:Y:S01]  /*22920*/  @!P4 IMAD.IADD R14, R14, 0x1, -R55.reuse ;  /* 0x000000010e0ec824 */ /* 0x100fe200078e0a37 */
[----:B------:R-:W-:Y:S01]  /*22930*/  ISETP.GT.U32.AND P4, PT, R55, R12, PT ;  /* 0x0000000c3700720c */ /* 0x000fe20003f84070 */
[----:B------:R-:W-:Y:S01]  /*22940*/  @!P3 IMAD.IADD R13, R13, 0x1, -R55 ;  /* 0x000000010d0db824 */ /* 0x000fe200078e0a37 */
[C---:B------:R-:W-:Y:S02]  /*22950*/  ISETP.GT.U32.AND P3, PT, R55.reuse, R15, PT ;  /* 0x0000000f3700720c */ /* 0x040fe40003f64070 */
[C---:B------:R-:W-:Y:S01]  /*22960*/  ISETP.GT.U32.AND P2, PT, R55.reuse, R14, PT ;  /* 0x0000000e3700720c */ /* 0x040fe20003f44070 */
[----:B------:R-:W-:-:S08]  /*22970*/  IMAD R9, R55, R3, R9 ;  /* 0x0000000337097224 */ /* 0x000fd000078e0209 */
[----:B------:R-:W-:Y:S02]  /*22980*/  @!P4 IMAD.IADD R12, R12, 0x1, -R55 ;  /* 0x000000010c0cc824 */ /* 0x000fe400078e0a37 */
[----:B------:R-:W-:-:S03]  /*22990*/  IMAD.HI.U32 R3, R2, R8, RZ ;  /* 0x0000000802037227 */ /* 0x000fc600078e00ff */
[----:B------:R-:W-:Y:S01]  /*229a0*/  ISETP.GT.U32.AND P4, PT, R55, R12, PT ;  /* 0x0000000c3700720c */ /* 0x000fe20003f84070 */
[----:B------:R-:W-:Y:S01]  /*229b0*/  @!P3 IMAD.IADD R15, R15, 0x1, -R55 ;  /* 0x000000010f0fb824 */ /* 0x000fe200078e0a37 */
[C---:B------:R-:W-:Y:S01]  /*229c0*/  ISETP.GT.U32.AND P3, PT, R55.reuse, R11, PT ;  /* 0x0000000b3700720c */ /* 0x040fe20003f64070 */
[----:B------:R-:W-:Y:S02]  /*229d0*/  IMAD.MOV R3, RZ, RZ, -R3 ;  /* 0x000000ffff037224 */ /* 0x000fe400078e0a03 */
[----:B------:R-:W-:Y:S02]  /*229e0*/  @!P2 IMAD.IADD R14, R14, 0x1, -R55 ;  /* 0x000000010e0ea824 */ /* 0x000fe400078e0a37 */
[C---:B------:R-:W-:Y:S01]  /*229f0*/  IMAD R8, R55.reuse, R3, R8 ;  /* 0x0000000337087224 */ /* 0x040fe200078e0208 */
[C---:B------:R-:W-:Y:S01]  /*22a00*/  ISETP.GT.U32.AND P2, PT, R55.reuse, R10, PT ;  /* 0x0000000a3700720c */ /* 0x040fe20003f44070 */
[----:B------:R-:W-:-:S04]  /*22a10*/  IMAD R7, R55, R4, R7 ;  /* 0x0000000437077224 */ /* 0x000fc800078e0207 */
[--C-:B------:R-:W-:Y:S01]  /*22a20*/  @!P4 IMAD.IADD R12, R12, 0x1, -R55.reuse ;  /* 0x000000010c0cc824 */ /* 0x100fe200078e0a37 */
[----:B------:R-:W-:Y:S01]  /*22a30*/  ISETP.GE.AND P4, PT, R45, RZ, PT ;  /* 0x000000ff2d00720c */ /* 0x000fe20003f86270 */
[----:B------:R-:W-:Y:S02]  /*22a40*/  IMAD.MOV.U32 R4, RZ, RZ, RZ ;  /* 0x000000ffff047224 */ /* 0x000fe400078e00ff */
[--C-:B------:R-:W-:Y:S01]  /*22a50*/  @!P3 IMAD.IADD R11, R11, 0x1, -R55.reuse ;  /* 0x000000010b0bb824 */ /* 0x100fe200078e0a37 */
[----:B------:R-:W-:Y:S02]  /*22a60*/  ISETP.GE.AND P3, PT, R46, RZ, PT ;  /* 0x000000ff2e00720c */ /* 0x000fe40003f66270 */
[----:B--2---:R-:W-:Y:S01]  /*22a70*/  IABS R3, R53 ;  /* 0x0000003500037213 */ /* 0x004fe20000000000 */
[----:B------:R-:W-:-:S04]  /*22a80*/  @!P2 IMAD.IADD R10, R10, 0x1, -R55 ;  /* 0x000000010a0aa824 */ /* 0x000fc800078e0a37 */
[----:B------:R-:W-:Y:S01]  /*22a90*/  IMAD.HI.U32 R46, R2, R3, RZ ;  /* 0x00000003022e7227 */ /* 0x000fe200078e00ff */
[----:B------:R-:W-:-:S03]  /*22aa0*/  ISETP.GE.AND P2, PT, R47, RZ, PT ;  /* 0x000000ff2f00720c */ /* 0x000fc60003f46270 */
[----:B------:R-:W-:Y:S02]  /*22ab0*/  IMAD.MOV R46, RZ, RZ, -R46 ;  /* 0x000000ffff2e7224 */ /* 0x000fe400078e0a2e */
[----:B------:R-:W-:-:S04]  /*22ac0*/  IMAD.HI.U32 R47, R2, R6, RZ ;  /* 0x00000006022f7227 */ /* 0x000fc800078e00ff */
[----:B------:R-:W-:-:S04]  /*22ad0*/  IMAD.MOV R47, RZ, RZ, -R47 ;  /* 0x000000ffff2f7224 */ /* 0x000fc800078e0a2f */
[----:B------:R-:W-:Y:S01]  /*22ae0*/  IMAD R6, R55, R47, R6 ;  /* 0x0000002f37067224 */ /* 0x000fe200078e0206 */
[----:B---3--:R-:W-:-:S05]  /*22af0*/  IABS R52, R52 ;  /* 0x0000003400347213 */ /* 0x008fca0000000000 */
[----:B------:R-:W-:Y:S01]  /*22b00*/  IMAD.HI.U32 R45, R2, R52, RZ ;  /* 0x00000034022d7227 */ /* 0x000fe200078e00ff */
[----:B------:R-:W-:-:S03]  /*22b10*/  IABS R53, R51 ;  /* 0x0000003300357213 */ /* 0x000fc60000000000 */
[----:B-1----:R-:W-:Y:S02]  /*22b20*/  IMAD.MOV R51, RZ, RZ, -R5 ;  /* 0x000000ffff337224 */ /* 0x002fe400078e0a05 */
[----:B------:R-:W-:Y:S02]  /*22b30*/  IMAD.MOV R45, RZ, RZ, -R45 ;  /* 0x000000ffff2d7224 */ /* 0x000fe400078e0a2d */
[----:B------:R-:W-:Y:S02]  /*22b40*/  IMAD R51, R51, R54, RZ ;  /* 0x0000003633337224 */ /* 0x000fe400078e02ff */
[----:B------:R-:W-:-:S04]  /*22b50*/  IMAD.HI.U32 R44, R2, R53, RZ ;  /* 0x00000035022c7227 */ /* 0x000fc800078e00ff */
[----:B------:R-:W-:-:S04]  /*22b60*/  IMAD.HI.U32 R51, R5, R51, R4 ;  /* 0x0000003305337227 */ /* 0x000fc800078e0004 */
[C---:B------:R-:W-:Y:S01]  /*22b70*/  IMAD R4, R55.reuse, R45, R52 ;  /* 0x0000002d37047224 */ /* 0x040fe200078e0234 */
[----:B----4-:R-:W-:Y:S01]  /*22b80*/  IABS R52, R48 ;  /* 0x0000003000347213 */ /* 0x010fe20000000000 */
[----:B------:R-:W-:Y:S02]  /*22b90*/  IMAD.MOV R44, RZ, RZ, -R44 ;  /* 0x000000ffff2c7224 */ /* 0x000fe400078e0a2c */
[----:B------:R-:W-:Y:S02]  /*22ba0*/  IMAD R5, R55, R46, R3 ;  /* 0x0000002e37057224 */ /* 0x000fe400078e0203 */
[----:B------:R-:W-:Y:S01]  /*22bb0*/  IMAD.HI.U32 R2, R2, R52, RZ ;  /* 0x0000003402027227 */ /* 0x000fe200078e00ff */
[----:B------:R-:W-:-:S03]  /*22bc0*/  IABS R45, R58 ;  /* 0x0000003a002d7213 */ /* 0x000fc60000000000 */
[----:B------:R-:W-:Y:S01]  /*22bd0*/  IMAD R3, R55, R44, R53 ;  /* 0x0000002c37037224 */ /* 0x000fe200078e0235 */
[----:B------:R-:W-:Y:S01]  /*22be0*/  IABS R53, R57 ;  /* 0x0000003900357213 */ /* 0x000fe20000000000 */
[----:B------:R-:W-:Y:S01]  /*22bf0*/  IMAD.MOV R2, RZ, RZ, -R2 ;  /* 0x000000ffff027224 */ /* 0x000fe200078e0a02 */
[----:B------:R-:W-:Y:S01]  /*22c00*/  IABS R44, R59 ;  /* 0x0000003b002c7213 */ /* 0x000fe20000000000 */
[----:B------:R-:W-:Y:S01]  /*22c10*/  IMAD.HI.U32 R48, R51, R45, RZ ;  /* 0x0000002d33307227 */ /* 0x000fe200078e00ff */
[----:B------:R-:W-:-:S03]  /*22c20*/  IABS R46, R60 ;  /* 0x0000003c002e7213 */ /* 0x000fc60000000000 */
[----:B------:R-:W-:Y:S02]  /*22c30*/  IMAD R2, R55, R2, R52 ;  /* 0x0000000237027224 */ /* 0x000fe400078e0234 */
[----:B------:R-:W-:-:S04]  /*22c40*/  IMAD.HI.U32 R52, R51, R53, RZ ;  /* 0x0000003533347227 */ /* 0x000fc800078e00ff */
[----:B------:R-:W-:Y:S02]  /*22c50*/  IMAD.MOV.U32 R47, RZ, RZ, R44 ;  /* 0x000000ffff2f7224 */ /* 0x000fe400078e002c */
[----:B------:R-:W-:Y:S02]  /*22c60*/  IMAD.MOV R52, RZ, RZ, -R52 ;  /* 0x000000ffff347224 */ /* 0x000fe400078e0a34 */
[----:B------:R-:W-:Y:S02]  /*22c70*/  IMAD.MOV R48, RZ, RZ, -R48 ;  /* 0x000000ffff307224 */ /* 0x000fe400078e0a30 */
[----:B------:R-:W-:-:S04]  /*22c80*/  IMAD.HI.U32 R44, R51, R47, RZ ;  /* 0x0000002f332c7227 */ /* 0x000fc800078e00ff */
[----:B------:R-:W-:-:S04]  /*22c90*/  IMAD.HI.U32 R46, R51, R46, RZ ;  /* 0x0000002e332e7227 */ /* 0x000fc800078e00ff */
[C---:B------:R-:W-:Y:S02]  /*22ca0*/  IMAD R51, R54.reuse, R52, R53 ;  /* 0x0000003436337224 */ /* 0x040fe400078e0235 */
[----:B------:R-:W-:Y:S02]  /*22cb0*/  IMAD R52, R54, R48, R45 ;  /* 0x0000003036347224 */ /* 0x000fe400078e022d */
[----:B------:R-:W2:Y:S04]  /*22cc0*/  LDL.LU R45, [R1+0x57e0] ;  /* 0x0057e000012d7983 */ /* 0x000ea80000300800 */
[----:B------:R-:W3:Y:S01]  /*22cd0*/  LDL.LU R48, [R1+0x57dc] ;  /* 0x0057dc0001307983 */ /* 0x000ee20000300800 */
[----:B------:R-:W-:-:S04]  /*22ce0*/  IMAD.MOV R44, RZ, RZ, -R44 ;  /* 0x000000ffff2c7224 */ /* 0x000fc800078e0a2c */
[----:B------:R-:W-:Y:S02]  /*22cf0*/  IMAD R53, R54, R44, R47 ;  /* 0x0000002c36357224 */ /* 0x000fe400078e022f */
[----:B------:R-:W-:Y:S01]  /*22d00*/  IMAD.MOV.U32 R44, RZ, RZ, R50 ;  /* 0x000000ffff2c7224 */ /* 0x000fe200078e0032 */
[----:B------:R-:W4:Y:S01]  /*22d10*/  LDL.LU R47, [R1+0x57d8] ;  /* 0x0057d800012f7983 */ /* 0x000f220000300800 */
[----:B------:R-:W-:-:S03]  /*22d20*/  IMAD.MOV R50, RZ, RZ, -R46 ;  /* 0x000000ffff327224 */ /* 0x000fc600078e0a2e */
[----:B------:R-:W2:Y:S01]  /*22d30*/  LDL.LU R46, [R1+0x57d4] ;  /* 0x0057d400012e7983 */ /* 0x000ea20000300800 */
[----:B------:R-:W-:-:S05]  /*22d40*/  @!P6 IMAD.MOV R44, RZ, RZ, -R44 ;  /* 0x000000ffff2ce224 */ /* 0x000fca00078e0a2c */
[----:B------:R3:W-:Y:S01]  /*22d50*/  STL [R1+0x6dc], R44 ;  /* 0x0006dc2c01007387 */ /* 0x0007e20000100800 */
[----:B------:R-:W-:-:S05]  /*22d60*/  @!P1 IMAD.MOV R49, RZ, RZ, -R49 ;  /* 0x000000ffff319224 */ /* 0x000fca00078e0a31 */
[----:B------:R-:W-:Y:S01]  /*22d70*/  STL [R1+0x6d8], R49 ;  /* 0x0006d83101007387 */ /* 0x000fe20000100800 */
[----:B------:R-:W-:-:S13]  /*22d80*/  ISETP.GT.U32.AND P5, PT, R55, R13, PT ;  /* 0x0000000d3700720c */ /* 0x000fda0003fa4070 */
[----:B------:R-:W-:Y:S01]  /*22d90*/  @!P5 IMAD.IADD R13, R13, 0x1, -R55 ;  /* 0x000000010d0dd824 */ /* 0x000fe200078e0a37 */
[----:B------:R-:W-:-:S13]  /*22da0*/  ISETP.GT.U32.AND P5, PT, R55, R9, PT ;  /* 0x000000093700720c */ /* 0x000fda0003fa4070 */
[----:B------:R-:W-:Y:S01]  /*22db0*/  @!P5 IMAD.IADD R9, R9, 0x1, -R55 ;  /* 0x000000010909d824 */ /* 0x000fe200078e0a37 */
[----:B------:R-:W-:Y:S01]  /*22dc0*/  ISETP.GT.U32.AND P5, PT, R55, R8, PT ;  /* 0x000000083700720c */ /* 0x000fe20003fa4070 */
[----:B---3--:R-:W-:-:S04]  /*22dd0*/  IMAD.MOV.U32 R44, RZ, RZ, R48 ;  /* 0x000000ffff2c7224 */ /* 0x008fc800078e0030 */
[----:B------:R-:W-:-:S05]  /*22de0*/  @!P0 IMAD.MOV R44, RZ, RZ, -R44 ;  /* 0x000000ffff2c8224 */ /* 0x000fca00078e0a2c */
[----:B------:R0:W-:Y:S04]  /*22df0*/  STL [R1+0x6d4], R44 ;  /* 0x0006d42c01007387 */ /* 0x0001e80000100800 */
[----:B0-----:R-:W3:Y:S01]  /*22e00*/  LDL.LU R44, [R1+0x2350] ;  /* 0x00235000012c7983 */ /* 0x001ee20000300800 */
[----:B------:R-:W-:Y:S01]  /*22e10*/  @!P5 IMAD.IADD R8, R8, 0x1, -R55 ;  /* 0x000000010808d824 */ /* 0x000fe200078e0a37 */
[----:B------:R-:W-:-:S13]  /*22e20*/  ISETP.GT.U32.AND P5, PT, R55, R7, PT ;  /* 0x000000073700720c */ /* 0x000fda0003fa4070 */
[----:B------:R-:W-:Y:S01]  /*22e30*/  @!P5 IMAD.IADD R7, R7, 0x1, -R55 ;  /* 0x000000010707d824 */ /* 0x000fe200078e0a37 */
[----:B------:R-:W-:-:S13]  /*22e40*/  ISETP.GT.U32.AND P5, PT, R55, R6, PT ;  /* 0x000000063700720c */ /* 0x000fda0003fa4070 */
[----:B------:R-:W-:Y:S01]  /*22e50*/  @!P5 IMAD.IADD R6, R6, 0x1, -R55 ;  /* 0x000000010606d824 */ /* 0x000fe200078e0a37 */
[----:B------:R-:W-:Y:S01]  /*22e60*/  ISETP.GT.U32.AND P5, PT, R55, R5, PT ;  /* 0x000000053700720c */ /* 0x000fe20003fa4070 */
[----:B--2---:R-:W-:Y:S02]  /*22e70*/  IMAD.MOV.U32 R48, RZ, RZ, R46 ;  /* 0x000000ffff307224 */ /* 0x004fe400078e002e */
[----:B------:R-:W-:Y:S01]  /*22e80*/  IMAD.MOV.U32 R49, RZ, RZ, R45 ;  /* 0x000000ffff317224 */ /* 0x000fe200078e002d */
[----:B------:R-:W2:Y:S09]  /*22e90*/  LDL.LU R46, [R1+0x2358] ;  /* 0x00235800012e7983 */ /* 0x000eb20000300800 */
[----:B------:R-:W-:Y:S01]  /*22ea0*/  @!P5 IMAD.IADD R5, R5, 0x1, -R55 ;  /* 0x000000010505d824 */ /* 0x000fe200078e0a37 */
[----:B------:R-:W-:Y:S01]  /*22eb0*/  ISETP.GT.U32.AND P5, PT, R55, R11, PT ;  /* 0x0000000b3700720c */ /* 0x000fe20003fa4070 */
[----:B------:R-:W-:-:S02]  /*22ec0*/  IMAD.MOV.U32 R45, RZ, RZ, R48 ;  /* 0x000000ffff2d7224 */ /* 0x000fc400078e0030 */
[----:B----4-:R-:W-:Y:S01]  /*22ed0*/  @!P4 IMAD.MOV R47, RZ, RZ, -R47 ;  /* 0x000000ffff2fc224 */ /* 0x010fe200078e0a2f */
[----:B------:R-:W-:Y:S01]  /*22ee0*/  STL [R1+0x6cc], R48 ;  /* 0x0006cc3001007387 */ /* 0x000fe20000100800 */
[----:B------:R-:W-:-:S03]  /*22ef0*/  @!P3 IMAD.MOV R45, RZ, RZ, -R45 ;  /* 0x000000ffff2db224 */ /* 0x000fc600078e0a2d */
[----:B------:R0:W-:Y:S05]  /*22f00*/  STL [R1+0x6d0], R47 ;  /* 0x0006d02f01007387 */ /* 0x0001ea0000100800 */
[----:B------:R-:W-:Y:S01]  /*22f10*/  @!P5 IMAD.IADD R11, R11, 0x1, -R55 ;  /* 0x000000010b0bd824 */ /* 0x000fe200078e0a37 */
[----:B------:R-:W-:Y:S01]  /*22f20*/  ISETP.GT.U32.AND P5, PT, R55, R4, PT ;  /* 0x000000043700720c */ /* 0x000fe20003fa4070 */
[----:B------:R-:W-:Y:S01]  /*22f30*/  @!P2 IMAD.MOV R49, RZ, RZ, -R49 ;  /* 0x000000ffff31a224 */ /* 0x000fe200078e0a31 */
[----:B0-----:R-:W4:Y:S04]  /*22f40*/  LDL.LU R47, [R1+0x235c] ;  /* 0x00235c00012f7983 */ /* 0x001f280000300800 */
[----:B------:R-:W4:Y:S04]  /*22f50*/  LDL.LU R48, [R1+0x2360] ;  /* 0x0023600001307983 */ /* 0x000f280000300800 */
[----:B------:R0:W-:Y:S03]  /*22f60*/  @!P3 STL [R1+0x6cc], R45 ;  /* 0x0006cc2d0100b387 */ /* 0x0001e60000100800 */
[----:B------:R-:W-:Y:S01]  /*22f70*/  @!P5 IMAD.IADD R4, R4, 0x1, -R55 ;  /* 0x000000010404d824 */ /* 0x000fe200078e0a37 */
[----:B------:R1:W-:Y:S01]  /*22f80*/  STL [R1+0x6c8], R49 ;  /* 0x0006c83101007387 */ /* 0x0003e20000100800 */
[----:B0-----:R-:W-:-:S03]  /*22f90*/  IABS R45, R60 ;  /* 0x0000003c002d7213 */ /* 0x001fc60000000000 */
[----:B-1----:R-:W4:Y:S02]  /*22fa0*/  LDL.LU R49, [R1+0x2364] ;  /* 0x0023640001317983 */ /* 0x002f240000300800 */
[----:B------:R-:W-:Y:S02]  /*22fb0*/  IMAD R45, R54, R50, R45 ;  /* 0x00000032362d7224 */ /* 0x000fe400078e022d */
[----:B------:R-:W4:Y:S01]  /*22fc0*/  LDL.LU R50, [R1+0x2354] ;  /* 0x0023540001327983 */ /* 0x000f220000300800 */
[----:B---3--:R-:W-:-:S03]  /*22fd0*/  ISETP.GE.AND P5, PT, R44, RZ, PT ;  /* 0x000000ff2c00720c */ /* 0x008fc60003fa6270 */
[----:B------:R-:W3:Y:S01]  /*22fe0*/  LDL.LU R44, [R1+0x57d0] ;  /* 0x0057d000012c7983 */ /* 0x000ee20000300800 */
[C---:B------:R-:W-:Y:S02]  /*22ff0*/  ISETP.GT.U32.AND P0, PT, R55.reuse, R9, PT ;  /* 0x000000093700720c */ /* 0x040fe40003f04070 */
[C---:B------:R-:W-:Y:S02]  /*23000*/  ISETP.GT.U32.AND P1, PT, R55.reuse, R10, PT ;  /* 0x0000000a3700720c */ /* 0x040fe40003f24070 */
[----:B------:R-:W-:-:S09]  /*23010*/  ISETP.GT.U32.AND P4, PT, R55, R8, PT ;  /* 0x000000083700720c */ /* 0x000fd20003f84070 */
[--C-:B------:R-:W-:Y:S01]  /*23020*/  @!P0 IMAD.IADD R9, R9, 0x1, -R55.reuse ;  /* 0x0000000109098824 */ /* 0x100fe200078e0a37 */
[C---:B------:R-:W-:Y:S01]  /*23030*/  ISETP.GT.U32.AND P0, PT, R55.reuse, R2, PT ;  /* 0x000000023700720c */ /* 0x040fe20003f04070 */
[--C-:B------:R-:W-:Y:S01]  /*23040*/  @!P1 IMAD.IADD R10, R10, 0x1, -R55.reuse ;  /* 0x000000010a0a9824 */ /* 0x100fe200078e0a37 */
[----:B------:R-:W-:Y:S01]  /*23050*/  ISETP.GT.U32.AND P1, PT, R55, R3, PT ;  /* 0x000000033700720c */ /* 0x000fe20003f24070 */
[----:B------:R-:W-:Y:S01]  /*23060*/  @!P4 IMAD.IADD R8, R8, 0x1, -R55 ;  /* 0x000000010808c824 */ /* 0x000fe200078e0a37 */
[----:B------:R-:W-:-:S09]  /*23070*/  ISETP.GT.U32.AND P4, PT, R54, R51, PT ;  /* 0x000000333600720c */ /* 0x000fd20003f84070 */
[--C-:B------:R-:W-:Y:S01]  /*23080*/  @!P0 IMAD.IADD R2, R2, 0x1, -R55.reuse ;  /* 0x0000000102028824 */ /* 0x100fe200078e0a37 */
[----:B--2---:R-:W-:Y:S01]  /*23090*/  ISETP.GE.AND P0, PT, R46, RZ, PT ;  /* 0x000000ff2e00720c */ /* 0x004fe20003f06270 */
[----:B------:R-:W-:Y:S02]  /*230a0*/  @!P1 IMAD.IADD R3, R3, 0x1, -R55 ;  /* 0x0000000103039824 */ /* 0x000fe400078e0a37 */
[----:B------:R-:W-:Y:S01]  /*230b0*/  @!P4 IMAD.IADD R51, R51, 0x1, -R54 ;  /* 0x000000013333c824 */ /* 0x000fe200078e0a36 */
[C---:B------:R-:W-:Y:S02]  /*230c0*/  ISETP.GT.U32.AND P3, PT, R55.reuse, R7, PT ;  /* 0x000000073700720c */ /* 0x040fe40003f64070 */
[----:B------:R-:W-:Y:S02]  /*230d0*/  ISETP.GT.U32.AND P2, PT, R55, R6, PT ;  /* 0x000000063700720c */ /* 0x000fe40003f44070 */
[----:B----4-:R-:W-:-:S09]  /*230e0*/  ISETP.GE.AND P4, PT, R47, RZ, PT ;  /* 0x000000ff2f00720c */ /* 0x010fd20003f86270 */
[--C-:B------:R-:W-:Y:S01]  /*230f0*/  @!P3 IMAD.IADD R7, R7, 0x1, -R55.reuse ;  /* 0x000000010707b824 */ /* 0x100fe200078e0a37 */
[----:B------:R-:W-:Y:S02]  /*23100*/  ISETP.GT.U32.AND P3, PT, R54, R52, PT ;  /* 0x000000343600720c */ /* 0x000fe40003f64070 */
[----:B------:R-:W-:Y:S01]  /*23110*/  ISETP.GE.AND P1, PT, R50, RZ, PT ;  /* 0x000000ff3200720c */ /* 0x000fe20003f26270 */
[----:B------:R-:W-:Y:S01]  /*23120*/  @!P2 IMAD.IADD R6, R6, 0x1, -R55 ;  /* 0x000000010606a824 */ /* 0x000fe200078e0a37 */
[----:B------:R-:W-:-:S09]  /*23130*/  ISETP.GT.U32.AND P2, PT, R54, R53, PT ;  /* 0x000000353600720c */ /* 0x000fd20003f44070 */
[--C-:B------:R-:W-:Y:S01]  /*23140*/  @!P3 IMAD.IADD R52, R52, 0x1, -R54.reuse ;  /* 0x000000013434b824 */ /* 0x100fe200078e0a36 */
[----:B------:R-:W-:Y:S02]  /*23150*/  ISETP.GT.U32.AND P6, PT, R55, R5, PT ;  /* 0x000000053700720c */ /* 0x000fe40003fc4070 */
[----:B------:R-:W-:Y:S01]  /*23160*/  ISETP.GE.AND P3, PT, R48, RZ, PT ;  /* 0x000000ff3000720c */ /* 0x000fe20003f66270 */
[----:B------:R-:W-:Y:S01]  /*23170*/  @!P2 IMAD.IADD R53, R53, 0x1, -R54 ;  /* 0x000000013535a824 */ /* 0x000fe200078e0a36 */
[----:B------:R-:W-:-:S09]  /*23180*/  ISETP.GE.AND P2, PT, R49, RZ, PT ;  /* 0x000000ff3100720c */ /* 0x000fd20003f46270 */
[----:B------:R-:W-:Y:S01]  /*23190*/  @!P6 IMAD.IADD R5, R5, 0x1, -R55 ;  /* 0x000000010505e824 */ /* 0x000fe200078e0a37 */
[C---:B------:R-:W-:Y:S01]  /*231a0*/  ISETP.GT.U32.AND P6, PT, R54.reuse, R45, PT ;  /* 0x0000002d3600720c */ /* 0x040fe20003fc4070 */
[----:B------:R-:W-:Y:S01]  /*231b0*/  @!P3 IMAD.MOV R40, RZ, RZ, -R40 ;  /* 0x000000ffff28b224 */ /* 0x000fe200078e0a28 */
[C---:B------:R-:W-:Y:S01]  /*231c0*/  ISETP.GT.U32.AND P3, PT, R54.reuse, R52, PT ;  /* 0x000000343600720c */ /* 0x040fe20003f64070 */
[----:B------:R-:W-:Y:S01]  /*231d0*/  @!P1 IMAD.MOV R43, RZ, RZ, -R43 ;  /* 0x000000ffff2b9224 */ /* 0x000fe200078e0a2b */
[C---:B------:R-:W-:Y:S01]  /*231e0*/  ISETP.GT.U32.AND P1, PT, R55.reuse, R3, PT ;  /* 0x000000033700720c */ /* 0x040fe20003f24070 */
[----:B------:R-:W-:Y:S01]  /*231f0*/  @!P0 IMAD.MOV R42, RZ, RZ, -R42 ;  /* 0x000000ffff2a8224 */ /* 0x000fe200078e0a2a */
[----:B------:R-:W-:Y:S01]  /*23200*/  ISETP.GT.U32.AND P0, PT, R55, R2, PT ;  /* 0x000000023700720c */ /* 0x000fe20003f04070 */
[----:B------:R-:W-:Y:S01]  /*23210*/  @!P2 IMAD.MOV R0, RZ, RZ, -R0 ;  /* 0x000000ffff00a224 */ /* 0x000fe200078e0a00 */
[----:B------:R-:W-:-:S05]  /*23220*/  ISETP.GT.U32.AND P2, PT, R54, R53, PT ;  /* 0x000000353600720c */ /* 0x000fca0003f44070 */
[--C-:B------:R-:W-:Y:S02]  /*23230*/  @!P6 IMAD.IADD R45, R45, 0x1, -R54.reuse ;  /* 0x000000012d2de824 */ /* 0x100fe400078e0a36 */
[----:B------:R-:W-:Y:S01]  /*23240*/  @!P3 IMAD.IADD R52, R52, 0x1, -R54 ;  /* 0x000000013434b824 */ /* 0x000fe200078e0a36 */
[----:B------:R-:W-:Y:S01]  /*23250*/  ISETP.GE.AND P3, PT, R59, RZ, PT ;  /* 0x000000ff3b00720c */ /* 0x000fe20003f66270 */
[----:B------:R-:W-:Y:S01]  /*23260*/  @!P4 IMAD.MOV R41, RZ, RZ, -R41 ;  /* 0x000000ffff29c224 */ /* 0x000fe200078e0a29 */
[C---:B------:R-:W-:Y:S02]  /*23270*/  ISETP.GT.U32.AND P4, PT, R54.reuse, R51, PT ;  /* 0x000000333600720c */ /* 0x040fe40003f84070 */
[----:B------:R-:W-:Y:S01]  /*23280*/  ISETP.GT.U32.AND P6, PT, R54, R45, PT ;  /* 0x0000002d3600720c */ /* 0x000fe20003fc4070 */
[--C-:B------:R-:W-:Y:S01]  /*23290*/  @!P1 IMAD.IADD R3, R3, 0x1, -R55.reuse ;  /* 0x0000000103039824 */ /* 0x100fe200078e0a37 */
[----:B------:R-:W-:Y:S01]  /*232a0*/  ISETP.GE.AND P1, PT, R57, RZ, PT ;  /* 0x000000ff3900720c */ /* 0x000fe20003f26270 */
[----:B------:R-:W-:-:S02]  /*232b0*/  @!P0 IMAD.IADD R2, R2, 0x1, -R55 ;  /* 0x0000000102028824 */ /* 0x000fc400078e0a37 */
[----:B------:R-:W-:Y:S01]  /*232c0*/  @!P2 IMAD.IADD R53, R53, 0x1, -R54 ;  /* 0x000000013535a824 */ /* 0x000fe200078e0a36 */
[----:B------:R-:W-:-:S03]  /*232d0*/  ISETP.GE.AND P0, PT, R58, RZ, PT ;  /* 0x000000ff3a00720c */ /* 0x000fc60003f06270 */
[----:B------:R-:W-:Y:S01]  /*232e0*/  @!P3 IMAD.MOV R53, RZ, RZ, -R53 ;  /* 0x000000ffff35b224 */ /* 0x000fe200078e0a35 */
[----:B------:R-:W-:Y:S01]  /*232f0*/  ISETP.GE.AND P3, PT, R60, RZ, PT ;  /* 0x000000ff3c00720c */ /* 0x000fe20003f66270 */
[--C-:B------:R-:W-:Y:S02]  /*23300*/  @!P4 IMAD.IADD R51, R51, 0x1, -R54.reuse ;  /* 0x000000013333c824 */ /* 0x100fe400078e0a36 */
[----:B------:R-:W-:Y:S02]  /*23310*/  @!P6 IMAD.IADD R45, R45, 0x1, -R54 ;  /* 0x000000012d2de824 */ /* 0x000fe400078e0a36 */
[----:B---3--:R-:W-:Y:S02]  /*23320*/  IMAD.MOV.U32 R46, RZ, RZ, R44 ;  /* 0x000000ffff2e7224 */ /* 0x008fe400078e002c */
[----:B------:R-:W2:Y:S02]  /*23330*/  LDL.LU R44, [R1+0x2368] ;  /* 0x00236800012c7983 */ /* 0x000ea40000300800 */
[----:B------:R-:W-:-:S02]  /*23340*/  @!P5 IMAD.MOV R46, RZ, RZ, -R46 ;  /* 0x000000ffff2ed224 */ /* 0x000fc400078e0a2e */
[----:B------:R-:W3:Y:S04]  /*23350*/  LDL.LU R50, [R1+0x236c] ;  /* 0x00236c0001327983 */ /* 0x000ee80000300800 */
[----:B------:R0:W-:Y:S04]  /*23360*/  STL [R1+0x6c4], R46 ;  /* 0x0006c42e01007387 */ /* 0x0001e80000100800 */
[----:B0-----:R-:W4:Y:S04]  /*23370*/  LDL.LU R46, [R1+0x2370] ;  /* 0x00237000012e7983 */ /* 0x001f280000300800 */
[----:B------:R-:W2:Y:S04]  /*23380*/  LDL.LU R47, [R1+0x2374] ;  /* 0x00237400012f7983 */ /* 0x000ea80000300800 */
[----:B------:R-:W3:Y:S04]  /*23390*/  LDL.LU R48, [R1+0x2378] ;  /* 0x0023780001307983 */ /* 0x000ee80000300800 */
[----:B------:R-:W-:Y:S04]  /*233a0*/  STL [R1+0x6c0], R43 ;  /* 0x0006c02b01007387 */ /* 0x000fe80000100800 */
[----:B------:R-:W4:Y:S04]  /*233b0*/  LDL.LU R49, [R1+0x237c] ;  /* 0x00237c0001317983 */ /* 0x000f280000300800 */
[----:B------:R-:W-:Y:S04]  /*233c0*/  STL [R1+0x6bc], R42 ;  /* 0x0006bc2a01007387 */ /* 0x000fe80000100800 */
[----:B------:R-:W-:Y:S04]  /*233d0*/  STL [R1+0x6b8], R41 ;  /* 0x0006b82901007387 */ /* 0x000fe80000100800 */
[----:B------:R0:W-:Y:S04]  /*233e0*/  STL [R1+0x6b4], R40 ;  /* 0x0006b42801007387 */ /* 0x0001e80000100800 */
[----:B------:R1:W-:Y:S04]  /*233f0*/  STL [R1+0x6b0], R0 ;  /* 0x0006b00001007387 */ /* 0x0003e80000100800 */
[----:B------:R-:W4:Y:S04]  /*23400*/  LDL.LU R57, [R1+0x57cc] ;  /* 0x0057cc0001397983 */ /* 0x000f280000300800 */
[----:B------:R-:W4:Y:S04]  /*23410*/  LDL.LU R58, [R1+0x57c8] ;  /* 0x0057c800013a7983 */ /* 0x000f280000300800 */
[----:B------:R-:W4:Y:S04]  /*23420*/  LDL.LU R59, [R1+0x57c4] ;  /* 0x0057c400013b7983 */ /* 0x000f280000300800 */
[----:B------:R-:W4:Y:S04]  /*23430*/  LDL.LU R60, [R1+0x57c0] ;  /* 0x0057c000013c7983 */ /* 0x000f280000300800 */
[----:B------:R-:W4:Y:S01]  /*23440*/  LDL R54, [R1+0x3f00] ;  /* 0x003f000001367983 */ /* 0x000f220000100800 */
[----:B------:R-:W-:Y:S01]  /*23450*/  ISETP.GT.U32.AND P5, PT, R55, R4, PT ;  /* 0x000000043700720c */ /* 0x000fe20003fa4070 */
[----:B------:R-:W-:-:S02]  /*23460*/  @!P1 IMAD.MOV R51, RZ, RZ, -R51 ;  /* 0x000000ffff339224 */ /* 0x000fc400078e0a33 */
[----:B------:R-:W-:Y:S01]  /*23470*/  @!P3 IMAD.MOV R45, RZ, RZ, -R45 ;  /* 0x000000ffff2db224 */ /* 0x000fe200078e0a2d */
[----:B------:R-:W-:-:S09]  /*23480*/  ISETP.NE.AND P3, PT, R61, RZ, PT ;  /* 0x000000ff3d00720c */ /* 0x000fd20003f65270 */
[----:B------:R-:W-:Y:S02]  /*23490*/  @!P5 IMAD.IADD R4, R4, 0x1, -R55 ;  /* 0x000000010404d824 */ /* 0x000fe400078e0a37 */
[----:B------:R-:W-:Y:S01]  /*234a0*/  @!P0 IMAD.MOV R52, RZ, RZ, -R52 ;  /* 0x000000ffff348224 */ /* 0x000fe200078e0a34 */
[----:B--2---:R-:W-:Y:S02]  /*234b0*/  ISETP.GE.AND P6, PT, R47, RZ, PT ;  /* 0x000000ff2f00720c */ /* 0x004fe40003fc6270 */
[----:B------:R-:W0:Y:S01]  /*234c0*/  S2R R47, SR_TID.X ;  /* 0x00000000002f7919 */ /* 0x000e220000002100 */
[----:B------:R-:W-:Y:S02]  /*234d0*/  ISETP.GE.AND P5, PT, R44, RZ, PT ;  /* 0x000000ff2c00720c */ /* 0x000fe40003fa6270 */
[----:B---3--:R-:W-:Y:S02]  /*234e0*/  ISETP.GE.AND P4, PT, R50, RZ, PT ;  /* 0x000000ff3200720c */ /* 0x008fe40003f86270 */
[----:B----4-:R-:W-:Y:S01]  /*234f0*/  ISETP.GE.AND P2, PT, R46, RZ, PT ;  /* 0x000000ff2e00720c */ /* 0x010fe20003f46270 */
[----:B------:R-:W2:Y:S04]  /*23500*/  LDL R50, [R1+0x3d4c] ;  /* 0x003d4c0001327983 */ /* 0x000ea80000100800 */
[----:B------:R-:W3:Y:S01]  /*23510*/  LDL R46, [R1+0x3d50] ;  /* 0x003d5000012e7983 */ /* 0x000ee20000100800 */
[----:B0-----:R-:W-:-:S02]  /*23520*/  LOP3.LUT R40, R47, 0x3, RZ, 0xc0, !PT ;  /* 0x000000032f287812 */ /* 0x001fc400078ec0ff */
[--C-:B------:R-:W-:Y:S02]  /*23530*/  SHF.R.S32.HI R41, RZ, 0x2, R47.reuse ;  /* 0x00000002ff297819 */ /* 0x100fe4000001142f */
[----:B------:R-:W-:Y:S01]  /*23540*/  SHF.R.U32.HI R42, RZ, 0x2, R47 ;  /* 0x00000002ff2a7819 */ /* 0x000fe2000001162f */
[C---:B-1----:R-:W-:Y:S01]  /*23550*/  IMAD.SHL.U32 R0, R40.reuse, 0x20, RZ ;  /* 0x0000002028007824 */ /* 0x042fe200078e00ff */
[----:B------:R-:W-:Y:S01]  /*23560*/  SGXT R41, R41, 0x1 ;  /* 0x000000012929781a */ /* 0x000fe20000000200 */
[----:B------:R-:W-:Y:S01]  /*23570*/  IMAD.SHL.U32 R43, R40, 0x200, RZ ;  /* 0x00000200282b7824 */ /* 0x000fe200078e00ff */
[----:B------:R-:W-:Y:S01]  /*23580*/  SGXT.U32 R42, R42, 0x3 ;  /* 0x000000032a2a781a */ /* 0x000fe20000000000 */
[C---:B------:R-:W-:Y:S01]  /*23590*/  IMAD.SHL.U32 R44, R47.reuse, 0x2, RZ ;  /* 0x000000022f2c7824 */ /* 0x040fe200078e00ff */
[C---:B------:R-:W-:Y:S01]  /*235a0*/  LOP3.LUT R40, R0.reuse, 0x90, R41, 0xf8, !PT ;  /* 0x0000009000287812 */ /* 0x040fe200078ef829 */
[----:B------:R-:W-:Y:S01]  /*235b0*/  IMAD.SHL.U32 R41, R47, 0x10, RZ ;  /* 0x000000102f297824 */ /* 0x000fe200078e00ff */
[----:B------:R-:W-:-:S02]  /*235c0*/  LOP3.LUT R0, R0, R43, R42, 0xfe, !PT ;  /* 0x0000002b00007212 */ /* 0x000fc400078efe2a */
[----:B------:R-:W-:Y:S01]  /*235d0*/  LOP3.LUT R40, R40, 0x10, R44, 0x78, !PT ;  /* 0x0000001028287812 */ /* 0x000fe200078e782c */
[----:B------:R-:W4:Y:S01]  /*235e0*/  LDL R43, [R1+0x3d48] ;  /* 0x003d4800012b7983 */ /* 0x000f220000100800 */
[----:B------:R-:W-:Y:S02]  /*235f0*/  LOP3.LUT R42, R41, 0x100, RZ, 0xc0, !PT ;  /* 0x00000100292a7812 */ /* 0x000fe400078ec0ff */
[----:B------:R-:W-:Y:S01]  /*23600*/  LOP3.LUT R41, RZ, R61, RZ, 0x33, !PT ;  /* 0x0000003dff297212 */ /* 0x000fe200078e33ff */
[----:B------:R0:W-:Y:S01]  /*23610*/  STL [R1+0x56c0], R0 ;  /* 0x0056c00001007387 */ /* 0x0001e20000100800 */
[----:B------:R-:W-:Y:S02]  /*23620*/  ISETP.GE.AND P1, PT, R48, RZ, PT ;  /* 0x000000ff3000720c */ /* 0x000fe40003f26270 */
[----:B------:R-:W-:Y:S01]  /*23630*/  SEL R44, R41, R51, !P3 ;  /* 0x00000033292c7207 */ /* 0x000fe20005800000 */
[----:B------:R-:W2:Y:S01]  /*23640*/  LDL.LU R61, [R1+0x57bc] ;  /* 0x0057bc00013d7983 */ /* 0x000ea20000300800 */
[----:B------:R-:W-:-:S03]  /*23650*/  ISETP.GE.AND P0, PT, R49, RZ, PT ;  /* 0x000000ff3100720c */ /* 0x000fc60003f06270 */
[----:B------:R-:W2:Y:S01]  /*23660*/  LDL R48, [R1+0x3d54] ;  /* 0x003d540001307983 */ /* 0x000ea20000100800 */
[----:B0-----:R-:W-:-:S03]  /*23670*/  IADD3 R0, PT, PT, R40, UR6, R42 ;  /* 0x0000000628007c10 */ /* 0x001fc6000fffe02a */
[----:B------:R-:W2:Y:S01]  /*23680*/  LDL.LU R42, [R1+0x6c] ;  /* 0x00006c00012a7983 */ /* 0x000ea20000300800 */
[----:B------:R-:W-:-:S03]  /*23690*/  SEL R40, R41, R52, !P3 ;  /* 0x0000003429287207 */ /* 0x000fc60005800000 */
[----:B------:R0:W-:Y:S04]  /*236a0*/  STL [R1+0x134], R0 ;  /* 0x0001340001007387 */ /* 0x0001e80000100800 */
[----:B------:R-:W3:Y:S04]  /*236b0*/  LDL R49, [R1+0x3d58] ;  /* 0x003d580001317983 */ /* 0x000ee80000100800 */
[----:B------:R1:W-:Y:S01]  /*236c0*/  STL [R1+0x92c], R44 ;  /* 0x00092c2c01007387 */ /* 0x0003e20000100800 */
[----:B0-----:R-:W-:-:S03]  /*236d0*/  SEL R0, R41, R53, !P3 ;  /* 0x0000003529007207 */ /* 0x001fc60005800000 */
[----:B------:R-:W3:Y:S04]  /*236e0*/  LDL R55, [R1+0x3d5c] ;  /* 0x003d5c0001377983 */ /* 0x000ee80000100800 */
[----:B------:R-:W-:Y:S04]  /*236f0*/  STL [R1+0x928], R40 ;  /* 0x0009282801007387 */ /* 0x000fe80000100800 */
[----:B-1----:R-:W3:Y:S04]  /*23700*/  LDL R44, [R1+0x3d68] ;  /* 0x003d6800012c7983 */ /* 0x002ee80000100800 */
[----:B------:R0:W-:Y:S02]  /*23710*/  STL [R1+0x924], R0 ;  /* 0x0009240001007387 */ /* 0x0001e40000100800 */
[----:B0-----:R-:W-:-:S02]  /*23720*/  SEL R0, R41, R45, !P3 ;  /* 0x0000002d29007207 */ /* 0x001fc40005800000 */
[----:B------:R-:W-:-:S03]  /*23730*/  ISETP.GE.AND P3, PT, R54, RZ, PT ;  /* 0x000000ff3600720c */ /* 0x000fc60003f66270 */
[----:B------:R0:W-:Y:S04]  /*23740*/  STL [R1+0x56c4], R0 ;  /* 0x0056c40001007387 */ /* 0x0001e80000100800 */
[----:B------:R-:W3:Y:S04]  /*23750*/  LDL.LU R40, [R1+0x68] ;  /* 0x0000680001287983 */ /* 0x000ee80000300800 */
[----:B------:R-:W4:Y:S04]  /*23760*/  LDL R54, [R1+0x3d6c] ;  /* 0x003d6c0001367983 */ /* 0x000f280000100800 */
[----:B0-----:R-:W4:Y:S01]  /*23770*/  LDL.LU R0, [R1+0x64] ;  /* 0x0000640001007983 */ /* 0x001f220000300800 */
[----:B--2---:R-:W-:-:S05]  /*23780*/  @!P5 IMAD.MOV R42, RZ, RZ, -R42 ;  /* 0x000000ffff2ad224 */ /* 0x004fca00078e0a2a */
[----:B------:R-:W-:Y:S01]  /*23790*/  STL [R1+0x6ac], R42 ;  /* 0x0006ac2a01007387 */ /* 0x000fe20000100800 */
[----:B---3--:R-:W-:Y:S01]  /*237a0*/  @!P4 IMAD.MOV R40, RZ, RZ, -R40 ;  /* 0x000000ffff28c224 */ /* 0x008fe200078e0a28 */
[----:B----4-:R-:W-:Y:S02]  /*237b0*/  ISETP.GE.AND P4, PT, R43, RZ, PT ;  /* 0x000000ff2b00720c */ /* 0x010fe40003f86270 */
[----:B------:R-:W2:Y:S01]  /*237c0*/  LDL R43, [R1+0x3d78] ;  /* 0x003d7800012b7983 */ /* 0x000ea20000100800 */
[----:B------:R-:W-:-:S03]  /*237d0*/  @!P2 IMAD.MOV R0, RZ, RZ, -R0 ;  /* 0x000000ffff00a224 */ /* 0x000fc600078e0a00 */
[----:B------:R0:W-:Y:S01]  /*237e0*/  STL [R1+0x6a8], R40 ;  /* 0x0006a82801007387 */ /* 0x0001e20000100800 */
[----:B------:R-:W-:-:S03]  /*237f0*/  ISETP.GE.AND P2, PT, R50, RZ, PT ;  /* 0x000000ff3200720c */ /* 0x000fc60003f46270 */
[----:B0-----:R-:W3:Y:S04]  /*23800*/  LDL.LU R40, [R1+0x60] ;  /* 0x0000600001287983 */ /* 0x001ee80000300800 */
[----:B------:R-:W4:Y:S04]  /*23810*/  LDL R50, [R1+0x3d7c] ;  /* 0x003d7c0001327983 */ /* 0x000f280000100800 */
[----:B------:R0:W-:Y:S04]  /*23820*/  STL [R1+0x6a4], R0 ;  /* 0x0006a40001007387 */ /* 0x0001e80000100800 */
[----:B0-----:R-:W2:Y:S01]  /*23830*/  LDL.LU R0, [R1+0x5c] ;  /* 0x00005c0001007983 */ /* 0x001ea20000300800 */
[----:B------:R-:W-:-:S03]  /*23840*/  ISETP.GE.AND P5, PT, R46, RZ, PT ;  /* 0x000000ff2e00720c */ /* 0x000fc60003fa6270 */
[----:B------:R-:W4:Y:S01]  /*23850*/  LDL R46, [R1+0x3d80] ;  /* 0x003d8000012e7983 */ /* 0x000f220000100800 */
[----:B---3--:R-:W-:-:S05]  /*23860*/  @!P6 IMAD.MOV R40, RZ, RZ, -R40 ;  /* 0x000000ffff28e224 */ /* 0x008fca00078e0a28 */
[----:B------:R0:W-:Y:S04]  /*23870*/  STL [R1+0x6a0], R40 ;  /* 0x0006a02801007387 */ /* 0x0001e80000100800 */
[----:B0-----:R-:W3:Y:S01]  /*23880*/  LDL.LU R40, [R1+0x58] ;  /* 0x0000580001287983 */ /* 0x001ee20000300800 */
[----:B--2---:R-:W-:Y:S01]  /*23890*/  @!P1 IMAD.MOV R0, RZ, RZ, -R0 ;  /* 0x000000ffff009224 */ /* 0x004fe200078e0a00 */
[----:B------:R-:W-:Y:S02]  /*238a0*/  ISETP.GE.AND P1, PT, R48, RZ, PT ;  /* 0x000000ff3000720c */ /* 0x000fe40003f26270 */
[----:B------:R-:W2:Y:S04]  /*238b0*/  LDL R48, [R1+0x3d84] ;  /* 0x003d840001307983 */ /* 0x000ea80000100800 */
[----:B------:R0:W-:Y:S04]  /*238c0*/  STL [R1+0x69c], R0 ;  /* 0x00069c0001007387 */ /* 0x0001e80000100800 */
[----:B0-----:R-:W2:Y:S01]  /*238d0*/  LDL.LU R0, [R1+0x54] ;  /* 0x0000540001007983 */ /* 0x001ea20000300800 */
[----:B---3--:R-:W-:Y:S01]  /*238e0*/  @!P0 IMAD.MOV R40, RZ, RZ, -R40 ;  /* 0x000000ffff288224 */ /* 0x008fe200078e0a28 */
[----:B------:R-:W-:-:S02]  /*238f0*/  ISETP.GE.AND P0, PT, R49, RZ, PT ;  /* 0x000000ff3100720c */ /* 0x000fc40003f06270 */
[----:B------:R-:W3:Y:S04]  /*23900*/  LDL R49, [R1+0x3d88] ;  /* 0x003d880001317983 */ /* 0x000ee80000100800 */
[----:B------:R0:W-:Y:S04]  /*23910*/  STL [R1+0x698], R40 ;  /* 0x0006982801007387 */ /* 0x0001e80000100800 */
[----:B0-----:R-:W3:Y:S01]  /*23920*/  LDL.LU R40, [R1+0x50] ;  /* 0x0000500001287983 */ /* 0x001ee20000300800 */
[----:B--2---:R-:W-:Y:S01]  /*23930*/  @!P3 IMAD.MOV R0, RZ, RZ, -R0 ;  /* 0x000000ffff00b224 */ /* 0x004fe200078e0a00 */
[----:B------:R-:W-:-:S02]  /*23940*/  ISETP.GE.AND P3, PT, R55, RZ, PT ;  /* 0x000000ff3700720c */ /* 0x000fc40003f66270 */
        /* <DEDUP_REMOVED lines=19> */
[----:B----4-:R-:W-:-:S02]  /*23a80*/  ISETP.GE.AND P1, PT, R50, RZ, PT ;  /* 0x000000ff3200720c */ /* 0x010fc40003f26270 */
[----:B------:R-:W2:Y:S04]  /*23a90*/  LDL R50, [R1+0x3db4] ;  /* 0x003db40001327983 */ /* 0x000ea80000100800 */
[----:B------:R0:W-:Y:S04]  /*23aa0*/  STL [R1+0x684], R0 ;  /* 0x0006840001007387 */ /* 0x0001e80000100800 */
[----:B0-----:R-:W4:Y:S01]  /*23ab0*/  LDL.LU R0, [R1+0x650] ;  /* 0x0006500001007983 */ /* 0x001f220000300800 */
[----:B---3--:R-:W-:Y:S01]  /*23ac0*/  @!P0 IMAD.MOV R40, RZ, RZ, -R40 ;  /* 0x000000ffff288224 */ /* 0x008fe200078e0a28 */
[----:B------:R-:W-:-:S02]  /*23ad0*/  ISETP.GE.AND P0, PT, R46, RZ, PT ;  /* 0x000000ff2e00720c */ /* 0x000fc40003f06270 */
[----:B------:R-:W3:Y:S04]  /*23ae0*/  LDL R46, [R1+0x3db8] ;  /* 0x003db800012e7983 */ /* 0x000ee80000100800 */
[----:B------:R0:W-:Y:S04]  /*23af0*/  STL [R1+0x680], R40 ;  /* 0x0006802801007387 */ /* 0x0001e80000100800 */
[----:B0-----:R-:W2:Y:S01]  /*23b00*/  LDL.LU R40, [R1+0x654] ;  /* 0x0006540001287983 */ /* 0x001ea20000300800 */
[----:B----4-:R-:W-:Y:S01]  /*23b10*/  @!P3 IMAD.MOV R0, RZ, RZ, -R0 ;  /* 0x000000ffff00b224 */ /* 0x010fe200078e0a00 */
[----:B------:R-:W-:-:S02]  /*23b20*/  ISETP.GE.AND P3, PT, R48, RZ, PT ;  /* 0x000000ff3000720c */ /* 0x000fc40003f66270 */
[----:B------:R-:W4:Y:S04]  /*23b30*/  LDL R48, [R1+0x3dbc] ;  /* 0x003dbc0001307983 */ /* 0x000f280000100800 */
        /* <DEDUP_REMOVED lines=38> */
[----:B----4-:R-:W-:-:S02]  /*23da0*/  ISETP.GE.AND P2, PT, R48, RZ, PT ;  /* 0x000000ff3000720c */ /* 0x010fc40003f46270 */
[----:B------:R-:W3:Y:S04]  /*23db0*/  LDL R48, [R1+0x3de4] ;  /* 0x003de40001307983 */ /* 0x000ee80000100800 */
[----:B------:R0:W-:Y:S04]  /*23dc0*/  STL [R1+0x65c], R0 ;  /* 0x00065c0001007387 */ /* 0x0001e80000100800 */
[----:B0-----:R-:W4:Y:S01]  /*23dd0*/  LDL.LU R0, [R1+0x634] ;  /* 0x0006340001007983 */ /* 0x001f220000300800 */
[----:B--2---:R-:W-:Y:S01]  /*23de0*/  @!P5 IMAD.MOV R40, RZ, RZ, -R40 ;  /* 0x000000ffff28d224 */ /* 0x004fe200078e0a28 */
[----:B------:R-:W-:-:S02]  /*23df0*/  ISETP.GE.AND P5, PT, R49, RZ, PT ;  /* 0x000000ff3100720c */ /* 0x000fc40003fa6270 */
[----:B------:R-:W2:Y:S04]  /*23e00*/  LDL R49, [R1+0x3de8] ;  /* 0x003de80001317983 */ /* 0x000ea80000100800 */
        /* <DEDUP_REMOVED lines=1672> */
[----:B---3--:R-:W-:-:S05]  /*2a690*/  @!P2 IMAD.MOV R0, RZ, RZ, -R0 ;  /* 0x000000ffff00a224 */ /* 0x008fca00078e0a00 */
[----:B------:R0:W-:Y:S04]  /*2a6a0*/  STL [R1+0x70], R0 ;  /* 0x0000700001007387 */ /* 0x0001e80000100800 */
[----:B0-----:R-:W3:Y:S01]  /*2a6b0*/  LDL.LU R0, [R1+0x2f4] ;  /* 0x0002f40001007983 */ /* 0x001ee20000300800 */
[----:B------:R-:W-:-:S03]  /*2a6c0*/  ISETP.GE.AND P2, PT, R48, RZ, PT ;  /* 0x000000ff3000720c */ /* 0x000fc60003f46270 */
[----:B------:R-:W4:Y:S01]  /*2a6d0*/  LDL R48, [R1+0x52e0] ;  /* 0x0052e00001307983 */ /* 0x000f220000100800 */
[----:B--2---:R-:W-:Y:S01]  /*2a6e0*/  @!P5 IMAD.MOV R40, RZ, RZ, -R40 ;  /* 0x000000ffff28d224 */ /* 0x004fe200078e0a28 */
[----:B------:R-:W-:-:S04]  /*2a6f0*/  ISETP.GE.AND P5, PT, R49, RZ, PT ;  /* 0x000000ff3100720c */ /* 0x000fc80003fa6270 */
[----:B------:R0:W-:Y:S04]  /*2a700*/  STL [R1+0x6c], R40 ;  /* 0x00006c2801007387 */ /* 0x0001e80000100800 */
[----:B0-----:R-:W2:Y:S04]  /*2a710*/  LDL.LU R40, [R1+0x2f8] ;  /* 0x0002f80001287983 */ /* 0x001ea80000300800 */
[----:B------:R-:W4:Y:S01]  /*2a720*/  LDL R49, [R1+0x52e4] ;  /* 0x0052e40001317983 */ /* 0x000f220000100800 */
[----:B---3--:R-:W-:-:S05]  /*2a730*/  @!P1 IMAD.MOV R0, RZ, RZ, -R0 ;  /* 0x000000ffff009224 */ /* 0x008fca00078e0a00 */
[----:B------:R0:W-:Y:S04]  /*2a740*/  STL [R1+0x68], R0 ;  /* 0x0000680001007387 */ /* 0x0001e80000100800 */
[----:B0-----:R-:W3:Y:S01]  /*2a750*/  LDL.LU R0, [R1+0x2fc] ;  /* 0x0002fc0001007983 */ /* 0x001ee20000300800 */
[----:B------:R-:W-:-:S03]  /*2a760*/  ISETP.GE.AND P1, PT, R55, RZ, PT ;  /* 0x000000ff3700720c */ /* 0x000fc60003f26270 */
[----:B------:R-:W4:Y:S01]  /*2a770*/  LDL R55, [R1+0x52e8] ;  /* 0x0052e80001377983 */ /* 0x000f220000100800 */
[----:B--2---:R-:W-:-:S05]  /*2a780*/  @!P0 IMAD.MOV R40, RZ, RZ, -R40 ;  /* 0x000000ffff288224 */ /* 0x004fca00078e0a28 */
[----:B------:R0:W-:Y:S04]  /*2a790*/  STL [R1+0x64], R40 ;  /* 0x0000642801007387 */ /* 0x0001e80000100800 */
[----:B0-----:R-:W2:Y:S04]  /*2a7a0*/  LDL.LU R40, [R1+0x2d0] ;  /* 0x0002d00001287983 */ /* 0x001ea80000300800 */
[----:B------:R-:W2:Y:S01]  /*2a7b0*/  LDL R42, [R1+0x52ec] ;  /* 0x0052ec00012a7983 */ /* 0x000ea20000100800 */
        /* <DEDUP_REMOVED lines=39> */
[----:B0-----:R-:W2:Y:S01]  /*2aa30*/  LDL.LU R40, [R1+0x294] ;  /* 0x0002940001287983 */ /* 0x001ea20000300800 */
[----:B---3--:R-:W-:Y:S01]  /*2aa40*/  @!P2 IMAD.MOV R0, RZ, RZ, -R0 ;  /* 0x000000ffff00a224 */ /* 0x008fe200078e0a00 */
[----:B------:R-:W-:Y:S02]  /*2aa50*/  ISETP.GE.AND P2, PT, R54, RZ, PT ;  /* 0x000000ff3600720c */ /* 0x000fe40003f46270 */
[----:B------:R-:W3:Y:S04]  /*2aa60*/  LDL R54, [R1+0x5310] ;  /* 0x0053100001367983 */ /* 0x000ee80000100800 */
[----:B------:R0:W-:Y:S04]  /*2aa70*/  STL [R1+0x40], R0 ;  /* 0x0000400001007387 */ /* 0x0001e80000100800 */
[----:B0-----:R-:W3:Y:S01]  /*2aa80*/  LDL.LU R0, [R1+0x264] ;  /* 0x0002640001007983 */ /* 0x001ee20000300800 */
[----:B--2---:R-:W-:Y:S01]  /*2aa90*/  @!P5 IMAD.MOV R40, RZ, RZ, -R40 ;  /* 0x000000ffff28d224 */ /* 0x004fe200078e0a28 */
[----:B------:R-:W-:-:S04]  /*2aaa0*/  ISETP.GE.AND P5, PT, R43, RZ, PT ;  /* 0x000000ff2b00720c */ /* 0x000fc80003fa6270 */
[----:B------:R0:W-:Y:S04]  /*2aab0*/  STL [R1+0x3c], R40 ;  /* 0x00003c2801007387 */ /* 0x0001e80000100800 */
[----:B0-----:R-:W2:Y:S04]  /*2aac0*/  LDL.LU R40, [R1+0x268] ;  /* 0x0002680001287983 */ /* 0x001ea80000300800 */
[----:B------:R-:W2:Y:S01]  /*2aad0*/  LDL R43, [R1+0x5314] ;  /* 0x00531400012b7983 */ /* 0x000ea20000100800 */
[----:B---3--:R-:W-:-:S05]  /*2aae0*/  @!P1 IMAD.MOV R0, RZ, RZ, -R0 ;  /* 0x000000ffff009224 */ /* 0x008fca00078e0a00 */
[----:B------:R0:W-:Y:S04]  /*2aaf0*/  STL [R1+0x38], R0 ;  /* 0x0000380001007387 */ /* 0x0001e80000100800 */
[----:B0-----:R-:W3:Y:S01]  /*2ab00*/  LDL.LU R0, [R1+0x26c] ;  /* 0x00026c0001007983 */ /* 0x001ee20000300800 */
[----:B----4-:R-:W-:-:S03]  /*2ab10*/  ISETP.GE.AND P1, PT, R50, RZ, PT ;  /* 0x000000ff3200720c */ /* 0x010fc60003f26270 */
        /* <DEDUP_REMOVED lines=9> */
[----:B------:R-:W-:-:S13]  /*2abb0*/  ISETP.GE.AND P4, PT, R42, RZ, PT ;  /* 0x000000ff2a00720c */ /* 0x000fda0003f86270 */
[----:B--2---:R-:W-:Y:S01]  /*2abc0*/  @!P4 IMAD.MOV R40, RZ, RZ, -R40 ;  /* 0x000000ffff28c224 */ /* 0x004fe200078e0a28 */
[----:B------:R-:W-:-:S04]  /*2abd0*/  ISETP.GE.AND P4, PT, R48, RZ, PT ;  /* 0x000000ff3000720c */ /* 0x000fc80003f86270 */
[----:B------:R0:W-:Y:S04]  /*2abe0*/  STL [R1+0x2c], R40 ;  /* 0x00002c2801007387 */ /* 0x0001e80000100800 */
[----:B0-----:R-:W2:Y:S01]  /*2abf0*/  LDL.LU R40, [R1+0x24c] ;  /* 0x00024c0001287983 */ /* 0x001ea20000300800 */
[----:B---3--:R-:W-:-:S03]  /*2ac00*/  @!P2 IMAD.MOV R0, RZ, RZ, -R0 ;  /* 0x000000ffff00a224 */ /* 0x008fc600078e0a00 */
[----:B------:R-:W3:Y:S04]  /*2ac10*/  LDL R48, [R1+0x5320] ;  /* 0x0053200001307983 */ /* 0x000ee80000100800 */
[----:B------:R0:W-:Y:S04]  /*2ac20*/  STL [R1+0x28], R0 ;  /* 0x0000280001007387 */ /* 0x0001e80000100800 */
[----:B0-----:R-:W3:Y:S01]  /*2ac30*/  LDL.LU R0, [R1+0x204] ;  /* 0x0002040001007983 */ /* 0x001ee20000300800 */
[----:B------:R-:W-:-:S03]  /*2ac40*/  ISETP.GE.AND P2, PT, R49, RZ, PT ;  /* 0x000000ff3100720c */ /* 0x000fc60003f46270 */
[----:B------:R-:W4:Y:S01]  /*2ac50*/  LDL R49, [R1+0x5324] ;  /* 0x0053240001317983 */ /* 0x000f220000100800 */
[----:B--2---:R-:W-:Y:S01]  /*2ac60*/  @!P5 IMAD.MOV R40, RZ, RZ, -R40 ;  /* 0x000000ffff28d224 */ /* 0x004fe200078e0a28 */
[----:B------:R-:W-:Y:S02]  /*2ac70*/  ISETP.GE.AND P5, PT, R55, RZ, PT ;  /* 0x000000ff3700720c */ /* 0x000fe40003fa6270 */
[----:B------:R-:W2:Y:S04]  /*2ac80*/  LDL.LU R55, [R1+0x228] ;  /* 0x0002280001377983 */ /* 0x000ea80000300800 */
[----:B------:R0:W-:Y:S04]  /*2ac90*/  STL [R1+0x24], R40 ;  /* 0x0000242801007387 */ /* 0x0001e80000100800 */
[----:B0-----:R-:W4:Y:S01]  /*2aca0*/  LDL R40, [R1+0x5328] ;  /* 0x0053280001287983 */ /* 0x001f220000100800 */
[----:B---3--:R-:W-:Y:S01]  /*2acb0*/  @!P1 IMAD.MOV R0, RZ, RZ, -R0 ;  /* 0x000000ffff009224 */ /* 0x008fe200078e0a00 */
[----:B------:R-:W-:-:S04]  /*2acc0*/  ISETP.GE.AND P1, PT, R54, RZ, PT ;  /* 0x000000ff3600720c */ /* 0x000fc80003f26270 */
[----:B------:R-:W-:Y:S04]  /*2acd0*/  STL [R1+0x5744], R0 ;  /* 0x0057440001007387 */ /* 0x000fe80000100800 */
[----:B------:R-:W3:Y:S01]  /*2ace0*/  LDL.LU R54, [R1+0x22c] ;  /* 0x00022c0001367983 */ /* 0x000ee20000300800 */
[----:B------:R-:W-:-:S03]  /*2acf0*/  ISETP.GE.AND P0, PT, R44, RZ, PT ;  /* 0x000000ff2c00720c */ /* 0x000fc60003f06270 */
[----:B------:R-:W4:Y:S10]  /*2ad00*/  LDL R45, [R1+0x532c] ;  /* 0x00532c00012d7983 */ /* 0x000f340000100800 */
[----:B--2---:R-:W-:-:S05]  /*2ad10*/  @!P0 IMAD.MOV R55, RZ, RZ, -R55 ;  /* 0x000000ffff378224 */ /* 0x004fca00078e0a37 */
[----:B------:R-:W-:Y:S04]  /*2ad20*/  STL [R1+0x5748], R55 ;  /* 0x0057483701007387 */ /* 0x000fe80000100800 */
[----:B------:R-:W2:Y:S04]  /*2ad30*/  LDL.LU R53, [R1+0x214] ;  /* 0x0002140001357983 */ /* 0x000ea80000300800 */
[----:B------:R-:W2:Y:S01]  /*2ad40*/  LDL R42, [R1+0x5330] ;  /* 0x00533000012a7983 */ /* 0x000ea20000100800 */
[----:B---3--:R-:W-:-:S05]  /*2ad50*/  @!P3 IMAD.MOV R54, RZ, RZ, -R54 ;  /* 0x000000ffff36b224 */ /* 0x008fca00078e0a36 */
[----:B------:R-:W-:Y:S04]  /*2ad60*/  STL [R1+0x574c], R54 ;  /* 0x00574c3601007387 */ /* 0x000fe80000100800 */
[----:B------:R-:W3:Y:S01]  /*2ad70*/  LDL.LU R52, [R1+0x1c] ;  /* 0x00001c0001347983 */ /* 0x000ee20000300800 */
[----:B------:R-:W-:-:S03]  /*2ad80*/  ISETP.GE.AND P0, PT, R43, RZ, PT ;  /* 0x000000ff2b00720c */ /* 0x000fc60003f06270 */
[----:B------:R-:W3:Y:S01]  /*2ad90*/  LDL R43, [R1+0x5334] ;  /* 0x00533400012b7983 */ /* 0x000ee20000100800 */
[----:B----4-:R-:W-:Y:S01]  /*2ada0*/  ISETP.GE.AND P3, PT, R50, RZ, PT ;  /* 0x000000ff3200720c */ /* 0x010fe20003f66270 */
[----:B--2---:R-:W-:-:S05]  /*2adb0*/  @!P4 IMAD.MOV R53, RZ, RZ, -R53 ;  /* 0x000000ffff35c224 */ /* 0x004fca00078e0a35 */
[----:B------:R-:W-:Y:S04]  /*2adc0*/  STL [R1+0x5750], R53 ;  /* 0x0057503501007387 */ /* 0x000fe80000100800 */
[----:B------:R-:W2:Y:S04]  /*2add0*/  LDL.LU R51, [R1+0x1d4] ;  /* 0x0001d40001337983 */ /* 0x000ea80000300800 */
[----:B------:R-:W4:Y:S01]  /*2ade0*/  LDL R44, [R1+0x5338] ;  /* 0x00533800012c7983 */ /* 0x000f220000100800 */
[----:B---3--:R-:W-:-:S05]  /*2adf0*/  @!P2 IMAD.MOV R52, RZ, RZ, -R52 ;  /* 0x000000ffff34a224 */ /* 0x008fca00078e0a34 */
[----:B------:R-:W-:Y:S04]  /*2ae00*/  STL [R1+0x5754], R52 ;  /* 0x0057543401007387 */ /* 0x000fe80000100800 */
[----:B------:R-:W3:Y:S01]  /*2ae10*/  LDL.LU R50, [R1+0x1ec] ;  /* 0x0001ec0001327983 */ /* 0x000ee20000300800 */
[----:B------:R-:W-:-:S03]  /*2ae20*/  ISETP.GE.AND P2, PT, R48, RZ, PT ;  /* 0x000000ff3000720c */ /* 0x000fc60003f46270 */
[----:B------:R-:W4:Y:S01]  /*2ae30*/  LDL R48, [R1+0x533c] ;  /* 0x00533c0001307983 */ /* 0x000f220000100800 */
[----:B------:R-:W-:Y:S01]  /*2ae40*/  ISETP.GE.AND P4, PT, R46, RZ, PT ;  /* 0x000000ff2e00720c */ /* 0x000fe20003f86270 */
[----:B--2---:R-:W-:Y:S01]  /*2ae50*/  @!P5 IMAD.MOV R51, RZ, RZ, -R51 ;  /* 0x000000ffff33d224 */ /* 0x004fe200078e0a33 */
[----:B------:R-:W-:-:S04]  /*2ae60*/  ISETP.GE.AND P5, PT, R49, RZ, PT ;  /* 0x000000ff3100720c */ /* 0x000fc80003fa6270 */
[----:B------:R0:W-:Y:S04]  /*2ae70*/  STL [R1+0x5758], R51 ;  /* 0x0057583301007387 */ /* 0x0001e80000100800 */
[----:B------:R-:W2:Y:S04]  /*2ae80*/  LDL.LU R49, [R1+0x1dc] ;  /* 0x0001dc0001317983 */ /* 0x000ea80000300800 */
[----:B------:R-:W4:Y:S01]  /*2ae90*/  LDL R46, [R1+0x5340] ;  /* 0x00534000012e7983 */ /* 0x000f220000100800 */
[----:B---3--:R-:W-:Y:S01]  /*2aea0*/  @!P1 IMAD.MOV R50, RZ, RZ, -R50 ;  /* 0x000000ffff329224 */ /* 0x008fe200078e0a32 */
[----:B------:R-:W-:-:S04]  /*2aeb0*/  ISETP.GE.AND P1, PT, R40, RZ, PT ;  /* 0x000000ff2800720c */ /* 0x000fc80003f26270 */
[----:B------:R1:W-:Y:S04]  /*2aec0*/  STL [R1+0x575c], R50 ;  /* 0x00575c3201007387 */ /* 0x0003e80000100800 */
[----:B------:R-:W3:Y:S04]  /*2aed0*/  LDL.LU R40, [R1+0x18] ;  /* 0x0000180001287983 */ /* 0x000ee80000300800 */
[----:B0-----:R-:W4:Y:S01]  /*2aee0*/  LDL R51, [R1+0x5344] ;  /* 0x0053440001337983 */ /* 0x001f220000100800 */
[----:B--2---:R-:W-:-:S05]  /*2aef0*/  @!P0 IMAD.MOV R49, RZ, RZ, -R49 ;  /* 0x000000ffff318224 */ /* 0x004fca00078e0a31 */
[----:B------:R-:W-:Y:S04]  /*2af00*/  STL [R1+0x5760], R49 ;  /* 0x0057603101007387 */ /* 0x000fe80000100800 */
[----:B------:R-:W2:Y:S04]  /*2af10*/  LDL.LU R41, [R1+0x14] ;  /* 0x0000140001297983 */ /* 0x000ea80000300800 */
[----:B------:R-:W4:Y:S01]  /*2af20*/  LDL R52, [R1+0x5348] ;  /* 0x0053480001347983 */ /* 0x000f220000100800 */
[----:B---3--:R-:W-:Y:S01]  /*2af30*/  @!P3 IMAD.MOV R40, RZ, RZ, -R40 ;  /* 0x000000ffff28b224 */ /* 0x008fe200078e0a28 */
[----:B------:R-:W-:-:S04]  /*2af40*/  ISETP.GE.AND P3, PT, R42, RZ, PT ;  /* 0x000000ff2a00720c */ /* 0x000fc80003f66270 */
[----:B------:R0:W-:Y:S04]  /*2af50*/  STL [R1+0x5764], R40 ;  /* 0x0057642801007387 */ /* 0x0001e80000100800 */
[----:B------:R-:W3:Y:S04]  /*2af60*/  LDL.LU R42, [R1+0x10] ;  /* 0x00001000012a7983 */ /* 0x000ee80000300800 */
[----:B------:R-:W4:Y:S01]  /*2af70*/  LDL R53, [R1+0x534c] ;  /* 0x00534c0001357983 */ /* 0x000f220000100800 */
[----:B--2---:R-:W-:Y:S01]  /*2af80*/  @!P4 IMAD.MOV R41, RZ, RZ, -R41 ;  /* 0x000000ffff29c224 */ /* 0x004fe200078e0a29 */
[----:B------:R-:W-:-:S04]  /*2af90*/  ISETP.GE.AND P4, PT, R43, RZ, PT ;  /* 0x000000ff2b00720c */ /* 0x000fc80003f86270 */
[----:B------:R-:W-:Y:S04]  /*2afa0*/  STL [R1+0x5768], R41 ;  /* 0x0057682901007387 */ /* 0x000fe80000100800 */
[----:B------:R-:W2:Y:S04]  /*2afb0*/  LDL.LU R43, [R1+0xc] ;  /* 0x00000c00012b7983 */ /* 0x000ea80000300800 */
[----:B------:R-:W2:Y:S01]  /*2afc0*/  LDL R54, [R1+0x5350] ;  /* 0x0053500001367983 */ /* 0x000ea20000100800 */
[----:B---3--:R-:W-:Y:S01]  /*2afd0*/  @!P2 IMAD.MOV R42, RZ, RZ, -R42 ;  /* 0x000000ffff2aa224 */ /* 0x008fe200078e0a2a */
[----:B----4-:R-:W-:-:S04]  /*2afe0*/  ISETP.GE.AND P2, PT, R44, RZ, PT ;  /* 0x000000ff2c00720c */ /* 0x010fc80003f46270 */
[----:B------:R-:W-:Y:S04]  /*2aff0*/  STL [R1+0x576c], R42 ;  /* 0x00576c2a01007387 */ /* 0x000fe80000100800 */
[----:B------:R-:W3:Y:S04]  /*2b000*/  LDL.LU R44, [R1+0x8] ;  /* 0x00000800012c7983 */ /* 0x000ee80000300800 */
[----:B------:R-:W4:Y:S01]  /*2b010*/  LDL R55, [R1+0x5354] ;  /* 0x0053540001377983 */ /* 0x000f220000100800 */
[----:B------:R-:W-:Y:S01]  /*2b020*/  ISETP.GE.AND P0, PT, R45, RZ, PT ;  /* 0x000000ff2d00720c */ /* 0x000fe20003f06270 */
[----:B--2---:R-:W-:Y:S01]  /*2b030*/  @!P5 IMAD.MOV R43, RZ, RZ, -R43 ;  /* 0x000000ffff2bd224 */ /* 0x004fe200078e0a2b */
[----:B------:R-:W-:-:S04]  /*2b040*/  ISETP.GE.AND P5, PT, R48, RZ, PT ;  /* 0x000000ff3000720c */ /* 0x000fc80003fa6270 */
[----:B------:R-:W-:Y:S04]  /*2b050*/  STL [R1+0x5770], R43 ;  /* 0x0057702b01007387 */ /* 0x000fe80000100800 */
[----:B------:R-:W2:Y:S04]  /*2b060*/  LDL.LU R45, [R1+0x4] ;  /* 0x00000400012d7983 */ /* 0x000ea80000300800 */
[----:B------:R-:W2:Y:S01]  /*2b070*/  LDL R48, [R1+0x5358] ;  /* 0x0053580001307983 */ /* 0x000ea20000100800 */
[----:B---3--:R-:W-:Y:S01]  /*2b080*/  @!P1 IMAD.MOV R44, RZ, RZ, -R44 ;  /* 0x000000ffff2c9224 */ /* 0x008fe200078e0a2c */
[----:B------:R-:W-:-:S04]  /*2b090*/  ISETP.GE.AND P1, PT, R46, RZ, PT ;  /* 0x000000ff2e00720c */ /* 0x000fc80003f26270 */
[----:B------:R-:W-:Y:S04]  /*2b0a0*/  STL [R1+0x5774], R44 ;  /* 0x0057742c01007387 */ /* 0x000fe80000100800 */
[----:B------:R-:W3:Y:S04]  /*2b0b0*/  LDL.LU R46, [R1] ;  /* 0x00000000012e7983 */ /* 0x000ee80000300800 */
[----:B------:R-:W3:Y:S01]  /*2b0c0*/  LDL R0, [R1+0x535c] ;  /* 0x00535c0001007983 */ /* 0x000ee20000100800 */
[----:B------:R-:W-:Y:S02]  /*2b0d0*/  @!P4 IMAD.MOV R61, RZ, RZ, -R61 ;  /* 0x000000ffff3dc224 */ /* 0x000fe400078e0a3d */
[----:B------:R-:W-:-:S02]  /*2b0e0*/  @!P2 IMAD.MOV R60, RZ, RZ, -R60 ;  /* 0x000000ffff3ca224 */ /* 0x000fc400078e0a3c */
[----:B------:R-:W-:Y:S01]  /*2b0f0*/  @!P5 IMAD.MOV R59, RZ, RZ, -R59 ;  /* 0x000000ffff3bd224 */ /* 0x000fe200078e0a3b */
[----:B------:R-:W-:Y:S02]  /*2b100*/  ISETP.GE.AND P4, PT, R53, RZ, PT ;  /* 0x000000ff3500720c */ /* 0x000fe40003f86270 */
[----:B------:R-:W-:Y:S01]  /*2b110*/  ISETP.GE.AND P2, PT, R54, RZ, PT ;  /* 0x000000ff3600720c */ /* 0x000fe20003f46270 */
[----:B------:R-:W-:Y:S01]  /*2b120*/  @!P1 IMAD.MOV R58, RZ, RZ, -R58 ;  /* 0x000000ffff3a9224 */ /* 0x000fe200078e0a3a */
[----:B----4-:R-:W-:Y:S01]  /*2b130*/  ISETP.GE.AND P5, PT, R55, RZ, PT ;  /* 0x000000ff3700720c */ /* 0x010fe20003fa6270 */
[----:B--2---:R-:W-:Y:S01]  /*2b140*/  @!P0 IMAD.MOV R45, RZ, RZ, -R45 ;  /* 0x000000ffff2d8224 */ /* 0x004fe200078e0a2d */
[----:B------:R-:W-:-:S04]  /*2b150*/  ISETP.GE.AND P0, PT, R51, RZ, PT ;  /* 0x000000ff3300720c */ /* 0x000fc80003f06270 */
[----:B------:R-:W-:Y:S04]  /*2b160*/  STL [R1+0x5778], R45 ;  /* 0x0057782d01007387 */ /* 0x000fe80000100800 */
[----:B------:R-:W2:Y:S01]  /*2b170*/  LDL R51, [R1+0x5360] ;  /* 0x0053600001337983 */ /* 0x000ea20000100800 */
[----:B---3--:R-:W-:Y:S01]  /*2b180*/  @!P3 IMAD.MOV R46, RZ, RZ, -R46 ;  /* 0x000000ffff2eb224 */ /* 0x008fe200078e0a2e */
[----:B------:R-:W-:-:S04]  /*2b190*/  ISETP.GE.AND P3, PT, R52, RZ, PT ;  /* 0x000000ff3400720c */ /* 0x000fc80003f66270 */
[----:B------:R-:W-:Y:S04]  /*2b1a0*/  STL [R1+0x577c], R46 ;  /* 0x00577c2e01007387 */ /* 0x000fe80000100800 */
[----:B------:R-:W3:Y:S04]  /*2b1b0*/  LDL R52, [R1+0x5364] ;  /* 0x0053640001347983 */ /* 0x000ee80000100800 */
[----:B------:R-:W-:Y:S04]  /*2b1c0*/  STL [R1+0x5780], R61 ;  /* 0x0057803d01007387 */ /* 0x000fe80000100800 */
[----:B------:R-:W4:Y:S04]  /*2b1d0*/  LDL R53, [R1+0x536c] ;  /* 0x00536c0001357983 */ /* 0x000f280000100800 */
[----:B------:R-:W-:Y:S04]  /*2b1e0*/  STL [R1+0x5784], R60 ;  /* 0x0057843c01007387 */ /* 0x000fe80000100800 */
[----:B------:R-:W4:Y:S04]  /*2b1f0*/  LDL R54, [R1+0x5370] ;  /* 0x0053700001367983 */ /* 0x000f280000100800 */
[----:B------:R-:W-:Y:S04]  /*2b200*/  STL [R1+0x5788], R59 ;  /* 0x0057883b01007387 */ /* 0x000fe80000100800 */
[----:B------:R-:W4:Y:S04]  /*2b210*/  LDL R55, [R1+0x5374] ;  /* 0x0053740001377983 */ /* 0x000f280000100800 */
[----:B------:R-:W-:Y:S01]  /*2b220*/  STL [R1+0x578c], R58 ;  /* 0x00578c3a01007387 */ /* 0x000fe20000100800 */
[----:B------:R-:W-:-:S03]  /*2b230*/  ISETP.GE.AND P1, PT, R48, RZ, PT ;  /* 0x000000ff3000720c */ /* 0x000fc60003f26270 */
[----:B------:R-:W4:Y:S01]  /*2b240*/  LDL R48, [R1+0x5378] ;  /* 0x0053780001307983 */ /* 0x000f220000100800 */
[----:B------:R-:W-:Y:S01]  /*2b250*/  @!P0 IMAD.MOV R57, RZ, RZ, -R57 ;  /* 0x000000ffff398224 */ /* 0x000fe200078e0a39 */
[----:B------:R-:W-:-:S04]  /*2b260*/  ISETP.GE.AND P0, PT, R0, RZ, PT ;  /* 0x000000ff0000720c */ /* 0x000fc80003f06270 */
[----:B------:R-:W-:Y:S04]  /*2b270*/  STL [R1+0x5790], R57 ;  /* 0x0057903901007387 */ /* 0x000fe80000100800 */
[----:B------:R-:W4:Y:S01]  /*2b280*/  LDL R0, [R1+0x537c] ;  /* 0x00537c0001007983 */ /* 0x000f220000100800 */
[----:B------:R-:W-:Y:S02]  /*2b290*/  @!P3 IMAD.MOV R56, RZ, RZ, -R56 ;  /* 0x000000ffff38b224 */ /* 0x000fe400078e0a38 */
[----:B------:R-:W-:Y:S02]  /*2b2a0*/  @!P4 IMAD.MOV R39, RZ, RZ, -R39 ;  /* 0x000000ffff27c224 */ /* 0x000fe400078e0a27 */
[----:B------:R-:W-:Y:S02]  /*2b2b0*/  @!P2 IMAD.MOV R38, RZ, RZ, -R38 ;  /* 0x000000ffff26a224 */ /* 0x000fe400078e0a26 */
[----:B------:R-:W-:Y:S01]  /*2b2c0*/  @!P5 IMAD.MOV R37, RZ, RZ, -R37 ;  /* 0x000000ffff25d224 */ /* 0x000fe200078e0a25 */
[----:B------:R-:W-:Y:S04]  /*2b2d0*/  STL [R1+0x5794], R56 ;  /* 0x0057943801007387 */ /* 0x000fe80000100800 */
[----:B------:R-:W-:Y:S04]  /*2b2e0*/  STL [R1+0x5798], R39 ;  /* 0x0057982701007387 */ /* 0x000fe80000100800 */
[----:B-1----:R-:W4:Y:S01]  /*2b2f0*/  LDL R50, [R1+0x5380] ;  /* 0x0053800001327983 */ /* 0x002f220000100800 */
[----:B------:R-:W-:-:S03]  /*2b300*/  @!P1 IMAD.MOV R36, RZ, RZ, -R36 ;  /* 0x000000ffff249224 */ /* 0x000fc600078e0a24 */
[----:B------:R-:W-:Y:S01]  /*2b310*/  STL [R1+0x579c], R38 ;  /* 0x00579c2601007387 */ /* 0x000fe20000100800 */
[----:B------:R-:W-:Y:S01]  /*2b320*/  @!P0 IMAD.MOV R35, RZ, RZ, -R35 ;  /* 0x000000ffff238224 */ /* 0x000fe200078e0a23 */
[----:B--2---:R-:W-:Y:S02]  /*2b330*/  ISETP.GE.AND P3, PT, R51, RZ, PT ;  /* 0x000000ff3300720c */ /* 0x004fe40003f66270 */
[----:B------:R-:W2:Y:S04]  /*2b340*/  LDL R51, [R1+0x5384] ;  /* 0x0053840001337983 */ /* 0x000ea80000100800 */
[----:B------:R-:W-:Y:S01]  /*2b350*/  STL [R1+0x57a0], R37 ;  /* 0x0057a02501007387 */ /* 0x000fe20000100800 */
[----:B---3--:R-:W-:Y:S02]  /*2b360*/  ISETP.GE.AND P4, PT, R52, RZ, PT ;  /* 0x000000ff3400720c */ /* 0x008fe40003f86270 */
[----:B----4-:R-:W-:Y:S01]  /*2b370*/  ISETP.GE.AND P2, PT, R53, RZ, PT ;  /* 0x000000ff3500720c */ /* 0x010fe20003f46270 */
[----:B------:R-:W3:Y:S04]  /*2b380*/  LDL R52, [R1+0x5388] ;  /* 0x0053880001347983 */ /* 0x000ee80000100800 */
[----:B------:R-:W4:Y:S01]  /*2b390*/  LDL R53, [R1+0x538c] ;  /* 0x00538c0001357983 */ /* 0x000f220000100800 */
[----:B------:R-:W-:-:S03]  /*2b3a0*/  ISETP.GE.AND P5, PT, R54, RZ, PT ;  /* 0x000000ff3600720c */ /* 0x000fc60003fa6270 */
[----:B------:R-:W-:Y:S04]  /*2b3b0*/  STL [R1+0x57a4], R36 ;  /* 0x0057a42401007387 */ /* 0x000fe80000100800 */
[----:B------:R-:W3:Y:S04]  /*2b3c0*/  LDL R54, [R1+0x5390] ;  /* 0x0053900001367983 */ /* 0x000ee80000100800 */
[----:B------:R-:W-:Y:S01]  /*2b3d0*/  STL [R1+0x57a8], R35 ;  /* 0x0057a82301007387 */ /* 0x000fe20000100800 */
[----:B------:R-:W-:-:S03]  /*2b3e0*/  ISETP.GE.AND P0, PT, R48, RZ, PT ;  /* 0x000000ff3000720c */ /* 0x000fc60003f06270 */
[----:B------:R-:W3:Y:S01]  /*2b3f0*/  LDL R48, [R1+0x5394] ;  /* 0x0053940001307983 */ /* 0x000ee20000100800 */
[----:B------:R-:W-:Y:S01]  /*2b400*/  @!P3 IMAD.MOV R34, RZ, RZ, -R34 ;  /* 0x000000ffff22b224 */ /* 0x000fe200078e0a22 */
[----:B------:R-:W-:-:S04]  /*2b410*/  ISETP.GE.AND P1, PT, R55, RZ, PT ;  /* 0x000000ff3700720c */ /* 0x000fc80003f26270 */
[----:B------:R-:W-:Y:S04]  /*2b420*/  STL [R1+0x57ac], R34 ;  /* 0x0057ac2201007387 */ /* 0x000fe80000100800 */
[----:B------:R-:W4:Y:S01]  /*2b430*/  LDL R55, [R1+0x5398] ;  /* 0x0053980001377983 */ /* 0x000f220000100800 */
[----:B------:R-:W-:-:S03]  /*2b440*/  ISETP.GE.AND P3, PT, R0, RZ, PT ;  /* 0x000000ff0000720c */ /* 0x000fc60003f66270 */
[----:B------:R-:W4:Y:S01]  /*2b450*/  LDL R0, [R1+0x539c] ;  /* 0x00539c0001007983 */ /* 0x000f220000100800 */
[----:B------:R-:W-:Y:S02]  /*2b460*/  @!P4 IMAD.MOV R33, RZ, RZ, -R33 ;  /* 0x000000ffff21c224 */ /* 0x000fe400078e0a21 */
[----:B------:R-:W-:Y:S02]  /*2b470*/  @!P2 IMAD.MOV R32, RZ, RZ, -R32 ;  /* 0x000000ffff20a224 */ /* 0x000fe400078e0a20 */
[----:B------:R-:W-:Y:S01]  /*2b480*/  @!P5 IMAD.MOV R31, RZ, RZ, -R31 ;  /* 0x000000ffff1fd224 */ /* 0x000fe200078e0a1f */
[----:B------:R-:W-:Y:S01]  /*2b490*/  ISETP.GE.AND P4, PT, R50, RZ, PT ;  /* 0x000000ff3200720c */ /* 0x000fe20003f86270 */
[----:B------:R-:W-:Y:S04]  /*2b4a0*/  STL [R1+0x57b0], R33 ;  /* 0x0057b02101007387 */ /* 0x000fe80000100800 */
[----:B------:R-:W4:Y:S04]  /*2b4b0*/  LDL R50, [R1+0x53a0] ;  /* 0x0053a00001327983 */ /* 0x000f280000100800 */
[----:B------:R-:W-:Y:S01]  /*2b4c0*/  STL [R1+0x57b4], R32 ;  /* 0x0057b42001007387 */ /* 0x000fe20000100800 */
[----:B------:R-:W-:-:S02]  /*2b4d0*/  @!P3 IMAD.MOV R28, RZ, RZ, -R28 ;  /* 0x000000ffff1cb224 */ /* 0x000fc400078e0a1c */
[----:B------:R-:W-:Y:S02]  /*2b4e0*/  @!P1 IMAD.MOV R30, RZ, RZ, -R30 ;  /* 0x000000ffff1e9224 */ /* 0x000fe400078e0a1e */
[----:B------:R-:W-:Y:S02]  /*2b4f0*/  @!P0 IMAD.MOV R29, RZ, RZ, -R29 ;  /* 0x000000ffff1d8224 */ /* 0x000fe400078e0a1d */
[----:B------:R-:W-:Y:S01]  /*2b500*/  @!P4 IMAD.MOV R27, RZ, RZ, -R27 ;  /* 0x000000ffff1bc224 */ /* 0x000fe200078e0a1b */
[----:B--2---:R-:W-:Y:S02]  /*2b510*/  ISETP.GE.AND P2, PT, R51, RZ, PT ;  /* 0x000000ff3300720c */ /* 0x004fe40003f46270 */
[----:B------:R-:W2:Y:S04]  /*2b520*/  LDL R51, [R1+0x53a4] ;  /* 0x0053a40001337983 */ /* 0x000ea80000100800 */
[----:B------:R1:W-:Y:S04]  /*2b530*/  STL [R1+0x57b8], R31 ;  /* 0x0057b81f01007387 */ /* 0x0003e80000100800 */
[----:B0-----:R-:W2:Y:S04]  /*2b540*/  LDL R40, [R1+0x53c0] ;  /* 0x0053c00001287983 */ /* 0x001ea80000100800 */
[----:B------:R-:W2:Y:S01]  /*2b550*/  LDL R49, [R1+0x53c4] ;  /* 0x0053c40001317983 */ /* 0x000ea20000100800 */
[----:B---3--:R-:W-:-:S03]  /*2b560*/  ISETP.GE.AND P3, PT, R48, RZ, PT ;  /* 0x000000ff3000720c */ /* 0x008fc60003f66270 */
[----:B------:R-:W3:Y:S01]  /*2b570*/  LDL R48, [R1+0x53b4] ;  /* 0x0053b40001307983 */ /* 0x000ee20000100800 */
[----:B------:R-:W-:-:S03]  /*2b580*/  ISETP.GE.AND P5, PT, R52, RZ, PT ;  /* 0x000000ff3400720c */ /* 0x000fc60003fa6270 */
[----:B------:R-:W2:Y:S01]  /*2b590*/  LDL R52, [R1+0x53a8] ;  /* 0x0053a80001347983 */ /* 0x000ea20000100800 */
[----:B----4-:R-:W-:Y:S02]  /*2b5a0*/  ISETP.GE.AND P1, PT, R53, RZ, PT ;  /* 0x000000ff3500720c */ /* 0x010fe40003f26270 */
[----:B------:R-:W-:Y:S01]  /*2b5b0*/  ISETP.GE.AND P0, PT, R54, RZ, PT ;  /* 0x000000ff3600720c */ /* 0x000fe20003f06270 */
[----:B------:R-:W4:Y:S04]  /*2b5c0*/  LDL R53, [R1+0x53ac] ;  /* 0x0053ac0001357983 */ /* 0x000f280000100800 */
[----:B------:R-:W4:Y:S01]  /*2b5d0*/  LDL R54, [R1+0x53b0] ;  /* 0x0053b00001367983 */ /* 0x000f220000100800 */
[----:B------:R-:W-:-:S03]  /*2b5e0*/  ISETP.GE.AND P4, PT, R55, RZ, PT ;  /* 0x000000ff3700720c */ /* 0x000fc60003f86270 */
[----:B------:R-:W4:Y:S01]  /*2b5f0*/  LDL R55, [R1+0x53b8] ;  /* 0x0053b80001377983 */ /* 0x000f220000100800 */
[----:B------:R-:W-:Y:S01]  /*2b600*/  @!P2 IMAD.MOV R26, RZ, RZ, -R26 ;  /* 0x000000ffff1aa224 */ /* 0x000fe200078e0a1a */
[----:B------:R-:W-:Y:S02]  /*2b610*/  ISETP.GE.AND P2, PT, R0, RZ, PT ;  /* 0x000000ff0000720c */ /* 0x000fe40003f46270 */
[----:B------:R-:W4:Y:S11]  /*2b620*/  LDL R0, [R1+0x53bc] ;  /* 0x0053bc0001007983 */ /* 0x000f360000100800 */
[----:B------:R-:W-:-:S02]  /*2b630*/  @!P2 IMAD.MOV R20, RZ, RZ, -R20 ;  /* 0x000000ffff14a224 */ /* 0x000fc400078e0a14 */
[----:B------:R-:W-:Y:S01]  /*2b640*/  @!P5 IMAD.MOV R25, RZ, RZ, -R25 ;  /* 0x000000ffff19d224 */ /* 0x000fe200078e0a19 */
[----:B------:R-:W-:Y:S01]  /*2b650*/  ISETP.GE.AND P5, PT, R50, RZ, PT ;  /* 0x000000ff3200720c */ /* 0x000fe20003fa6270 */
[----:B------:R-:W-:Y:S01]  /*2b660*/  @!P1 IMAD.MOV R24, RZ, RZ, -R24 ;  /* 0x000000ffff189224 */ /* 0x000fe200078e0a18 */
[----:B------:R-:W4:Y:S01]  /*2b670*/  LDL R50, [R1+0x53c8] ;  /* 0x0053c80001327983 */ /* 0x000f220000100800 */
[----:B------:R-:W-:Y:S02]  /*2b680*/  @!P0 IMAD.MOV R23, RZ, RZ, -R23 ;  /* 0x000000ffff178224 */ /* 0x000fe400078e0a17 */
[----:B------:R-:W-:Y:S02]  /*2b690*/  @!P3 IMAD.MOV R22, RZ, RZ, -R22 ;  /* 0x000000ffff16b224 */ /* 0x000fe400078e0a16 */
[----:B------:R-:W-:-:S06]  /*2b6a0*/  @!P4 IMAD.MOV R21, RZ, RZ, -R21 ;  /* 0x000000ffff15c224 */ /* 0x000fcc00078e0a15 */
[----:B------:R-:W-:Y:S01]  /*2b6b0*/  @!P5 IMAD.MOV R19, RZ, RZ, -R19 ;  /* 0x000000ffff13d224 */ /* 0x000fe200078e0a13 */
[----:B---3--:R-:W-:Y:S02]  /*2b6c0*/  ISETP.GE.AND P2, PT, R48, RZ, PT ;  /* 0x000000ff3000720c */ /* 0x008fe40003f46270 */
[----:B------:R-:W3:Y:S01]  /*2b6d0*/  LDL R48, [R1+0x53d8] ;  /* 0x0053d80001307983 */ /* 0x000ee20000100800 */
[----:B--2---:R-:W-:-:S03]  /*2b6e0*/  ISETP.GE.AND P1, PT, R51, RZ, PT ;  /* 0x000000ff3300720c */ /* 0x004fc60003f26270 */
[----:B------:R-:W2:Y:S01]  /*2b6f0*/  LDL R51, [R1+0x53cc] ;  /* 0x0053cc0001337983 */ /* 0x000ea20000100800 */
[----:B------:R-:W-:Y:S02]  /*2b700*/  ISETP.GE.AND P0, PT, R52, RZ, PT ;  /* 0x000000ff3400720c */ /* 0x000fe40003f06270 */
[----:B----4-:R-:W-:Y:S01]  /*2b710*/  ISETP.GE.AND P3, PT, R53, RZ, PT ;  /* 0x000000ff3500720c */ /* 0x010fe20003f66270 */
[----:B------:R-:W4:Y:S01]  /*2b720*/  LDL R52, [R1+0x53d0] ;  /* 0x0053d00001347983 */ /* 0x000f220000100800 */
[----:B------:R-:W-:-:S03]  /*2b730*/  ISETP.GE.AND P4, PT, R54, RZ, PT ;  /* 0x000000ff3600720c */ /* 0x000fc60003f86270 */
[----:B------:R-:W2:Y:S04]  /*2b740*/  LDL R53, [R1+0x53d4] ;  /* 0x0053d40001357983 */ /* 0x000ea80000100800 */
[----:B------:R-:W2:Y:S01]  /*2b750*/  LDL R54, [R1+0x53dc] ;  /* 0x0053dc0001367983 */ /* 0x000ea20000100800 */
[----:B------:R-:W-:-:S03]  /*2b760*/  ISETP.GE.AND P5, PT, R55, RZ, PT ;  /* 0x000000ff3700720c */ /* 0x000fc60003fa6270 */
[----:B------:R-:W2:Y:S01]  /*2b770*/  LDL R55, [R1+0x53e4] ;  /* 0x0053e40001377983 */ /* 0x000ea20000100800 */
[----:B------:R-:W-:Y:S01]  /*2b780*/  @!P1 IMAD.MOV R18, RZ, RZ, -R18 ;  /* 0x000000ffff129224 */ /* 0x000fe200078e0a12 */
[----:B------:R-:W-:Y:S02]  /*2b790*/  ISETP.GE.AND P1, PT, R0, RZ, PT ;  /* 0x000000ff0000720c */ /* 0x000fe40003f26270 */
[----:B------:R-:W2:Y:S01]  /*2b7a0*/  LDL R0, [R1+0x120] ;  /* 0x0001200001007983 */ /* 0x000ea20000100800 */
[----:B------:R-:W-:Y:S01]  /*2b7b0*/  @!P0 IMAD.MOV R17, RZ, RZ, -R17 ;  /* 0x000000ffff118224 */ /* 0x000fe200078e0a11 */
[----:B------:R-:W-:Y:S02]  /*2b7c0*/  ISETP.GE.AND P0, PT, R40, RZ, PT ;  /* 0x000000ff2800720c */ /* 0x000fe40003f06270 */
[----:B------:R-:W-:-:S05]  /*2b7d0*/  LOP3.LUT R47, R47, 0x1f, RZ, 0xc0, !PT ;  /* 0x0000001f2f2f7812 */ /* 0x000fca00078ec0ff */
[----:B-1----:R-:W-:-:S06]  /*2b7e0*/  IMAD R31, R47, UR8, RZ ;  /* 0x000000082f1f7c24 */ /* 0x002fcc000f8e02ff */
[----:B------:R-:W-:Y:S02]  /*2b7f0*/  @!P0 IMAD.MOV R11, RZ, RZ, -R11 ;  /* 0x000000ffff0b8224 */ /* 0x000fe400078e0a0b */
[----:B------:R-:W-:Y:S01]  /*2b800*/  @!P3 IMAD.MOV R16, RZ, RZ, -R16 ;  /* 0x000000ffff10b224 */ /* 0x000fe200078e0a10 */
[----:B------:R-:W-:Y:S01]  /*2b810*/  ISETP.GE.AND P3, PT, R49, RZ, PT ;  /* 0x000000ff3100720c */ /* 0x000fe20003f66270 */
[----:B------:R-:W-:Y:S01]  /*2b820*/  @!P4 IMAD.MOV R15, RZ, RZ, -R15 ;  /* 0x000000ffff0fc224 */ /* 0x000fe200078e0a0f */
[----:B------:R-:W-:Y:S01]  /*2b830*/  ISETP.GE.AND P4, PT, R50, RZ, PT ;  /* 0x000000ff3200720c */ /* 0x000fe20003f86270 */
[----:B------:R-:W-:Y:S02]  /*2b840*/  @!P2 IMAD.MOV R14, RZ, RZ, -R14 ;  /* 0x000000ffff0ea224 */ /* 0x000fe400078e0a0e */
[----:B------:R-:W-:Y:S02]  /*2b850*/  @!P5 IMAD.MOV R13, RZ, RZ, -R13 ;  /* 0x000000ffff0dd224 */ /* 0x000fe400078e0a0d */
[----:B------:R-:W-:-:S06]  /*2b860*/  @!P1 IMAD.MOV R12, RZ, RZ, -R12 ;  /* 0x000000ffff0c9224 */ /* 0x000fcc00078e0a0c */
[----:B------:R-:W-:Y:S02]  /*2b870*/  @!P3 IMAD.MOV R10, RZ, RZ, -R10 ;  /* 0x000000ffff0ab224 */ /* 0x000fe400078e0a0a */
[----:B------:R-:W-:Y:S01]  /*2b880*/  @!P4 IMAD.MOV R9, RZ, RZ, -R9 ;  /* 0x000000ffff09c224 */ /* 0x000fe200078e0a09 */
[----:B---3--:R-:W-:Y:S02]  /*2b890*/  ISETP.GE.AND P0, PT, R48, RZ, PT ;  /* 0x000000ff3000720c */ /* 0x008fe40003f06270 */
[----:B------:R-:W3:Y:S04]  /*2b8a0*/  LDL.LU R48, [R1+0x74] ;  /* 0x0000740001307983 */ /* 0x000ee80000300800 */
[----:B------:R-:W3:Y:S04]  /*2b8b0*/  LDL.LU R59, [R1+0x7e4] ;  /* 0x0007e400013b7983 */ /* 0x000ee80000300800 */
[----:B------:R-:W3:Y:S04]  /*2b8c0*/  LDL.LU R60, [R1+0x7e0] ;  /* 0x0007e000013c7983 */ /* 0x000ee80000300800 */
[----:B------:R-:W3:Y:S04]  /*2b8d0*/  LDL.LU R61, [R1+0x718] ;  /* 0x00071800013d7983 */ /* 0x000ee80000300800 */
[----:B------:R0:W-:Y:S04]  /*2b8e0*/  STL [R1+0x91c], R31 ;  /* 0x00091c1f01007387 */ /* 0x0001e80000100800 */
[----:B------:R-:W3:Y:S04]  /*2b8f0*/  LDL.LU R46, [R1+0x7dc] ;  /* 0x0007dc00012e7983 */ /* 0x000ee80000300800 */
[----:B------:R-:W3:Y:S04]  /*2b900*/  LDL.LU R45, [R1+0x7d0] ;  /* 0x0007d000012d7983 */ /* 0x000ee80000300800 */
[----:B------:R-:W3:Y:S04]  /*2b910*/  LDL.LU R44, [R1+0x71c] ;  /* 0x00071c00012c7983 */ /* 0x000ee80000300800 */
[----:B------:R-:W3:Y:S04]  /*2b920*/  LDL.LU R43, [R1+0x720] ;  /* 0x00072000012b7983 */ /* 0x000ee80000300800 */
[----:B------:R-:W3:Y:S04]  /*2b930*/  LDL.LU R42, [R1+0x7cc] ;  /* 0x0007cc00012a7983 */ /* 0x000ee80000300800 */
[----:B------:R-:W3:Y:S04]  /*2b940*/  LDL.LU R41, [R1+0x7d8] ;  /* 0x0007d80001297983 */ /* 0x000ee80000300800 */
[----:B------:R-:W3:Y:S01]  /*2b950*/  LDL.LU R40, [R1+0x724] ;  /* 0x0007240001287983 */ /* 0x000ee20000300800 */
[----:B--2---:R-:W-:-:S03]  /*2b960*/  ISETP.GE.AND P2, PT, R51, RZ, PT ;  /* 0x000000ff3300720c */ /* 0x004fc60003f46270 */
[----:B------:R-:W2:Y:S04]  /*2b970*/  LDL.LU R49, [R1+0x77c] ;  /* 0x00077c0001317983 */ /* 0x000ea80000300800 */
[----:B------:R-:W2:Y:S04]  /*2b980*/  LDL.LU R50, [R1+0x728] ;  /* 0x0007280001327983 */ /* 0x000ea80000300800 */
[----:B------:R-:W2:Y:S01]  /*2b990*/  LDL.LU R51, [R1+0x72c] ;  /* 0x00072c0001337983 */ /* 0x000ea20000300800 */
[----:B----4-:R-:W-:Y:S02]  /*2b9a0*/  ISETP.GE.AND P5, PT, R52, RZ, PT ;  /* 0x000000ff3400720c */ /* 0x010fe40003fa6270 */
[----:B------:R-:W-:Y:S01]  /*2b9b0*/  ISETP.GE.AND P1, PT, R53, RZ, PT ;  /* 0x000000ff3500720c */ /* 0x000fe20003f26270 */
[----:B------:R-:W4:Y:S01]  /*2b9c0*/  LDL.LU R52, [R1+0x76c] ;  /* 0x00076c0001347983 */ /* 0x000f220000300800 */
[----:B------:R-:W-:-:S03]  /*2b9d0*/  ISETP.GE.AND P3, PT, R54, RZ, PT ;  /* 0x000000ff3600720c */ /* 0x000fc60003f66270 */
[----:B------:R-:W2:Y:S04]  /*2b9e0*/  LDL.LU R53, [R1+0x730] ;  /* 0x0007300001357983 */ /* 0x000ea80000300800 */
[----:B------:R-:W4:Y:S01]  /*2b9f0*/  LDL.LU R54, [R1+0x768] ;  /* 0x0007680001367983 */ /* 0x000f220000300800 */
[----:B------:R-:W-:-:S03]  /*2ba00*/  ISETP.GE.AND P4, PT, R55, RZ, PT ;  /* 0x000000ff3700720c */ /* 0x000fc60003f86270 */
[----:B------:R-:W4:Y:S01]  /*2ba10*/  LDL.LU R55, [R1+0x734] ;  /* 0x0007340001377983 */ /* 0x000f220000300800 */
[----:B------:R-:W-:Y:S01]  /*2ba20*/  @!P2 IMAD.MOV R8, RZ, RZ, -R8 ;  /* 0x000000ffff08a224 */ /* 0x000fe200078e0a08 */
[----:B------:R-:W-:Y:S02]  /*2ba30*/  ISETP.GE.AND P2, PT, R0, RZ, PT ;  /* 0x000000ff0000720c */ /* 0x000fe40003f46270 */
[----:B------:R-:W4:Y:S01]  /*2ba40*/  LDL.LU R0, [R1+0x738] ;  /* 0x0007380001007983 */ /* 0x000f220000300800 */
[----:B------:R-:W-:Y:S02]  /*2ba50*/  @!P5 IMAD.MOV R7, RZ, RZ, -R7 ;  /* 0x000000ffff07d224 */ /* 0x000fe400078e0a07 */
[----:B------:R-:W-:Y:S01]  /*2ba60*/  @!P1 IMAD.MOV R6, RZ, RZ, -R6 ;  /* 0x000000ffff069224 */ /* 0x000fe200078e0a06 */
[----:B------:R-:W-:Y:S01]  /*2ba70*/  IADD3 R47, P1, PT, R31, UR10, RZ ;  /* 0x0000000a1f2f7c10 */ /* 0x000fe2000ff3e0ff */
[----:B------:R-:W-:Y:S02]  /*2ba80*/  @!P0 IMAD.MOV R5, RZ, RZ, -R5 ;  /* 0x000000ffff058224 */ /* 0x000fe400078e0a05 */
[----:B------:R-:W-:Y:S01]  /*2ba90*/  @!P3 IMAD.MOV R4, RZ, RZ, -R4 ;  /* 0x000000ffff04b224 */ /* 0x000fe200078e0a04 */
[----:B------:R-:W1:Y:S01]  /*2baa0*/  LDCU UR10, c[0x0][0x3a8] ;  /* 0x00007500ff0a77ac */ /* 0x000e620008000800 */
[----:B------:R-:W-:Y:S01]  /*2bab0*/  STL [R1+0x56cc], R47 ;  /* 0x0056cc2f01007387 */ /* 0x000fe20000100800 */
[----:B---3--:R-:W-:-:S02]  /*2bac0*/  ISETP.NE.AND P5, PT, R48, RZ, PT ;  /* 0x000000ff3000720c */ /* 0x008fc40003fa5270 */
[----:B------:R-:W-:-:S04]  /*2bad0*/  LOP3.LUT R48, RZ, R48, RZ, 0x33, !PT ;  /* 0x00000030ff307212 */ /* 0x000fc800078e33ff */
[C---:B------:R-:W-:Y:S02]  /*2bae0*/  SEL R32, R48.reuse, R59, !P5 ;  /* 0x0000003b30207207 */ /* 0x040fe40006800000 */
[C---:B0-----:R-:W-:Y:S02]  /*2baf0*/  SEL R31, R48.reuse, R60, !P5 ;  /* 0x0000003c301f7207 */ /* 0x041fe40006800000 */
[C---:B------:R-:W-:Y:S01]  /*2bb00*/  SEL R33, R48.reuse, R61, !P5 ;  /* 0x0000003d30217207 */ /* 0x040fe20006800000 */
[----:B------:R0:W-:Y:S04]  /*2bb10*/  STL [R1+0x228], R32 ;  /* 0x0002282001007387 */ /* 0x0001e80000100800 */
[----:B------:R3:W-:Y:S04]  /*2bb20*/  STL [R1+0x240], R31 ;  /* 0x0002401f01007387 */ /* 0x0007e80000100800 */
[----:B------:R1:W-:Y:S01]  /*2bb30*/  STL [R1+0x24c], R33 ;  /* 0x00024c2101007387 */ /* 0x0003e20000100800 */
[----:B0-----:R-:W-:-:S02]  /*2bb40*/  SEL R32, R48, R46, !P5 ;  /* 0x0000002e30207207 */ /* 0x001fc40006800000 */
[C---:B---3--:R-:W-:Y:S02]  /*2bb50*/  SEL R31, R48.reuse, R45, !P5 ;  /* 0x0000002d301f7207 */ /* 0x048fe40006800000 */
[C---:B-1----:R-:W-:Y:S01]  /*2bb60*/  SEL R33, R48.reuse, R44, !P5 ;  /* 0x0000002c30217207 */ /* 0x042fe20006800000 */
[----:B------:R0:W-:Y:S04]  /*2bb70*/  STL [R1+0x264], R32 ;  /* 0x0002642001007387 */ /* 0x0001e80000100800 */
[----:B------:R1:W-:Y:S04]  /*2bb80*/  STL [R1+0x28c], R31 ;  /* 0x00028c1f01007387 */ /* 0x0003e80000100800 */
[----:B------:R3:W-:Y:S01]  /*2bb90*/  STL [R1+0x2b0], R33 ;  /* 0x0002b02101007387 */ /* 0x0007e20000100800 */
[----:B0-----:R-:W-:-:S02]  /*2bba0*/  SEL R32, R48, R43, !P5 ;  /* 0x0000002b30207207 */ /* 0x001fc40006800000 */
[C---:B-1----:R-:W-:Y:S02]  /*2bbb0*/  SEL R31, R48.reuse, R42, !P5 ;  /* 0x0000002a301f7207 */ /* 0x042fe40006800000 */
[C---:B---3--:R-:W-:Y:S01]  /*2bbc0*/  SEL R33, R48.reuse, R41, !P5 ;  /* 0x0000002930217207 */ /* 0x048fe20006800000 */
[----:B------:R0:W-:Y:S04]  /*2bbd0*/  STL [R1+0x318], R32 ;  /* 0x0003182001007387 */ /* 0x0001e80000100800 */
[----:B------:R2:W-:Y:S04]  /*2bbe0*/  STL [R1+0x324], R31 ;  /* 0x0003241f01007387 */ /* 0x0005e80000100800 */
[----:B------:R1:W-:Y:S01]  /*2bbf0*/  STL [R1+0x360], R33 ;  /* 0x0003602101007387 */ /* 0x0003e20000100800 */
[----:B0-----:R-:W-:-:S02]  /*2bc00*/  SEL R32, R48, R40, !P5 ;  /* 0x0000002830207207 */ /* 0x001fc40006800000 */
[C---:B--2---:R-:W-:Y:S02]  /*2bc10*/  SEL R31, R48.reuse, R49, !P5 ;  /* 0x00000031301f7207 */ /* 0x044fe40006800000 */
[C---:B-1----:R-:W-:Y:S01]  /*2bc20*/  SEL R33, R48.reuse, R50, !P5 ;  /* 0x0000003230217207 */ /* 0x042fe20006800000 */
[----:B------:R0:W-:Y:S04]  /*2bc30*/  STL [R1+0x36c], R32 ;  /* 0x00036c2001007387 */ /* 0x0001e80000100800 */
[----:B------:R4:W-:Y:S04]  /*2bc40*/  STL [R1+0x718], R31 ;  /* 0x0007181f01007387 */ /* 0x0009e80000100800 */
[----:B------:R1:W-:Y:S01]  /*2bc50*/  STL [R1+0x71c], R33 ;  /* 0x00071c2101007387 */ /* 0x0003e20000100800 */
[----:B0-----:R-:W-:-:S02]  /*2bc60*/  SEL R32, R48, R51, !P5 ;  /* 0x0000003330207207 */ /* 0x001fc40006800000 */
[C---:B----4-:R-:W-:Y:S02]  /*2bc70*/  SEL R31, R48.reuse, R52, !P5 ;  /* 0x00000034301f7207 */ /* 0x050fe40006800000 */
[C---:B-1----:R-:W-:Y:S01]  /*2bc80*/  SEL R33, R48.reuse, R53, !P5 ;  /* 0x0000003530217207 */ /* 0x042fe20006800000 */
[----:B------:R0:W-:Y:S04]  /*2bc90*/  STL [R1+0x720], R32 ;  /* 0x0007202001007387 */ /* 0x0001e80000100800 */
[----:B------:R1:W-:Y:S04]  /*2bca0*/  STL [R1+0x724], R31 ;  /* 0x0007241f01007387 */ /* 0x0003e80000100800 */
[----:B------:R-:W-:Y:S01]  /*2bcb0*/  STL [R1+0x728], R33 ;  /* 0x0007282101007387 */ /* 0x000fe20000100800 */
[----:B------:R-:W-:-:S02]  /*2bcc0*/  SEL R0, R48, R0, !P5 ;  /* 0x0000000030007207 */ /* 0x000fc40006800000 */
[C---:B0-----:R-:W-:Y:S02]  /*2bcd0*/  SEL R32, R48.reuse, R54, !P5 ;  /* 0x0000003630207207 */ /* 0x041fe40006800000 */
[----:B-1----:R-:W-:-:S03]  /*2bce0*/  SEL R31, R48, R55, !P5 ;  /* 0x00000037301f7207 */ /* 0x002fc60006800000 */
[----:B------:R-:W-:Y:S04]  /*2bcf0*/  STL [R1+0x72c], R32 ;  /* 0x00072c2001007387 */ /* 0x000fe80000100800 */
[----:B------:R-:W2:Y:S04]  /*2bd00*/  LDL.LU R47, [R1+0x7d4] ;  /* 0x0007d400012f7983 */ /* 0x000ea80000300800 */
[----:B------:R0:W-:Y:S04]  /*2bd10*/  STL [R1+0x730], R31 ;  /* 0x0007301f01007387 */ /* 0x0001e80000100800 */
[----:B0-----:R-:W3:Y:S04]  /*2bd20*/  LDL.LU R31, [R1+0x73c] ;  /* 0x00073c00011f7983 */ /* 0x001ee80000300800 */
[----:B------:R0:W-:Y:S04]  /*2bd30*/  STL [R1+0x734], R0 ;  /* 0x0007340001007387 */ /* 0x0001e80000100800 */
[----:B------:R-:W4:Y:S04]  /*2bd40*/  LDL.LU R32, [R1+0x740] ;  /* 0x0007400001207983 */ /* 0x000f280000300800 */
        /* <DEDUP_REMOVED lines=27> */
[----:B0-----:R-:W4:Y:S01]  /*2bf00*/  LDL.LU R0, [R1+0x7b8] ;  /* 0x0007b80001007983 */ /* 0x001f220000300800 */
[----:B--2---:R-:W-:-:S05]  /*2bf10*/  SEL R47, R48, R47, !P5 ;  /* 0x0000002f302f7207 */ /* 0x004fca0006800000 */
[----:B------:R3:W-:Y:S02]  /*2bf20*/  STL [R1+0x738], R47 ;  /* 0x0007382f01007387 */ /* 0x0007e40000100800 */
[C---:B---3--:R-:W-:Y:S02]  /*2bf30*/  SEL R47, R48.reuse, R31, !P5 ;  /* 0x0000001f302f7207 */ /* 0x048fe40006800000 */
[C---:B----4-:R-:W-:Y:S02]  /*2bf40*/  SEL R31, R48.reuse, R32, !P5 ;  /* 0x00000020301f7207 */ /* 0x050fe40006800000 */
[C---:B------:R-:W-:Y:S02]  /*2bf50*/  SEL R33, R48.reuse, R33, !P5 ;  /* 0x0000002130217207 */ /* 0x040fe40006800000 */
[C---:B------:R-:W-:Y:S01]  /*2bf60*/  SEL R32, R48.reuse, R34, !P5 ;  /* 0x0000002230207207 */ /* 0x040fe20006800000 */
[----:B------:R-:W-:Y:S04]  /*2bf70*/  STL [R1+0x73c], R47 ;  /* 0x00073c2f01007387 */ /* 0x000fe80000100800 */
[----:B------:R0:W-:Y:S04]  /*2bf80*/  STL [R1+0x740], R31 ;  /* 0x0007401f01007387 */ /* 0x0001e80000100800 */
[----:B------:R1:W-:Y:S04]  /*2bf90*/  STL [R1+0x744], R33 ;  /* 0x0007442101007387 */ /* 0x0003e80000100800 */
[----:B------:R2:W-:Y:S01]  /*2bfa0*/  STL [R1+0x748], R32 ;  /* 0x0007482001007387 */ /* 0x0005e20000100800 */
[----:B0-----:R-:W-:-:S02]  /*2bfb0*/  SEL R31, R48, R35, !P5 ;  /* 0x00000023301f7207 */ /* 0x001fc40006800000 */
[C---:B-1----:R-:W-:Y:S02]  /*2bfc0*/  SEL R33, R48.reuse, R36, !P5 ;  /* 0x0000002430217207 */ /* 0x042fe40006800000 */
[C---:B--2---:R-:W-:Y:S01]  /*2bfd0*/  SEL R32, R48.reuse, R37, !P5 ;  /* 0x0000002530207207 */ /* 0x044fe20006800000 */
        /* <DEDUP_REMOVED lines=43> */
[----:B------:R-:W-:Y:S04]  /*2c290*/  STL [R1+0x7a8], R33 ;  /* 0x0007a82101007387 */ /* 0x000fe80000100800 */
[----:B------:R-:W-:Y:S04]  /*2c2a0*/  STL [R1+0x7ac], R32 ;  /* 0x0007ac2001007387 */ /* 0x000fe80000100800 */
[----:B------:R-:W2:Y:S01]  /*2c2b0*/  LDL.LU R47, [R1+0x7bc] ;  /* 0x0007bc00012f7983 */ /* 0x000ea20000300800 */
[----:B------:R-:W-:-:S02]  /*2c2c0*/  SEL R0, R48, R0, !P5 ;  /* 0x0000000030007207 */ /* 0x000fc40006800000 */
[----:B0-----:R-:W-:-:S05]  /*2c2d0*/  SEL R31, R48, R55, !P5 ;  /* 0x00000037301f7207 */ /* 0x001fca0006800000 */
        /* <DEDUP_REMOVED lines=1018> */
[----:B------:R-:W-:Y:S01]  /*30280*/  STL [R1+0x204], R33 ;  /* 0x0002042101007387 */ /* 0x000fe20000100800 */
[----:B------:R-:W-:-:S03]  /*30290*/  SEL R0, R48, R0, !P5 ;  /* 0x0000000030007207 */ /* 0x000fc60006800000 */
[----:B------:R-:W-:Y:S04]  /*302a0*/  STL [R1+0x200], R32 ;  /* 0x0002002001007387 */ /* 0x000fe80000100800 */
[----:B------:R-:W2:Y:S01]  /*302b0*/  LDL.LU R47, [R1+0x11c] ;  /* 0x00011c00012f7983 */ /* 0x000ea20000300800 */
        /* <DEDUP_REMOVED lines=34> */
[----:B------:R-:W-:Y:S01]  /*304e0*/  STL [R1+0x1f4], R47 ;  /* 0x0001f42f01007387 */ /* 0x000fe20000100800 */
[C---:B---3--:R-:W-:Y:S02]  /*304f0*/  SEL R31, R48.reuse, R31, !P5 ;  /* 0x0000001f301f7207 */ /* 0x048fe40006800000 */
[C---:B----4-:R-:W-:Y:S02]  /*30500*/  SEL R32, R48.reuse, R32, !P5 ;  /* 0x0000002030207207 */ /* 0x050fe40006800000 */
[C---:B------:R-:W-:Y:S01]  /*30510*/  SEL R33, R48.reuse, R33, !P5 ;  /* 0x0000002130217207 */ /* 0x040fe20006800000 */
        /* <DEDUP_REMOVED lines=50> */
[----:B------:R-:W-:Y:S01]  /*30840*/  STL [R1+0x188], R33 ;  /* 0x0001882101007387 */ /* 0x000fe20000100800 */
[----:B------:R-:W-:-:S02]  /*30850*/  SEL R0, R48, R0, !P5 ;  /* 0x0000000030007207 */ /* 0x000fc40006800000 */
[C---:B0-----:R-:W-:Y:S02]  /*30860*/  SEL R31, R48.reuse, R54, !P5 ;  /* 0x00000036301f7207 */ /* 0x041fe40006800000 */
[----:B-1----:R-:W-:-:S03]  /*30870*/  SEL R32, R48, R55, !P5 ;  /* 0x0000003730207207 */ /* 0x002fc60006800000 */
[----:B------:R0:W-:Y:S04]  /*30880*/  STL [R1+0x184], R31 ;  /* 0x0001841f01007387 */ /* 0x0001e80000100800 */
[----:B0-----:R-:W2:Y:S04]  /*30890*/  LDL.LU R31, [R1+0xa0] ;  /* 0x0000a000011f7983 */ /* 0x001ea80000300800 */
        /* <DEDUP_REMOVED lines=30> */
[----:B0-----:R-:W4:Y:S04]  /*30a80*/  LDL.LU R0, [R1+0x28] ;  /* 0x0000280001007983 */ /* 0x001f280000300800 */
[----:B------:R-:W4:Y:S01]  /*30a90*/  LDL.LU R47, [R1+0x24] ;  /* 0x00002400012f7983 */ /* 0x000f220000300800 */
[----:B--2---:R-:W-:-:S05]  /*30aa0*/  SEL R31, R48, R31, !P5 ;  /* 0x0000001f301f7207 */ /* 0x004fca0006800000 */
[----:B------:R0:W-:Y:S01]  /*30ab0*/  STL [R1+0x178], R31 ;  /* 0x0001781f01007387 */ /* 0x0001e20000100800 */
[C---:B---3--:R-:W-:Y:S02]  /*30ac0*/  SEL R32, R48.reuse, R32, !P5 ;  /* 0x0000002030207207 */ /* 0x048fe40006800000 */
[C---:B----4-:R-:W-:Y:S02]  /*30ad0*/  SEL R33, R48.reuse, R33, !P5 ;  /* 0x0000002130217207 */ /* 0x050fe40006800000 */
[C---:B------:R-:W-:Y:S01]  /*30ae0*/  SEL R34, R48.reuse, R34, !P5 ;  /* 0x0000002230227207 */ /* 0x040fe20006800000 */
[----:B0-----:R-:W2:Y:S04]  /*30af0*/  LDL.LU R31, [R1+0x57b8] ;  /* 0x0057b800011f7983 */ /* 0x001ea80000300800 */
[----:B------:R0:W-:Y:S01]  /*30b00*/  STL [R1+0x174], R32 ;  /* 0x0001742001007387 */ /* 0x0001e20000100800 */
[----:B------:R-:W-:-:S02]  /*30b10*/  SEL R35, R48, R35, !P5 ;  /* 0x0000002330237207 */ /* 0x000fc40006800000 */
[C---:B------:R-:W-:Y:S02]  /*30b20*/  SEL R36, R48.reuse, R36, !P5 ;  /* 0x0000002430247207 */ /* 0x040fe40006800000 */
[C---:B------:R-:W-:Y:S02]  /*30b30*/  SEL R37, R48.reuse, R37, !P5 ;  /* 0x0000002530257207 */ /* 0x040fe40006800000 */
[C---:B------:R-:W-:Y:S01]  /*30b40*/  SEL R38, R48.reuse, R38, !P5 ;  /* 0x0000002630267207 */ /* 0x040fe20006800000 */
[----:B0-----:R-:W3:Y:S04]  /*30b50*/  LDL.LU R32, [R1+0x57b4] ;  /* 0x0057b40001207983 */ /* 0x001ee80000300800 */
[----:B------:R0:W-:Y:S01]  /*30b60*/  STL [R1+0x170], R33 ;  /* 0x0001702101007387 */ /* 0x0001e20000100800 */
[----:B------:R-:W-:-:S02]  /*30b70*/  SEL R39, R48, R39, !P5 ;  /* 0x0000002730277207 */ /* 0x000fc40006800000 */
[C---:B------:R-:W-:Y:S01]  /*30b80*/  SEL R56, R48.reuse, R56, !P5 ;  /* 0x0000003830387207 */ /* 0x040fe20006800000 */
[----:B0-----:R-:W4:Y:S04]  /*30b90*/  LDL.LU R33, [R1+0x57b0] ;  /* 0x0057b00001217983 */ /* 0x001f280000300800 */
[----:B------:R0:W-:Y:S01]  /*30ba0*/  STL [R1+0x16c], R34 ;  /* 0x00016c2201007387 */ /* 0x0001e20000100800 */
[----:B------:R-:W-:-:S03]  /*30bb0*/  SEL R57, R48, R57, !P5 ;  /* 0x0000003930397207 */ /* 0x000fc60006800000 */
[----:B0-----:R-:W2:Y:S04]  /*30bc0*/  LDL.LU R34, [R1+0x57ac] ;  /* 0x0057ac0001227983 */ /* 0x001ea80000300800 */
        /* <DEDUP_REMOVED lines=17> */
[----:B0-----:R-:W4:Y:S04]  /*30ce0*/  LDL.LU R56, [R1+0x5794] ;  /* 0x0057940001387983 */ /* 0x001f280000300800 */
        /* <DEDUP_REMOVED lines=39> */
[----:B------:R0:W-:Y:S04]  /*30f60*/  STL [R1+0x100], R50 ;  /* 0x0001003201007387 */ /* 0x0001e80000100800 */
        /* <DEDUP_REMOVED lines=12> */
[----:B0-----:R-:W4:Y:S01]  /*31030*/  LDL.LU R0, [R1+0x5744] ;  /* 0x0057440001007983 */ /* 0x001f220000300800 */
[----:B------:R-:W-:-:S05]  /*31040*/  SEL R47, R48, R47, !P5 ;  /* 0x0000002f302f7207 */ /* 0x000fca0006800000 */
[----:B------:R0:W-:Y:S01]  /*31050*/  STL [R1+0xe4], R47 ;  /* 0x0000e42f01007387 */ /* 0x0001e20000100800 */
[C---:B---3--:R-:W-:Y:S02]  /*31060*/  SEL R32, R48.reuse, R32, !P5 ;  /* 0x0000002030207207 */ /* 0x048fe40006800000 */
[C---:B--2---:R-:W-:Y:S02]  /*31070*/  SEL R31, R48.reuse, R31, !P5 ;  /* 0x0000001f301f7207 */ /* 0x044fe40006800000 */
[C---:B------:R-:W-:Y:S02]  /*31080*/  SEL R34, R48.reuse, R34, !P5 ;  /* 0x0000002230227207 */ /* 0x040fe40006800000 */
[C---:B------:R-:W-:Y:S02]  /*31090*/  SEL R35, R48.reuse, R35, !P5 ;  /* 0x0000002330237207 */ /* 0x040fe40006800000 */
[C---:B------:R-:W-:Y:S02]  /*310a0*/  SEL R29, R48.reuse, R29, !P5 ;  /* 0x0000001d301d7207 */ /* 0x040fe40006800000 */
[----:B------:R-:W-:-:S02]  /*310b0*/  SEL R28, R48, R28, !P5 ;  /* 0x0000001c301c7207 */ /* 0x000fc40006800000 */
[C---:B------:R-:W-:Y:S02]  /*310c0*/  SEL R37, R48.reuse, R37, !P5 ;  /* 0x0000002530257207 */ /* 0x040fe40006800000 */
[C---:B------:R-:W-:Y:S02]  /*310d0*/  SEL R38, R48.reuse, R38, !P5 ;  /* 0x0000002630267207 */ /* 0x040fe40006800000 */
[C---:B------:R-:W-:Y:S02]  /*310e0*/  SEL R26, R48.reuse, R26, !P5 ;  /* 0x0000001a301a7207 */ /* 0x040fe40006800000 */
[C---:B------:R-:W-:Y:S02]  /*310f0*/  SEL R25, R48.reuse, R25, !P5 ;  /* 0x0000001930197207 */ /* 0x040fe40006800000 */
[C---:B------:R-:W-:Y:S02]  /*31100*/  SEL R23, R48.reuse, R23, !P5 ;  /* 0x0000001730177207 */ /* 0x040fe40006800000 */
[----:B------:R-:W-:-:S02]  /*31110*/  SEL R21, R48, R21, !P5 ;  /* 0x0000001530157207 */ /* 0x000fc40006800000 */
[C---:B------:R-:W-:Y:S02]  /*31120*/  SEL R20, R48.reuse, R20, !P5 ;  /* 0x0000001430147207 */ /* 0x040fe40006800000 */
[C---:B------:R-:W-:Y:S02]  /*31130*/  SEL R18, R48.reuse, R18, !P5 ;  /* 0x0000001230127207 */ /* 0x040fe40006800000 */
[C---:B------:R-:W-:Y:S02]  /*31140*/  SEL R17, R48.reuse, R17, !P5 ;  /* 0x0000001130117207 */ /* 0x040fe40006800000 */
[C---:B----4-:R-:W-:Y:S02]  /*31150*/  SEL R40, R48.reuse, R40, !P5 ;  /* 0x0000002830287207 */ /* 0x050fe40006800000 */
[C---:B------:R-:W-:Y:S02]  /*31160*/  SEL R51, R48.reuse, R51, !P5 ;  /* 0x0000003330337207 */ /* 0x040fe40006800000 */
[----:B------:R-:W-:-:S02]  /*31170*/  SEL R54, R48, R54, !P5 ;  /* 0x0000003630367207 */ /* 0x000fc40006800000 */
[C---:B0-----:R-:W-:Y:S02]  /*31180*/  SEL R47, R48.reuse, R55, !P5 ;  /* 0x00000037302f7207 */ /* 0x041fe40006800000 */
[----:B------:R-:W-:-:S05]  /*31190*/  SEL R0, R48, R0, !P5 ;  /* 0x0000000030007207 */ /* 0x000fca0006800000 */
[----:B------:R0:W-:Y:S04]  /*311a0*/  STL [R1+0xe0], R0 ;  /* 0x0000e00001007387 */ /* 0x0001e80000100800 */
[----:B------:R1:W-:Y:S04]  /*311b0*/  STL [R1+0xdc], R47 ;  /* 0x0000dc2f01007387 */ /* 0x0003e80000100800 */
[----:B------:R-:W-:Y:S01]  /*311c0*/  STL [R1+0xd8], R54 ;  /* 0x0000d83601007387 */ /* 0x000fe20000100800 */
[C---:B0-----:R-:W-:Y:S02]  /*311d0*/  SEL R0, R48.reuse, R53, !P5 ;  /* 0x0000003530007207 */ /* 0x041fe40006800000 */
[----:B-1----:R-:W-:-:S03]  /*311e0*/  SEL R47, R48, R52, !P5 ;  /* 0x00000034302f7207 */ /* 0x002fc60006800000 */
[----:B------:R0:W-:Y:S04]  /*311f0*/  STL [R1+0xd4], R0 ;  /* 0x0000d40001007387 */ /* 0x0001e80000100800 */
[----:B------:R1:W-:Y:S04]  /*31200*/  STL [R1+0xd0], R47 ;  /* 0x0000d02f01007387 */ /* 0x0003e80000100800 */
[----:B------:R-:W-:Y:S01]  /*31210*/  STL [R1+0xcc], R51 ;  /* 0x0000cc3301007387 */ /* 0x000fe20000100800 */
[C---:B0-----:R-:W-:Y:S02]  /*31220*/  SEL R0, R48.reuse, R50, !P5 ;  /* 0x0000003230007207 */ /* 0x041fe40006800000 */
[----:B-1----:R-:W-:-:S03]  /*31230*/  SEL R47, R48, R49, !P5 ;  /* 0x00000031302f7207 */ /* 0x002fc60006800000 */
[----:B------:R0:W-:Y:S04]  /*31240*/  STL [R1+0xc8], R0 ;  /* 0x0000c80001007387 */ /* 0x0001e80000100800 */
[----:B------:R-:W-:Y:S04]  /*31250*/  STL [R1+0xc4], R47 ;  /* 0x0000c42f01007387 */ /* 0x000fe80000100800 */
[----:B------:R1:W-:Y:S01]  /*31260*/  STL [R1+0xc0], R40 ;  /* 0x0000c02801007387 */ /* 0x0003e20000100800 */
[C---:B0-----:R-:W-:Y:S02]  /*31270*/  SEL R0, R48.reuse, R41, !P5 ;  /* 0x0000002930007207 */ /* 0x041fe40006800000 */
[----:B------:R-:W-:-:S02]  /*31280*/  SEL R41, R48, R42, !P5 ;  /* 0x0000002a30297207 */ /* 0x000fc40006800000 */
[C---:B-1----:R-:W-:Y:S01]  /*31290*/  SEL R40, R48.reuse, R43, !P5 ;  /* 0x0000002b30287207 */ /* 0x042fe20006800000 */
        /* <DEDUP_REMOVED lines=20> */
[----:B------:R-:W-:Y:S01]  /*313e0*/  STL [R1+0x90], R40 ;  /* 0x0000902801007387 */ /* 0x000fe20000100800 */
[----:B0-----:R-:W-:-:S05]  /*313f0*/  SEL R0, R48, R39, !P5 ;  /* 0x0000002730007207 */ /* 0x001fca0006800000 */
        /* <DEDUP_REMOVED lines=18> */
[----:B------:R-:W2:Y:S04]  /*31520*/  LDL.LU R49, [R1+0x6e0] ;  /* 0x0006e00001317983 */ /* 0x000ea80000300800 */
[----:B------:R-:W-:Y:S01]  /*31530*/  STL [R1+0x54], R25 ;  /* 0x0000541901007387 */ /* 0x000fe20000100800 */
[----:B0-----:R-:W-:-:S05]  /*31540*/  SEL R0, R48, R24, !P5 ;  /* 0x0000001830007207 */ /* 0x001fca0006800000 */
[----:B------:R0:W-:Y:S04]  /*31550*/  STL [R1+0x50], R0 ;  /* 0x0000500001007387 */ /* 0x0001e80000100800 */
        /* <DEDUP_REMOVED lines=8> */
[----:B------:R-:W-:Y:S04]  /*315e0*/  STL [R1+0x34], R17 ;  /* 0x0000341101007387 */ /* 0x000fe80000100800 */
[----:B------:R-:W3:Y:S01]  /*315f0*/  LDL.LU R54, [R1+0x91c] ;  /* 0x00091c0001367983 */ /* 0x000ee20000300800 */
[----:B------:R-:W-:-:S02]  /*31600*/  SEL R15, R48, R15, !P5 ;  /* 0x0000000f300f7207 */ /* 0x000fc40006800000 */
[C---:B0-----:R-:W-:Y:S02]  /*31610*/  SEL R0, R48.reuse, R16, !P5 ;  /* 0x0000001030007207 */ /* 0x041fe40006800000 */
[----:B------:R-:W-:-:S03]  /*31620*/  SEL R13, R48, R13, !P5 ;  /* 0x0000000d300d7207 */ /* 0x000fc60006800000 */
[----:B------:R0:W-:Y:S04]  /*31630*/  STL [R1+0x30], R0 ;  /* 0x0000300001007387 */ /* 0x0001e80000100800 */
[----:B------:R-:W-:Y:S01]  /*31640*/  STL [R1+0x2c], R15 ;  /* 0x00002c0f01007387 */ /* 0x000fe20000100800 */
[C---:B------:R-:W-:Y:S02]  /*31650*/  SEL R12, R48.reuse, R12, !P5 ;  /* 0x0000000c300c7207 */ /* 0x040fe40006800000 */
[----:B0-----:R-:W-:-:S05]  /*31660*/  SEL R0, R48, R14, !P5 ;  /* 0x0000000e30007207 */ /* 0x001fca0006800000 */
[----:B------:R0:W-:Y:S04]  /*31670*/  STL [R1+0x28], R0 ;  /* 0x0000280001007387 */ /* 0x0001e80000100800 */
[----:B------:R-:W-:Y:S04]  /*31680*/  STL [R1+0x24], R13 ;  /* 0x0000240d01007387 */ /* 0x000fe80000100800 */
[----:B------:R-:W-:Y:S01]  /*31690*/  STL [R1+0x20], R12 ;  /* 0x0000200c01007387 */ /* 0x000fe20000100800 */
[----:B------:R-:W-:-:S03]  /*316a0*/  SEL R10, R48, R10, !P5 ;  /* 0x0000000a300a7207 */ /* 0x000fc60006800000 */
[----:B------:R-:W4:Y:S01]  /*316b0*/  LDL.LU R50, [R1+0x228] ;  /* 0x0002280001327983 */ /* 0x000f220000300800 */
[C---:B0-----:R-:W-:Y:S02]  /*316c0*/  SEL R0, R48.reuse, R11, !P5 ;  /* 0x0000000b30007207 */ /* 0x041fe40006800000 */
[----:B------:R-:W-:-:S03]  /*316d0*/  SEL R8, R48, R8, !P5 ;  /* 0x0000000830087207 */ /* 0x000fc60006800000 */
[----:B------:R0:W-:Y:S04]  /*316e0*/  STL [R1+0x1c], R0 ;  /* 0x00001c0001007387 */ /* 0x0001e80000100800 */
[----:B------:R-:W-:Y:S04]  /*316f0*/  STL [R1+0x18], R10 ;  /* 0x0000180a01007387 */ /* 0x000fe80000100800 */
[----:B------:R-:W4:Y:S01]  /*31700*/  LDL.LU R51, [R1+0x240] ;  /* 0x0002400001337983 */ /* 0x000f220000300800 */
[----:B0-----:R-:W-:-:S05]  /*31710*/  SEL R0, R48, R9, !P5 ;  /* 0x0000000930007207 */ /* 0x001fca0006800000 */
[----:B------:R0:W-:Y:S04]  /*31720*/  STL [R1+0x14], R0 ;  /* 0x0000140001007387 */ /* 0x0001e80000100800 */
[----:B------:R-:W-:Y:S04]  /*31730*/  STL [R1+0x10], R8 ;  /* 0x0000100801007387 */ /* 0x000fe80000100800 */
[----:B------:R-:W4:Y:S04]  /*31740*/  LDL.LU R46, [R1+0x24c] ;  /* 0x00024c00012e7983 */ /* 0x000f280000300800 */
[----:B------:R-:W4:Y:S01]  /*31750*/  LDL.LU R52, [R1+0x264] ;  /* 0x0002640001347983 */ /* 0x000f220000300800 */
[----:B------:R-:W-:-:S02]  /*31760*/  SEL R47, R48, R6, !P5 ;  /* 0x00000006302f7207 */ /* 0x000fc40006800000 */
[C---:B0-----:R-:W-:Y:S02]  /*31770*/  SEL R0, R48.reuse, R7, !P5 ;  /* 0x0000000730007207 */ /* 0x041fe40006800000 */
[----:B------:R-:W-:-:S03]  /*31780*/  SEL R61, R48, R4, !P5 ;  /* 0x00000004303d7207 */ /* 0x000fc60006800000 */
[----:B------:R0:W-:Y:S04]  /*31790*/  STL [R1+0xc], R0 ;  /* 0x00000c0001007387 */ /* 0x0001e80000100800 */
[----:B------:R-:W4:Y:S04]  /*317a0*/  LDL.LU R53, [R1+0x28c] ;  /* 0x00028c0001357983 */ /* 0x000f280000300800 */
[----:B------:R-:W4:Y:S04]  /*317b0*/  LDL.LU R55, [R1+0x2b0] ;  /* 0x0002b00001377983 */ /* 0x000f280000300800 */
[----:B------:R-:W-:Y:S01]  /*317c0*/  STL [R1+0x56d0], R47 ;  /* 0x0056d02f01007387 */ /* 0x000fe20000100800 */
[----:B------:R-:W-:Y:S01]  /*317d0*/  @!P2 IMAD.MOV R2, RZ, RZ, -R2 ;  /* 0x000000ffff02a224 */ /* 0x000fe200078e0a02 */
[----:B0-----:R-:W-:Y:S01]  /*317e0*/  SEL R0, R48, R5, !P5 ;  /* 0x0000000530007207 */ /* 0x001fe20006800000 */
[----:B------:R-:W-:-:S04]  /*317f0*/  @!P4 IMAD.MOV R3, RZ, RZ, -R3 ;  /* 0x000000ffff03c224 */ /* 0x000fc800078e0a03 */
[----:B------:R2:W-:Y:S04]  /*31800*/  STL [R1+0x56d4], R0 ;  /* 0x0056d40001007387 */ /* 0x0005e80000100800 */
[----:B------:R-:W-:Y:S04]  /*31810*/  STL [R1+0x56d8], R61 ;  /* 0x0056d83d01007387 */ /* 0x000fe80000100800 */
[----:B------:R-:W4:Y:S04]  /*31820*/  LDL.LU R45, [R1+0x318] ;  /* 0x00031800012d7983 */ /* 0x000f280000300800 */
[----:B------:R-:W4:Y:S01]  /*31830*/  LDL.LU R44, [R1+0x324] ;  /* 0x00032400012c7983 */ /* 0x000f220000300800 */
[----:B------:R-:W-:-:S02]  /*31840*/  SEL R2, R48, R2, !P5 ;  /* 0x0000000230027207 */ /* 0x000fc40006800000 */
[C---:B------:R-:W-:Y:S02]  /*31850*/  SEL R3, R48.reuse, R3, !P5 ;  /* 0x0000000330037207 */ /* 0x040fe40006800000 */
[----:B--2---:R-:W-:-:S05]  /*31860*/  SEL R0, R48, R49, !P5 ;  /* 0x0000003130007207 */ /* 0x004fca0006800000 */
[----:B------:R-:W-:Y:S04]  /*31870*/  STL [R1], R0 ;  /* 0x0000000001007387 */ /* 0x000fe80000100800 */
[----:B------:R-:W2:Y:S04]  /*31880*/  LDL.LU R43, [R1+0x360] ;  /* 0x00036000012b7983 */ /* 0x000ea80000300800 */
[----:B------:R-:W2:Y:S04]  /*31890*/  LDL.LU R42, [R1+0x36c] ;  /* 0x00036c00012a7983 */ /* 0x000ea80000300800 */
[----:B------:R-:W2:Y:S04]  /*318a0*/  LDL.LU R41, [R1+0x718] ;  /* 0x0007180001297983 */ /* 0x000ea80000300800 */
[----:B------:R-:W-:Y:S04]  /*318b0*/  STL [R1+0x56dc], R2 ;  /* 0x0056dc0201007387 */ /* 0x000fe80000100800 */
[----:B------:R-:W-:Y:S04]  /*318c0*/  STL [R1+0x56e0], R3 ;  /* 0x0056e00301007387 */ /* 0x000fe80000100800 */
[----:B------:R-:W2:Y:S04]  /*318d0*/  LDL.LU R40, [R1+0x71c] ;  /* 0x00071c0001287983 */ /* 0x000ea80000300800 */
[----:B------:R-:W2:Y:S01]  /*318e0*/  LDL.LU R49, [R1+0x720] ;  /* 0x0007200001317983 */ /* 0x000ea20000300800 */
[----:B---3--:R-:W-:-:S03]  /*318f0*/  LEA.HI.X.SX32 R4, R54, UR11, 0x1, P1 ;  /* 0x0000000b36047c11 */ /* 0x008fc600088f0eff */
[----:B------:R-:W3:Y:S04]  /*31900*/  LDL.LU R54, [R1+0x724] ;  /* 0x0007240001367983 */ /* 0x000ee80000300800 */
[----:B------:R-:W-:Y:S01]  /*31910*/  STL [R1+0x56c8], R4 ;  /* 0x0056c80401007387 */ /* 0x000fe20000100800 */
[----:B----4-:R-:W-:-:S03]  /*31920*/  IMAD R60, R50, UR9, RZ ;  /* 0x00000009323c7c24 */ /* 0x010fc6000f8e02ff */
[----:B------:R-:W4:Y:S04]  /*31930*/  LDL.LU R50, [R1+0x728] ;  /* 0x0007280001327983 */ /* 0x000f280000300800 */
[----:B------:R-:W-:Y:S01]  /*31940*/  STL [R1+0x56e4], R60 ;  /* 0x0056e43c01007387 */ /* 0x000fe20000100800 */
[----:B------:R-:W-:-:S03]  /*31950*/  IMAD R59, R51, UR9, RZ ;  /* 0x00000009333b7c24 */ /* 0x000fc6000f8e02ff */
[----:B------:R-:W4:Y:S04]  /*31960*/  LDL.LU R51, [R1+0x72c] ;  /* 0x00072c0001337983 */ /* 0x000f280000300800 */
[----:B------:R-:W-:Y:S01]  /*31970*/  STL [R1+0x56e8], R59 ;  /* 0x0056e83b01007387 */ /* 0x000fe20000100800 */
[----:B------:R-:W-:Y:S02]  /*31980*/  IMAD R58, R46, UR9, RZ ;  /* 0x000000092e3a7c24 */ /* 0x000fe4000f8e02ff */
[----:B------:R-:W-:-:S03]  /*31990*/  IMAD R57, R52, UR9, RZ ;  /* 0x0000000934397c24 */ /* 0x000fc6000f8e02ff */
[----:B------:R-:W-:Y:S04]  /*319a0*/  STL [R1+0x56ec], R58 ;  /* 0x0056ec3a01007387 */ /* 0x000fe80000100800 */
[----:B------:R-:W4:Y:S04]  /*319b0*/  LDL.LU R52, [R1+0x730] ;  /* 0x0007300001347983 */ /* 0x000f280000300800 */
[----:B------:R-:W-:Y:S01]  /*319c0*/  STL [R1+0x56f0], R57 ;  /* 0x0056f03901007387 */ /* 0x000fe20000100800 */
[----:B------:R-:W-:Y:S02]  /*319d0*/  IMAD R56, R53, UR9, RZ ;  /* 0x0000000935387c24 */ /* 0x000fe4000f8e02ff */
[----:B------:R-:W-:Y:S01]  /*319e0*/  IMAD R55, R55, UR9, RZ ;  /* 0x0000000937377c24 */ /* 0x000fe2000f8e02ff */
[----:B------:R-:W4:Y:S04]  /*319f0*/  LDL.LU R53, [R1+0x734] ;  /* 0x0007340001357983 */ /* 0x000f280000300800 */
[----:B------:R-:W-:Y:S04]  /*31a00*/  STL [R1+0x56f4], R56 ;  /* 0x0056f43801007387 */ /* 0x000fe80000100800 */
[----:B------:R-:W-:Y:S01]  /*31a10*/  STL [R1+0x56f8], R55 ;  /* 0x0056f83701007387 */ /* 0x000fe20000100800 */
[----:B------:R-:W-:-:S02]  /*31a20*/  IMAD R5, R45, UR9, RZ ;  /* 0x000000092d057c24 */ /* 0x000fc4000f8e02ff */
[----:B------:R-:W-:-:S03]  /*31a30*/  IMAD R6, R44, UR9, RZ ;  /* 0x000000092c067c24 */ /* 0x000fc6000f8e02ff */
[----:B------:R-:W-:Y:S04]  /*31a40*/  STL [R1+0x56fc], R5 ;  /* 0x0056fc0501007387 */ /* 0x000fe80000100800 */
[----:B------:R-:W-:Y:S01]  /*31a50*/  STL [R1+0x5700], R6 ;  /* 0x0057000601007387 */ /* 0x000fe20000100800 */
[----:B--2---:R-:W-:Y:S02]  /*31a60*/  IMAD R7, R43, UR9, RZ ;  /* 0x000000092b077c24 */ /* 0x004fe4000f8e02ff */
[----:B------:R-:W-:Y:S02]  /*31a70*/  IMAD R8, R42, UR9, RZ ;  /* 0x000000092a087c24 */ /* 0x000fe4000f8e02ff */
[----:B------:R-:W-:Y:S02]  /*31a80*/  IMAD R9, R41, UR9, RZ ;  /* 0x0000000929097c24 */ /* 0x000fe4000f8e02ff */
[----:B------:R-:W-:-:S02]  /*31a90*/  IMAD R10, R40, UR9, RZ ;  /* 0x00000009280a7c24 */ /* 0x000fc4000f8e02ff */
[----:B------:R-:W-:Y:S01]  /*31aa0*/  IMAD R11, R49, UR9, RZ ;  /* 0x00000009310b7c24 */ /* 0x000fe2000f8e02ff */
[----:B------:R-:W-:Y:S04]  /*31ab0*/  STL [R1+0x5704], R7 ;  /* 0x0057040701007387 */ /* 0x000fe80000100800 */
[----:B------:R-:W-:Y:S04]  /*31ac0*/  STL [R1+0x5708], R8 ;  /* 0x0057080801007387 */ /* 0x000fe80000100800 */
[----:B------:R-:W-:Y:S04]  /*31ad0*/  STL [R1+0x570c], R9 ;  /* 0x00570c0901007387 */ /* 0x000fe80000100800 */
[----:B------:R0:W-:Y:S04]  /*31ae0*/  STL [R1+0x5710], R10 ;  /* 0x0057100a01007387 */ /* 0x0001e80000100800 */
[----:B------:R-:W-:Y:S01]  /*31af0*/  STL [R1+0x5714], R11 ;  /* 0x0057140b01007387 */ /* 0x000fe20000100800 */
[----:B---3--:R-:W-:-:S03]  /*31b00*/  IMAD R12, R54, UR9, RZ ;  /* 0x00000009360c7c24 */ /* 0x008fc6000f8e02ff */
[----:B------:R-:W2:Y:S04]  /*31b10*/  LDL.LU R54, [R1+0x738] ;  /* 0x0007380001367983 */ /* 0x000ea80000300800 */
[----:B------:R1:W-:Y:S04]  /*31b20*/  STL [R1+0x5718], R12 ;  /* 0x0057180c01007387 */ /* 0x0003e80000100800 */
[----:B------:R-:W3:Y:S01]  /*31b30*/  LDL.LU R30, [R1+0x73c] ;  /* 0x00073c00011e7983 */ /* 0x000ee20000300800 */
[----:B----4-:R-:W-:-:S05]  /*31b40*/  IMAD R13, R50, UR9, RZ ;  /* 0x00000009320d7c24 */ /* 0x010fca000f8e02ff */
[----:B------:R-:W-:Y:S04]  /*31b50*/  STL [R1+0x571c], R13 ;  /* 0x00571c0d01007387 */ /* 0x000fe80000100800 */
[----:B------:R-:W4:Y:S04]  /*31b60*/  LDL.LU R31, [R1+0x740] ;  /* 0x00074000011f7983 */ /* 0x000f280000300800 */
[----:B------:R-:W4:Y:S01]  /*31b70*/  LDL.LU R32, [R1+0x744] ;  /* 0x0007440001207983 */ /* 0x000f220000300800 */
[----:B------:R-:W-:-:S05]  /*31b80*/  IMAD R14, R51, UR9, RZ ;  /* 0x00000009330e7c24 */ /* 0x000fca000f8e02ff */
[----:B------:R-:W-:Y:S04]  /*31b90*/  STL [R1+0x5720], R14 ;  /* 0x0057200e01007387 */ /* 0x000fe80000100800 */
[----:B------:R-:W4:Y:S04]  /*31ba0*/  LDL.LU R33, [R1+0x748] ;  /* 0x0007480001217983 */ /* 0x000f280000300800 */
[----:B------:R-:W4:Y:S01]  /*31bb0*/  LDL.LU R34, [R1+0x74c] ;  /* 0x00074c0001227983 */ /* 0x000f220000300800 */
[----:B------:R-:W-:-:S05]  /*31bc0*/  IMAD R15, R52, UR9, RZ ;  /* 0x00000009340f7c24 */ /* 0x000fca000f8e02ff */
[----:B------:R-:W-:Y:S04]  /*31bd0*/  STL [R1+0x5724], R15 ;  /* 0x0057240f01007387 */ /* 0x000fe80000100800 */
        /* <DEDUP_REMOVED lines=11> */
[----:B------:R-:W4:Y:S01]  /*31c90*/  LDL.LU R40, [R1+0x77c] ;  /* 0x00077c0001287983 */ /* 0x000f220000300800 */
[----:B------:R-:W-:-:S03]  /*31ca0*/  IMAD R16, R53, UR9, RZ ;  /* 0x0000000935107c24 */ /* 0x000fc6000f8e02ff */
[----:B------:R-:W4:Y:S04]  /*31cb0*/  LDL.LU R49, [R1+0x780] ;  /* 0x0007800001317983 */ /* 0x000f280000300800 */
[----:B------:R-:W4:Y:S04]  /*31cc0*/  LDL.LU R50, [R1+0x784] ;  /* 0x0007840001327983 */ /* 0x000f280000300800 */
[----:B------:R-:W4:Y:S04]  /*31cd0*/  LDL.LU R51, [R1+0x788] ;  /* 0x0007880001337983 */ /* 0x000f280000300800 */
[----:B------:R-:W4:Y:S04]  /*31ce0*/  LDL.LU R52, [R1+0x78c] ;  /* 0x00078c0001347983 */ /* 0x000f280000300800 */
[----:B------:R-:W4:Y:S04]  /*31cf0*/  LDL.LU R53, [R1+0x790] ;  /* 0x0007900001357983 */ /* 0x000f280000300800 */
[----:B------:R-:W-:Y:S01]  /*31d00*/  STL [R1+0x5728], R16 ;  /* 0x0057281001007387 */ /* 0x000fe20000100800 */
[----:B--2---:R-:W-:-:S03]  /*31d10*/  IMAD R17, R54, UR9, RZ ;  /* 0x0000000936117c24 */ /* 0x004fc6000f8e02ff */
[----:B------:R-:W2:Y:S01]  /*31d20*/  LDL.LU R54, [R1+0x794] ;  /* 0x0007940001367983 */ /* 0x000ea20000300800 */
[----:B---3--:R-:W-:-:S03]  /*31d30*/  IMAD R18, R30, UR9, RZ ;  /* 0x000000091e127c24 */ /* 0x008fc6000f8e02ff */
[----:B------:R-:W-:Y:S04]  /*31d40*/  STL [R1+0x572c], R17 ;  /* 0x00572c1101007387 */ /* 0x000fe80000100800 */
[----:B------:R-:W-:Y:S01]  /*31d50*/  STL [R1+0x5730], R18 ;  /* 0x0057301201007387 */ /* 0x000fe20000100800 */
[----:B----4-:R-:W-:Y:S02]  /*31d60*/  IMAD R19, R31, UR9, RZ ;  /* 0x000000091f137c24 */ /* 0x010fe4000f8e02ff */
[----:B------:R-:W-:-:S03]  /*31d70*/  IMAD R20, R32, UR9, RZ ;  /* 0x0000000920147c24 */ /* 0x000fc6000f8e02ff */
[----:B------:R-:W-:Y:S04]  /*31d80*/  STL [R1+0x5734], R19 ;  /* 0x0057341301007387 */ /* 0x000fe80000100800 */
[----:B------:R-:W-:Y:S01]  /*31d90*/  STL [R1+0x5738], R20 ;  /* 0x0057381401007387 */ /* 0x000fe20000100800 */
[----:B------:R-:W-:Y:S02]  /*31da0*/  IMAD R21, R33, UR9, RZ ;  /* 0x0000000921157c24 */ /* 0x000fe4000f8e02ff */
[----:B------:R-:W-:-:S03]  /*31db0*/  IMAD R22, R34, UR9, RZ ;  /* 0x0000000922167c24 */ /* 0x000fc6000f8e02ff */
[----:B------:R-:W-:Y:S04]  /*31dc0*/  STL [R1+0x573c], R21 ;  /* 0x00573c1501007387 */ /* 0x000fe80000100800 */
[----:B------:R-:W-:Y:S01]  /*31dd0*/  STL [R1+0x5740], R22 ;  /* 0x0057401601007387 */ /* 0x000fe20000100800 */
[----:B------:R-:W-:Y:S02]  /*31de0*/  IMAD R23, R35, UR9, RZ ;  /* 0x0000000923177c24 */ /* 0x000fe4000f8e02ff */
[----:B------:R-:W-:Y:S02]  /*31df0*/  IMAD R24, R36, UR9, RZ ;  /* 0x0000000924187c24 */ /* 0x000fe4000f8e02ff */
[----:B------:R-:W-:Y:S02]  /*31e00*/  IMAD R25, R37, UR9, RZ ;  /* 0x0000000925197c24 */ /* 0x000fe4000f8e02ff */
[----:B------:R-:W-:-:S02]  /*31e10*/  IMAD R28, R46, UR9, RZ ;  /* 0x000000092e1c7c24 */ /* 0x000fc4000f8e02ff */
[----:B------:R-:W-:Y:S02]  /*31e20*/  IMAD R29, R45, UR9, RZ ;  /* 0x000000092d1d7c24 */ /* 0x000fe4000f8e02ff */
[----:B------:R-:W-:Y:S02]  /*31e30*/  IMAD R30, R44, UR9, RZ ;  /* 0x000000092c1e7c24 */ /* 0x000fe4000f8e02ff */
[----:B------:R-:W-:Y:S02]  /*31e40*/  IMAD R31, R43, UR9, RZ ;  /* 0x000000092b1f7c24 */ /* 0x000fe4000f8e02ff */
[----:B------:R-:W-:Y:S02]  /*31e50*/  IMAD R32, R42, UR9, RZ ;  /* 0x000000092a207c24 */ /* 0x000fe4000f8e02ff */
[----:B------:R-:W-:Y:S02]  /*31e60*/  IMAD R33, R41, UR9, RZ ;  /* 0x0000000929217c24 */ /* 0x000fe4000f8e02ff */
[----:B------:R-:W3:Y:S04]  /*31e70*/  LDL.LU R41, [R1+0x798] ;  /* 0x0007980001297983 */ /* 0x000ee80000300800 */
[----:B------:R-:W4:Y:S04]  /*31e80*/  LDL.LU R42, [R1+0x79c] ;  /* 0x00079c00012a7983 */ /* 0x000f280000300800 */
[----:B------:R-:W3:Y:S04]  /*31e90*/  LDL.LU R43, [R1+0x7a0] ;  /* 0x0007a000012b7983 */ /* 0x000ee80000300800 */
[----:B------:R-:W3:Y:S04]  /*31ea0*/  LDL.LU R44, [R1+0x7a8] ;  /* 0x0007a800012c7983 */ /* 0x000ee80000300800 */
[----:B------:R-:W3:Y:S04]  /*31eb0*/  LDL.LU R45, [R1+0x7ac] ;  /* 0x0007ac00012d7983 */ /* 0x000ee80000300800 */
[----:B------:R-:W3:Y:S01]  /*31ec0*/  LDL.LU R46, [R1+0x7b4] ;  /* 0x0007b400012e7983 */ /* 0x000ee20000300800 */
[----:B------:R-:W-:-:S03]  /*31ed0*/  IMAD R35, R49, UR9, RZ ;  /* 0x0000000931237c24 */ /* 0x000fc6000f8e02ff */
[----:B------:R-:W3:Y:S01]  /*31ee0*/  LDL.LU R48, [R1+0x7b8] ;  /* 0x0007b80001307983 */ /* 0x000ee20000300800 */
[----:B------:R-:W-:-:S03]  /*31ef0*/  IMAD R36, R50, UR9, RZ ;  /* 0x0000000932247c24 */ /* 0x000fc6000f8e02ff */
[----:B------:R-:W3:Y:S01]  /*31f00*/  LDL.LU R49, [R1+0x7bc] ;  /* 0x0007bc0001317983 */ /* 0x000ee20000300800 */
[----:B------:R-:W-:Y:S02]  /*31f10*/  IMAD R26, R38, UR9, RZ ;  /* 0x00000009261a7c24 */ /* 0x000fe4000f8e02ff */
[----:B------:R-:W-:Y:S01]  /*31f20*/  IMAD R37, R51, UR9, RZ ;  /* 0x0000000933257c24 */ /* 0x000fe2000f8e02ff */
[----:B------:R-:W3:Y:S01]  /*31f30*/  LDL.LU R50, [R1+0x7c4] ;  /* 0x0007c40001327983 */ /* 0x000ee20000300800 */
[----:B------:R-:W-:Y:S02]  /*31f40*/  IMAD R27, R39, UR9, RZ ;  /* 0x00000009271b7c24 */ /* 0x000fe4000f8e02ff */
[----:B------:R-:W-:Y:S01]  /*31f50*/  IMAD R38, R52, UR9, RZ ;  /* 0x0000000934267c24 */ /* 0x000fe2000f8e02ff */
[----:B------:R-:W3:Y:S01]  /*31f60*/  LDL.LU R51, [R1+0x918] ;  /* 0x0009180001337983 */ /* 0x000ee20000300800 */
[----:B------:R-:W-:Y:S02]  /*31f70*/  IMAD R34, R40, UR9, RZ ;  /* 0x0000000928227c24 */ /* 0x000fe4000f8e02ff */
[----:B------:R-:W-:Y:S01]  /*31f80*/  IMAD R39, R53, UR9, RZ ;  /* 0x0000000935277c24 */ /* 0x000fe2000f8e02ff */
[----:B------:R-:W3:Y:S04]  /*31f90*/  LDL.LU R52, [R1+0x914] ;  /* 0x0009140001347983 */ /* 0x000ee80000300800 */
[----:B------:R-:W3:Y:S01]  /*31fa0*/  LDL.LU R53, [R1+0x910] ;  /* 0x0009100001357983 */ /* 0x000ee20000300800 */
[----:B--2---:R-:W-:-:S03]  /*31fb0*/  IMAD R40, R54, UR9, RZ ;  /* 0x0000000936287c24 */ /* 0x004fc6000f8e02ff */
[----:B------:R-:W2:Y:S04]  /*31fc0*/  LDL.LU R54, [R1+0x90c] ;  /* 0x00090c0001367983 */ /* 0x000ea80000300800 */
[----:B0-----:R-:W1:Y:S04]  /*31fd0*/  LDL.LU R10, [R1+0x908] ;  /* 0x00090800010a7983 */ /* 0x001e680000300800 */
[----:B------:R-:W2:Y:S04]  /*31fe0*/  LDL.LU R9, [R1+0x904] ;  /* 0x0009040001097983 */ /* 0x000ea80000300800 */
[----:B------:R-:W3:Y:S04]  /*31ff0*/  LDL.LU R8, [R1+0x900] ;  /* 0x0009000001087983 */ /* 0x000ee80000300800 */
        /* <DEDUP_REMOVED lines=15> */
[----:B-1----:R-:W-:-:S02]  /*320f0*/  IMAD R12, R10, UR9, RZ ;  /* 0x000000090a0c7c24 */ /* 0x002fc4000f8e02ff */
[----:B--2---:R-:W-:Y:S02]  /*32100*/  IMAD R11, R9, UR9, RZ ;  /* 0x00000009090b7c24 */ /* 0x004fe4000f8e02ff */
[----:B---3--:R-:W-:Y:S02]  /*32110*/  IMAD R10, R8, UR9, RZ ;  /* 0x00000009080a7c24 */ /* 0x008fe4000f8e02ff */
[----:B----4-:R-:W-:Y:S02]  /*32120*/  IMAD R9, R7, UR9, RZ ;  /* 0x0000000907097c24 */ /* 0x010fe4000f8e02ff */
[----:B------:R-:W-:Y:S01]  /*32130*/  IMAD R8, R6, UR9, RZ ;  /* 0x0000000906087c24 */ /* 0x000fe2000f8e02ff */
[----:B------:R-:W-:Y:S01]  /*32140*/  STL [R1+0x210], R12 ;  /* 0x0002100c01007387 */ /* 0x000fe20000100800 */
[----:B------:R-:W-:-:S03]  /*32150*/  IMAD R7, R5, UR9, RZ ;  /* 0x0000000905077c24 */ /* 0x000fc6000f8e02ff */
[----:B------:R-:W-:Y:S01]  /*32160*/  STL [R1+0x218], R11 ;  /* 0x0002180b01007387 */ /* 0x000fe20000100800 */
[----:B------:R-:W-:-:S03]  /*32170*/  IMAD R6, R55, UR9, RZ ;  /* 0x0000000937067c24 */ /* 0x000fc6000f8e02ff */
[----:B------:R-:W-:Y:S01]  /*32180*/  STL [R1+0x228], R10 ;  /* 0x0002280a01007387 */ /* 0x000fe20000100800 */
[----:B------:R-:W-:-:S03]  /*32190*/  IMAD R5, R56, UR9, RZ ;  /* 0x0000000938057c24 */ /* 0x000fc6000f8e02ff */
[----:B------:R-:W-:Y:S04]  /*321a0*/  STL [R1+0x230], R9 ;  /* 0x0002300901007387 */ /* 0x000fe80000100800 */
[----:B------:R-:W-:Y:S04]  /*321b0*/  STL [R1+0x240], R8 ;  /* 0x0002400801007387 */ /* 0x000fe80000100800 */
[----:B------:R0:W-:Y:S04]  /*321c0*/  STL [R1+0x24c], R7 ;  /* 0x00024c0701007387 */ /* 0x0001e80000100800 */
[----:B------:R1:W-:Y:S04]  /*321d0*/  STL [R1+0x258], R6 ;  /* 0x0002580601007387 */ /* 0x0003e80000100800 */
[----:B------:R2:W-:Y:S01]  /*321e0*/  STL [R1+0x264], R5 ;  /* 0x0002640501007387 */ /* 0x0005e20000100800 */
[----:B0-----:R-:W-:-:S02]  /*321f0*/  IMAD R7, R57, UR9, RZ ;  /* 0x0000000939077c24 */ /* 0x001fc4000f8e02ff */
[----:B-1----:R-:W-:Y:S02]  /*32200*/  IMAD R6, R58, UR9, RZ ;  /* 0x000000093a067c24 */ /* 0x002fe4000f8e02ff */
[----:B--2---:R-:W-:Y:S01]  /*32210*/  IMAD R5, R59, UR9, RZ ;  /* 0x000000093b057c24 */ /* 0x004fe2000f8e02ff */
[----:B------:R0:W-:Y:S04]  /*32220*/  STL [R1+0x274], R7 ;  /* 0x0002740701007387 */ /* 0x0001e80000100800 */
[----:B------:R1:W-:Y:S04]  /*32230*/  STL [R1+0x280], R6 ;  /* 0x0002800601007387 */ /* 0x0003e80000100800 */
[----:B------:R2:W-:Y:S01]  /*32240*/  STL [R1+0x28c], R5 ;  /* 0x00028c0501007387 */ /* 0x0005e20000100800 */
[----:B0-----:R-:W-:-:S02]  /*32250*/  IMAD R7, R60, UR9, RZ ;  /* 0x000000093c077c24 */ /* 0x001fc4000f8e02ff */
[----:B-1----:R-:W-:Y:S02]  /*32260*/  IMAD R6, R4, UR9, RZ ;  /* 0x0000000904067c24 */ /* 0x002fe4000f8e02ff */
[----:B--2---:R-:W-:Y:S02]  /*32270*/  IMAD R5, R3, UR9, RZ ;  /* 0x0000000903057c24 */ /* 0x004fe4000f8e02ff */
[----:B------:R-:W-:Y:S01]  /*32280*/  IMAD R4, R2, UR9, RZ ;  /* 0x0000000902047c24 */ /* 0x000fe2000f8e02ff */
[----:B------:R0:W-:Y:S04]  /*32290*/  STL [R1+0x298], R7 ;  /* 0x0002980701007387 */ /* 0x0001e80000100800 */
[----:B------:R1:W-:Y:S01]  /*322a0*/  STL [R1+0x2a8], R6 ;  /* 0x0002a80601007387 */ /* 0x0003e20000100800 */
[----:B------:R-:W-:-:S03]  /*322b0*/  IMAD R3, R61, UR9, RZ ;  /* 0x000000093d037c24 */ /* 0x000fc6000f8e02ff */
[----:B------:R2:W-:Y:S04]  /*322c0*/  STL [R1+0x2b0], R5 ;  /* 0x0002b00501007387 */ /* 0x0005e80000100800 */
[----:B------:R3:W-:Y:S01]  /*322d0*/  STL [R1+0x2c0], R4 ;  /* 0x0002c00401007387 */ /* 0x0007e20000100800 */
[----:B------:R-:W-:-:S03]  /*322e0*/  IMAD R2, R47, UR9, RZ ;  /* 0x000000092f027c24 */ /* 0x000fc6000f8e02ff */
[----:B------:R-:W4:Y:S04]  /*322f0*/  LDL.LU R22, [R1+0x8c0] ;  /* 0x0008c00001167983 */ /* 0x000f280000300800 */
[----:B------:R0:W-:Y:S04]  /*32300*/  STL [R1+0x2cc], R3 ;  /* 0x0002cc0301007387 */ /* 0x0001e80000100800 */
[----:B------:R-:W4:Y:S04]  /*32310*/  LDL.LU R21, [R1+0x8bc] ;  /* 0x0008bc0001157983 */ /* 0x000f280000300800 */
[----:B------:R0:W-:Y:S04]  /*32320*/  STL [R1+0x2d8], R2 ;  /* 0x0002d80201007387 */ /* 0x0001e80000100800 */
[----:B------:R-:W4:Y:S01]  /*32330*/  LDL.LU R47, [R1+0x8b8] ;  /* 0x0008b800012f7983 */ /* 0x000f220000300800 */
[----:B------:R-:W-:-:S03]  /*32340*/  IMAD R0, R0, UR9, RZ ;  /* 0x0000000900007c24 */ /* 0x000fc6000f8e02ff */
[----:B------:R-:W4:Y:S04]  /*32350*/  LDL.LU R20, [R1+0x8b4] ;  /* 0x0008b40001147983 */ /* 0x000f280000300800 */
[----:B------:R-:W4:Y:S04]  /*32360*/  LDL.LU R19, [R1+0x8b0] ;  /* 0x0008b00001137983 */ /* 0x000f280000300800 */
        /* <DEDUP_REMOVED lines=13> */
[----:B-1----:R-:W4:Y:S04]  /*32440*/  LDL.LU R6, [R1+0x87c] ;  /* 0x00087c0001067983 */ /* 0x002f280000300800 */
[----:B--2---:R-:W2:Y:S04]  /*32450*/  LDL.LU R5, [R1+0x878] ;  /* 0x0008780001057983 */ /* 0x004ea80000300800 */
[----:B------:R-:W2:Y:S04]  /*32460*/  LDL.LU R55, [R1+0x874] ;  /* 0x0008740001377983 */ /* 0x000ea80000300800 */
[----:B------:R-:W2:Y:S04]  /*32470*/  LDL.LU R56, [R1+0x870] ;  /* 0x0008700001387983 */ /* 0x000ea80000300800 */
[----:B------:R-:W2:Y:S04]  /*32480*/  LDL.LU R57, [R1+0x86c] ;  /* 0x00086c0001397983 */ /* 0x000ea80000300800 */
[----:B------:R-:W2:Y:S04]  /*32490*/  LDL.LU R58, [R1+0x868] ;  /* 0x00086800013a7983 */ /* 0x000ea80000300800 */
[----:B------:R-:W2:Y:S04]  /*324a0*/  LDL.LU R59, [R1+0x864] ;  /* 0x00086400013b7983 */ /* 0x000ea80000300800 */
[----:B------:R-:W2:Y:S04]  /*324b0*/  LDL.LU R60, [R1+0x860] ;  /* 0x00086000013c7983 */ /* 0x000ea80000300800 */
[----:B---3--:R-:W3:Y:S04]  /*324c0*/  LDL.LU R4, [R1+0x85c] ;  /* 0x00085c0001047983 */ /* 0x008ee80000300800 */
[----:B------:R-:W3:Y:S04]  /*324d0*/  LDL.LU R3, [R1+0x858] ;  /* 0x0008580001037983 */ /* 0x000ee80000300800 */
[----:B------:R-:W3:Y:S04]  /*324e0*/  LDL.LU R2, [R1+0x854] ;  /* 0x0008540001027983 */ /* 0x000ee80000300800 */
[----:B------:R-:W3:Y:S04]  /*324f0*/  LDL.LU R61, [R1+0x850] ;  /* 0x00085000013d7983 */ /* 0x000ee80000300800 */
[----:B------:R-:W3:Y:S01]  /*32500*/  LDL.LU R0, [R1+0x84c] ;  /* 0x00084c0001007983 */ /* 0x000ee20000300800 */
[----:B----4-:R-:W-:-:S05]  /*32510*/  IMAD R22, R22, UR9, RZ ;  /* 0x0000000916167c24 */ /* 0x010fca000f8e02ff */
[----:B------:R0:W-:Y:S02]  /*32520*/  STL [R1+0x2f0], R22 ;  /* 0x0002f01601007387 */ /* 0x0001e40000100800 */
[----:B0-----:R-:W-:Y:S02]  /*32530*/  IMAD R22, R47, UR9, RZ ;  /* 0x000000092f167c24 */ /* 0x001fe4000f8e02ff */
[----:B------:R-:W4:Y:S01]  /*32540*/  LDL.LU R47, [R1+0x848] ;  /* 0x00084800012f7983 */ /* 0x000f220000300800 */
[----:B------:R-:W-:-:S05]  /*32550*/  IMAD R21, R21, UR9, RZ ;  /* 0x0000000915157c24 */ /* 0x000fca000f8e02ff */
[----:B------:R0:W-:Y:S04]  /*32560*/  STL [R1+0x300], R21 ;  /* 0x0003001501007387 */ /* 0x0001e80000100800 */
[----:B------:R-:W-:Y:S01]  /*32570*/  STL [R1+0x30c], R22 ;  /* 0x00030c1601007387 */ /* 0x000fe20000100800 */
[----:B0-----:R-:W-:Y:S02]  /*32580*/  IMAD R21, R20, UR9, RZ ;  /* 0x0000000914157c24 */ /* 0x001fe4000f8e02ff */
[----:B------:R-:W-:Y:S02]  /*32590*/  IMAD R20, R19, UR9, RZ ;  /* 0x0000000913147c24 */ /* 0x000fe4000f8e02ff */
[----:B------:R-:W-:Y:S02]  /*325a0*/  IMAD R19, R18, UR9, RZ ;  /* 0x0000000912137c24 */ /* 0x000fe4000f8e02ff */
[----:B------:R-:W-:-:S02]  /*325b0*/  IMAD R18, R17, UR9, RZ ;  /* 0x0000000911127c24 */ /* 0x000fc4000f8e02ff */
[----:B------:R-:W-:Y:S01]  /*325c0*/  IMAD R17, R16, UR9, RZ ;  /* 0x0000000910117c24 */ /* 0x000fe2000f8e02ff */
[----:B------:R-:W-:Y:S01]  /*325d0*/  STL [R1+0x318], R21 ;  /* 0x0003181501007387 */ /* 0x000fe20000100800 */
[----:B------:R-:W-:-:S03]  /*325e0*/  IMAD R16, R15, UR9, RZ ;  /* 0x000000090f107c24 */ /* 0x000fc6000f8e02ff */
        /* <DEDUP_REMOVED lines=19> */
[----:B--2---:R-:W-:-:S03]  /*32720*/  IMAD R6, R5, UR9, RZ ;  /* 0x0000000905067c24 */ /* 0x004fc6000f8e02ff */
        /* <DEDUP_REMOVED lines=15> */
[----:B---3--:R-:W-:Y:S02]  /*32820*/  IMAD R5, R4, UR9, RZ ;  /* 0x0000000904057c24 */ /* 0x008fe4000f8e02ff */
[----:B------:R-:W-:Y:S02]  /*32830*/  IMAD R4, R3, UR9, RZ ;  /* 0x0000000903047c24 */ /* 0x000fe4000f8e02ff */
[----:B------:R-:W-:Y:S01]  /*32840*/  IMAD R3, R2, UR9, RZ ;  /* 0x0000000902037c24 */ /* 0x000fe2000f8e02ff */
[----:B------:R-:W-:Y:S04]  /*32850*/  STL [R1+0x410], R7 ;  /* 0x0004100701007387 */ /* 0x000fe80000100800 */
[----:B------:R-:W-:Y:S04]  /*32860*/  STL [R1+0x420], R6 ;  /* 0x0004200601007387 */ /* 0x000fe80000100800 */
[----:B------:R-:W-:Y:S04]  /*32870*/  STL [R1+0x42c], R5 ;  /* 0x00042c0501007387 */ /* 0x000fe80000100800 */
[----:B------:R-:W-:Y:S01]  /*32880*/  STL [R1+0x438], R4 ;  /* 0x0004380401007387 */ /* 0x000fe20000100800 */
[----:B------:R-:W-:-:S03]  /*32890*/  IMAD R2, R61, UR9, RZ ;  /* 0x000000093d027c24 */ /* 0x000fc6000f8e02ff */
[----:B------:R-:W-:Y:S04]  /*328a0*/  STL [R1+0x448], R3 ;  /* 0x0004480301007387 */ /* 0x000fe80000100800 */
[----:B------:R-:W2:Y:S01]  /*328b0*/  LDL.LU R22, [R1+0x844] ;  /* 0x0008440001167983 */ /* 0x000ea20000300800 */
[----:B------:R-:W-:-:S03]  /*328c0*/  IMAD R0, R0, UR9, RZ ;  /* 0x0000000900007c24 */ /* 0x000fc6000f8e02ff */
[----:B------:R-:W-:Y:S04]  /*328d0*/  STL [R1+0x450], R2 ;  /* 0x0004500201007387 */ /* 0x000fe80000100800 */
[----:B------:R-:W3:Y:S04]  /*328e0*/  LDL.LU R21, [R1+0x840] ;  /* 0x0008400001157983 */ /* 0x000ee80000300800 */
[----:B------:R0:W-:Y:S04]  /*328f0*/  STL [R1+0x460], R0 ;  /* 0x0004600001007387 */ /* 0x0001e80000100800 */
[----:B0-----:R-:W3:Y:S04]  /*32900*/  LDL.LU R0, [R1+0x83c] ;  /* 0x00083c0001007983 */ /* 0x001ee80000300800 */
[----:B------:R-:W3:Y:S04]  /*32910*/  LDL.LU R20, [R1+0x838] ;  /* 0x0008380001147983 */ /* 0x000ee80000300800 */
[----:B------:R-:W3:Y:S01]  /*32920*/  LDL.LU R19, [R1+0x834] ;  /* 0x0008340001137983 */ /* 0x000ee20000300800 */
[----:B----4-:R-:W-:-:S05]  /*32930*/  IMAD R2, R47, UR9, RZ ;  /* 0x000000092f027c24 */ /* 0x010fca000f8e02ff */
        /* <DEDUP_REMOVED lines=24> */
[----:B------:R-:W4:Y:S04]  /*32ac0*/  LDL.LU R61, [R1+0x5e0] ;  /* 0x0005e000013d7983 */ /* 0x000f280000300800 */
[----:B------:R-:W4:Y:S01]  /*32ad0*/  LDL.LU R47, [R1+0x5ec] ;  /* 0x0005ec00012f7983 */ /* 0x000f220000300800 */
[----:B--2---:R-:W-:-:S05]  /*32ae0*/  IMAD R22, R22, UR9, RZ ;  /* 0x0000000916167c24 */ /* 0x004fca000f8e02ff */
[----:B------:R3:W-:Y:S02]  /*32af0*/  STL [R1+0x478], R22 ;  /* 0x0004781601007387 */ /* 0x0007e40000100800 */
[----:B---3--:R-:W-:Y:S02]  /*32b00*/  IMAD R22, R21, UR9, RZ ;  /* 0x0000000915167c24 */ /* 0x008fe4000f8e02ff */
[----:B------:R-:W-:Y:S02]  /*32b10*/  IMAD R21, R0, UR9, RZ ;  /* 0x0000000900157c24 */ /* 0x000fe4000f8e02ff */
[----:B------:R-:W2:Y:S04]  /*32b20*/  LDL.LU R0, [R1+0x5fc] ;  /* 0x0005fc0001007983 */ /* 0x000ea80000300800 */
[----:B------:R0:W-:Y:S04]  /*32b30*/  STL [R1+0x484], R22 ;  /* 0x0004841601007387 */ /* 0x0001e80000100800 */
[----:B------:R1:W-:Y:S01]  /*32b40*/  STL [R1+0x490], R21 ;  /* 0x0004901501007387 */ /* 0x0003e20000100800 */
[----:B0-----:R-:W-:-:S02]  /*32b50*/  IMAD R22, R20, UR9, RZ ;  /* 0x0000000914167c24 */ /* 0x001fc4000f8e02ff */
[----:B-1----:R-:W-:-:S03]  /*32b60*/  IMAD R21, R19, UR9, RZ ;  /* 0x0000000913157c24 */ /* 0x002fc6000f8e02ff */
[----:B------:R-:W-:Y:S04]  /*32b70*/  STL [R1+0x49c], R22 ;  /* 0x00049c1601007387 */ /* 0x000fe80000100800 */
[----:B------:R-:W-:Y:S01]  /*32b80*/  STL [R1+0x4ac], R21 ;  /* 0x0004ac1501007387 */ /* 0x000fe20000100800 */
[----:B----4-:R-:W-:Y:S02]  /*32b90*/  IMAD R20, R18, UR9, RZ ;  /* 0x0000000912147c24 */ /* 0x010fe4000f8e02ff */
        /* <DEDUP_REMOVED lines=33> */
[----:B---3--:R-:W-:Y:S01]  /*32db0*/  IMAD R5, R59, UR9, RZ ;  /* 0x000000093b057c24 */ /* 0x008fe2000f8e02ff */
[----:B------:R0:W-:Y:S04]  /*32dc0*/  STL [R1+0x584], R7 ;  /* 0x0005840701007387 */ /* 0x0001e80000100800 */
[----:B------:R1:W-:Y:S04]  /*32dd0*/  STL [R1+0x594], R6 ;  /* 0x0005940601007387 */ /* 0x0003e80000100800 */
[----:B------:R3:W-:Y:S01]  /*32de0*/  STL [R1+0x5a0], R5 ;  /* 0x0005a00501007387 */ /* 0x0007e20000100800 */
[----:B0-----:R-:W-:-:S02]  /*32df0*/  IMAD R7, R60, UR9, RZ ;  /* 0x000000093c077c24 */ /* 0x001fc4000f8e02ff */
[----:B-1----:R-:W-:Y:S02]  /*32e00*/  IMAD R6, R4, UR9, RZ ;  /* 0x0000000904067c24 */ /* 0x002fe4000f8e02ff */
[----:B---3--:R-:W-:Y:S02]  /*32e10*/  IMAD R5, R3, UR9, RZ ;  /* 0x0000000903057c24 */ /* 0x008fe4000f8e02ff */
        /* <DEDUP_REMOVED lines=11> */
[----:B------:R-:W4:Y:S04]  /*32ed0*/  LDL.LU R47, [R1+0x620] ;  /* 0x00062000012f7983 */ /* 0x000f280000300800 */
[----:B------:R-:W4:Y:S04]  /*32ee0*/  LDL.LU R20, [R1+0x62c] ;  /* 0x00062c0001147983 */ /* 0x000f280000300800 */
[----:B------:R-:W4:Y:S01]  /*32ef0*/  LDL.LU R19, [R1+0x638] ;  /* 0x0006380001137983 */ /* 0x000f220000300800 */
[----:B--2---:R-:W-:-:S05]  /*32f00*/  IMAD R0, R0, UR9, RZ ;  /* 0x0000000900007c24 */ /* 0x004fca000f8e02ff */
        /* <DEDUP_REMOVED lines=14> */
[----:B---3--:R-:W3:Y:S04]  /*32ff0*/  LDL.LU R5, [R1+0x6a4] ;  /* 0x0006a40001057983 */ /* 0x008ee80000300800 */
[----:B------:R-:W3:Y:S04]  /*33000*/  LDL.LU R55, [R1+0x6ac] ;  /* 0x0006ac0001377983 */ /* 0x000ee80000300800 */
[----:B------:R-:W3:Y:S04]  /*33010*/  LDL.LU R56, [R1+0x6b0] ;  /* 0x0006b00001387983 */ /* 0x000ee80000300800 */
[----:B------:R-:W3:Y:S04]  /*33020*/  LDL.LU R57, [R1+0x6b8] ;  /* 0x0006b80001397983 */ /* 0x000ee80000300800 */
[----:B------:R-:W3:Y:S04]  /*33030*/  LDL.LU R58, [R1+0x6c0] ;  /* 0x0006c000013a7983 */ /* 0x000ee80000300800 */
[----:B------:R-:W3:Y:S04]  /*33040*/  LDL.LU R59, [R1+0x6c4] ;  /* 0x0006c400013b7983 */ /* 0x000ee80000300800 */
[----:B------:R-:W3:Y:S04]  /*33050*/  LDL.LU R60, [R1+0x6cc] ;  /* 0x0006cc00013c7983 */ /* 0x000ee80000300800 */
[----:B----4-:R-:W4:Y:S04]  /*33060*/  LDL.LU R4, [R1+0x6d0] ;  /* 0x0006d00001047983 */ /* 0x010f280000300800 */
[----:B------:R-:W4:Y:S04]  /*33070*/  LDL.LU R3, [R1+0x6d8] ;  /* 0x0006d80001037983 */ /* 0x000f280000300800 */
[----:B------:R-:W4:Y:S04]  /*33080*/  LDL.LU R2, [R1+0x6dc] ;  /* 0x0006dc0001027983 */ /* 0x000f280000300800 */
[----:B------:R-:W4:Y:S04]  /*33090*/  LDL.LU R61, [R1+0x7d8] ;  /* 0x0007d800013d7983 */ /* 0x000f280000300800 */
[----:B--2---:R-:W2:Y:S01]  /*330a0*/  LDL.LU R0, [R1+0x6ec] ;  /* 0x0006ec0001007983 */ /* 0x004ea20000300800 */
[----:B------:R-:W-:-:S05]  /*330b0*/  IMAD R22, R22, UR9, RZ ;  /* 0x0000000916167c24 */ /* 0x000fca000f8e02ff */
[----:B------:R0:W-:Y:S02]  /*330c0*/  STL [R1+0x604], R22 ;  /* 0x0006041601007387 */ /* 0x0001e40000100800 */
[----:B0-----:R-:W-:Y:S02]  /*330d0*/  IMAD R22, R47, UR9, RZ ;  /* 0x000000092f167c24 */ /* 0x001fe4000f8e02ff */
[----:B------:R-:W2:Y:S01]  /*330e0*/  LDL.LU R47, [R1+0x6f0] ;  /* 0x0006f000012f7983 */ /* 0x000ea20000300800 */
        /* <DEDUP_REMOVED lines=29> */
[----:B---3--:R-:W-:-:S03]  /*332c0*/  IMAD R6, R5, UR9, RZ ;  /* 0x0000000905067c24 */ /* 0x008fc6000f8e02ff */
        /* <DEDUP_REMOVED lines=15> */
[----:B----4-:R-:W-:Y:S02]  /*333c0*/  IMAD R5, R4, UR9, RZ ;  /* 0x0000000904057c24 */ /* 0x010fe4000f8e02ff */
        /* <DEDUP_REMOVED lines=8> */
[----:B------:R-:W3:Y:S01]  /*33450*/  LDL.LU R22, [R1+0x6f4] ;  /* 0x0006f40001167983 */ /* 0x000ee20000300800 */
[----:B--2---:R-:W-:-:S03]  /*33460*/  IMAD R0, R0, UR9, RZ ;  /* 0x0000000900007c24 */ /* 0x004fc6000f8e02ff */
[----:B------:R-:W-:Y:S04]  /*33470*/  STL [R1+0x6e0], R2 ;  /* 0x0006e00201007387 */ /* 0x000fe80000100800 */
[----:B------:R-:W2:Y:S04]  /*33480*/  LDL.LU R21, [R1+0x6fc] ;  /* 0x0006fc0001157983 */ /* 0x000ea80000300800 */
[----:B------:R0:W-:Y:S04]  /*33490*/  STL [R1+0x6ec], R0 ;  /* 0x0006ec0001007387 */ /* 0x0001e80000100800 */
[----:B0-----:R-:W4:Y:S04]  /*334a0*/  LDL.LU R0, [R1+0x704] ;  /* 0x0007040001007983 */ /* 0x001f280000300800 */
[----:B------:R-:W4:Y:S04]  /*334b0*/  LDL.LU R20, [R1+0x708] ;  /* 0x0007080001147983 */ /* 0x000f280000300800 */
[----:B------:R-:W4:Y:S01]  /*334c0*/  LDL.LU R19, [R1+0x710] ;  /* 0x0007100001137983 */ /* 0x000f220000300800 */
[----:B------:R-:W-:-:S05]  /*334d0*/  IMAD R2, R47, UR9, RZ ;  /* 0x000000092f027c24 */ /* 0x000fca000f8e02ff */
        /* <DEDUP_REMOVED lines=26> */
[----:B---3--:R-:W-:-:S05]  /*33680*/  IMAD R22, R22, UR9, RZ ;  /* 0x0000000916167c24 */ /* 0x008fca000f8e02ff */
[----:B------:R2:W-:Y:S02]  /*33690*/  STL [R1+0x6f4], R22 ;  /* 0x0006f41601007387 */ /* 0x0005e40000100800 */
[----:B--2---:R-:W-:Y:S02]  /*336a0*/  IMAD R22, R21, UR9, RZ ;  /* 0x0000000915167c24 */ /* 0x004fe4000f8e02ff */
[----:B----4-:R-:W-:Y:S02]  /*336b0*/  IMAD R21, R0, UR9, RZ ;  /* 0x0000000900157c24 */ /* 0x010fe4000f8e02ff */
[----:B------:R-:W2:Y:S04]  /*336c0*/  LDL.LU R0, [R1+0x658] ;  /* 0x0006580001007983 */ /* 0x000ea80000300800 */
[----:B------:R0:W-:Y:S04]  /*336d0*/  STL [R1+0x6fc], R22 ;  /* 0x0006fc1601007387 */ /* 0x0001e80000100800 */
[----:B------:R1:W-:Y:S01]  /*336e0*/  STL [R1+0x704], R21 ;  /* 0x0007041501007387 */ /* 0x0003e20000100800 */
[----:B0-----:R-:W-:-:S02]  /*336f0*/  IMAD R22, R20, UR9, RZ ;  /* 0x0000000914167c24 */ /* 0x001fc4000f8e02ff */
[----:B-1----:R-:W-:-:S03]  /*33700*/  IMAD R21, R19, UR9, RZ ;  /* 0x0000000913157c24 */ /* 0x002fc6000f8e02ff */
[----:B------:R-:W-:Y:S04]  /*33710*/  STL [R1+0x708], R22 ;  /* 0x0007081601007387 */ /* 0x000fe80000100800 */
[----:B------:R-:W-:Y:S01]  /*33720*/  STL [R1+0x710], R21 ;  /* 0x0007101501007387 */ /* 0x000fe20000100800 */
[----:B------:R-:W-:Y:S02]  /*33730*/  IMAD R20, R18, UR9, RZ ;  /* 0x0000000912147c24 */ /* 0x000fe4000f8e02ff */
        /* <DEDUP_REMOVED lines=833> */
[----:B------:R-:W-:-:S03]  /*36b50*/  IMAD R20, R19, UR9, RZ ;  /* 0x0000000913147c24 */ /* 0x000fc6000f8e02ff */
[----:B------:R-:W-:Y:S01]  /*36b60*/  STL [R1+0xf0], R21 ;  /* 0x0000f01501007387 */ /* 0x000fe20000100800 */
[----:B------:R-:W-:Y:S02]  /*36b70*/  IMAD R19, R18, UR9, RZ ;  /* 0x0000000912137c24 */ /* 0x000fe4000f8e02ff */
[----:B------:R-:W-:Y:S02]  /*36b80*/  IMAD R18, R17, UR9, RZ ;  /* 0x0000000911127c24 */ /* 0x000fe4000f8e02ff */
[----:B------:R-:W-:Y:S02]  /*36b90*/  IMAD R17, R16, UR9, RZ ;  /* 0x0000000910117c24 */ /* 0x000fe4000f8e02ff */
        /* <DEDUP_REMOVED lines=40> */
[----:B------:R-:W-:Y:S01]  /*36e20*/  STL [R1+0x9c], R6 ;  /* 0x00009c0601007387 */ /* 0x000fe20000100800 */
[----:B------:R-:W-:-:S03]  /*36e30*/  IMAD R2, R61, UR9, RZ ;  /* 0x000000093d027c24 */ /* 0x000fc6000f8e02ff */
[----:B------:R-:W-:Y:S04]  /*36e40*/  STL [R1+0x98], R5 ;  /* 0x0000980501007387 */ /* 0x000fe80000100800 */
[----:B------:R0:W-:Y:S01]  /*36e50*/  STL [R1+0x94], R4 ;  /* 0x0000940401007387 */ /* 0x0001e20000100800 */
[----:B--2---:R-:W-:-:S03]  /*36e60*/  IMAD R0, R0, UR9, RZ ;  /* 0x0000000900007c24 */ /* 0x004fc6000f8e02ff */
[----:B------:R-:W-:Y:S04]  /*36e70*/  STL [R1+0x90], R3 ;  /* 0x0000900301007387 */ /* 0x000fe80000100800 */
[----:B------:R-:W2:Y:S04]  /*36e80*/  LDL.LU R22, [R1+0x80] ;  /* 0x0000800001167983 */ /* 0x000ea80000300800 */
[----:B------:R-:W-:Y:S04]  /*36e90*/  STL [R1+0x8c], R2 ;  /* 0x00008c0201007387 */ /* 0x000fe80000100800 */
[----:B------:R-:W3:Y:S04]  /*36ea0*/  LDL.LU R21, [R1+0x7c] ;  /* 0x00007c0001157983 */ /* 0x000ee80000300800 */
[----:B------:R1:W-:Y:S04]  /*36eb0*/  STL [R1+0x88], R0 ;  /* 0x0000880001007387 */ /* 0x0003e80000100800 */
[----:B0-----:R-:W4:Y:S04]  /*36ec0*/  LDL.LU R4, [R1+0x78] ;  /* 0x0000780001047983 */ /* 0x001f280000300800 */
[----:B------:R-:W4:Y:S04]  /*36ed0*/  LDL.LU R20, [R1+0x74] ;  /* 0x0000740001147983 */ /* 0x000f280000300800 */
[----:B------:R-:W4:Y:S01]  /*36ee0*/  LDL.LU R19, [R1+0x70] ;  /* 0x0000700001137983 */ /* 0x000f220000300800 */
[----:B-1----:R-:W-:-:S05]  /*36ef0*/  IMAD R0, R47, UR9, RZ ;  /* 0x000000092f007c24 */ /* 0x002fca000f8e02ff */
        /* <DEDUP_REMOVED lines=26> */
[----:B--2---:R-:W-:-:S02]  /*370a0*/  IMAD R22, R22, UR9, RZ ;  /* 0x0000000916167c24 */ /* 0x004fc4000f8e02ff */
[----:B---3--:R-:W-:-:S03]  /*370b0*/  IMAD R21, R21, UR9, RZ ;  /* 0x0000000915157c24 */ /* 0x008fc6000f8e02ff */
[----:B------:R0:W-:Y:S01]  /*370c0*/  STL [R1+0x80], R22 ;  /* 0x0000801601007387 */ /* 0x0001e20000100800 */
[----:B----4-:R-:W-:Y:S02]  /*370d0*/  IMAD R4, R4, UR9, RZ ;  /* 0x0000000904047c24 */ /* 0x010fe4000f8e02ff */
[----:B------:R-:W-:Y:S02]  /*370e0*/  IMAD R20, R20, UR9, RZ ;  /* 0x0000000914147c24 */ /* 0x000fe4000f8e02ff */
[----:B------:R-:W-:Y:S01]  /*370f0*/  IMAD R19, R19, UR9, RZ ;  /* 0x0000000913137c24 */ /* 0x000fe2000f8e02ff */
[----:B0-----:R-:W2:Y:S04]  /*37100*/  LDL.LU R22, [R1+0x5740] ;  /* 0x0057400001167983 */ /* 0x001ea80000300800 */
[----:B------:R0:W-:Y:S04]  /*37110*/  STL [R1+0x7c], R21 ;  /* 0x00007c1501007387 */ /* 0x0001e80000100800 */
[----:B0-----:R-:W3:Y:S04]  /*37120*/  LDL.LU R21, [R1+0x573c] ;  /* 0x00573c0001157983 */ /* 0x001ee80000300800 */
[----:B------:R0:W-:Y:S04]  /*37130*/  STL [R1+0x78], R4 ;  /* 0x0000780401007387 */ /* 0x0001e80000100800 */
[----:B0-----:R-:W4:Y:S04]  /*37140*/  LDL.LU R4, [R1] ;  /* 0x0000000001047983 */ /* 0x001f280000300800 */
[----:B------:R0:W-:Y:S04]  /*37150*/  STL [R1+0x74], R20 ;  /* 0x0000741401007387 */ /* 0x0001e80000100800 */
[----:B0-----:R-:W2:Y:S04]  /*37160*/  LDL.LU R20, [R1+0x5738] ;  /* 0x0057380001147983 */ /* 0x001ea80000300800 */
[----:B------:R0:W-:Y:S04]  /*37170*/  STL [R1+0x70], R19 ;  /* 0x0000701301007387 */ /* 0x0001e80000100800 */
[----:B0-----:R-:W2:Y:S01]  /*37180*/  LDL.LU R19, [R1+0x5734] ;  /* 0x0057340001137983 */ /* 0x001ea20000300800 */
[----:B------:R-:W-:-:S02]  /*37190*/  IMAD R18, R18, UR9, RZ ;  /* 0x0000000912127c24 */ /* 0x000fc4000f8e02ff */
[----:B------:R-:W-:Y:S02]  /*371a0*/  IMAD R17, R17, UR9, RZ ;  /* 0x0000000911117c24 */ /* 0x000fe4000f8e02ff */
[----:B------:R-:W-:Y:S02]  /*371b0*/  IMAD R16, R16, UR9, RZ ;  /* 0x0000000910107c24 */ /* 0x000fe4000f8e02ff */
[----:B------:R-:W-:Y:S01]  /*371c0*/  IMAD R15, R15, UR9, RZ ;  /* 0x000000090f0f7c24 */ /* 0x000fe2000f8e02ff */
[----:B------:R0:W-:Y:S01]  /*371d0*/  STL [R1+0x6c], R18 ;  /* 0x00006c1201007387 */ /* 0x0001e20000100800 */
[----:B------:R-:W-:Y:S02]  /*371e0*/  IMAD R14, R14, UR9, RZ ;  /* 0x000000090e0e7c24 */ /* 0x000fe4000f8e02ff */
[----:B------:R-:W-:Y:S02]  /*371f0*/  IMAD R13, R13, UR9, RZ ;  /* 0x000000090d0d7c24 */ /* 0x000fe4000f8e02ff */
[----:B------:R-:W-:Y:S01]  /*37200*/  IMAD R12, R12, UR9, RZ ;  /* 0x000000090c0c7c24 */ /* 0x000fe2000f8e02ff */
[----:B0-----:R-:W2:Y:S04]  /*37210*/  LDL.LU R18, [R1+0x5730] ;  /* 0x0057300001127983 */ /* 0x001ea80000300800 */
[----:B------:R0:W-:Y:S01]  /*37220*/  STL [R1+0x68], R17 ;  /* 0x0000681101007387 */ /* 0x0001e20000100800 */
[----:B------:R-:W-:-:S02]  /*37230*/  IMAD R11, R11, UR9, RZ ;  /* 0x000000090b0b7c24 */ /* 0x000fc4000f8e02ff */
[----:B------:R-:W-:Y:S01]  /*37240*/  IMAD R10, R10, UR9, RZ ;  /* 0x000000090a0a7c24 */ /* 0x000fe2000f8e02ff */
[----:B0-----:R-:W2:Y:S04]  /*37250*/  LDL.LU R17, [R1+0x572c] ;  /* 0x00572c0001117983 */ /* 0x001ea80000300800 */
[----:B------:R0:W-:Y:S01]  /*37260*/  STL [R1+0x64], R16 ;  /* 0x0000641001007387 */ /* 0x0001e20000100800 */
[----:B------:R-:W-:-:S03]  /*37270*/  IMAD R9, R9, UR9, RZ ;  /* 0x0000000909097c24 */ /* 0x000fc6000f8e02ff */
        /* <DEDUP_REMOVED lines=46> */
[----:B------:R0:W-:Y:S04]  /*37560*/  STL [R1+0x24], R59 ;  /* 0x0000243b01007387 */ /* 0x0001e80000100800 */
        /* <DEDUP_REMOVED lines=12> */
[----:B0-----:R-:W2:Y:S02]  /*37630*/  LDL.LU R47, [R1+0x56d0] ;  /* 0x0056d000012f7983 */ /* 0x001ea40000300800 */
[----:B--2---:R-:W-:-:S05]  /*37640*/  IMAD R47, R47, UR9, RZ ;  /* 0x000000092f2f7c24 */ /* 0x004fca000f8e02ff */
[----:B------:R0:W-:Y:S04]  /*37650*/  STL [R1+0xc], R47 ;  /* 0x00000c2f01007387 */ /* 0x0001e80000100800 */
[----:B0-----:R-:W2:Y:S01]  /*37660*/  LDL.LU R47, [R1+0x56cc] ;  /* 0x0056cc00012f7983 */ /* 0x001ea20000300800 */
[----:B------:R-:W-:-:S05]  /*37670*/  IMAD R61, R61, UR9, RZ ;  /* 0x000000093d3d7c24 */ /* 0x000fca000f8e02ff */
[----:B------:R4:W-:Y:S02]  /*37680*/  STL [R1+0x4], R61 ;  /* 0x0000043d01007387 */ /* 0x0009e40000100800 */
[----:B----4-:R-:W-:Y:S01]  /*37690*/  IMAD R61, R4, UR9, RZ ;  /* 0x00000009043d7c24 */ /* 0x010fe2000f8e02ff */
[----:B--2---:R-:W-:-:S05]  /*376a0*/  IADD3 R4, P4, PT, R60, R47, RZ ;  /* 0x0000002f3c047210 */ /* 0x004fca0007f9e0ff */
[----:B------:R0:W-:Y:S02]  /*376b0*/  STL [R1+0x3ba4], R4 ;  /* 0x003ba40401007387 */ /* 0x0001e40000100800 */
[----:B0-----:R-:W-:-:S05]  /*376c0*/  IADD3 R4, P6, PT, R59, R47, RZ ;  /* 0x0000002f3b047210 */ /* 0x001fca0007fde0ff */
        /* <DEDUP_REMOVED lines=8> */
[----:B------:R0:W-:Y:S04]  /*37750*/  STL [R1+0x3bb8], R4 ;  /* 0x003bb80401007387 */ /* 0x0001e80000100800 */
[----:B0-----:R-:W2:Y:S01]  /*37760*/  LDL.LU R4, [R1+0x56c8] ;  /* 0x0056c80001047983 */ /* 0x001ea20000300800 */
        /* <DEDUP_REMOVED lines=9> */
[----:B------:R-:W-:-:S02]  /*37800*/  IMAD R51, R51, UR9, RZ ;  /* 0x0000000933337c24 */ /* 0x000fc4000f8e02ff */
[----:B------:R-:W-:Y:S01]  /*37810*/  IMAD R52, R52, UR9, RZ ;  /* 0x0000000934347c24 */ /* 0x000fe2000f8e02ff */
[----:B--2---:R-:W-:-:S05]  /*37820*/  LEA.HI.X.SX32 R60, R60, R4, 0x1, P4 ;  /* 0x000000043c3c7211 */ /* 0x004fca00020f0eff */
[----:B------:R0:W-:Y:S01]  /*37830*/  STL [R1+0x3b9c], R60 ;  /* 0x003b9c3c01007387 */ /* 0x0001e20000100800 */
[-C--:B------:R-:W-:Y:S02]  /*37840*/  LEA.HI.X.SX32 R59, R59, R4.reuse, 0x1, P6 ;  /* 0x000000043b3b7211 */ /* 0x080fe400030f0eff */
[----:B------:R-:W-:Y:S02]  /*37850*/  LEA.HI.X.SX32 R58, R58, R4, 0x1, P3 ;  /* 0x000000043a3a7211 */ /* 0x000fe400018f0eff */
[----:B0-----:R-:W-:-:S05]  /*37860*/  IADD3 R60, P5, PT, R5, R47, RZ ;  /* 0x0000002f053c7210 */ /* 0x001fca0007fbe0ff */
[----:B------:R0:W-:Y:S04]  /*37870*/  STL [R1+0x3ba0], R60 ;  /* 0x003ba03c01007387 */ /* 0x0001e80000100800 */
[----:B------:R1:W-:Y:S01]  /*37880*/  STL [R1+0x3b94], R59 ;  /* 0x003b943b01007387 */ /* 0x0003e20000100800 */
[-C--:B------:R-:W-:Y:S02]  /*37890*/  LEA.HI.X.SX32 R57, R57, R4.reuse, 0x1, P1 ;  /* 0x0000000439397211 */ /* 0x080fe400008f0eff */
[-C--:B0-----:R-:W-:Y:S02]  /*378a0*/  IADD3 R60, P4, PT, R6, R47.reuse, RZ ;  /* 0x0000002f063c7210 */ /* 0x081fe40007f9e0ff */
[----:B-1----:R-:W-:Y:S02]  /*378b0*/  IADD3 R59, P3, PT, R7, R47, RZ ;  /* 0x0000002f073b7210 */ /* 0x002fe40007f7e0ff */
[-C--:B------:R-:W-:Y:S01]  /*378c0*/  LEA.HI.X.SX32 R56, R56, R4.reuse, 0x1, P0 ;  /* 0x0000000438387211 */ /* 0x080fe200000f0eff */
[----:B------:R-:W-:Y:S04]  /*378d0*/  STL [R1+0x3b98], R60 ;  /* 0x003b983c01007387 */ /* 0x000fe80000100800 */
[----:B------:R0:W-:Y:S04]  /*378e0*/  STL [R1+0x3b8c], R58 ;  /* 0x003b8c3a01007387 */ /* 0x0001e80000100800 */
[----:B------:R-:W-:Y:S04]  /*378f0*/  STL [R1+0x3b90], R59 ;  /* 0x003b903b01007387 */ /* 0x000fe80000100800 */
[----:B------:R1:W-:Y:S01]  /*37900*/  STL [R1+0x3b84], R57 ;  /* 0x003b843901007387 */ /* 0x0003e20000100800 */
[----:B------:R-:W-:-:S02]  /*37910*/  LEA.HI.X.SX32 R55, R55, R4, 0x1, P2 ;  /* 0x0000000437377211 */ /* 0x000fc400010f0eff */
[-C--:B0-----:R-:W-:Y:S02]  /*37920*/  IADD3 R58, P1, PT, R8, R47.reuse, RZ ;  /* 0x0000002f083a7210 */ /* 0x081fe40007f3e0ff */
[----:B-1----:R-:W-:-:S03]  /*37930*/  IADD3 R57, P0, PT, R9, R47, RZ ;  /* 0x0000002f09397210 */ /* 0x002fc60007f1e0ff */
[----:B------:R-:W-:Y:S04]  /*37940*/  STL [R1+0x3b88], R58 ;  /* 0x003b883a01007387 */ /* 0x000fe80000100800 */
[----:B------:R0:W-:Y:S01]  /*37950*/  STL [R1+0x3b7c], R56 ;  /* 0x003b7c3801007387 */ /* 0x0001e20000100800 */
[----:B------:R-:W-:-:S03]  /*37960*/  LEA.HI.X.SX32 R5, R5, R4, 0x1, P5 ;  /* 0x0000000405057211 */ /* 0x000fc600028f0eff */
[----:B------:R-:W-:Y:S04]  /*37970*/  STL [R1+0x3b80], R57 ;  /* 0x003b803901007387 */ /* 0x000fe80000100800 */
[----:B------:R1:W-:Y:S01]  /*37980*/  STL [R1+0x3b74], R55 ;  /* 0x003b743701007387 */ /* 0x0003e20000100800 */
[----:B------:R-:W-:Y:S02]  /*37990*/  LEA.HI.X.SX32 R6, R6, R4, 0x1, P4 ;  /* 0x0000000406067211 */ /* 0x000fe400020f0eff */
[-C--:B0-----:R-:W-:Y:S02]  /*379a0*/  IADD3 R56, P2, PT, R10, R47.reuse, RZ ;  /* 0x0000002f0a387210 */ /* 0x081fe40007f5e0ff */
[----:B-1----:R-:W-:-:S03]  /*379b0*/  IADD3 R55, P5, PT, R11, R47, RZ ;  /* 0x0000002f0b377210 */ /* 0x002fc60007fbe0ff */
[----:B------:R-:W-:Y:S04]  /*379c0*/  STL [R1+0x3b78], R56 ;  /* 0x003b783801007387 */ /* 0x000fe80000100800 */
[----:B------:R0:W-:Y:S01]  /*379d0*/  STL [R1+0x3b6c], R5 ;  /* 0x003b6c0501007387 */ /* 0x0001e20000100800 */
[----:B------:R-:W-:-:S03]  /*379e0*/  LEA.HI.X.SX32 R7, R7, R4, 0x1, P3 ;  /* 0x0000000407077211 */ /* 0x000fc600018f0eff */
[----:B------:R-:W-:Y:S04]  /*379f0*/  STL [R1+0x3b70], R55 ;  /* 0x003b703701007387 */ /* 0x000fe80000100800 */
[----:B------:R1:W-:Y:S01]  /*37a00*/  STL [R1+0x3b64], R6 ;  /* 0x003b640601007387 */ /* 0x0003e20000100800 */
[-C--:B0-----:R-:W-:Y:S02]  /*37a10*/  IADD3 R5, P4, PT, R12, R47.reuse, RZ ;  /* 0x0000002f0c057210 */ /* 0x081fe40007f9e0ff */
[----:B-1----:R-:W-:-:S03]  /*37a20*/  IADD3 R6, P3, PT, R13, R47, RZ ;  /* 0x0000002f0d067210 */ /* 0x002fc60007f7e0ff */
[----:B------:R0:W-:Y:S04]  /*37a30*/  STL [R1+0x3b68], R5 ;  /* 0x003b680501007387 */ /* 0x0001e80000100800 */
[----:B------:R1:W-:Y:S04]  /*37a40*/  STL [R1+0x3b5c], R7 ;  /* 0x003b5c0701007387 */ /* 0x0003e80000100800 */
[----:B------:R2:W-:Y:S01]  /*37a50*/  STL [R1+0x3b60], R6 ;  /* 0x003b600601007387 */ /* 0x0005e20000100800 */
[----:B0-----:R-:W-:Y:S02]  /*37a60*/  LEA.HI.X.SX32 R5, R8, R4, 0x1, P1 ;  /* 0x0000000408057211 */ /* 0x001fe400008f0eff */
[----:B-1----:R-:W-:-:S02]  /*37a70*/  IADD3 R7, P1, PT, R14, R47, RZ ;  /* 0x0000002f0e077210 */ /* 0x002fc40007f3e0ff */
[----:B--2---:R-:W-:Y:S01]  /*37a80*/  LEA.HI.X.SX32 R6, R9, R4, 0x1, P0 ;  /* 0x0000000409067211 */ /* 0x004fe200000f0eff */
[----:B------:R0:W-:Y:S04]  /*37a90*/  STL [R1+0x3b54], R5 ;  /* 0x003b540501007387 */ /* 0x0001e80000100800 */
[----:B------:R1:W-:Y:S04]  /*37aa0*/  STL [R1+0x3b58], R7 ;  /* 0x003b580701007387 */ /* 0x0003e80000100800 */
[----:B------:R2:W-:Y:S01]  /*37ab0*/  STL [R1+0x3b4c], R6 ;  /* 0x003b4c0601007387 */ /* 0x0005e20000100800 */
[----:B0-----:R-:W-:-:S02]  /*37ac0*/  IADD3 R5, P0, PT, R15, R47, RZ ;  /* 0x0000002f0f057210 */ /* 0x001fc40007f1e0ff */
[-C--:B-1----:R-:W-:Y:S02]  /*37ad0*/  LEA.HI.X.SX32 R7, R10, R4.reuse, 0x1, P2 ;  /* 0x000000040a077211 */ /* 0x082fe400010f0eff */
[----:B--2---:R-:W-:Y:S01]  /*37ae0*/  IADD3 R6, P2, PT, R16, R47, RZ ;  /* 0x0000002f10067210 */ /* 0x004fe20007f5e0ff */
[----:B------:R0:W-:Y:S04]  /*37af0*/  STL [R1+0x3b50], R5 ;  /* 0x003b500501007387 */ /* 0x0001e80000100800 */
[----:B------:R1:W-:Y:S04]  /*37b00*/  STL [R1+0x3b44], R7 ;  /* 0x003b440701007387 */ /* 0x0003e80000100800 */
[----:B------:R2:W-:Y:S01]  /*37b10*/  STL [R1+0x3b48], R6 ;  /* 0x003b480601007387 */ /* 0x0005e20000100800 */
[----:B0-----:R-:W-:-:S02]  /*37b20*/  LEA.HI.X.SX32 R5, R11, R4, 0x1, P5 ;  /* 0x000000040b057211 */ /* 0x001fc400028f0eff */
[-C--:B-1----:R-:W-:Y:S02]  /*37b30*/  IADD3 R7, P5, PT, R17, R47.reuse, RZ ;  /* 0x0000002f11077210 */ /* 0x082fe40007fbe0ff */
        /* <DEDUP_REMOVED lines=16> */
[----:B---3--:R-:W-:-:S02]  /*37c40*/  IADD3 R5, P0, PT, R21, R47, RZ ;  /* 0x0000002f15057210 */ /* 0x008fc40007f1e0ff */
[-C--:B0-----:R-:W-:Y:S02]  /*37c50*/  LEA.HI.X.SX32 R7, R16, R4.reuse, 0x1, P2 ;  /* 0x0000000410077211 */ /* 0x081fe400010f0eff */
[----:B-1----:R-:W-:Y:S01]  /*37c60*/  IADD3 R6, P2, PT, R22, R47, RZ ;  /* 0x0000002f16067210 */ /* 0x002fe20007f5e0ff */
        /* <DEDUP_REMOVED lines=85> */
[----:B------:R-:W-:Y:S04]  /*381c0*/  STL [R1+0x3a6c], R7 ;  /* 0x003a6c0701007387 */ /* 0x000fe80000100800 */
[----:B------:R-:W2:Y:S04]  /*381d0*/  LDL.LU R56, [R1+0x210] ;  /* 0x0002100001387983 */ /* 0x000ea80000300800 */
[----:B------:R1:W-:Y:S01]  /*381e0*/  STL [R1+0x3a70], R6 ;  /* 0x003a700601007387 */ /* 0x0003e20000100800 */
[----:B0-----:R-:W-:-:S02]  /*381f0*/  LEA.HI.X.SX32 R5, R38, R4, 0x1, P1 ;  /* 0x0000000426057211 */ /* 0x001fc400008f0eff */
[----:B-1----:R-:W-:-:S03]  /*38200*/  IADD3 R6, P1, PT, R44, R47, RZ ;  /* 0x0000002f2c067210 */ /* 0x002fc60007f3e0ff */
[----:B------:R0:W-:Y:S04]  /*38210*/  STL [R1+0x3a64], R5 ;  /* 0x003a640501007387 */ /* 0x0001e80000100800 */
[----:B------:R-:W3:Y:S04]  /*38220*/  LDL.LU R57, [R1+0x218] ;  /* 0x0002180001397983 */ /* 0x000ee80000300800 */
[----:B------:R1:W-:Y:S01]  /*38230*/  STL [R1+0x3a68], R6 ;  /* 0x003a680601007387 */ /* 0x0003e20000100800 */
[----:B0-----:R-:W-:Y:S02]  /*38240*/  LEA.HI.X.SX32 R5, R39, R4, 0x1, P0 ;  /* 0x0000000427057211 */ /* 0x001fe400000f0eff */
[----:B-1----:R-:W-:-:S03]  /*38250*/  IADD3 R6, P0, PT, R45, R47, RZ ;  /* 0x0000002f2d067210 */ /* 0x002fc60007f1e0ff */
[----:B------:R0:W-:Y:S04]  /*38260*/  STL [R1+0x3a5c], R5 ;  /* 0x003a5c0501007387 */ /* 0x0001e80000100800 */
[----:B------:R-:W4:Y:S04]  /*38270*/  LDL.LU R11, [R1+0x228] ;  /* 0x00022800010b7983 */ /* 0x000f280000300800 */
        /* <DEDUP_REMOVED lines=31> */
[----:B0-----:R-:W-:-:S05]  /*38470*/  LEA.HI.X.SX32 R5, R46, R4, 0x1, P2 ;  /* 0x000000042e057211 */ /* 0x001fca00010f0eff */
[----:B------:R0:W-:Y:S04]  /*38480*/  STL [R1+0x3a24], R5 ;  /* 0x003a240501007387 */ /* 0x0001e80000100800 */
[----:B------:R-:W4:Y:S01]  /*38490*/  LDL.LU R9, [R1+0x280] ;  /* 0x0002800001097983 */ /* 0x000f220000300800 */
[----:B------:R-:W-:Y:S02]  /*384a0*/  IMAD R53, R53, UR9, RZ ;  /* 0x0000000935357c24 */ /* 0x000fe4000f8e02ff */
[----:B------:R-:W-:-:S03]  /*384b0*/  IMAD R54, R54, UR9, RZ ;  /* 0x0000000936367c24 */ /* 0x000fc6000f8e02ff */
[----:B-1----:R-:W-:Y:S02]  /*384c0*/  IADD3 R6, P2, PT, R53, R47, RZ ;  /* 0x0000002f35067210 */ /* 0x002fe40007f5e0ff */
[----:B0-----:R-:W-:-:S03]  /*384d0*/  LEA.HI.X.SX32 R5, R48, R4, 0x1, P5 ;  /* 0x0000000430057211 */ /* 0x001fc600028f0eff */
[----:B------:R0:W-:Y:S04]  /*384e0*/  STL [R1+0x3a28], R6 ;  /* 0x003a280601007387 */ /* 0x0001e80000100800 */
[----:B------:R1:W-:Y:S04]  /*384f0*/  STL [R1+0x3a1c], R5 ;  /* 0x003a1c0501007387 */ /* 0x0003e80000100800 */
[----:B------:R-:W4:Y:S01]  /*38500*/  LDL.LU R8, [R1+0x28c] ;  /* 0x00028c0001087983 */ /* 0x000f220000300800 */
[----:B0-----:R-:W-:Y:S02]  /*38510*/  IADD3 R6, P5, PT, R54, R47, RZ ;  /* 0x0000002f36067210 */ /* 0x001fe40007fbe0ff */
[----:B-1----:R-:W-:-:S03]  /*38520*/  LEA.HI.X.SX32 R5, R49, R4, 0x1, P4 ;  /* 0x0000000431057211 */ /* 0x002fc600020f0eff */
[----:B------:R-:W-:Y:S04]  /*38530*/  STL [R1+0x3a20], R6 ;  /* 0x003a200601007387 */ /* 0x000fe80000100800 */
[----:B------:R0:W-:Y:S04]  /*38540*/  STL [R1+0x3a14], R5 ;  /* 0x003a140501007387 */ /* 0x0001e80000100800 */
[----:B------:R-:W4:Y:S01]  /*38550*/  LDL.LU R7, [R1+0x298] ;  /* 0x0002980001077983 */ /* 0x000f220000300800 */
[----:B0-----:R-:W-:Y:S02]  /*38560*/  LEA.HI.X.SX32 R5, R50, R4, 0x1, P3 ;  /* 0x0000000432057211 */ /* 0x001fe400018f0eff */
[----:B--2---:R-:W-:-:S05]  /*38570*/  IADD3 R6, P4, PT, R56, R47, RZ ;  /* 0x0000002f38067210 */ /* 0x004fca0007f9e0ff */
[----:B------:R0:W-:Y:S04]  /*38580*/  STL [R1+0x3a18], R6 ;  /* 0x003a180601007387 */ /* 0x0001e80000100800 */
[----:B------:R1:W-:Y:S01]  /*38590*/  STL [R1+0x3a0c], R5 ;  /* 0x003a0c0501007387 */ /* 0x0003e20000100800 */
[----:B---3--:R-:W-:-:S03]  /*385a0*/  IADD3 R12, P3, PT, R57, R47, RZ ;  /* 0x0000002f390c7210 */ /* 0x008fc60007f7e0ff */
[----:B0-----:R-:W2:Y:S01]  /*385b0*/  LDL.LU R6, [R1+0x2a8] ;  /* 0x0002a80001067983 */ /* 0x001ea20000300800 */
[----:B-1----:R-:W-:-:S03]  /*385c0*/  LEA.HI.X.SX32 R5, R51, R4, 0x1, P1 ;  /* 0x0000000433057211 */ /* 0x002fc600008f0eff */
[----:B------:R0:W-:Y:S04]  /*385d0*/  STL [R1+0x3a10], R12 ;  /* 0x003a100c01007387 */ /* 0x0001e80000100800 */
[----:B------:R1:W-:Y:S01]  /*385e0*/  STL [R1+0x3a04], R5 ;  /* 0x003a040501007387 */ /* 0x0003e20000100800 */
[-C--:B----4-:R-:W-:Y:S02]  /*385f0*/  IADD3 R15, P1, PT, R11, R47.reuse, RZ ;  /* 0x0000002f0b0f7210 */ /* 0x090fe40007f3e0ff */
[----:B0-----:R-:W-:Y:S01]  /*38600*/  LEA.HI.X.SX32 R12, R52, R4, 0x1, P0 ;  /* 0x00000004340c7211 */ /* 0x001fe200000f0eff */
[----:B-1----:R-:W3:Y:S04]  /*38610*/  LDL.LU R5, [R1+0x2b0] ;  /* 0x0002b00001057983 */ /* 0x002ee80000300800 */
[----:B------:R0:W-:Y:S04]  /*38620*/  STL [R1+0x3a08], R15 ;  /* 0x003a080f01007387 */ /* 0x0001e80000100800 */
[----:B------:R1:W-:Y:S04]  /*38630*/  STL [R1+0x39fc], R12 ;  /* 0x0039fc0c01007387 */ /* 0x0003e80000100800 */
[----:B------:R-:W4:Y:S01]  /*38640*/  LDL.LU R55, [R1+0x2c0] ;  /* 0x0002c00001377983 */ /* 0x000f220000300800 */
[----:B0-----:R-:W-:-:S02]  /*38650*/  IADD3 R15, P0, PT, R58, R47, RZ ;  /* 0x0000002f3a0f7210 */ /* 0x001fc40007f1e0ff */
[----:B-1----:R-:W-:-:S03]  /*38660*/  LEA.HI.X.SX32 R12, R53, R4, 0x1, P2 ;  /* 0x00000004350c7211 */ /* 0x002fc600010f0eff */
[----:B------:R0:W-:Y:S04]  /*38670*/  STL [R1+0x3a00], R15 ;  /* 0x003a000f01007387 */ /* 0x0001e80000100800 */
[----:B------:R1:W-:Y:S01]  /*38680*/  STL [R1+0x39f4], R12 ;  /* 0x0039f40c01007387 */ /* 0x0003e20000100800 */
[-C--:B------:R-:W-:Y:S02]  /*38690*/  IADD3 R16, P2, PT, R59, R47.reuse, RZ ;  /* 0x0000002f3b107210 */ /* 0x080fe40007f5e0ff */
[----:B0-----:R-:W-:Y:S01]  /*386a0*/  LEA.HI.X.SX32 R15, R54, R4, 0x1, P5 ;  /* 0x00000004360f7211 */ /* 0x001fe200028f0eff */
[----:B-1----:R-:W4:Y:S04]  /*386b0*/  LDL.LU R12, [R1+0x2cc] ;  /* 0x0002cc00010c7983 */ /* 0x002f280000300800 */
[----:B------:R0:W-:Y:S04]  /*386c0*/  STL [R1+0x39f8], R16 ;  /* 0x0039f81001007387 */ /* 0x0001e80000100800 */
[----:B------:R1:W-:Y:S01]  /*386d0*/  STL [R1+0x2bd8], R15 ;  /* 0x002bd80f01007387 */ /* 0x0003e20000100800 */
[----:B0-----:R-:W-:-:S02]  /*386e0*/  IADD3 R16, P5, PT, R60, R47, RZ ;  /* 0x0000002f3c107210 */ /* 0x001fc40007fbe0ff */
[----:B-1----:R-:W-:Y:S02]  /*386f0*/  LEA.HI.X.SX32 R15, R56, R4, 0x1, P4 ;  /* 0x00000004380f7211 */ /* 0x002fe400020f0eff */
[----:B------:R-:W4:Y:S04]  /*38700*/  LDL.LU R56, [R1+0x2d8] ;  /* 0x0002d80001387983 */ /* 0x000f280000300800 */
        /* <DEDUP_REMOVED lines=18> */
[-C--:B-1----:R-:W-:Y:S02]  /*38830*/  LEA.HI.X.SX32 R15, R59, R4.reuse, 0x1, P2 ;  /* 0x000000043b0f7211 */ /* 0x082fe400010f0eff */
[----:B------:R-:W4:Y:S04]  /*38840*/  LDL.LU R59, [R1+0x30c] ;  /* 0x00030c00013b7983 */ /* 0x000f280000300800 */
[----:B------:R-:W-:Y:S04]  /*38850*/  STL [R1+0x2c14], R16 ;  /* 0x002c141001007387 */ /* 0x000fe80000100800 */
[----:B------:R0:W-:Y:S02]  /*38860*/  STL [R1+0x2bec], R15 ;  /* 0x002bec0f01007387 */ /* 0x0001e40000100800 */
[----:B0-----:R-:W-:-:S02]  /*38870*/  LEA.HI.X.SX32 R15, R60, R4, 0x1, P5 ;  /* 0x000000043c0f7211 */ /* 0x001fc400028f0eff */
[----:B------:R-:W4:Y:S01]  /*38880*/  LDL.LU R60, [R1+0x318] ;  /* 0x00031800013c7983 */ /* 0x000f220000300800 */
[----:B------:R-:W-:-:S05]  /*38890*/  IADD3 R16, P2, PT, R8, R47, RZ ;  /* 0x0000002f08107210 */ /* 0x000fca0007f5e0ff */
[----:B------:R0:W-:Y:S04]  /*388a0*/  STL [R1+0x2c1c], R16 ;  /* 0x002c1c1001007387 */ /* 0x0001e80000100800 */
[----:B------:R1:W-:Y:S01]  /*388b0*/  STL [R1+0x2bf0], R15 ;  /* 0x002bf00f01007387 */ /* 0x0003e20000100800 */
[----:B0-----:R-:W-:Y:S02]  /*388c0*/  IADD3 R16, P5, PT, R7, R47, RZ ;  /* 0x0000002f07107210 */ /* 0x001fe40007fbe0ff */
[-C--:B-1----:R-:W-:Y:S02]  /*388d0*/  LEA.HI.X.SX32 R15, R14, R4.reuse, 0x1, P4 ;  /* 0x000000040e0f7211 */ /* 0x082fe400020f0eff */
[----:B------:R-:W4:Y:S04]  /*388e0*/  LDL.LU R14, [R1+0x324] ;  /* 0x00032400010e7983 */ /* 0x000f280000300800 */
[----:B------:R-:W-:Y:S04]  /*388f0*/  STL [R1+0x2c24], R16 ;  /* 0x002c241001007387 */ /* 0x000fe80000100800 */
[----:B------:R0:W-:Y:S02]  /*38900*/  STL [R1+0x2bf8], R15 ;  /* 0x002bf80f01007387 */ /* 0x0001e40000100800 */
[----:B0-----:R-:W-:-:S02]  /*38910*/  LEA.HI.X.SX32 R15, R13, R4, 0x1, P3 ;  /* 0x000000040d0f7211 */ /* 0x001fc400018f0eff */
[----:B------:R-:W4:Y:S01]  /*38920*/  LDL.LU R13, [R1+0x330] ;  /* 0x00033000010d7983 */ /* 0x000f220000300800 */
[----:B--2---:R-:W-:-:S05]  /*38930*/  IADD3 R16, P4, PT, R6, R47, RZ ;  /* 0x0000002f06107210 */ /* 0x004fca0007f9e0ff */
[----:B------:R3:W-:Y:S04]  /*38940*/  STL [R1+0x2c2c], R16 ;  /* 0x002c2c1001007387 */ /* 0x0007e80000100800 */
[----:B------:R0:W-:Y:S01]  /*38950*/  STL [R1+0x2c00], R15 ;  /* 0x002c000f01007387 */ /* 0x0001e20000100800 */
[-C--:B---3--:R-:W-:Y:S02]  /*38960*/  IADD3 R16, P3, PT, R5, R47.reuse, RZ ;  /* 0x0000002f05107210 */ /* 0x088fe40007f7e0ff */
[----:B0-----:R-:W-:Y:S02]  /*38970*/  LEA.HI.X.SX32 R15, R10, R4, 0x1, P1 ;  /* 0x000000040a0f7211 */ /* 0x001fe400008f0eff */
[----:B------:R-:W2:Y:S04]  /*38980*/  LDL.LU R10, [R1+0x338] ;  /* 0x00033800010a7983 */ /* 0x000ea80000300800 */
[----:B------:R4:W-:Y:S04]  /*38990*/  STL [R1+0x2c34], R16 ;  /* 0x002c341001007387 */ /* 0x0009e80000100800 */
[----:B------:R0:W-:Y:S01]  /*389a0*/  STL [R1+0x2c08], R15 ;  /* 0x002c080f01007387 */ /* 0x0001e20000100800 */
[----:B----4-:R-:W-:-:S02]  /*389b0*/  IADD3 R16, P1, PT, R55, R47, RZ ;  /* 0x0000002f37107210 */ /* 0x010fc40007f3e0ff */
[-C--:B0-----:R-:W-:Y:S02]  /*389c0*/  LEA.HI.X.SX32 R15, R9, R4.reuse, 0x1, P0 ;  /* 0x00000004090f7211 */ /* 0x081fe400000f0eff */
[----:B------:R-:W3:Y:S04]  /*389d0*/  LDL.LU R9, [R1+0x348] ;  /* 0x0003480001097983 */ /* 0x000ee80000300800 */
[----:B------:R-:W-:Y:S04]  /*389e0*/  STL [R1+0x2c3c], R16 ;  /* 0x002c3c1001007387 */ /* 0x000fe80000100800 */
[----:B------:R0:W-:Y:S02]  /*389f0*/  STL [R1+0x2c10], R15 ;  /* 0x002c100f01007387 */ /* 0x0001e40000100800 */
[----:B0-----:R-:W-:-:S02]  /*38a00*/  LEA.HI.X.SX32 R15, R8, R4, 0x1, P2 ;  /* 0x00000004080f7211 */ /* 0x001fc400010f0eff */
[-C--:B------:R-:W-:Y:S01]  /*38a10*/  IADD3 R16, P0, PT, R12, R47.reuse, RZ ;  /* 0x0000002f0c107210 */ /* 0x080fe20007f1e0ff */
        /* <DEDUP_REMOVED lines=765> */
[-C--:B------:R-:W-:Y:S02]  /*3b9f0*/  LEA.HI.X.SX32 R14, R14, R4.reuse, 0x1, P2 ;  /* 0x000000040e0e7211 */ /* 0x080fe400010f0eff */
[----:B------:R-:W-:Y:S02]  /*3ba00*/  LEA.HI.X.SX32 R13, R13, R4, 0x1, P5 ;  /* 0x000000040d0d7211 */ /* 0x000fe400028f0eff */
        /* <DEDUP_REMOVED lines=9> */
[----:B0-----:R-:W-:Y:S02]  /*3baa0*/  LEA.HI.X.SX32 R15, R60, R4, 0x1, P0 ;  /* 0x000000043c0f7211 */ /* 0x001fe400000f0eff */
[----:B------:R-:W3:Y:S04]  /*3bab0*/  LDL.LU R60, [R1+0x570] ;  /* 0x00057000013c7983 */ /* 0x000ee80000300800 */
[----:B------:R-:W-:Y:S04]  /*3bac0*/  STL [R1+0x311c], R16 ;  /* 0x00311c1001007387 */ /* 0x000fe80000100800 */
[----:B------:R0:W-:Y:S04]  /*3bad0*/  STL [R1+0x30f0], R15 ;  /* 0x0030f00f01007387 */ /* 0x0001e80000100800 */
[----:B0-----:R-:W4:Y:S01]  /*3bae0*/  LDL.LU R15, [R1+0x568] ;  /* 0x00056800010f7983 */ /* 0x001f220000300800 */
[----:B------:R-:W-:-:S05]  /*3baf0*/  IADD3 R16, P0, PT, R7, R47, RZ ;  /* 0x0000002f07107210 */ /* 0x000fca0007f1e0ff */
[----:B------:R0:W-:Y:S04]  /*3bb00*/  STL [R1+0x3124], R16 ;  /* 0x0031241001007387 */ /* 0x0001e80000100800 */
[----:B------:R1:W-:Y:S01]  /*3bb10*/  STL [R1+0x30f8], R14 ;  /* 0x0030f80e01007387 */ /* 0x0003e20000100800 */
[----:B0-----:R-:W-:-:S03]  /*3bb20*/  IADD3 R16, P2, PT, R6, R47, RZ ;  /* 0x0000002f06107210 */ /* 0x001fc60007f5e0ff */
[----:B-1----:R-:W4:Y:S04]  /*3bb30*/  LDL.LU R14, [R1+0x560] ;  /* 0x00056000010e7983 */ /* 0x002f280000300800 */
[----:B------:R0:W-:Y:S04]  /*3bb40*/  STL [R1+0x312c], R16 ;  /* 0x00312c1001007387 */ /* 0x0001e80000100800 */
[----:B------:R1:W-:Y:S01]  /*3bb50*/  STL [R1+0x3100], R13 ;  /* 0x0031000d01007387 */ /* 0x0003e20000100800 */
[----:B------:R-:W-:Y:S02]  /*3bb60*/  LEA.HI.X.SX32 R9, R9, R4, 0x1, P3 ;  /* 0x0000000409097211 */ /* 0x000fe400018f0eff */
[----:B0-----:R-:W-:-:S02]  /*3bb70*/  IADD3 R16, P5, PT, R5, R47, RZ ;  /* 0x0000002f05107210 */ /* 0x001fc40007fbe0ff */
[-C--:B-1----:R-:W-:Y:S02]  /*3bb80*/  LEA.HI.X.SX32 R13, R10, R4.reuse, 0x1, P4 ;  /* 0x000000040a0d7211 */ /* 0x082fe400020f0eff */
[----:B------:R-:W4:Y:S04]  /*3bb90*/  LDL.LU R10, [R1+0x55c] ;  /* 0x00055c00010a7983 */ /* 0x000f280000300800 */
[----:B------:R0:W-:Y:S04]  /*3bba0*/  STL [R1+0x3134], R16 ;  /* 0x0031341001007387 */ /* 0x0001e80000100800 */
[----:B------:R1:W-:Y:S01]  /*3bbb0*/  STL [R1+0x3108], R13 ;  /* 0x0031080d01007387 */ /* 0x0003e20000100800 */
[----:B------:R-:W-:-:S02]  /*3bbc0*/  LEA.HI.X.SX32 R8, R8, R4, 0x1, P1 ;  /* 0x0000000408087211 */ /* 0x000fc400008f0eff */
[----:B0-----:R-:W-:Y:S01]  /*3bbd0*/  IADD3 R16, P4, PT, R55, R47, RZ ;  /* 0x0000002f37107210 */ /* 0x001fe20007f9e0ff */
[----:B-1----:R-:W4:Y:S04]  /*3bbe0*/  LDL.LU R13, [R1+0x558] ;  /* 0x00055800010d7983 */ /* 0x002f280000300800 */
        /* <DEDUP_REMOVED lines=8> */
[-C--:B0-----:R-:W-:Y:S01]  /*3bc70*/  IADD3 R16, P1, PT, R56, R47.reuse, RZ ;  /* 0x0000002f38107210 */ /* 0x081fe20007f3e0ff */
[----:B-1----:R-:W4:Y:S04]  /*3bc80*/  LDL.LU R8, [R1+0x54c] ;  /* 0x00054c0001087983 */ /* 0x002f280000300800 */
[----:B------:R0:W-:Y:S04]  /*3bc90*/  STL [R1+0x314c], R16 ;  /* 0x00314c1001007387 */ /* 0x0001e80000100800 */
[----:B------:R1:W-:Y:S01]  /*3bca0*/  STL [R1+0x3120], R7 ;  /* 0x0031200701007387 */ /* 0x0003e20000100800 */
[----:B0-----:R-:W-:-:S03]  /*3bcb0*/  IADD3 R16, P0, PT, R57, R47, RZ ;  /* 0x0000002f39107210 */ /* 0x001fc60007f1e0ff */
[----:B-1----:R-:W4:Y:S04]  /*3bcc0*/  LDL.LU R7, [R1+0x548] ;  /* 0x0005480001077983 */ /* 0x002f280000300800 */
[----:B------:R-:W-:Y:S04]  /*3bcd0*/  STL [R1+0x3154], R16 ;  /* 0x0031541001007387 */ /* 0x000fe80000100800 */
[----:B------:R0:W-:Y:S04]  /*3bce0*/  STL [R1+0x3128], R6 ;  /* 0x0031280601007387 */ /* 0x0001e80000100800 */
[----:B0-----:R-:W4:Y:S01]  /*3bcf0*/  LDL.LU R6, [R1+0x540] ;  /* 0x0005400001067983 */ /* 0x001f220000300800 */
[----:B------:R-:W-:-:S02]  /*3bd00*/  IADD3 R16, P2, PT, R11, R47, RZ ;  /* 0x0000002f0b107210 */ /* 0x000fc40007f5e0ff */
[----:B------:R-:W-:-:S03]  /*3bd10*/  LEA.HI.X.SX32 R17, R5, R4, 0x1, P5 ;  /* 0x0000000405117211 */ /* 0x000fc600028f0eff */
[----:B------:R0:W-:Y:S04]  /*3bd20*/  STL [R1+0x315c], R16 ;  /* 0x00315c1001007387 */ /* 0x0001e80000100800 */
[----:B------:R-:W4:Y:S04]  /*3bd30*/  LDL.LU R5, [R1+0x53c] ;  /* 0x00053c0001057983 */ /* 0x000f280000300800 */
[----:B------:R1:W-:Y:S01]  /*3bd40*/  STL [R1+0x3130], R17 ;  /* 0x0031301101007387 */ /* 0x0003e20000100800 */
[----:B0-----:R-:W-:Y:S02]  /*3bd50*/  IADD3 R16, P5, PT, R58, R47, RZ ;  /* 0x0000002f3a107210 */ /* 0x001fe40007fbe0ff */
[----:B-1----:R-:W-:-:S03]  /*3bd60*/  LEA.HI.X.SX32 R17, R55, R4, 0x1, P4 ;  /* 0x0000000437117211 */ /* 0x002fc600020f0eff */
[----:B------:R-:W-:Y:S04]  /*3bd70*/  STL [R1+0x3164], R16 ;  /* 0x0031641001007387 */ /* 0x000fe80000100800 */
[----:B------:R-:W4:Y:S04]  /*3bd80*/  LDL.LU R55, [R1+0x534] ;  /* 0x0005340001377983 */ /* 0x000f280000300800 */
[----:B------:R0:W-:Y:S02]  /*3bd90*/  STL [R1+0x3138], R17 ;  /* 0x0031381101007387 */ /* 0x0001e40000100800 */
[----:B0-----:R-:W-:-:S02]  /*3bda0*/  LEA.HI.X.SX32 R17, R12, R4, 0x1, P3 ;  /* 0x000000040c117211 */ /* 0x001fc400018f0eff */
[----:B--2---:R-:W-:-:S05]  /*3bdb0*/  IADD3 R16, P4, PT, R59, R47, RZ ;  /* 0x0000002f3b107210 */ /* 0x004fca0007f9e0ff */
[----:B------:R3:W-:Y:S04]  /*3bdc0*/  STL [R1+0x316c], R16 ;  /* 0x00316c1001007387 */ /* 0x0007e80000100800 */
[----:B------:R-:W2:Y:S04]  /*3bdd0*/  LDL.LU R12, [R1+0x530] ;  /* 0x00053000010c7983 */ /* 0x000ea80000300800 */
[----:B------:R0:W-:Y:S01]  /*3bde0*/  STL [R1+0x3140], R17 ;  /* 0x0031401101007387 */ /* 0x0001e20000100800 */
[----:B---3--:R-:W-:Y:S02]  /*3bdf0*/  IADD3 R16, P3, PT, R60, R47, RZ ;  /* 0x0000002f3c107210 */ /* 0x008fe40007f7e0ff */
[----:B0-----:R-:W-:-:S03]  /*3be00*/  LEA.HI.X.SX32 R17, R56, R4, 0x1, P1 ;  /* 0x0000000438117211 */ /* 0x001fc600008f0eff */
[----:B------:R4:W-:Y:S04]  /*3be10*/  STL [R1+0x3174], R16 ;  /* 0x0031741001007387 */ /* 0x0009e80000100800 */
[----:B------:R-:W3:Y:S04]  /*3be20*/  LDL.LU R56, [R1+0x52c] ;  /* 0x00052c0001387983 */ /* 0x000ee80000300800 */
[----:B------:R0:W-:Y:S01]  /*3be30*/  STL [R1+0x3148], R17 ;  /* 0x0031481101007387 */ /* 0x0001e20000100800 */
[----:B----4-:R-:W-:Y:S02]  /*3be40*/  IADD3 R16, P1, PT, R15, R47, RZ ;  /* 0x0000002f0f107210 */ /* 0x010fe40007f3e0ff */
[----:B0-----:R-:W-:-:S03]  /*3be50*/  LEA.HI.X.SX32 R17, R57, R4, 0x1, P0 ;  /* 0x0000000439117211 */ /* 0x001fc600000f0eff */
[----:B------:R0:W-:Y:S04]  /*3be60*/  STL [R1+0x317c], R16 ;  /* 0x00317c1001007387 */ /* 0x0001e80000100800 */
[----:B------:R-:W4:Y:S04]  /*3be70*/  LDL.LU R57, [R1+0x524] ;  /* 0x0005240001397983 */ /* 0x000f280000300800 */
[----:B------:R1:W-:Y:S01]  /*3be80*/  STL [R1+0x3150], R17 ;  /* 0x0031501101007387 */ /* 0x0003e20000100800 */
[----:B0-----:R-:W-:Y:S02]  /*3be90*/  IADD3 R16, P0, PT, R14, R47, RZ ;  /* 0x0000002f0e107210 */ /* 0x001fe40007f1e0ff */
[----:B-1----:R-:W-:-:S03]  /*3bea0*/  LEA.HI.X.SX32 R17, R11, R4, 0x1, P2 ;  /* 0x000000040b117211 */ /* 0x002fc600010f0eff */
        /* <DEDUP_REMOVED lines=18> */
[----:B------:R-:W-:Y:S02]  /*3bfd0*/  LEA.HI.X.SX32 R15, R15, R4, 0x1, P1 ;  /* 0x000000040f0f7211 */ /* 0x000fe400008f0eff */
[----:B0-----:R-:W-:-:S05]  /*3bfe0*/  IADD3 R16, P3, PT, R8, R47, RZ ;  /* 0x0000002f08107210 */ /* 0x001fca0007f7e0ff */
[----:B------:R0:W-:Y:S04]  /*3bff0*/  STL [R1+0x31a4], R16 ;  /* 0x0031a41001007387 */ /* 0x0001e80000100800 */
[----:B------:R0:W-:Y:S01]  /*3c000*/  STL [R1+0x3178], R15 ;  /* 0x0031780f01007387 */ /* 0x0001e20000100800 */
[-C--:B-1----:R-:W-:Y:S02]  /*3c010*/  IADD3 R17, P1, PT, R7, R47.reuse, RZ ;  /* 0x0000002f07117210 */ /* 0x082fe40007f3e0ff */
[-C--:B0-----:R-:W-:Y:S02]  /*3c020*/  LEA.HI.X.SX32 R16, R14, R4.reuse, 0x1, P0 ;  /* 0x000000040e107211 */ /* 0x081fe400000f0eff */
[----:B------:R-:W-:Y:S01]  /*3c030*/  LEA.HI.X.SX32 R14, R10, R4, 0x1, P2 ;  /* 0x000000040a0e7211 */ /* 0x000fe200010f0eff */
[----:B------:R-:W-:Y:S04]  /*3c040*/  STL [R1+0x31ac], R17 ;  /* 0x0031ac1101007387 */ /* 0x000fe80000100800 */
[----:B------:R-:W-:Y:S04]  /*3c050*/  STL [R1+0x3180], R16 ;  /* 0x0031801001007387 */ /* 0x000fe80000100800 */
[----:B------:R-:W4:Y:S01]  /*3c060*/  LDL.LU R10, [R1+0x508] ;  /* 0x00050800010a7983 */ /* 0x000f220000300800 */
[----:B------:R-:W-:-:S05]  /*3c070*/  IADD3 R15, P0, PT, R6, R47, RZ ;  /* 0x0000002f060f7210 */ /* 0x000fca0007f1e0ff */
[----:B------:R-:W-:Y:S04]  /*3c080*/  STL [R1+0x31b4], R15 ;  /* 0x0031b40f01007387 */ /* 0x000fe80000100800 */
[----:B------:R0:W-:Y:S04]  /*3c090*/  STL [R1+0x3188], R14 ;  /* 0x0031880e01007387 */ /* 0x0001e80000100800 */
[----:B0-----:R-:W4:Y:S01]  /*3c0a0*/  LDL.LU R14, [R1+0x500] ;  /* 0x00050000010e7983 */ /* 0x001f220000300800 */
[----:B------:R-:W-:Y:S02]  /*3c0b0*/  IADD3 R15, P2, PT, R5, R47, RZ ;  /* 0x0000002f050f7210 */ /* 0x000fe40007f5e0ff */
[----:B------:R-:W-:-:S03]  /*3c0c0*/  LEA.HI.X.SX32 R13, R13, R4, 0x1, P5 ;  /* 0x000000040d0d7211 */ /* 0x000fc600028f0eff */
        /* <DEDUP_REMOVED lines=20> */
[----:B------:R0:W-:Y:S04]  /*3c210*/  STL [R1+0x31dc], R15 ;  /* 0x0031dc0f01007387 */ /* 0x0001e80000100800 */
[----:B------:R1:W-:Y:S01]  /*3c220*/  STL [R1+0x31b0], R13 ;  /* 0x0031b00d01007387 */ /* 0x0003e20000100800 */
[----:B0-----:R-:W-:-:S02]  /*3c230*/  IADD3 R15, P0, PT, R11, R47, RZ ;  /* 0x0000002f0b0f7210 */ /* 0x001fc40007f1e0ff */
[-C--:B-1----:R-:W-:Y:S02]  /*3c240*/  LEA.HI.X.SX32 R13, R5, R4.reuse, 0x1, P2 ;  /* 0x00000004050d7211 */ /* 0x082fe400010f0eff */
[----:B------:R-:W4:Y:S04]  /*3c250*/  LDL.LU R5, [R1+0x4e4] ;  /* 0x0004e40001057983 */ /* 0x000f280000300800 */
[----:B------:R-:W-:Y:S04]  /*3c260*/  STL [R1+0x31e4], R15 ;  /* 0x0031e40f01007387 */ /* 0x000fe80000100800 */
[----:B------:R0:W-:Y:S01]  /*3c270*/  STL [R1+0x31b8], R13 ;  /* 0x0031b80d01007387 */ /* 0x0001e20000100800 */
[----:B------:R-:W-:-:S02]  /*3c280*/  LEA.HI.X.SX32 R12, R12, R4, 0x1, P4 ;  /* 0x000000040c0c7211 */ /* 0x000fc400020f0eff */
[----:B0-----:R-:W-:Y:S02]  /*3c290*/  LEA.HI.X.SX32 R13, R55, R4, 0x1, P5 ;  /* 0x00000004370d7211 */ /* 0x001fe400028f0eff */
[-C--:B------:R-:W-:Y:S01]  /*3c2a0*/  IADD3 R15, P2, PT, R58, R47.reuse, RZ ;  /* 0x0000002f3a0f7210 */ /* 0x080fe20007f5e0ff */
[----:B------:R-:W4:Y:S04]  /*3c2b0*/  LDL.LU R55, [R1+0x4dc] ;  /* 0x0004dc0001377983 */ /* 0x000f280000300800 */
[----:B------:R0:W-:Y:S04]  /*3c2c0*/  STL [R1+0x31ec], R15 ;  /* 0x0031ec0f01007387 */ /* 0x0001e80000100800 */
[----:B------:R1:W-:Y:S01]  /*3c2d0*/  STL [R1+0x31c0], R13 ;  /* 0x0031c00d01007387 */ /* 0x0003e20000100800 */
[----:B0-----:R-:W-:-:S03]  /*3c2e0*/  IADD3 R15, P5, PT, R59, R47, RZ ;  /* 0x0000002f3b0f7210 */ /* 0x001fc60007fbe0ff */
[----:B-1----:R-:W4:Y:S04]  /*3c2f0*/  LDL.LU R13, [R1+0x4d8] ;  /* 0x0004d800010d7983 */ /* 0x002f280000300800 */
[----:B------:R0:W-:Y:S04]  /*3c300*/  STL [R1+0x31f4], R15 ;  /* 0x0031f40f01007387 */ /* 0x0001e80000100800 */
[----:B------:R1:W-:Y:S01]  /*3c310*/  STL [R1+0x31c8], R12 ;  /* 0x0031c80c01007387 */ /* 0x0003e20000100800 */
[----:B0-----:R-:W-:Y:S02]  /*3c320*/  IADD3 R15, P4, PT, R60, R47, RZ ;  /* 0x0000002f3c0f7210 */ /* 0x001fe40007f9e0ff */
[----:B-1----:R-:W-:-:S02]  /*3c330*/  LEA.HI.X.SX32 R12, R56, R4, 0x1, P3 ;  /* 0x00000004380c7211 */ /* 0x002fc400018f0eff */
[----:B------:R-:W4:Y:S04]  /*3c340*/  LDL.LU R56, [R1+0x4d4] ;  /* 0x0004d40001387983 */ /* 0x000f280000300800 */
[----:B------:R0:W-:Y:S04]  /*3c350*/  STL [R1+0x31fc], R15 ;  /* 0x0031fc0f01007387 */ /* 0x0001e80000100800 */
[----:B------:R1:W-:Y:S01]  /*3c360*/  STL [R1+0x31d0], R12 ;  /* 0x0031d00c01007387 */ /* 0x0003e20000100800 */
[----:B------:R-:W-:Y:S02]  /*3c370*/  LEA.HI.X.SX32 R11, R11, R4, 0x1, P0 ;  /* 0x000000040b0b7211 */ /* 0x000fe400000f0eff */
[----:B0-----:R-:W-:-:S02]  /*3c380*/  IADD3 R15, P3, PT, R61, R47, RZ ;  /* 0x0000002f3d0f7210 */ /* 0x001fc40007f7e0ff */
[----:B-1----:R-:W-:Y:S02]  /*3c390*/  LEA.HI.X.SX32 R12, R57, R4, 0x1, P1 ;  /* 0x00000004390c7211 */ /* 0x002fe400008f0eff */
[----:B------:R-:W4:Y:S04]  /*3c3a0*/  LDL.LU R57, [R1+0x4cc] ;  /* 0x0004cc0001397983 */ /* 0x000f280000300800 */
[----:B------:R0:W-:Y:S04]  /*3c3b0*/  STL [R1+0x3204], R15 ;  /* 0x0032040f01007387 */ /* 0x0001e80000100800 */
[----:B------:R1:W-:Y:S01]  /*3c3c0*/  STL [R1+0x31d8], R12 ;  /* 0x0031d80c01007387 */ /* 0x0003e20000100800 */
[----:B0-----:R-:W-:-:S03]  /*3c3d0*/  IADD3 R15, P1, PT, R10, R47, RZ ;  /* 0x0000002f0a0f7210 */ /* 0x001fc60007f3e0ff */
[----:B-1----:R-:W4:Y:S04]  /*3c3e0*/  LDL.LU R12, [R1+0x4c8] ;  /* 0x0004c800010c7983 */ /* 0x002f280000300800 */
[----:B------:R0:W-:Y:S04]  /*3c3f0*/  STL [R1+0x320c], R15 ;  /* 0x00320c0f01007387 */ /* 0x0001e80000100800 */
[----:B------:R1:W-:Y:S01]  /*3c400*/  STL [R1+0x31e0], R11 ;  /* 0x0031e00b01007387 */ /* 0x0003e20000100800 */
[----:B0-----:R-:W-:-:S03]  /*3c410*/  LEA.HI.X.SX32 R15, R58, R4, 0x1, P2 ;  /* 0x000000043a0f7211 */ /* 0x001fc600010f0eff */
[----:B-1----:R-:W4:Y:S01]  /*3c420*/  LDL.LU R11, [R1+0x4c0] ;  /* 0x0004c000010b7983 */ /* 0x002f220000300800 */
[----:B------:R-:W-:-:S05]  /*3c430*/  IADD3 R16, P0, PT, R14, R47, RZ ;  /* 0x0000002f0e107210 */ /* 0x000fca0007f1e0ff */
[----:B------:R-:W-:Y:S04]  /*3c440*/  STL [R1+0x3214], R16 ;  /* 0x0032141001007387 */ /* 0x000fe80000100800 */
[----:B------:R0:W-:Y:S04]  /*3c450*/  STL [R1+0x31e8], R15 ;  /* 0x0031e80f01007387 */ /* 0x0001e80000100800 */
[----:B------:R-:W4:Y:S01]  /*3c460*/  LDL.LU R58, [R1+0x4bc] ;  /* 0x0004bc00013a7983 */ /* 0x000f220000300800 */
[----:B0-----:R-:W-:Y:S02]  /*3c470*/  LEA.HI.X.SX32 R15, R59, R4, 0x1, P5 ;  /* 0x000000043b0f7211 */ /* 0x001fe400028f0eff */
[----:B------:R-:W-:-:S05]  /*3c480*/  IADD3 R16, P2, PT, R9, R47, RZ ;  /* 0x0000002f09107210 */ /* 0x000fca0007f5e0ff */
        /* <DEDUP_REMOVED lines=896> */
[----:B------:R0:W-:Y:S04]  /*3fc90*/  STL [R1+0x3788], R15 ;  /* 0x0037880f01007387 */ /* 0x0001e80000100800 */
[----:B0-----:R-:W4:Y:S01]  /*3fca0*/  LDL.LU R15, [R1+0xf4] ;  /* 0x0000f400010f7983 */ /* 0x001f220000300800 */
[----:B------:R-:W-:-:S02]  /*3fcb0*/  LEA.HI.X.SX32 R14, R14, R4, 0x1, P5 ;  /* 0x000000040e0e7211 */ /* 0x000fc400028f0eff */
        /* <DEDUP_REMOVED lines=26> */
[----:B------:R0:W-:Y:S04]  /*3fe60*/  STL [R1+0x37e4], R16 ;  /* 0x0037e41001007387 */ /* 0x0001e80000100800 */
[----:B------:R1:W-:Y:S01]  /*3fe70*/  STL [R1+0x37b8], R14 ;  /* 0x0037b80e01007387 */ /* 0x0003e20000100800 */
[----:B------:R-:W-:-:S02]  /*3fe80*/  LEA.HI.X.SX32 R13, R13, R4, 0x1, P4 ;  /* 0x000000040d0d7211 */ /* 0x000fc400020f0eff */
[-C--:B0-----:R-:W-:Y:S02]  /*3fe90*/  IADD3 R16, P2, PT, R11, R47.reuse, RZ ;  /* 0x0000002f0b107210 */ /* 0x081fe40007f5e0ff */
[----:B-1----:R-:W-:Y:S02]  /*3fea0*/  LEA.HI.X.SX32 R14, R55, R4, 0x1, P5 ;  /* 0x00000004370e7211 */ /* 0x002fe400028f0eff */
[----:B------:R-:W4:Y:S04]  /*3feb0*/  LDL.LU R55, [R1+0xdc] ;  /* 0x0000dc0001377983 */ /* 0x000f280000300800 */
[----:B------:R-:W-:Y:S04]  /*3fec0*/  STL [R1+0x37ec], R16 ;  /* 0x0037ec1001007387 */ /* 0x000fe80000100800 */
[----:B------:R0:W-:Y:S04]  /*3fed0*/  STL [R1+0x37c0], R14 ;  /* 0x0037c00e01007387 */ /* 0x0001e80000100800 */
[----:B0-----:R-:W4:Y:S01]  /*3fee0*/  LDL.LU R14, [R1+0xd8] ;  /* 0x0000d800010e7983 */ /* 0x001f220000300800 */
[----:B------:R-:W-:-:S05]  /*3fef0*/  IADD3 R16, P5, PT, R58, R47, RZ ;  /* 0x0000002f3a107210 */ /* 0x000fca0007fbe0ff */
[----:B------:R0:W-:Y:S04]  /*3ff00*/  STL [R1+0x37f4], R16 ;  /* 0x0037f41001007387 */ /* 0x0001e80000100800 */
[----:B------:R1:W-:Y:S01]  /*3ff10*/  STL [R1+0x37c8], R13 ;  /* 0x0037c80d01007387 */ /* 0x0003e20000100800 */
[-C--:B0-----:R-:W-:Y:S02]  /*3ff20*/  IADD3 R16, P4, PT, R59, R47.reuse, RZ ;  /* 0x0000002f3b107210 */ /* 0x081fe40007f9e0ff */
[----:B-1----:R-:W-:Y:S02]  /*3ff30*/  LEA.HI.X.SX32 R13, R56, R4, 0x1, P3 ;  /* 0x00000004380d7211 */ /* 0x002fe400018f0eff */
[----:B------:R-:W4:Y:S04]  /*3ff40*/  LDL.LU R56, [R1+0xd4] ;  /* 0x0000d40001387983 */ /* 0x000f280000300800 */
        /* <DEDUP_REMOVED lines=8> */
[----:B------:R-:W-:Y:S02]  /*3ffd0*/  LEA.HI.X.SX32 R11, R11, R4, 0x1, P2 ;  /* 0x000000040b0b7211 */ /* 0x000fe400010f0eff */
[-C--:B0-----:R-:W-:Y:S01]  /*3ffe0*/  IADD3 R16, P1, PT, R10, R47.reuse, RZ ;  /* 0x0000002f0a107210 */ /* 0x081fe20007f3e0ff */
[----:B-1----:R-:W4:Y:S04]  /*3fff0*/  LDL.LU R13, [R1+0xcc] ;  /* 0x0000cc00010d7983 */ /* 0x002f280000300800 */
[----:B------:R0:W-:Y:S04]  /*40000*/  STL [R1+0x380c], R16 ;  /* 0x00380c1001007387 */ /* 0x0001e80000100800 */
[----:B------:R1:W-:Y:S01]  /*40010*/  STL [R1+0x37e0], R12 ;  /* 0x0037e00c01007387 */ /* 0x0003e20000100800 */
[----:B0-----:R-:W-:-:S03]  /*40020*/  IADD3 R16, P0, PT, R15, R47, RZ ;  /* 0x0000002f0f107210 */ /* 0x001fc60007f1e0ff */
[----:B-1----:R-:W4:Y:S04]  /*40030*/  LDL.LU R12, [R1+0xc8] ;  /* 0x0000c800010c7983 */ /* 0x002f280000300800 */
        /* <DEDUP_REMOVED lines=11> */
[----:B------:R0:W-:Y:S01]  /*400f0*/  STL [R1+0x37f8], R11 ;  /* 0x0037f80b01007387 */ /* 0x0001e20000100800 */
[----:B------:R-:W-:-:S02]  /*40100*/  LEA.HI.X.SX32 R10, R10, R4, 0x1, P1 ;  /* 0x000000040a0a7211 */ /* 0x000fc400008f0eff */
[-C--:B0-----:R-:W-:Y:S02]  /*40110*/  LEA.HI.X.SX32 R11, R60, R4.reuse, 0x1, P3 ;  /* 0x000000043c0b7211 */ /* 0x081fe400018f0eff */
[----:B------:R-:W4:Y:S01]  /*40120*/  LDL.LU R60, [R1+0xbc] ;  /* 0x0000bc00013c7983 */ /* 0x000f220000300800 */
[-C--:B------:R-:W-:Y:S02]  /*40130*/  LEA.HI.X.SX32 R17, R15, R4.reuse, 0x1, P0 ;  /* 0x000000040f117211 */ /* 0x080fe400000f0eff */
[----:B------:R-:W-:Y:S02]  /*40140*/  LEA.HI.X.SX32 R15, R9, R4, 0x1, P2 ;  /* 0x00000004090f7211 */ /* 0x000fe400010f0eff */
[----:B--2---:R-:W-:-:S05]  /*40150*/  IADD3 R16, P4, PT, R7, R47, RZ ;  /* 0x0000002f07107210 */ /* 0x004fca0007f9e0ff */
[----:B------:R3:W-:Y:S04]  /*40160*/  STL [R1+0x382c], R16 ;  /* 0x00382c1001007387 */ /* 0x0007e80000100800 */
[----:B------:R0:W-:Y:S01]  /*40170*/  STL [R1+0x3800], R11 ;  /* 0x0038000b01007387 */ /* 0x0001e20000100800 */
[----:B---3--:R-:W-:-:S03]  /*40180*/  IADD3 R16, P3, PT, R6, R47, RZ ;  /* 0x0000002f06107210 */ /* 0x008fc60007f7e0ff */
[----:B0-----:R-:W2:Y:S04]  /*40190*/  LDL.LU R11, [R1+0xb8] ;  /* 0x0000b800010b7983 */ /* 0x001ea80000300800 */
[----:B------:R4:W-:Y:S04]  /*401a0*/  STL [R1+0x3834], R16 ;  /* 0x0038341001007387 */ /* 0x0009e80000100800 */
[----:B------:R0:W-:Y:S01]  /*401b0*/  STL [R1+0x3808], R10 ;  /* 0x0038080a01007387 */ /* 0x0001e20000100800 */
[----:B----4-:R-:W-:-:S03]  /*401c0*/  IADD3 R16, P1, PT, R5, R47, RZ ;  /* 0x0000002f05107210 */ /* 0x010fc60007f3e0ff */
[----:B0-----:R-:W3:Y:S04]  /*401d0*/  LDL.LU R10, [R1+0xb4] ;  /* 0x0000b400010a7983 */ /* 0x001ee80000300800 */
[----:B------:R0:W-:Y:S04]  /*401e0*/  STL [R1+0x383c], R16 ;  /* 0x00383c1001007387 */ /* 0x0001e80000100800 */
[----:B------:R-:W-:Y:S04]  /*401f0*/  STL [R1+0x3810], R17 ;  /* 0x0038101101007387 */ /* 0x000fe80000100800 */
[----:B------:R-:W4:Y:S01]  /*40200*/  LDL.LU R9, [R1+0xb0] ;  /* 0x0000b00001097983 */ /* 0x000f220000300800 */
[----:B0-----:R-:W-:-:S05]  /*40210*/  IADD3 R16, P0, PT, R55, R47, RZ ;  /* 0x0000002f37107210 */ /* 0x001fca0007f1e0ff */
        /* <DEDUP_REMOVED lines=27> */
[----:B0-----:R-:W-:-:S02]  /*403d0*/  LEA.HI.X.SX32 R16, R14, R4, 0x1, P2 ;  /* 0x000000040e107211 */ /* 0x001fc400010f0eff */
[----:B------:R-:W-:Y:S01]  /*403e0*/  IADD3 R17, P0, PT, R58, R47, RZ ;  /* 0x0000002f3a117210 */ /* 0x000fe20007f1e0ff */
        /* <DEDUP_REMOVED lines=15> */
[----:B------:R-:W-:Y:S02]  /*404e0*/  LEA.HI.X.SX32 R17, R59, R4, 0x1, P2 ;  /* 0x000000043b117211 */ /* 0x000fe400010f0eff */
[----:B--2---:R-:W-:-:S05]  /*404f0*/  IADD3 R14, P4, PT, R11, R47, RZ ;  /* 0x0000002f0b0e7210 */ /* 0x004fca0007f9e0ff */
[----:B------:R0:W-:Y:S01]  /*40500*/  STL [R1+0x388c], R14 ;  /* 0x00388c0e01007387 */ /* 0x0001e20000100800 */
[----:B---3--:R-:W-:-:S03]  /*40510*/  IADD3 R13, P3, PT, R10, R47, RZ ;  /* 0x0000002f0a0d7210 */ /* 0x008fc60007f7e0ff */
[----:B0-----:R-:W2:Y:S04]  /*40520*/  LDL.LU R14, [R1+0x8c] ;  /* 0x00008c00010e7983 */ /* 0x001ea80000300800 */
[----:B------:R4:W-:Y:S04]  /*40530*/  STL [R1+0x3860], R16 ;  /* 0x0038601001007387 */ /* 0x0009e80000100800 */
[----:B------:R0:W-:Y:S01]  /*40540*/  STL [R1+0x3894], R13 ;  /* 0x0038940d01007387 */ /* 0x0001e20000100800 */
[----:B----4-:R-:W-:-:S03]  /*40550*/  IADD3 R16, P1, PT, R9, R47, RZ ;  /* 0x0000002f09107210 */ /* 0x010fc60007f3e0ff */
[----:B0-----:R-:W3:Y:S04]  /*40560*/  LDL.LU R13, [R1+0x88] ;  /* 0x00008800010d7983 */ /* 0x001ee80000300800 */
[----:B------:R0:W-:Y:S02]  /*40570*/  STL [R1+0x3868], R12 ;  /* 0x0038680c01007387 */ /* 0x0001e40000100800 */
[----:B0-----:R-:W-:Y:S02]  /*40580*/  LEA.HI.X.SX32 R12, R58, R4, 0x1, P0 ;  /* 0x000000043a0c7211 */ /* 0x001fe400000f0eff */
[----:B------:R-:W4:Y:S04]  /*40590*/  LDL.LU R58, [R1+0x84] ;  /* 0x00008400013a7983 */ /* 0x000f280000300800 */
[----:B------:R0:W-:Y:S04]  /*405a0*/  STL [R1+0x389c], R16 ;  /* 0x00389c1001007387 */ /* 0x0001e80000100800 */
[----:B------:R1:W-:Y:S01]  /*405b0*/  STL [R1+0x3870], R12 ;  /* 0x0038700c01007387 */ /* 0x0003e20000100800 */
[----:B0-----:R-:W-:-:S03]  /*405c0*/  IADD3 R16, P0, PT, R8, R47, RZ ;  /* 0x0000002f08107210 */ /* 0x001fc60007f1e0ff */
[----:B-1----:R-:W4:Y:S04]  /*405d0*/  LDL.LU R12, [R1+0x80] ;  /* 0x00008000010c7983 */ /* 0x002f280000300800 */
[----:B------:R0:W-:Y:S04]  /*405e0*/  STL [R1+0x38a4], R16 ;  /* 0x0038a41001007387 */ /* 0x0001e80000100800 */
[----:B------:R1:W-:Y:S04]  /*405f0*/  STL [R1+0x3878], R17 ;  /* 0x0038781101007387 */ /* 0x0003e80000100800 */
[----:B------:R-:W4:Y:S01]  /*40600*/  LDL.LU R59, [R1+0x7c] ;  /* 0x00007c00013b7983 */ /* 0x000f220000300800 */
[----:B0-----:R-:W-:-:S02]  /*40610*/  IADD3 R16, P2, PT, R7, R47, RZ ;  /* 0x0000002f07107210 */ /* 0x001fc40007f5e0ff */
[----:B-1----:R-:W-:-:S03]  /*40620*/  LEA.HI.X.SX32 R17, R60, R4, 0x1, P5 ;  /* 0x000000043c117211 */ /* 0x002fc600028f0eff */
[----:B------:R0:W-:Y:S04]  /*40630*/  STL [R1+0x38ac], R16 ;  /* 0x0038ac1001007387 */ /* 0x0001e80000100800 */
[----:B------:R-:W-:Y:S01]  /*40640*/  STL [R1+0x3880], R17 ;  /* 0x0038801101007387 */ /* 0x000fe20000100800 */
[----:B------:R-:W-:-:S03]  /*40650*/  LEA.HI.X.SX32 R11, R11, R4, 0x1, P4 ;  /* 0x000000040b0b7211 */ /* 0x000fc600020f0eff */
[----:B------:R-:W4:Y:S01]  /*40660*/  LDL.LU R60, [R1+0x78] ;  /* 0x00007800013c7983 */ /* 0x000f220000300800 */
[----:B0-----:R-:W-:Y:S02]  /*40670*/  IADD3 R16, P5, PT, R6, R47, RZ ;  /* 0x0000002f06107210 */ /* 0x001fe40007fbe0ff */
[----:B------:R-:W-:-:S03]  /*40680*/  LEA.HI.X.SX32 R10, R10, R4, 0x1, P3 ;  /* 0x000000040a0a7211 */ /* 0x000fc600018f0eff */
[----:B------:R0:W-:Y:S04]  /*40690*/  STL [R1+0x38b4], R16 ;  /* 0x0038b41001007387 */ /* 0x0001e80000100800 */
[----:B------:R1:W-:Y:S01]  /*406a0*/  STL [R1+0x3888], R11 ;  /* 0x0038880b01007387 */ /* 0x0003e20000100800 */
[----:B------:R-:W-:Y:S02]  /*406b0*/  LEA.HI.X.SX32 R9, R9, R4, 0x1, P1 ;  /* 0x0000000409097211 */ /* 0x000fe400008f0eff */
[-C--:B0-----:R-:W-:Y:S01]  /*406c0*/  IADD3 R16, P4, PT, R5, R47.reuse, RZ ;  /* 0x0000002f05107210 */ /* 0x081fe20007f9e0ff */
[----:B-1----:R-:W4:Y:S04]  /*406d0*/  LDL.LU R11, [R1+0x74] ;  /* 0x00007400010b7983 */ /* 0x002f280000300800 */
[----:B------:R0:W-:Y:S04]  /*406e0*/  STL [R1+0x38bc], R16 ;  /* 0x0038bc1001007387 */ /* 0x0001e80000100800 */
[----:B------:R1:W-:Y:S01]  /*406f0*/  STL [R1+0x3890], R10 ;  /* 0x0038900a01007387 */ /* 0x0003e20000100800 */
[----:B0-----:R-:W-:-:S03]  /*40700*/  IADD3 R16, P3, PT, R55, R47, RZ ;  /* 0x0000002f37107210 */ /* 0x001fc60007f7e0ff */
[----:B-1----:R-:W4:Y:S01]  /*40710*/  LDL.LU R10, [R1+0x70] ;  /* 0x00007000010a7983 */ /* 0x002f220000300800 */
[----:B------:R-:W-:-:S03]  /*40720*/  IADD3 R17, P1, PT, R15, R47, RZ ;  /* 0x0000002f0f117210 */ /* 0x000fc60007f3e0ff */
[----:B------:R0:W-:Y:S04]  /*40730*/  STL [R1+0x38c4], R16 ;  /* 0x0038c41001007387 */ /* 0x0001e80000100800 */
[----:B------:R1:W-:Y:S01]  /*40740*/  STL [R1+0x3898], R9 ;  /* 0x0038980901007387 */ /* 0x0003e20000100800 */
[----:B0-----:R-:W-:-:S03]  /*40750*/  LEA.HI.X.SX32 R16, R8, R4, 0x1, P0 ;  /* 0x0000000408107211 */ /* 0x001fc600000f0eff */
[----:B-1----:R-:W4:Y:S04]  /*40760*/  LDL.LU R9, [R1+0x6c] ;  /* 0x00006c0001097983 */ /* 0x002f280000300800 */
[----:B------:R0:W-:Y:S04]  /*40770*/  STL [R1+0x38cc], R17 ;  /* 0x0038cc1101007387 */ /* 0x0001e80000100800 */
[----:B------:R-:W4:Y:S04]  /*40780*/  LDL.LU R8, [R1+0x68] ;  /* 0x0000680001087983 */ /* 0x000f280000300800 */
[----:B------:R1:W-:Y:S01]  /*40790*/  STL [R1+0x38a0], R16 ;  /* 0x0038a01001007387 */ /* 0x0003e20000100800 */
[----:B0-----:R-:W-:-:S02]  /*407a0*/  IADD3 R17, P0, PT, R56, R47, RZ ;  /* 0x0000002f38117210 */ /* 0x001fc40007f1e0ff */
        /* <DEDUP_REMOVED lines=9> */
[----:B0-----:R-:W-:Y:S02]  /*40840*/  LEA.HI.X.SX32 R17, R5, R4, 0x1, P4 ;  /* 0x0000000405117211 */ /* 0x001fe400020f0eff */
[----:B--2---:R-:W-:-:S05]  /*40850*/  IADD3 R18, P5, PT, R14, R47, RZ ;  /* 0x0000002f0e127210 */ /* 0x004fca0007fbe0ff */
[----:B------:R-:W-:Y:S04]  /*40860*/  STL [R1+0x38e4], R18 ;  /* 0x0038e41201007387 */ /* 0x000fe80000100800 */
        /* <DEDUP_REMOVED lines=8> */
[----:B0-----:R-:W-:-:S02]  /*408f0*/  LEA.HI.X.SX32 R17, R15, R4, 0x1, P1 ;  /* 0x000000040f117211 */ /* 0x001fc400008f0eff */
[----:B------:R-:W-:Y:S01]  /*40900*/  LEA.HI.X.SX32 R15, R56, R4, 0x1, P0 ;  /* 0x00000004380f7211 */ /* 0x000fe200000f0eff */
[----:B------:R0:W-:Y:S04]  /*40910*/  STL [R1+0x38f4], R16 ;  /* 0x0038f41001007387 */ /* 0x0001e80000100800 */
[----:B------:R1:W-:Y:S04]  /*40920*/  STL [R1+0x38c8], R17 ;  /* 0x0038c81101007387 */ /* 0x0003e80000100800 */
[----:B------:R-:W4:Y:S01]  /*40930*/  LDL.LU R56, [R1+0x54] ;  /* 0x0000540001387983 */ /* 0x000f220000300800 */
[----:B0-----:R-:W-:-:S02]  /*40940*/  IADD3 R16, P1, PT, R12, R47, RZ ;  /* 0x0000002f0c107210 */ /* 0x001fc40007f3e0ff */
[----:B-1----:R-:W-:-:S03]  /*40950*/  IADD3 R17, P0, PT, R59, R47, RZ ;  /* 0x0000002f3b117210 */ /* 0x002fc60007f1e0ff */
[----:B------:R-:W-:Y:S04]  /*40960*/  STL [R1+0x38fc], R16 ;  /* 0x0038fc1001007387 */ /* 0x000fe80000100800 */
[----:B------:R0:W-:Y:S04]  /*40970*/  STL [R1+0x38d0], R15 ;  /* 0x0038d00f01007387 */ /* 0x0001e80000100800 */
[----:B------:R1:W-:Y:S01]  /*40980*/  STL [R1+0x3904], R17 ;  /* 0x0039041101007387 */ /* 0x0003e20000100800 */
[-C--:B0-----:R-:W-:Y:S02]  /*40990*/  LEA.HI.X.SX32 R15, R57, R4.reuse, 0x1, P2 ;  /* 0x00000004390f7211 */ /* 0x081fe400010f0eff */
[----:B------:R-:W-:Y:S01]  /*409a0*/  IADD3 R16, P2, PT, R60, R47, RZ ;  /* 0x0000002f3c107210 */ /* 0x000fe20007f5e0ff */
[----:B------:R-:W4:Y:S04]  /*409b0*/  LDL.LU R57, [R1+0x50] ;  /* 0x0000500001397983 */ /* 0x000f280000300800 */
[----:B------:R0:W-:Y:S04]  /*409c0*/  STL [R1+0x38d8], R15 ;  /* 0x0038d80f01007387 */ /* 0x0001e80000100800 */
[----:B------:R0:W-:Y:S04]  /*409d0*/  STL [R1+0x390c], R16 ;  /* 0x00390c1001007387 */ /* 0x0001e80000100800 */
[----:B-1----:R-:W4:Y:S01]  /*409e0*/  LDL.LU R17, [R1+0x4c] ;  /* 0x00004c0001117983 */ /* 0x002f220000300800 */
[----:B------:R-:W-:-:S02]  /*409f0*/  LEA.HI.X.SX32 R13, R13, R4, 0x1, P4 ;  /* 0x000000040d0d7211 */ /* 0x000fc400020f0eff */
[----:B0-----:R-:W-:-:S05]  /*40a00*/  LEA.HI.X.SX32 R15, R14, R4, 0x1, P5 ;  /* 0x000000040e0f7211 */ /* 0x001fca00028f0eff */
[----:B------:R0:W-:Y:S04]  /*40a10*/  STL [R1+0x38e0], R15 ;  /* 0x0038e00f01007387 */ /* 0x0001e80000100800 */
[----:B------:R-:W4:Y:S01]  /*40a20*/  LDL.LU R16, [R1+0x48] ;  /* 0x0000480001107983 */ /* 0x000f220000300800 */
[----:B------:R-:W-:-:S05]  /*40a30*/  IADD3 R14, P5, PT, R11, R47, RZ ;  /* 0x0000002f0b0e7210 */ /* 0x000fca0007fbe0ff */
[----:B------:R1:W-:Y:S04]  /*40a40*/  STL [R1+0x3914], R14 ;  /* 0x0039140e01007387 */ /* 0x0003e80000100800 */
[----:B------:R1:W-:Y:S01]  /*40a50*/  STL [R1+0x38e8], R13 ;  /* 0x0038e80d01007387 */ /* 0x0003e20000100800 */
[----:B0-----:R-:W-:Y:S02]  /*40a60*/  IADD3 R15, P4, PT, R10, R47, RZ ;  /* 0x0000002f0a0f7210 */ /* 0x001fe40007f9e0ff */
[----:B-1----:R-:W-:-:S03]  /*40a70*/  LEA.HI.X.SX32 R14, R58, R4, 0x1, P3 ;  /* 0x000000043a0e7211 */ /* 0x002fc600018f0eff */
[----:B------:R-:W-:Y:S04]  /*40a80*/  STL [R1+0x391c], R15 ;  /* 0x00391c0f01007387 */ /* 0x000fe80000100800 */
[----:B------:R-:W4:Y:S04]  /*40a90*/  LDL.LU R58, [R1+0x44] ;  /* 0x00004400013a7983 */ /* 0x000f280000300800 */
[----:B------:R0:W-:Y:S01]  /*40aa0*/  STL [R1+0x38f0], R14 ;  /* 0x0038f00e01007387 */ /* 0x0001e20000100800 */
[----:B------:R-:W-:Y:S02]  /*40ab0*/  IADD3 R13, P3, PT, R9, R47, RZ ;  /* 0x0000002f090d7210 */ /* 0x000fe40007f7e0ff */
        /* <DEDUP_REMOVED lines=9> */
[----:B------:R-:W-:Y:S01]  /*40b50*/  STL [R1+0x3934], R14 ;  /* 0x0039340e01007387 */ /* 0x000fe20000100800 */
[----:B0-----:R-:W-:-:S03]  /*40b60*/  LEA.HI.X.SX32 R12, R60, R4, 0x1, P2 ;  /* 0x000000043c0c7211 */ /* 0x001fc600010f0eff */
[----:B------:R-:W4:Y:S01]  /*40b70*/  LDL.LU R60, [R1+0x3c] ;  /* 0x00003c00013c7983 */ /* 0x000f220000300800 */
[----:B------:R-:W-:-:S03]  /*40b80*/  IADD3 R13, P2, PT, R6, R47, RZ ;  /* 0x0000002f060d7210 */ /* 0x000fc60007f5e0ff */
[----:B------:R0:W-:Y:S04]  /*40b90*/  STL [R1+0x3908], R12 ;  /* 0x0039080c01007387 */ /* 0x0001e80000100800 */
[----:B------:R1:W-:Y:S04]  /*40ba0*/  STL [R1+0x393c], R13 ;  /* 0x00393c0d01007387 */ /* 0x0003e80000100800 */
[----:B------:R-:W4:Y:S01]  /*40bb0*/  LDL.LU R15, [R1+0x38] ;  /* 0x00003800010f7983 */ /* 0x000f220000300800 */
[-C--:B------:R-:W-:Y:S02]  /*40bc0*/  LEA.HI.X.SX32 R10, R10, R4.reuse, 0x1, P4 ;  /* 0x000000040a0a7211 */ /* 0x080fe400020f0eff */
[----:B0-----:R-:W-:-:S05]  /*40bd0*/  LEA.HI.X.SX32 R12, R11, R4, 0x1, P5 ;  /* 0x000000040b0c7211 */ /* 0x001fca00028f0eff */
[----:B------:R-:W-:Y:S04]  /*40be0*/  STL [R1+0x3910], R12 ;  /* 0x0039100c01007387 */ /* 0x000fe80000100800 */
[----:B------:R-:W4:Y:S01]  /*40bf0*/  LDL.LU R14, [R1+0x34] ;  /* 0x00003400010e7983 */ /* 0x000f220000300800 */
[-C--:B------:R-:W-:Y:S02]  /*40c00*/  LEA.HI.X.SX32 R8, R8, R4.reuse, 0x1, P1 ;  /* 0x0000000408087211 */ /* 0x080fe400008f0eff */
[----:B------:R-:W-:Y:S02]  /*40c10*/  LEA.HI.X.SX32 R6, R6, R4, 0x1, P2 ;  /* 0x0000000406067211 */ /* 0x000fe400010f0eff */
[----:B--2---:R-:W-:-:S05]  /*40c20*/  IADD3 R11, P5, PT, R5, R47, RZ ;  /* 0x0000002f050b7210 */ /* 0x004fca0007fbe0ff */
[----:B------:R3:W-:Y:S04]  /*40c30*/  STL [R1+0x3944], R11 ;  /* 0x0039440b01007387 */ /* 0x0007e80000100800 */
[----:B------:R0:W-:Y:S04]  /*40c40*/  STL [R1+0x3918], R10 ;  /* 0x0039180a01007387 */ /* 0x0001e80000100800 */
[----:B-1----:R-:W2:Y:S01]  /*40c50*/  LDL.LU R13, [R1+0x30] ;  /* 0x00003000010d7983 */ /* 0x002ea20000300800 */
[----:B---3--:R-:W-:Y:S02]  /*40c60*/  IADD3 R11, P4, PT, R55, R47, RZ ;  /* 0x0000002f370b7210 */ /* 0x008fe40007f9e0ff */
[----:B0-----:R-:W-:-:S03]  /*40c70*/  LEA.HI.X.SX32 R10, R9, R4, 0x1, P3 ;  /* 0x00000004090a7211 */ /* 0x001fc600018f0eff */
[----:B------:R0:W-:Y:S04]  /*40c80*/  STL [R1+0x394c], R11 ;  /* 0x00394c0b01007387 */ /* 0x0001e80000100800 */
[----:B------:R-:W3:Y:S04]  /*40c90*/  LDL.LU R12, [R1+0x2c] ;  /* 0x00002c00010c7983 */ /* 0x000ee80000300800 */
[----:B------:R1:W-:Y:S01]  /*40ca0*/  STL [R1+0x3920], R10 ;  /* 0x0039200a01007387 */ /* 0x0003e20000100800 */
[----:B----4-:R-:W-:-:S03]  /*40cb0*/  IADD3 R9, P3, PT, R56, R47, RZ ;  /* 0x0000002f38097210 */ /* 0x010fc60007f7e0ff */
[----:B0-----:R-:W4:Y:S04]  /*40cc0*/  LDL.LU R11, [R1+0x28] ;  /* 0x00002800010b7983 */ /* 0x001f280000300800 */
[----:B------:R-:W-:Y:S04]  /*40cd0*/  STL [R1+0x3954], R9 ;  /* 0x0039540901007387 */ /* 0x000fe80000100800 */
[----:B-1----:R-:W4:Y:S04]  /*40ce0*/  LDL.LU R10, [R1+0x24] ;  /* 0x00002400010a7983 */ /* 0x002f280000300800 */
[----:B------:R0:W-:Y:S02]  /*40cf0*/  STL [R1+0x3928], R8 ;  /* 0x0039280801007387 */ /* 0x0001e40000100800 */
[----:B0-----:R-:W-:-:S02]  /*40d00*/  LEA.HI.X.SX32 R8, R7, R4, 0x1, P0 ;  /* 0x0000000407087211 */ /* 0x001fc400000f0eff */
[-C--:B------:R-:W-:Y:S02]  /*40d10*/  IADD3 R9, P1, PT, R57, R47.reuse, RZ ;  /* 0x0000002f39097210 */ /* 0x080fe40007f3e0ff */
[----:B------:R-:W-:-:S03]  /*40d20*/  IADD3 R7, P0, PT, R17, R47, RZ ;  /* 0x0000002f11077210 */ /* 0x000fc60007f1e0ff */
[----:B------:R0:W-:Y:S04]  /*40d30*/  STL [R1+0x395c], R9 ;  /* 0x00395c0901007387 */ /* 0x0001e80000100800 */
[----:B------:R1:W-:Y:S04]  /*40d40*/  STL [R1+0x3930], R8 ;  /* 0x0039300801007387 */ /* 0x0003e80000100800 */
[----:B0-----:R-:W4:Y:S04]  /*40d50*/  LDL.LU R9, [R1+0x20] ;  /* 0x0000200001097983 */ /* 0x001f280000300800 */
[----:B------:R0:W-:Y:S04]  /*40d60*/  STL [R1+0x3964], R7 ;  /* 0x0039640701007387 */ /* 0x0001e80000100800 */
[----:B------:R0:W-:Y:S04]  /*40d70*/  STL [R1+0x3938], R6 ;  /* 0x0039380601007387 */ /* 0x0001e80000100800 */
[----:B-1----:R-:W4:Y:S01]  /*40d80*/  LDL.LU R8, [R1+0x1c] ;  /* 0x00001c0001087983 */ /* 0x002f220000300800 */
[----:B0-----:R-:W-:-:S02]  /*40d90*/  IADD3 R7, P2, PT, R16, R47, RZ ;  /* 0x0000002f10077210 */ /* 0x001fc40007f5e0ff */
[----:B------:R-:W-:-:S03]  /*40da0*/  LEA.HI.X.SX32 R6, R5, R4, 0x1, P5 ;  /* 0x0000000405067211 */ /* 0x000fc600028f0eff */
[----:B------:R0:W-:Y:S01]  /*40db0*/  STL [R1+0x396c], R7 ;  /* 0x00396c0701007387 */ /* 0x0001e20000100800 */
[----:B------:R-:W-:-:S03]  /*40dc0*/  LEA.HI.X.SX32 R18, R55, R4, 0x1, P4 ;  /* 0x0000000437127211 */ /* 0x000fc600020f0eff */
[----:B0-----:R-:W4:Y:S01]  /*40dd0*/  LDL.LU R7, [R1+0x18] ;  /* 0x0000180001077983 */ /* 0x001f220000300800 */
[----:B------:R-:W-:-:S03]  /*40de0*/  IADD3 R5, P5, PT, R58, R47, RZ ;  /* 0x0000002f3a057210 */ /* 0x000fc60007fbe0ff */
[----:B------:R0:W-:Y:S04]  /*40df0*/  STL [R1+0x3940], R6 ;  /* 0x0039400601007387 */ /* 0x0001e80000100800 */
[----:B0-----:R-:W4:Y:S04]  /*40e00*/  LDL.LU R6, [R1+0x14] ;  /* 0x0000140001067983 */ /* 0x001f280000300800 */
[----:B------:R0:W-:Y:S01]  /*40e10*/  STL [R1+0x3974], R5 ;  /* 0x0039740501007387 */ /* 0x0001e20000100800 */
[----:B------:R-:W-:-:S03]  /*40e20*/  IADD3 R19, P4, PT, R59, R47, RZ ;  /* 0x0000002f3b137210 */ /* 0x000fc60007f9e0ff */
[----:B0-----:R-:W4:Y:S04]  /*40e30*/  LDL.LU R5, [R1+0x10] ;  /* 0x0000100001057983 */ /* 0x001f280000300800 */
[----:B------:R0:W-:Y:S04]  /*40e40*/  STL [R1+0x3948], R18 ;  /* 0x0039481201007387 */ /* 0x0001e80000100800 */
[----:B------:R-:W4:Y:S04]  /*40e50*/  LDL.LU R55, [R1+0x734] ;  /* 0x0007340001377983 */ /* 0x000f280000300800 */
[----:B------:R1:W-:Y:S01]  /*40e60*/  STL [R1+0x397c], R19 ;  /* 0x00397c1301007387 */ /* 0x0003e20000100800 */
[----:B0-----:R-:W-:-:S03]  /*40e70*/  LEA.HI.X.SX32 R18, R56, R4, 0x1, P3 ;  /* 0x0000000438127211 */ /* 0x001fc600018f0eff */
[----:B------:R-:W4:Y:S04]  /*40e80*/  LDL.LU R56, [R1+0xc] ;  /* 0x00000c0001387983 */ /* 0x000f280000300800 */
[----:B------:R0:W-:Y:S01]  /*40e90*/  STL [R1+0x3950], R18 ;  /* 0x0039501201007387 */ /* 0x0001e20000100800 */
[----:B-1----:R-:W-:Y:S02]  /*40ea0*/  LEA.HI.X.SX32 R19, R57, R4, 0x1, P1 ;  /* 0x0000000439137211 */ /* 0x002fe400008f0eff */
[----:B------:R-:W-:-:S05]  /*40eb0*/  IADD3 R20, P3, PT, R60, R47, RZ ;  /* 0x0000002f3c147210 */ /* 0x000fca0007f7e0ff */
[----:B------:R-:W-:Y:S04]  /*40ec0*/  STL [R1+0x3984], R20 ;  /* 0x0039841401007387 */ /* 0x000fe80000100800 */
[----:B------:R-:W4:Y:S01]  /*40ed0*/  LDL.LU R57, [R1+0x4] ;  /* 0x0000040001397983 */ /* 0x000f220000300800 */
[----:B0-----:R-:W-:-:S03]  /*40ee0*/  IADD3 R18, P1, PT, R15, R47, RZ ;  /* 0x0000002f0f127210 */ /* 0x001fc60007f3e0ff */
[----:B------:R0:W-:Y:S04]  /*40ef0*/  STL [R1+0x3958], R19 ;  /* 0x0039581301007387 */ /* 0x0001e80000100800 */
[----:B------:R1:W-:Y:S01]  /*40f00*/  STL [R1+0x398c], R18 ;  /* 0x00398c1201007387 */ /* 0x0003e20000100800 */
[-C--:B0-----:R-:W-:Y:S02]  /*40f10*/  LEA.HI.X.SX32 R19, R17, R4.reuse, 0x1, P0 ;  /* 0x0000000411137211 */ /* 0x081fe400000f0eff */
[-C--:B------:R-:W-:Y:S02]  /*40f20*/  LEA.HI.X.SX32 R17, R16, R4.reuse, 0x1, P2 ;  /* 0x0000000410117211 */ /* 0x080fe400010f0eff */
[----:B-1----:R-:W-:Y:S01]  /*40f30*/  IADD3 R18, P0, PT, R14, R47, RZ ;  /* 0x0000002f0e127210 */ /* 0x002fe20007f1e0ff */
[----:B------:R-:W-:Y:S04]  /*40f40*/  STL [R1+0x3960], R19 ;  /* 0x0039601301007387 */ /* 0x000fe80000100800 */
[----:B------:R0:W-:Y:S04]  /*40f50*/  STL [R1+0x3994], R18 ;  /* 0x0039941201007387 */ /* 0x0001e80000100800 */
[----:B------:R3:W-:Y:S01]  /*40f60*/  STL [R1+0x3968], R17 ;  /* 0x0039681101007387 */ /* 0x0007e20000100800 */
[----:B0-----:R-:W-:-:S02]  /*40f70*/  LEA.HI.X.SX32 R18, R58, R4, 0x1, P5 ;  /* 0x000000043a127211 */ /* 0x001fc400028f0eff */
[----:B------:R-:W-:Y:S01]  /*40f80*/  LEA.HI.X.SX32 R14, R14, R4, 0x1, P0 ;  /* 0x000000040e0e7211 */ /* 0x000fe200000f0eff */
[----:B------:R-:W-:Y:S02]  /*40f90*/  IMAD R0, R0, UR9, RZ ;  /* 0x0000000900007c24 */ /* 0x000fe4000f8e02ff */
[----:B------:R-:W-:Y:S02]  /*40fa0*/  IMAD R2, R2, UR9, RZ ;  /* 0x0000000902027c24 */ /* 0x000fe4000f8e02ff */
[----:B------:R-:W-:Y:S01]  /*40fb0*/  IMAD R3, R3, UR9, RZ ;  /* 0x0000000903037c24 */ /* 0x000fe2000f8e02ff */
[----:B--2---:R-:W-:-:S05]  /*40fc0*/  IADD3 R16, P2, PT, R13, R47, RZ ;  /* 0x0000002f0d107210 */ /* 0x004fca0007f5e0ff */
[----:B------:R0:W-:Y:S04]  /*40fd0*/  STL [R1+0x399c], R16 ;  /* 0x00399c1001007387 */ /* 0x0001e80000100800 */
[----:B------:R4:W-:Y:S01]  /*40fe0*/  STL [R1+0x3970], R18 ;  /* 0x0039701201007387 */ /* 0x0009e20000100800 */
[----:B---3--:R-:W-:Y:S02]  /*40ff0*/  IADD3 R17, P5, PT, R12, R47, RZ ;  /* 0x0000002f0c117210 */ /* 0x008fe40007fbe0ff */
[----:B0-----:R-:W-:-:S03]  /*41000*/  LEA.HI.X.SX32 R16, R59, R4, 0x1, P4 ;  /* 0x000000043b107211 */ /* 0x001fc600020f0eff */
[----:B------:R0:W-:Y:S04]  /*41010*/  STL [R1+0x39a4], R17 ;  /* 0x0039a41101007387 */ /* 0x0001e80000100800 */
[----:B------:R1:W-:Y:S01]  /*41020*/  STL [R1+0x3978], R16 ;  /* 0x0039781001007387 */ /* 0x0003e20000100800 */
[-C--:B----4-:R-:W-:Y:S02]  /*41030*/  IADD3 R18, P4, PT, R11, R47.reuse, RZ ;  /* 0x0000002f0b127210 */ /* 0x090fe40007f9e0ff */
[-C--:B0-----:R-:W-:Y:S02]  /*41040*/  LEA.HI.X.SX32 R17, R60, R4.reuse, 0x1, P3 ;  /* 0x000000043c117211 */ /* 0x081fe400018f0eff */
[----:B-1----:R-:W-:Y:S01]  /*41050*/  IADD3 R16, P3, PT, R10, R47, RZ ;  /* 0x0000002f0a107210 */ /* 0x002fe20007f7e0ff */
[----:B------:R-:W-:Y:S04]  /*41060*/  STL [R1+0x39ac], R18 ;  /* 0x0039ac1201007387 */ /* 0x000fe80000100800 */
[----:B------:R-:W2:Y:S04]  /*41070*/  LDL.LU R58, [R1+0x92c] ;  /* 0x00092c00013a7983 */ /* 0x000ea80000300800 */
[----:B------:R-:W-:Y:S04]  /*41080*/  STL [R1+0x3980], R17 ;  /* 0x0039801101007387 */ /* 0x000fe80000100800 */
[----:B------:R-:W3:Y:S04]  /*41090*/  LDL.LU R59, [R1+0x928] ;  /* 0x00092800013b7983 */ /* 0x000ee80000300800 */
[----:B------:R0:W-:Y:S04]  /*410a0*/  STL [R1+0x39b4], R16 ;  /* 0x0039b41001007387 */ /* 0x0001e80000100800 */
[----:B------:R-:W4:Y:S01]  /*410b0*/  LDL.LU R60, [R1+0x924] ;  /* 0x00092400013c7983 */ /* 0x000f220000300800 */
[----:B0-----:R-:W-:-:S05]  /*410c0*/  LEA.HI.X.SX32 R16, R15, R4, 0x1, P1 ;  /* 0x000000040f107211 */ /* 0x001fca00008f0eff */
[----:B------:R0:W-:Y:S01]  /*410d0*/  STL [R1+0x3988], R16 ;  /* 0x0039881001007387 */ /* 0x0001e20000100800 */
[----:B------:R-:W-:Y:S02]  /*410e0*/  LEA.HI.X.SX32 R11, R11, R4, 0x1, P4 ;  /* 0x000000040b0b7211 */ /* 0x000fe400020f0eff */
[-C--:B------:R-:W-:Y:S02]  /*410f0*/  IADD3 R15, P1, PT, R9, R47.reuse, RZ ;  /* 0x0000002f090f7210 */ /* 0x080fe40007f3e0ff */
[----:B0-----:R-:W-:-:S03]  /*41100*/  IADD3 R16, P0, PT, R8, R47, RZ ;  /* 0x0000002f08107210 */ /* 0x001fc60007f1e0ff */
[----:B------:R0:W-:Y:S04]  /*41110*/  STL [R1+0x39bc], R15 ;  /* 0x0039bc0f01007387 */ /* 0x0001e80000100800 */
[----:B------:R1:W-:Y:S04]  /*41120*/  STL [R1+0x3990], R14 ;  /* 0x0039900e01007387 */ /* 0x0003e80000100800 */
[----:B------:R-:W-:Y:S01]  /*41130*/  STL [R1+0x39c4], R16 ;  /* 0x0039c41001007387 */ /* 0x000fe20000100800 */
[-C--:B0-----:R-:W-:Y:S02]  /*41140*/  LEA.HI.X.SX32 R15, R13, R4.reuse, 0x1, P2 ;  /* 0x000000040d0f7211 */ /* 0x081fe400010f0eff */
[----:B------:R-:W-:-:S03]  /*41150*/  LEA.HI.X.SX32 R13, R12, R4, 0x1, P5 ;  /* 0x000000040c0d7211 */ /* 0x000fc600028f0eff */
[----:B------:R-:W-:Y:S01]  /*41160*/  STL [R1+0x3998], R15 ;  /* 0x0039980f01007387 */ /* 0x000fe20000100800 */
[----:B-1----:R-:W-:-:S05]  /*41170*/  IADD3 R14, P2, PT, R7, R47, RZ ;  /* 0x0000002f070e7210 */ /* 0x002fca0007f5e0ff */
[----:B------:R-:W-:Y:S04]  /*41180*/  STL [R1+0x39cc], R14 ;  /* 0x0039cc0e01007387 */ /* 0x000fe80000100800 */
[----:B------:R0:W-:Y:S01]  /*41190*/  STL [R1+0x39a0], R13 ;  /* 0x0039a00d01007387 */ /* 0x0001e20000100800 */
[----:B------:R-:W-:-:S05]  /*411a0*/  IADD3 R12, P5, PT, R6, R47, RZ ;  /* 0x0000002f060c7210 */ /* 0x000fca0007fbe0ff */
[----:B------:R1:W-:Y:S04]  /*411b0*/  STL [R1+0x39d4], R12 ;  /* 0x0039d40c01007387 */ /* 0x0003e80000100800 */
[----:B------:R0:W-:Y:S02]  /*411c0*/  STL [R1+0x39a8], R11 ;  /* 0x0039a80b01007387 */ /* 0x0001e40000100800 */
[-C--:B0-----:R-:W-:Y:S02]  /*411d0*/  IADD3 R13, P4, PT, R5, R47.reuse, RZ ;  /* 0x0000002f050d7210 */ /* 0x081fe40007f9e0ff */
[----:B-1----:R-:W-:Y:S02]  /*411e0*/  LEA.HI.X.SX32 R12, R10, R4, 0x1, P3 ;  /* 0x000000040a0c7211 */ /* 0x002fe400018f0eff */
[----:B------:R-:W-:-:S02]  /*411f0*/  IADD3 R11, P3, PT, R55, R47, RZ ;  /* 0x0000002f370b7210 */ /* 0x000fc40007f7e0ff */
[-C--:B------:R-:W-:Y:S01]  /*41200*/  LEA.HI.X.SX32 R10, R9, R4.reuse, 0x1, P1 ;  /* 0x00000004090a7211 */ /* 0x080fe200008f0eff */
[----:B------:R-:W-:Y:S01]  /*41210*/  STL [R1+0x39dc], R13 ;  /* 0x0039dc0d01007387 */ /* 0x000fe20000100800 */
[----:B------:R-:W-:-:S03]  /*41220*/  LEA.HI.X.SX32 R8, R8, R4, 0x1, P0 ;  /* 0x0000000408087211 */ /* 0x000fc600000f0eff */
[----:B------:R-:W-:Y:S04]  /*41230*/  STL [R1+0x39b0], R12 ;  /* 0x0039b00c01007387 */ /* 0x000fe80000100800 */
[----:B------:R-:W-:Y:S01]  /*41240*/  STL [R1+0x39e0], R11 ;  /* 0x0039e00b01007387 */ /* 0x000fe20000100800 */
[----:B------:R-:W-:-:S03]  /*41250*/  IADD3 R9, P1, PT, R56, R47, RZ ;  /* 0x0000002f38097210 */ /* 0x000fc60007f3e0ff */
[----:B------:R0:W-:Y:S04]  /*41260*/  STL [R1+0x39b8], R10 ;  /* 0x0039b80a01007387 */ /* 0x0001e80000100800 */
[----:B------:R1:W-:Y:S04]  /*41270*/  STL [R1+0x39e4], R9 ;  /* 0x0039e40901007387 */ /* 0x0003e80000100800 */
[----:B------:R1:W-:Y:S01]  /*41280*/  STL [R1+0x39c0], R8 ;  /* 0x0039c00801007387 */ /* 0x0003e20000100800 */
[----:B0-----:R-:W-:Y:S02]  /*41290*/  IADD3 R10, P0, PT, R0, R47, RZ ;  /* 0x0000002f000a7210 */ /* 0x001fe40007f1e0ff */
[----:B-1----:R-:W-:-:S02]  /*412a0*/  LEA.HI.X.SX32 R9, R7, R4, 0x1, P2 ;  /* 0x0000000407097211 */ /* 0x002fc400010f0eff */
[-C--:B------:R-:W-:Y:S02]  /*412b0*/  IADD3 R8, P2, PT, R57, R47.reuse, RZ ;  /* 0x0000002f39087210 */ /* 0x080fe40007f5e0ff */
[-C--:B------:R-:W-:Y:S02]  /*412c0*/  LEA.HI.X.SX32 R7, R6, R4.reuse, 0x1, P5 ;  /* 0x0000000406077211 */ /* 0x080fe400028f0eff */
[----:B------:R-:W-:Y:S01]  /*412d0*/  IADD3 R6, P5, PT, R2, R47, RZ ;  /* 0x0000002f02067210 */ /* 0x000fe20007fbe0ff */
[----:B------:R-:W-:Y:S04]  /*412e0*/  STL [R1+0x39e8], R10 ;  /* 0x0039e80a01007387 */ /* 0x000fe80000100800 */
[----:B------:R-:W-:Y:S04]  /*412f0*/  STL [R1+0x39c8], R9 ;  /* 0x0039c80901007387 */ /* 0x000fe80000100800 */
[----:B------:R-:W-:Y:S01]  /*41300*/  STL [R1+0x39ec], R8 ;  /* 0x0039ec0801007387 */ /* 0x000fe20000100800 */
[----:B------:R-:W-:-:S03]  /*41310*/  LEA.HI.X.SX32 R5, R5, R4, 0x1, P4 ;  /* 0x0000000405057211 */ /* 0x000fc600020f0eff */
[----:B------:R0:W-:Y:S04]  /*41320*/  STL [R1+0x39d0], R7 ;  /* 0x0039d00701007387 */ /* 0x0001e80000100800 */
[----:B------:R1:W-:Y:S04]  /*41330*/  STL [R1+0x39f0], R6 ;  /* 0x0039f00601007387 */ /* 0x0003e80000100800 */
[----:B------:R-:W-:Y:S01]  /*41340*/  STL [R1+0x39d8], R5 ;  /* 0x0039d80501007387 */ /* 0x000fe20000100800 */
[----:B0-----:R-:W-:Y:S02]  /*41350*/  IADD3 R7, P4, PT, R3, R47, RZ ;  /* 0x0000002f03077210 */ /* 0x001fe40007f9e0ff */
[----:B-1----:R-:W-:-:S03]  /*41360*/  LEA.HI.X.SX32 R6, R55, R4, 0x1, P3 ;  /* 0x0000000437067211 */ /* 0x002fc600018f0eff */
[----:B------:R0:W-:Y:S04]  /*41370*/  STL [R1+0x2bd0], R7 ;  /* 0x002bd00701007387 */ /* 0x0001e80000100800 */
[----:B------:R1:W-:Y:S01]  /*41380*/  STL [R1+0x2bc0], R6 ;  /* 0x002bc00601007387 */ /* 0x0003e20000100800 */
[----:B0-----:R-:W-:-:S03]  /*41390*/  LEA.HI.X.SX32 R7, R0, R4, 0x1, P0 ;  /* 0x0000000400077211 */ /* 0x001fc600000f0eff */
[----:B------:R-:W4:Y:S01]  /*413a0*/  LDL.LU R0, [R1+0x56c4] ;  /* 0x0056c40001007983 */ /* 0x000f220000300800 */
[-C--:B------:R-:W-:Y:S02]  /*413b0*/  LEA.HI.X.SX32 R5, R56, R4.reuse, 0x1, P1 ;  /* 0x0000000438057211 */ /* 0x080fe400008f0eff */
[----:B-1----:R-:W-:-:S03]  /*413c0*/  LEA.HI.X.SX32 R6, R57, R4, 0x1, P2 ;  /* 0x0000000439067211 */ /* 0x002fc600010f0eff */
[----:B------:R0:W-:Y:S04]  /*413d0*/  STL [R1+0x2bc4], R5 ;  /* 0x002bc40501007387 */ /* 0x0001e80000100800 */
[----:B------:R-:W-:Y:S04]  /*413e0*/  STL [R1+0x2bc8], R7 ;  /* 0x002bc80701007387 */ /* 0x000fe80000100800 */
[----:B------:R-:W-:Y:S01]  /*413f0*/  STL [R1+0x2bcc], R6 ;  /* 0x002bcc0601007387 */ /* 0x000fe20000100800 */
[-C--:B0-----:R-:W-:Y:S02]  /*41400*/  LEA.HI.X.SX32 R5, R2, R4.reuse, 0x1, P5 ;  /* 0x0000000402057211 */ /* 0x081fe400028f0eff */
[----:B------:R-:W-:-:S03]  /*41410*/  LEA.HI.X.SX32 R4, R3, R4, 0x1, P4 ;  /* 0x0000000403047211 */ /* 0x000fc600020f0eff */
[----:B------:R-:W-:Y:S04]  /*41420*/  STL [R1+0x2bd4], R5 ;  /* 0x002bd40501007387 */ /* 0x000fe80000100800 */
[----:B------:R4:W-:Y:S01]  /*41430*/  STL [R1+0x27dc], R4 ;  /* 0x0027dc0401007387 */ /* 0x0009e20000100800 */
[----:B--2---:R-:W-:Y:S02]  /*41440*/  IMAD R2, R58, UR12, RZ ;  /* 0x0000000c3a027c24 */ /* 0x004fe4000f8e02ff */
[----:B---3--:R-:W-:Y:S02]  /*41450*/  IMAD R3, R59, UR12, RZ ;  /* 0x0000000c3b037c24 */ /* 0x008fe4000f8e02ff */
[----:B----4-:R-:W-:Y:S01]  /*41460*/  IMAD R4, R60, UR12, RZ ;  /* 0x0000000c3c047c24 */ /* 0x010fe2000f8e02ff */
[----:B------:R-:W-:-:S02]  /*41470*/  IADD3 R13, P0, PT, R2, UR14, RZ ;  /* 0x0000000e020d7c10 */ /* 0x000fc4000ff1e0ff */
[C---:B------:R-:W-:Y:S02]  /*41480*/  IADD3 R12, P1, PT, R3.reuse, UR14, RZ ;  /* 0x0000000e030c7c10 */ /* 0x040fe4000ff3e0ff */
[----:B------:R-:W-:Y:S02]  /*41490*/  IADD3 R11, P2, PT, R4, UR14, RZ ;  /* 0x0000000e040b7c10 */ /* 0x000fe4000ff5e0ff */
[----:B------:R-:W-:Y:S02]  /*414a0*/  LEA.HI.X.SX32 R9, R2, UR15, 0x1, P0 ;  /* 0x0000000f02097c11 */ /* 0x000fe400080f0eff */
[----:B------:R-:W-:Y:S02]  /*414b0*/  LEA.HI.X.SX32 R8, R3, UR15, 0x1, P1 ;  /* 0x0000000f03087c11 */ /* 0x000fe400088f0eff */
[----:B------:R-:W-:Y:S01]  /*414c0*/  LEA.HI.X.SX32 R7, R4, UR15, 0x1, P2 ;  /* 0x0000000f04077c11 */ /* 0x000fe200090f0eff */
[----:B------:R-:W-:Y:S02]  /*414d0*/  IMAD R5, R0, UR12, RZ ;  /* 0x0000000c00057c24 */ /* 0x000fe4000f8e02ff */
[----:B------:R-:W2:Y:S04]  /*414e0*/  LDL.LU R0, [R1+0x56c0] ;  /* 0x0056c00001007983 */ /* 0x000ea80000300800 */
[----:B------:R-:W-:Y:S01]  /*414f0*/  STL [R1+0x273c], R13 ;  /* 0x00273c0d01007387 */ /* 0x000fe20000100800 */
[----:B------:R-:W-:-:S03]  /*41500*/  IADD3 R10, P3, PT, R5, UR14, RZ ;  /* 0x0000000e050a7c10 */ /* 0x000fc6000ff7e0ff */
[----:B------:R-:W-:Y:S04]  /*41510*/  STL [R1+0x2744], R12 ;  /* 0x0027440c01007387 */ /* 0x000fe80000100800 */
[----:B------:R-:W-:Y:S01]  /*41520*/  STL [R1+0x274c], R11 ;  /* 0x00274c0b01007387 */ /* 0x000fe20000100800 */
[----:B------:R-:W-:-:S03]  /*41530*/  LEA.HI.X.SX32 R6, R5, UR15, 0x1, P3 ;  /* 0x0000000f05067c11 */ /* 0x000fc600098f0eff */
[----:B------:R-:W-:Y:S04]  /*41540*/  STL [R1+0x2754], R10 ;  /* 0x0027540a01007387 */ /* 0x000fe80000100800 */
[----:B------:R-:W-:Y:S04]  /*41550*/  STL [R1+0x2738], R9 ;  /* 0x0027380901007387 */ /* 0x000fe80000100800 */
[----:B------:R-:W-:Y:S04]  /*41560*/  STL [R1+0x2740], R8 ;  /* 0x0027400801007387 */ /* 0x000fe80000100800 */
[----:B------:R-:W-:Y:S04]  /*41570*/  STL [R1+0x2748], R7 ;  /* 0x0027480701007387 */ /* 0x000fe80000100800 */
[----:B------:R-:W-:Y:S04]  /*41580*/  STL [R1+0x2750], R6 ;  /* 0x0027500601007387 */ /* 0x000fe80000100800 */
        /* <DEDUP_REMOVED lines=2048> */
[----:B------:R-:W-:Y:S01]  /*49590*/  STL [R1+0x26c], RZ ;  /* 0x00026cff01007387 */ /* 0x000fe20000100800 */
[----:B------:R-:W-:-:S02]  /*495a0*/  USHF.R.S32.HI UR9, URZ, 0x1f, UR7 ;  /* 0x0000001fff097899 */ /* 0x000fc40008011407 */
[----:B------:R-:W-:Y:S02]  /*495b0*/  UIMAD UR11, UR10, 0x1f, URZ ;  /* 0x0000001f0a0b78a4 */ /* 0x000fe4000f8e02ff */
[----:B------:R-:W-:Y:S02]  /*495c0*/  USHF.L.U32 UR41, UR10, 0x5, URZ ;  /* 0x000000050a297899 */ /* 0x000fe400080006ff */
[----:B------:R-:W-:Y:S02]  /*495d0*/  USHF.L.U32 UR8, UR8, 0x5, URZ ;  /* 0x0000000508087899 */ /* 0x000fe400080006ff */
[----:B------:R-:W-:Y:S02]  /*495e0*/  UIMAD UR12, UR10, 0x1e, URZ ;  /* 0x0000001e0a0c78a4 */ /* 0x000fe4000f8e02ff */
[----:B------:R-:W-:Y:S02]  /*495f0*/  UIMAD UR13, UR10, 0x1d, URZ ;  /* 0x0000001d0a0d78a4 */ /* 0x000fe4000f8e02ff */
[----:B------:R-:W-:-:S02]  /*49600*/  UIMAD UR14, UR10, 0x1c, URZ ;  /* 0x0000001c0a0e78a4 */ /* 0x000fc4000f8e02ff */
[----:B------:R-:W-:Y:S02]  /*49610*/  UIMAD UR15, UR10, 0x1b, URZ ;  /* 0x0000001b0a0f78a4 */ /* 0x000fe4000f8e02ff */
[----:B------:R-:W-:Y:S02]  /*49620*/  UIMAD UR16, UR10, 0x1a, URZ ;  /* 0x0000001a0a1078a4 */ /* 0x000fe4000f8e02ff */
[----:B------:R-:W-:Y:S02]  /*49630*/  UIMAD UR17, UR10, 0x19, URZ ;  /* 0x000000190a1178a4 */ /* 0x000fe4000f8e02ff */
        /* <DEDUP_REMOVED lines=8> */
[----:B------:R-:W-:-:S02]  /*496c0*/  USHF.L.U32 UR26, UR10, 0x4, URZ ;  /* 0x000000040a1a7899 */ /* 0x000fc400080006ff */
[----:B------:R-:W-:Y:S02]  /*496d0*/  UIMAD UR27, UR10, 0xf, URZ ;  /* 0x0000000f0a1b78a4 */ /* 0x000fe4000f8e02ff */
[----:B------:R-:W-:Y:S02]  /*496e0*/  UIMAD UR28, UR10, 0xe, URZ ;  /* 0x0000000e0a1c78a4 */ /* 0x000fe4000f8e02ff */
[----:B------:R-:W-:Y:S02]  /*496f0*/  UIMAD UR29, UR10, 0xd, URZ ;  /* 0x0000000d0a1d78a4 */ /* 0x000fe4000f8e02ff */
[----:B------:R-:W-:Y:S02]  /*49700*/  UIMAD UR30, UR10, 0xc, URZ ;  /* 0x0000000c0a1e78a4 */ /* 0x000fe4000f8e02ff */
[----:B------:R-:W-:Y:S02]  /*49710*/  UIMAD UR31, UR10, 0xb, URZ ;  /* 0x0000000b0a1f78a4 */ /* 0x000fe4000f8e02ff */
[----:B------:R-:W-:-:S02]  /*49720*/  UIMAD UR32, UR10, 0xa, URZ ;  /* 0x0000000a0a2078a4 */ /* 0x000fc4000f8e02ff */
[----:B------:R-:W-:Y:S02]  /*49730*/  UIMAD UR33, UR10, 0x9, URZ ;  /* 0x000000090a2178a4 */ /* 0x000fe4000f8e02ff */
[----:B------:R-:W-:Y:S02]  /*49740*/  USHF.L.U32 UR34, UR10, 0x3, URZ ;  /* 0x000000030a227899 */ /* 0x000fe400080006ff */
[----:B------:R-:W-:Y:S02]  /*49750*/  UIMAD UR35, UR10, 0x7, URZ ;  /* 0x000000070a2378a4 */ /* 0x000fe4000f8e02ff */
[----:B------:R-:W-:Y:S02]  /*49760*/  UIMAD UR36, UR10, 0x6, URZ ;  /* 0x000000060a2478a4 */ /* 0x000fe4000f8e02ff */
[----:B------:R-:W-:Y:S02]  /*49770*/  UIMAD UR37, UR10, 0x5, URZ ;  /* 0x000000050a2578a4 */ /* 0x000fe4000f8e02ff */
[----:B------:R-:W-:-:S02]  /*49780*/  USHF.L.U32 UR38, UR10, 0x2, URZ ;  /* 0x000000020a267899 */ /* 0x000fc400080006ff */
[----:B------:R-:W-:Y:S02]  /*49790*/  UIMAD UR39, UR10, 0x3, URZ ;  /* 0x000000030a2778a4 */ /* 0x000fe4000f8e02ff */
[----:B------:R-:W-:Y:S02]  /*497a0*/  USHF.L.U32 UR40, UR10, 0x1, URZ ;  /* 0x000000010a287899 */ /* 0x000fe400080006ff */
[----:B------:R-:W-:Y:S02]  /*497b0*/  ULEA.HI UR9, UR9, UR7, URZ, 0x5 ;  /* 0x0000000709097291 */ /* 0x000fe4000f8f28ff */
[----:B------:R-:W-:Y:S02]  /*497c0*/  USHF.R.S32.HI UR71, URZ, 0x1f, UR10 ;  /* 0x0000001fff477899 */ /* 0x000fe4000801140a */
[----:B------:R-:W-:Y:S02]  /*497d0*/  USHF.R.S32.HI UR7, URZ, 0x1f, UR11 ;  /* 0x0000001fff077899 */ /* 0x000fe4000801140b */
[----:B------:R-:W-:-:S02]  /*497e0*/  USHF.R.S32.HI UR42, URZ, 0x1f, UR12 ;  /* 0x0000001fff2a7899 */ /* 0x000fc4000801140c */
[----:B------:R-:W-:Y:S02]  /*497f0*/  USHF.R.S32.HI UR43, URZ, 0x1f, UR13 ;  /* 0x0000001fff2b7899 */ /* 0x000fe4000801140d */
[----:B------:R-:W-:Y:S02]  /*49800*/  USHF.R.S32.HI UR44, URZ, 0x1f, UR14 ;  /* 0x0000001fff2c7899 */ /* 0x000fe4000801140e */
[----:B------:R-:W-:Y:S02]  /*49810*/  USHF.R.S32.HI UR45, URZ, 0x1f, UR15 ;  /* 0x0000001fff2d7899 */ /* 0x000fe4000801140f */
        /* <DEDUP_REMOVED lines=27> */
[----:B------:R-:W-:Y:S01]  /*499d0*/  USHF.R.S32.HI UR9, URZ, 0x5, UR9 ;  /* 0x00000005ff097899 */ /* 0x000fe20008011409 */
[C---:B--2---:R-:W-:Y:S02]  /*499e0*/  LOP3.LUT R2, R0.reuse, 0x40, RZ, 0x3c, !PT ;  /* 0x0000004000027812 */ /* 0x044fe400078e3cff */
[C---:B------:R-:W-:Y:S02]  /*499f0*/  LOP3.LUT R3, R0.reuse, 0x20, RZ, 0x3c, !PT ;  /* 0x0000002000037812 */ /* 0x040fe400078e3cff */
[----:B------:R-:W-:Y:S01]  /*49a00*/  LOP3.LUT R4, R0, 0x60, RZ, 0x3c, !PT ;  /* 0x0000006000047812 */ /* 0x000fe200078e3cff */
[----:B------:R0:W-:Y:S01]  /*49a10*/  STL [R1+0x3d40], R2 ;  /* 0x003d400201007387 */ /* 0x0001e20000100800 */
[----:B------:R-:W-:-:S03]  /*49a20*/  IADD3 R3, P0, PT, R13, UR11, RZ ;  /* 0x0000000b0d037c10 */ /* 0x000fc6000ff1e0ff */
[----:B------:R1:W-:Y:S04]  /*49a30*/  STL [R1+0x3d3c], R4 ;  /* 0x003d3c0401007387 */ /* 0x0003e80000100800 */
[----:B------:R2:W-:Y:S01]  /*49a40*/  STL [R1+0x27e4], R3 ;  /* 0x0027e40301007387 */ /* 0x0005e20000100800 */
[----:B0-----:R-:W-:Y:S02]  /*49a50*/  IADD3 R2, P4, PT, R12, UR11, RZ ;  /* 0x0000000b0c027c10 */ /* 0x001fe4000ff9e0ff */
[----:B-1----:R-:W-:-:S03]  /*49a60*/  IADD3 R4, P6, PT, R11, UR11, RZ ;  /* 0x0000000b0b047c10 */ /* 0x002fc6000ffde0ff */
[----:B------:R0:W-:Y:S01]  /*49a70*/  STL [R1+0x27ec], R2 ;  /* 0x0027ec0201007387 */ /* 0x0001e20000100800 */
[----:B--2---:R-:W-:-:S03]  /*49a80*/  IADD3 R3, P5, PT, R10, UR11, RZ ;  /* 0x0000000b0a037c10 */ /* 0x004fc6000ffbe0ff */
        /* <DEDUP_REMOVED lines=8> */
[----:B0-----:R-:W-:Y:S02]  /*49b10*/  IADD3.X R2, PT, PT, R9, UR7, RZ, P0, !PT ;  /* 0x0000000709027c10 */ /* 0x001fe400087fe4ff */
[----:B-1----:R-:W-:-:S03]  /*49b20*/  IADD3 R4, P0, PT, R10, UR12, RZ ;  /* 0x0000000c0a047c10 */ /* 0x002fc6000ff1e0ff */
[----:B------:R0:W-:Y:S01]  /*49b30*/  STL [R1+0x27e0], R2 ;  /* 0x0027e00201007387 */ /* 0x0001e20000100800 */
[----:B--2---:R-:W-:-:S03]  /*49b40*/  IADD3.X R3, PT, PT, R8, UR7, RZ, P4, !PT ;  /* 0x0000000708037c10 */ /* 0x004fc6000a7fe4ff */
[----:B------:R1:W-:Y:S04]  /*49b50*/  STL [R1+0x281c], R4 ;  /* 0x00281c0401007387 */ /* 0x0003e80000100800 */
[----:B------:R2:W-:Y:S01]  /*49b60*/  STL [R1+0x27e8], R3 ;  /* 0x0027e80301007387 */ /* 0x0005e20000100800 */
[----:B0-----:R-:W-:Y:S02]  /*49b70*/  IADD3 R2, P4, PT, R13, UR13, RZ ;  /* 0x0000000d0d027c10 */ /* 0x001fe4000ff9e0ff */
[----:B-1----:R-:W-:-:S03]  /*49b80*/  IADD3.X R4, PT, PT, R7, UR7, RZ, P6, !PT ;  /* 0x0000000707047c10 */ /* 0x002fc6000b7fe4ff */
        /* <DEDUP_REMOVED lines=461> */
[----:B-1----:R-:W-:-:S03]  /*4b860*/  IADD3.X R4, PT, PT, R7, UR70, RZ, P1, !PT ;  /* 0x0000004607047c10 */ /* 0x002fc60008ffe4ff */
[----:B------:R0:W-:Y:S01]  /*4b870*/  STL [R1+0x2b88], R2 ;  /* 0x002b880201007387 */ /* 0x0001e20000100800 */
[----:B--2---:R-:W-:-:S03]  /*4b880*/  IADD3.X R3, PT, PT, R6, UR70, RZ, P0, !PT ;  /* 0x0000004606037c10 */ /* 0x004fc600087fe4ff */
[----:B------:R1:W-:Y:S04]  /*4b890*/  STL [R1+0x2b90], R4 ;  /* 0x002b900401007387 */ /* 0x0003e80000100800 */
[----:B------:R2:W-:Y:S01]  /*4b8a0*/  STL [R1+0x2b98], R3 ;  /* 0x002b980301007387 */ /* 0x0005e20000100800 */
[----:B0-----:R-:W-:Y:S02]  /*4b8b0*/  IADD3.X R2, PT, PT, R9, UR71, RZ, P4, !PT ;  /* 0x0000004709027c10 */ /* 0x001fe4000a7fe4ff */
[----:B-1----:R-:W-:-:S03]  /*4b8c0*/  IADD3.X R4, PT, PT, R8, UR71, RZ, P6, !PT ;  /* 0x0000004708047c10 */ /* 0x002fc6000b7fe4ff */
[----:B------:R0:W-:Y:S01]  /*4b8d0*/  STL [R1+0x2ba0], R2 ;  /* 0x002ba00201007387 */ /* 0x0001e20000100800 */
[----:B--2---:R-:W-:-:S03]  /*4b8e0*/  IADD3.X R3, PT, PT, R7, UR71, RZ, P5, !PT ;  /* 0x0000004707037c10 */ /* 0x004fc6000affe4ff */
[----:B------:R1:W-:Y:S01]  /*4b8f0*/  STL [R1+0x2ba8], R4 ;  /* 0x002ba80401007387 */ /* 0x0003e20000100800 */
[----:B0-----:R-:W-:-:S05]  /*4b900*/  IADD3.X R2, PT, PT, R6, UR71, RZ, P3, !PT ;  /* 0x0000004706027c10 */ /* 0x001fca0009ffe4ff */
[----:B------:R1:W-:Y:S04]  /*4b910*/  STL [R1+0x2bb8], R2 ;  /* 0x002bb80201007387 */ /* 0x0003e80000100800 */
[----:B------:R1:W-:Y:S02]  /*4b920*/  STL [R1+0x2bb0], R3 ;  /* 0x002bb00301007387 */ /* 0x0003e40000100800 */
.L_x_1:
[----:B0-----:R-:W2:Y:S01]  /*4b930*/  LDL R5, [R1+0x2750] ;  /* 0x0027500001057983 */ /* 0x001ea20000100800 */
[----:B-1----:R-:W0:Y:S03]  /*4b940*/  LDC R2, c[0x0][0x3a0] ;  /* 0x0000e800ff027b82 */ /* 0x002e260000000800 */
[----:B--2---:R1:W-:Y:S04]  /*4b950*/  STL [R1+0x7d2c], R5 ;  /* 0x007d2c0501007387 */ /* 0x0043e80000100800 */
[----:B------:R-:W2:Y:S04]  /*4b960*/  LDL R4, [R1+0x2754] ;  /* 0x0027540001047983 */ /* 0x000ea80000100800 */
[----:B-1----:R-:W0:Y:S04]  /*4b970*/  LDL R5, [R1+0x2790] ;  /* 0x0027900001057983 */ /* 0x002e280000100800 */
[----:B------:R-:W-:Y:S04]  /*4b980*/  STL [R1+0x7cf4], R61 ;  /* 0x007cf43d01007387 */ /* 0x000fe80000100800 */
        /* <DEDUP_REMOVED lines=13> */
[----:B------:R1:W-:Y:S04]  /*4ba60*/  STL [R1+0x7d28], R60 ;  /* 0x007d283c01007387 */ /* 0x0003e80000100800 */
        /* <DEDUP_REMOVED lines=55> */
[----:B-----5:R-:W-:Y:S04]  /*4bde0*/  STL [R1+0x74a8], R0 ;  /* 0x0074a80001007387 */ /* 0x020fe80000100800 */
        /* <DEDUP_REMOVED lines=264> */
[----:B------:R-:W-:Y:S01]  /*4ce70*/  STL [R1+0x7ba0], R0 ;  /* 0x007ba00001007387 */ /* 0x000fe20000100800 */
[----:B0-----:R-:W-:-:S03]  /*4ce80*/  IMAD R2, R5, -0x20, R2 ;  /* 0xffffffe005027824 */ /* 0x001fc600078e0202 */
[----:B------:R-:W-:Y:S04]  /*4ce90*/  STL [R1+0x7ba8], R0 ;  /* 0x007ba80001007387 */ /* 0x000fe80000100800 */
[----:B------:R-:W-:Y:S04]  /*4cea0*/  STL [R1+0x7bb0], R0 ;  /* 0x007bb00001007387 */ /* 0x000fe80000100800 */
[----:B------:R-:W-:Y:S04]  /*4ceb0*/  STL [R1+0x7bb8], R0 ;  /* 0x007bb80001007387 */ /* 0x000fe80000100800 */
[----:B------:R-:W-:Y:S04]  /*4cec0*/  STL [R1+0x7bc0], R0 ;  /* 0x007bc00001007387 */ /* 0x000fe80000100800 */
[----:B------:R-:W2:Y:S01]  /*4ced0*/  LDL.LU R5, [R1+0x7d2c] ;  /* 0x007d2c0001057983 */ /* 0x000ea20000300800 */
[----:B------:R-:W-:-:S02]  /*4cee0*/  ISETP.GT.AND P0, PT, R2, RZ, PT ;  /* 0x000000ff0200720c */ /* 0x000fc40003f04270 */
[----:B-1----:R-:W-:-:S11]  /*4cef0*/  PRMT R60, RZ, 0x7610, R60 ;  /* 0x00007610ff3c7816 */ /* 0x002fd6000000003c */
[----:B--2---:R-:W2:Y:S04]  /*4cf00*/  @P0 LDG.E.U8 R60, desc[UR4][R4.64] ;  /* 0x00000004043c0981 */ /* 0x004ea8000c1e1100 */
[----:B--2---:R0:W-:Y:S04]  /*4cf10*/  STL [R1+0x118], R60 ;  /* 0x0001183c01007387 */ /* 0x0041e80000100800 */
[----:B0-----:R-:W2:Y:S04]  /*4cf20*/  LDL.LU R60, [R1+0x7d28] ;  /* 0x007d2800013c7983 */ /* 0x001ea80000300800 */
[----:B------:R-:W3:Y:S04]  /*4cf30*/  LDL R4, [R1+0x2748] ;  /* 0x0027480001047983 */ /* 0x000ee80000100800 */
[----:B------:R-:W3:Y:S01]  /*4cf40*/  LDL R5, [R1+0x274c] ;  /* 0x00274c0001057983 */ /* 0x000ee20000100800 */
[----:B------:R-:W-:-:S02]  /*4cf50*/  PRMT R61, RZ, 0x7610, R61 ;  /* 0x00007610ff3d7816 */ /* 0x000fc4000000003d */
[----:B---3--:R-:W-:-:S04]  /*4cf60*/  @P0 LOP3.LUT R5, R5, R4, RZ, 0x3c, !PT ;  /* 0x0000000405050212 */ /* 0x008fc800078e3cff */
[----:B------:R-:W-:-:S04]  /*4cf70*/  @P0 LOP3.LUT R4, R5, R4, RZ, 0x3c, !PT ;  /* 0x0000000405040212 */ /* 0x000fc800078e3cff */
[----:B------:R-:W-:-:S05]  /*4cf80*/  @P0 LOP3.LUT R5, R5, R4, RZ, 0x3c, !PT ;  /* 0x0000000405050212 */ /* 0x000fca00078e3cff */
[----:B------:R-:W3:Y:S04]  /*4cf90*/  @P0 LDG.E.U8 R61, desc[UR4][R4.64] ;  /* 0x00000004043d0981 */ /* 0x000ee8000c1e1100 */
[----:B---3--:R0:W-:Y:S04]  /*4cfa0*/  STL [R1+0x114], R61 ;  /* 0x0001143d01007387 */ /* 0x0081e80000100800 */
[----:B0-----:R-:W3:Y:S04]  /*4cfb0*/  LDL.LU R61, [R1+0x7d24] ;  /* 0x007d2400013d7983 */ /* 0x001ee80000300800 */
[----:B------:R-:W4:Y:S04]  /*4cfc0*/  LDL R4, [R1+0x2740] ;  /* 0x0027400001047983 */ /* 0x000f280000100800 */
[----:B------:R-:W4:Y:S01]  /*4cfd0*/  LDL R5, [R1+0x2744] ;  /* 0x0027440001057983 */ /* 0x000f220000100800 */
[----:B--2---:R-:W-:-:S02]  /*4cfe0*/  PRMT R60, RZ, 0x7610, R60 ;  /* 0x00007610ff3c7816 */ /* 0x004fc4000000003c */
[----:B----4-:R-:W-:-:S04]  /*4cff0*/  @P0 LOP3.LUT R5, R5, R4, RZ, 0x3c, !PT ;  /* 0x0000000405050212 */ /* 0x010fc800078e3cff */
[----:B------:R-:W-:-:S04]  /*4d000*/  @P0 LOP3.LUT R4, R5, R4, RZ, 0x3c, !PT ;  /* 0x0000000405040212 */ /* 0x000fc800078e3cff */
[----:B------:R-:W-:-:S05]  /*4d010*/  @P0 LOP3.LUT R5, R5, R4, RZ, 0x3c, !PT ;  /* 0x0000000405050212 */ /* 0x000fca00078e3cff */
[----:B------:R-:W2:Y:S04]  /*4d020*/  @P0 LDG.E.U8 R60, desc[UR4][R4.64] ;  /* 0x00000004043c0981 */ /* 0x000ea8000c1e1100 */
[----:B--2---:R0:W-:Y:S04]  /*4d030*/  STL [R1+0x110], R60 ;  /* 0x0001103c01007387 */ /* 0x0041e80000100800 */
[----:B0-----:R-:W2:Y:S04]  /*4d040*/  LDL.LU R60, [R1+0x7d20] ;  /* 0x007d2000013c7983 */ /* 0x001ea80000300800 */
[----:B------:R-:W4:Y:S04]  /*4d050*/  LDL R4, [R1+0x2738] ;  /* 0x0027380001047983 */ /* 0x000f280000100800 */
[----:B------:R-:W4:Y:S01]  /*4d060*/  LDL R5, [R1+0x273c] ;  /* 0x00273c0001057983 */ /* 0x000f220000100800 */
[----:B---3--:R-:W-:-:S02]  /*4d070*/  PRMT R61, RZ, 0x7610, R61 ;  /* 0x00007610ff3d7816 */ /* 0x008fc4000000003d */
[----:B----4-:R-:W-:-:S04]  /*4d080*/  @P0 LOP3.LUT R5, R5, R4, RZ, 0x3c, !PT ;  /* 0x0000000405050212 */ /* 0x010fc800078e3cff */
[----:B------:R-:W-:-:S04]  /*4d090*/  @P0 LOP3.LUT R4, R5, R4, RZ, 0x3c, !PT ;  /* 0x0000000405040212 */ /* 0x000fc800078e3cff */
[----:B------:R-:W-:-:S05]  /*4d0a0*/  @P0 LOP3.LUT R5, R5, R4, RZ, 0x3c, !PT ;  /* 0x0000000405050212 */ /* 0x000fca00078e3cff */
[----:B------:R-:W3:Y:S01]  /*4d0b0*/  @P0 LDG.E.U8 R61, desc[UR4][R4.64] ;  /* 0x00000004043d0981 */ /* 0x000ee2000c1e1100 */
[----:B------:R-:W-:-:S03]  /*4d0c0*/  ISETP.GT.AND P1, PT, R2, 0x1, PT ;  /* 0x000000010200780c */ /* 0x000fc60003f24270 */
        /* <DEDUP_REMOVED lines=105> */
[----:B------:R-:W-:-:S02]  /*4d760*/  PRMT R59, RZ, 0x7610, R59 ;  /* 0x00007610ff3b7816 */ /* 0x000fc4000000003b */
[----:B----4-:R-:W-:-:S04]  /*4d770*/  @P1 LOP3.LUT R5, R5, R4, RZ, 0x3c, !PT ;  /* 0x0000000405051212 */ /* 0x010fc800078e3cff */
[----:B------:R-:W-:-:S04]  /*4d780*/  @P1 LOP3.LUT R4, R5, R4, RZ, 0x3c, !PT ;  /* 0x0000000405041212 */ /* 0x000fc800078e3cff */
[----:B------:R-:W-:-:S05]  /*4d790*/  @P1 LOP3.LUT R5, R5, R4, RZ, 0x3c, !PT ;  /* 0x0000000405051212 */ /* 0x000fca00078e3cff */
[----:B------:R-:W4:Y:S01]  /*4d7a0*/  @P1 LDG.E.U8 R59, desc[UR4][R4.64] ;  /* 0x00000004043b1981 */ /* 0x000f22000c1e1100 */
[----:B------:R-:W-:-:S03]  /*4d7b0*/  ISETP.GT.AND P0, PT, R2, 0x4, PT ;  /* 0x000000040200780c */ /* 0x000fc60003f04270 */
[----:B----4-:R0:W-:Y:S04]  /*4d7c0*/  STL [R1+0xdc], R59 ;  /* 0x0000dc3b01007387 */ /* 0x0101e80000100800 */
[----:B0-----:R-:W4:Y:S04]  /*4d7d0*/  LDL.LU R59, [R1+0x7cec] ;  /* 0x007cec00013b7983 */ /* 0x001f280000300800 */
[----:B------:R-:W2:Y:S04]  /*4d7e0*/  LDL R4, [R1+0x2b58] ;  /* 0x002b580001047983 */ /* 0x000ea80000100800 */
[----:B------:R-:W2:Y:S01]  /*4d7f0*/  LDL R5, [R1+0x2b5c] ;  /* 0x002b5c0001057983 */ /* 0x000ea20000100800 */
[----:B------:R-:W-:-:S02]  /*4d800*/  PRMT R58, RZ, 0x7610, R58 ;  /* 0x00007610ff3a7816 */ /* 0x000fc4000000003a */
[----:B--2---:R-:W-:-:S04]  /*4d810*/  @P0 LOP3.LUT R5, R5, R4, RZ, 0x3c, !PT ;  /* 0x0000000405050212 */ /* 0x004fc800078e3cff */
[----:B------:R-:W-:-:S04]  /*4d820*/  @P0 LOP3.LUT R4, R5, R4, RZ, 0x3c, !PT ;  /* 0x0000000405040212 */ /* 0x000fc800078e3cff */
[----:B------:R-:W-:-:S05]  /*4d830*/  @P0 LOP3.LUT R5, R5, R4, RZ, 0x3c, !PT ;  /* 0x0000000405050212 */ /* 0x000fca00078e3cff */
[----:B------:R-:W2:Y:S04]  /*4d840*/  @P0 LDG.E.U8 R58, desc[UR4][R4.64] ;  /* 0x00000004043a0981 */ /* 0x000ea8000c1e1100 */
[----:B--2---:R0:W-:Y:S04]  /*4d850*/  STL [R1+0xd8], R58 ;  /* 0x0000d83a01007387 */ /* 0x0041e80000100800 */
[----:B0-----:R-:W2:Y:S04]  /*4d860*/  LDL.LU R58, [R1+0x7ce8] ;  /* 0x007ce800013a7983 */ /* 0x001ea80000300800 */
        /* <DEDUP_REMOVED lines=24> */
[----:B------:R-:W2:Y:S01]  /*4d9f0*/  @P0 LDG.E.U8 R55, desc[UR4][R4.64] ;  /* 0x0000000404370981 */ /* 0x000ea2000c1e1100 */
[----:B------:R-:W-:-:S03]  /*4da00*/  ISETP.GT.AND P1, PT, R2, 0x5, PT ;  /* 0x000000050200780c */ /* 0x000fc60003f24270 */
        /* <DEDUP_REMOVED lines=452> */
[----:B------:R0:W2:Y:S04]  /*4f650*/  @P1 LDG.E.U8 R0, desc[UR4][R4.64] ;  /* 0x0000000404001981 */ /* 0x0000a8000c1e1100 */
[----:B------:R-:W0:Y:S04]  /*4f660*/  LDL R4, [R1+0x29b0] ;  /* 0x0029b00001047983 */ /* 0x000e280000100800 */
[----:B------:R-:W0:Y:S01]  /*4f670*/  LDL R5, [R1+0x29b4] ;  /* 0x0029b40001057983 */ /* 0x000e220000100800 */
[----:B------:R-:W-:Y:S02]  /*4f680*/  PRMT R6, RZ, 0x7610, R6 ;  /* 0x00007610ff067816 */ /* 0x000fe40000000006 */
[----:B0-----:R-:W-:-:S04]  /*4f690*/  @P1 LOP3.LUT R5, R5, R4, RZ, 0x3c, !PT ;  /* 0x0000000405051212 */ /* 0x001fc800078e3cff */
[----:B------:R-:W-:-:S04]  /*4f6a0*/  @P1 LOP3.LUT R4, R5, R4, RZ, 0x3c, !PT ;  /* 0x0000000405041212 */ /* 0x000fc800078e3cff */
[----:B------:R-:W-:-:S05]  /*4f6b0*/  @P1 LOP3.LUT R5, R5, R4, RZ, 0x3c, !PT ;  /* 0x0000000405051212 */ /* 0x000fca00078e3cff */
[----:B------:R-:W3:Y:S04]  /*4f6c0*/  @P1 LDG.E.U8 R6, desc[UR4][R4.64] ;  /* 0x0000000404061981 */ /* 0x000ee8000c1e1100 */
[----:B--2---:R0:W-:Y:S04]  /*4f6d0*/  STL [R1+0x8], R0 ;  /* 0x0000080001007387 */ /* 0x0041e80000100800 */
[----:B0-----:R-:W2:Y:S04]  /*4f6e0*/  LDL R0, [R1+0x2994] ;  /* 0x0029940001007983 */ /* 0x001ea80000100800 */
[----:B---3--:R0:W-:Y:S04]  /*4f6f0*/  STL [R1+0x4], R6 ;  /* 0x0000040601007387 */ /* 0x0081e80000100800 */
[----:B0-----:R-:W3:Y:S04]  /*4f700*/  LDL.LU R6, [R1+0x7c18] ;  /* 0x007c180001067983 */ /* 0x001ee80000300800 */
[----:B------:R-:W2:Y:S04]  /*4f710*/  LDL R4, [R1+0x29a8] ;  /* 0x0029a80001047983 */ /* 0x000ea80000100800 */
[----:B------:R-:W2:Y:S01]  /*4f720*/  LDL R5, [R1+0x29ac] ;  /* 0x0029ac0001057983 */ /* 0x000ea20000100800 */
[----:B------:R-:W-:-:S02]  /*4f730*/  PRMT R3, RZ, 0x7610, R3 ;  /* 0x00007610ff037816 */ /* 0x000fc40000000003 */
[----:B--2---:R-:W-:-:S04]  /*4f740*/  @P1 LOP3.LUT R5, R5, R4, RZ, 0x3c, !PT ;  /* 0x0000000405051212 */ /* 0x004fc800078e3cff */
[----:B------:R-:W-:-:S04]  /*4f750*/  @P1 LOP3.LUT R4, R5, R4, RZ, 0x3c, !PT ;  /* 0x0000000405041212 */ /* 0x000fc800078e3cff */
[----:B------:R-:W-:-:S05]  /*4f760*/  @P1 LOP3.LUT R5, R5, R4, RZ, 0x3c, !PT ;  /* 0x0000000405051212 */ /* 0x000fca00078e3cff */
[----:B------:R-:W2:Y:S04]  /*4f770*/  @P1 LDG.E.U8 R3, desc[UR4][R4.64] ;  /* 0x0000000404031981 */ /* 0x000ea8000c1e1100 */
[----:B--2---:R0:W-:Y:S04]  /*4f780*/  STL [R1], R3 ;  /* 0x0000000301007387 */ /* 0x0041e80000100800 */
        /* <DEDUP_REMOVED lines=8> */
[----:B------:R-:W3:Y:S04]  /*4f810*/  LDL R4, [R1+0x2998] ;  /* 0x0029980001047983 */ /* 0x000ee80000100800 */
[----:B------:R-:W3:Y:S01]  /*4f820*/  LDL R5, [R1+0x299c] ;  /* 0x00299c0001057983 */ /* 0x000ee20000100800 */
[----:B------:R-:W-:Y:S02]  /*4f830*/  ISETP.GT.AND P0, PT, R2, 0x12, PT ;  /* 0x000000120200780c */ /* 0x000fe40003f04270 */
[----:B------:R-:W-:Y:S01]  /*4f840*/  PRMT R60, RZ, 0x7610, R60 ;  /* 0x00007610ff3c7816 */ /* 0x000fe2000000003c */
[----:B--2---:R0:W-:Y:S04]  /*4f850*/  STL [R1+0x7c08], R61 ;  /* 0x007c083d01007387 */ /* 0x0041e80000100800 */
[----:B0-----:R-:W2:Y:S06]  /*4f860*/  LDL R61, [R1+0x2990] ;  /* 0x00299000013d7983 */ /* 0x001eac0000100800 */
[----:B---3--:R-:W-:-:S04]  /*4f870*/  @P0 LOP3.LUT R5, R5, R4, RZ, 0x3c, !PT ;  /* 0x0000000405050212 */ /* 0x008fc800078e3cff */
[----:B------:R-:W-:-:S04]  /*4f880*/  @P0 LOP3.LUT R4, R5, R4, RZ, 0x3c, !PT ;  /* 0x0000000405040212 */ /* 0x000fc800078e3cff */
[----:B------:R-:W-:-:S05]  /*4f890*/  @P0 LOP3.LUT R5, R5, R4, RZ, 0x3c, !PT ;  /* 0x0000000405050212 */ /* 0x000fca00078e3cff */
[----:B------:R0:W3:Y:S01]  /*4f8a0*/  @P0 LDG.E.U8 R60, desc[UR4][R4.64] ;  /* 0x00000004043c0981 */ /* 0x0000e2000c1e1100 */
[----:B----4-:R-:W-:Y:S01]  /*4f8b0*/  PRMT R59, RZ, 0x7610, R59 ;  /* 0x00007610ff3b7816 */ /* 0x010fe2000000003b */
[----:B0-----:R-:W-:Y:S02]  /*4f8c0*/  @P0 IMAD.MOV.U32 R4, RZ, RZ, R0 ;  /* 0x000000ffff040224 */ /* 0x001fe400078e0000 */
[----:B--2---:R-:W-:-:S05]  /*4f8d0*/  @P0 IMAD.MOV.U32 R5, RZ, RZ, R61 ;  /* 0x000000ffff050224 */ /* 0x004fca00078e003d */
[----:B------:R-:W2:Y:S04]  /*4f8e0*/  @P0 LDG.E.U8 R59, desc[UR4][R4.64] ;  /* 0x00000004043b0981 */ /* 0x000ea8000c1e1100 */
[----:B---3--:R0:W-:Y:S04]  /*4f8f0*/  STL [R1+0x7c04], R60 ;  /* 0x007c043c01007387 */ /* 0x0081e80000100800 */
[----:B------:R-:W3:Y:S01]  /*4f900*/  LDL R5, [R1+0x2988] ;  /* 0x0029880001057983 */ /* 0x000ee20000100800 */
[----:B------:R-:W-:-:S03]  /*4f910*/  PRMT R58, RZ, 0x7610, R58 ;  /* 0x00007610ff3a7816 */ /* 0x000fc6000000003a */
[----:B------:R-:W4:Y:S04]  /*4f920*/  LDL R61, [R1+0x2970] ;  /* 0x00297000013d7983 */ /* 0x000f280000100800 */
[----:B0-----:R-:W3:Y:S04]  /*4f930*/  LDL R60, [R1+0x298c] ;  /* 0x00298c00013c7983 */ /* 0x001ee80000100800 */
[----:B------:R-:W4:Y:S04]  /*4f940*/  LDL R0, [R1+0x2974] ;  /* 0x0029740001007983 */ /* 0x000f280000100800 */
[----:B--2---:R0:W-:Y:S01]  /*4f950*/  STL [R1+0x7c0c], R59 ;  /* 0x007c0c3b01007387 */ /* 0x0041e20000100800 */
[----:B------:R-:W-:-:S03]  /*4f960*/  PRMT R57, RZ, 0x7610, R57 ;  /* 0x00007610ff397816 */ /* 0x000fc60000000039 */
[----:B0-----:R-:W2:Y:S01]  /*4f970*/  LDL R59, [R1+0x296c] ;  /* 0x00296c00013b7983 */ /* 0x001ea20000100800 */
[----:B---3--:R-:W-:-:S03]  /*4f980*/  @P0 IMAD.MOV.U32 R4, RZ, RZ, R60 ;  /* 0x000000ffff040224 */ /* 0x008fc600078e003c */
[----:B------:R-:W3:Y:S04]  /*4f990*/  LDL R60, [R1+0x2968] ;  /* 0x00296800013c7983 */ /* 0x000ee80000100800 */
[----:B------:R-:W2:Y:S04]  /*4f9a0*/  @P0 LDG.E.U8 R58, desc[UR4][R4.64] ;  /* 0x00000004043a0981 */ /* 0x000ea8000c1e1100 */
[----:B------:R-:W3:Y:S04]  /*4f9b0*/  LDL R4, [R1+0x2980] ;  /* 0x0029800001047983 */ /* 0x000ee80000100800 */
[----:B------:R-:W3:Y:S04]  /*4f9c0*/  LDL R5, [R1+0x2984] ;  /* 0x0029840001057983 */ /* 0x000ee80000100800 */
[----:B--2---:R0:W-:Y:S04]  /*4f9d0*/  STL [R1+0x7c10], R58 ;  /* 0x007c103a01007387 */ /* 0x0041e80000100800 */
[----:B0-----:R-:W2:Y:S01]  /*4f9e0*/  LDL R58, [R1+0x297c] ;  /* 0x00297c00013a7983 */ /* 0x001ea20000100800 */
[----:B---3--:R-:W-:-:S04]  /*4f9f0*/  @P0 LOP3.LUT R5, R5, R4, RZ, 0x3c, !PT ;  /* 0x0000000405050212 */ /* 0x008fc800078e3cff */
[----:B------:R-:W-:-:S04]  /*4fa00*/  @P0 LOP3.LUT R4, R5, R4, RZ, 0x3c, !PT ;  /* 0x0000000405040212 */ /* 0x000fc800078e3cff */
[----:B------:R-:W-:-:S05]  /*4fa10*/  @P0 LOP3.LUT R5, R5, R4, RZ, 0x3c, !PT ;  /* 0x0000000405050212 */ /* 0x000fca00078e3cff */
[----:B------:R2:W3:Y:S04]  /*4fa20*/  @P0 LDG.E.U8 R57, desc[UR4][R4.64] ;  /* 0x0000000404390981 */ /* 0x0004e8000c1e1100 */
[----:B------:R-:W3:Y:S01]  /*4fa30*/  LDL R5, [R1+0x2978] ;  /* 0x0029780001057983 */ /* 0x000ee20000100800 */
[----:B------:R-:W-:Y:S02]  /*4fa40*/  ISETP.GT.AND P1, PT, R2, 0x13, PT ;  /* 0x000000130200780c */ /* 0x000fe40003f24270 */
[----:B------:R-:W-:Y:S02]  /*4fa50*/  PRMT R56, RZ, 0x7610, R56 ;  /* 0x00007610ff387816 */ /* 0x000fe40000000038 */
[----:B------:R-:W-:-:S09]  /*4fa60*/  PRMT R55, RZ, 0x7610, R55 ;  /* 0x00007610ff377816 */ /* 0x000fd20000000037 */
[----:B--2---:R-:W-:-:S05]  /*4fa70*/  @P1 IMAD.MOV.U32 R4, RZ, RZ, R58 ;  /* 0x000000ffff041224 */ /* 0x004fca00078e003a */
[----:B---3--:R4:W2:Y:S02]  /*4fa80*/  @P1 LDG.E.U8 R56, desc[UR4][R4.64] ;  /* 0x0000000404381981 */ /* 0x0088a4000c1e1100 */
[----:B----4-:R-:W-:Y:S02]  /*4fa90*/  @P1 IMAD.MOV.U32 R4, RZ, RZ, R0 ;  /* 0x000000ffff041224 */ /* 0x010fe400078e0000 */
[----:B------:R-:W-:-:S05]  /*4faa0*/  @P1 IMAD.MOV.U32 R5, RZ, RZ, R61 ;  /* 0x000000ffff051224 */ /* 0x000fca00078e003d */
[----:B------:R0:W3:Y:S01]  /*4fab0*/  @P1 LDG.E.U8 R55, desc[UR4][R4.64] ;  /* 0x0000000404371981 */ /* 0x0000e2000c1e1100 */
[----:B------:R-:W-:Y:S01]  /*4fac0*/  PRMT R54, RZ, 0x7610, R54 ;  /* 0x00007610ff367816 */ /* 0x000fe20000000036 */
[----:B0-----:R-:W-:Y:S02]  /*4fad0*/  @P1 IMAD.MOV.U32 R4, RZ, RZ, R59 ;  /* 0x000000ffff041224 */ /* 0x001fe400078e003b */
[----:B------:R-:W-:-:S05]  /*4fae0*/  @P1 IMAD.MOV.U32 R5, RZ, RZ, R60 ;  /* 0x000000ffff051224 */ /* 0x000fca00078e003c */
[----:B------:R0:W4:Y:S04]  /*4faf0*/  @P1 LDG.E.U8 R54, desc[UR4][R4.64] ;  /* 0x0000000404361981 */ /* 0x000128000c1e1100 */
[----:B--2---:R1:W-:Y:S04]  /*4fb00*/  STL [R1+0x7bc4], R56 ;  /* 0x007bc43801007387 */ /* 0x0043e80000100800 */
[----:B------:R-:W2:Y:S04]  /*4fb10*/  LDL R0, [R1+0x295c] ;  /* 0x00295c0001007983 */ /* 0x000ea80000100800 */
[----:B-1----:R-:W0:Y:S04]  /*4fb20*/  LDL R56, [R1+0x2964] ;  /* 0x0029640001387983 */ /* 0x002e280000100800 */
[----:B---3--:R1:W-:Y:S04]  /*4fb30*/  STL [R1+0x7bc8], R55 ;  /* 0x007bc83701007387 */ /* 0x0083e80000100800 */
[----:B------:R-:W3:Y:S01]  /*4fb40*/  LDL R5, [R1+0x2960] ;  /* 0x0029600001057983 */ /* 0x000ee20000100800 */
[----:B------:R-:W-:-:S03]  /*4fb50*/  PRMT R53, RZ, 0x7610, R53 ;  /* 0x00007610ff357816 */ /* 0x000fc60000000035 */
[----:B------:R-:W2:Y:S04]  /*4fb60*/  LDL R61, [R1+0x2950] ;  /* 0x00295000013d7983 */ /* 0x000ea80000100800 */
[----:B-1----:R-:W2:Y:S04]  /*4fb70*/  LDL R55, [R1+0x2958] ;  /* 0x0029580001377983 */ /* 0x002ea80000100800 */
[----:B------:R-:W2:Y:S04]  /*4fb80*/  LDL R60, [R1+0x2954] ;  /* 0x00295400013c7983 */ /* 0x000ea80000100800 */
[----:B------:R-:W2:Y:S04]  /*4fb90*/  LDL R59, [R1+0x2948] ;  /* 0x00294800013b7983 */ /* 0x000ea80000100800 */
[----:B------:R-:W2:Y:S01]  /*4fba0*/  LDL R58, [R1+0x294c] ;  /* 0x00294c00013a7983 */ /* 0x000ea20000100800 */
[----:B0-----:R-:W-:-:S05]  /*4fbb0*/  @P1 IMAD.MOV.U32 R4, RZ, RZ, R56 ;  /* 0x000000ffff041224 */ /* 0x001fca00078e0038 */
[----:B---3--:R2:W3:Y:S01]  /*4fbc0*/  @P1 LDG.E.U8 R53, desc[UR4][R4.64] ;  /* 0x0000000404351981 */ /* 0x0084e2000c1e1100 */
[----:B------:R-:W-:-:S03]  /*4fbd0*/  ISETP.GT.AND P0, PT, R2, 0x14, PT ;  /* 0x000000140200780c */ /* 0x000fc60003f04270 */
[----:B----4-:R0:W-:Y:S04]  /*4fbe0*/  STL [R1+0x7bcc], R54 ;  /* 0x007bcc3601007387 */ /* 0x0101e80000100800 */
[----:B------:R-:W4:Y:S04]  /*4fbf0*/  LDL R56, [R1+0x2940] ;  /* 0x0029400001387983 */ /* 0x000f280000100800 */
[----:B0-----:R-:W4:Y:S02]  /*4fc00*/  LDL R54, [R1+0x2944] ;  /* 0x0029440001367983 */ /* 0x001f240000100800 */
[----:B--2---:R-:W-:-:S02]  /*4fc10*/  @P0 IMAD.MOV.U32 R4, RZ, RZ, R0 ;  /* 0x000000ffff040224 */ /* 0x004fc400078e0000 */
[----:B------:R-:W-:Y:S01]  /*4fc20*/  @P0 IMAD.MOV.U32 R5, RZ, RZ, R55 ;  /* 0x000000ffff050224 */ /* 0x000fe200078e0037 */
[----:B------:R-:W-:Y:S02]  /*4fc30*/  PRMT R52, RZ, 0x7610, R52 ;  /* 0x00007610ff347816 */ /* 0x000fe40000000034 */
[----:B------:R-:W-:-:S04]  /*4fc40*/  PRMT R51, RZ, 0x7610, R51 ;  /* 0x00007610ff337816 */ /* 0x000fc80000000033 */
[----:B------:R0:W2:Y:S04]  /*4fc50*/  @P0 LDG.E.U8 R52, desc[UR4][R4.64] ;  /* 0x0000000404340981 */ /* 0x0000a8000c1e1100 */
[----:B---3--:R1:W-:Y:S04]  /*4fc60*/  STL [R1+0x7bd0], R53 ;  /* 0x007bd03501007387 */ /* 0x0083e80000100800 */
[----:B------:R-:W3:Y:S04]  /*4fc70*/  LDL R55, [R1+0x2938] ;  /* 0x0029380001377983 */ /* 0x000ee80000100800 */
[----:B------:R-:W2:Y:S01]  /*4fc80*/  LDL R0, [R1+0x293c] ;  /* 0x00293c0001007983 */ /* 0x000ea20000100800 */
[----:B0-----:R-:W-:-:S02]  /*4fc90*/  @P0 IMAD.MOV.U32 R4, RZ, RZ, R60 ;  /* 0x000000ffff040224 */ /* 0x001fc400078e003c */
[----:B------:R-:W-:Y:S01]  /*4fca0*/  @P0 IMAD.MOV.U32 R5, RZ, RZ, R61 ;  /* 0x000000ffff050224 */ /* 0x000fe200078e003d */
[----:B------:R-:W-:Y:S01]  /*4fcb0*/  PRMT R50, RZ, 0x7610, R50 ;  /* 0x00007610ff327816 */ /* 0x000fe20000000032 */
[----:B------:R-:W2:Y:S04]  /*4fcc0*/  LDL R60, [R1+0x2930] ;  /* 0x00293000013c7983 */ /* 0x000ea80000100800 */
[----:B------:R0:W2:Y:S01]  /*4fcd0*/  @P0 LDG.E.U8 R51, desc[UR4][R4.64] ;  /* 0x0000000404330981 */ /* 0x0000a2000c1e1100 */
[----:B------:R-:W-:-:S03]  /*4fce0*/  ISETP.GT.AND P1, PT, R2, 0x15, PT ;  /* 0x000000150200780c */ /* 0x000fc60003f24270 */
[----:B-1----:R-:W2:Y:S01]  /*4fcf0*/  LDL R53, [R1+0x292c] ;  /* 0x00292c0001357983 */ /* 0x002ea20000100800 */
[----:B0-----:R-:W-:Y:S02]  /*4fd00*/  @P0 IMAD.MOV.U32 R4, RZ, RZ, R58 ;  /* 0x000000ffff040224 */ /* 0x001fe400078e003a */
[----:B------:R-:W-:Y:S01]  /*4fd10*/  @P0 IMAD.MOV.U32 R5, RZ, RZ, R59 ;  /* 0x000000ffff050224 */ /* 0x000fe200078e003b */
[----:B------:R-:W-:Y:S01]  /*4fd20*/  PRMT R49, RZ, 0x7610, R49 ;  /* 0x00007610ff317816 */ /* 0x000fe20000000031 */
[----:B------:R-:W2:Y:S04]  /*4fd30*/  LDL R59, [R1+0x2934] ;  /* 0x00293400013b7983 */ /* 0x000ea80000100800 */
[----:B------:R4:W2:Y:S04]  /*4fd40*/  @P0 LDG.E.U8 R50, desc[UR4][R4.64] ;  /* 0x0000000404320981 */ /* 0x0008a8000c1e1100 */
[----:B------:R-:W2:Y:S01]  /*4fd50*/  LDL R58, [R1+0x2920] ;  /* 0x00292000013a7983 */ /* 0x000ea20000100800 */
[----:B----4-:R-:W-:-:S03]  /*4fd60*/  @P0 IMAD.MOV.U32 R4, RZ, RZ, R54 ;  /* 0x000000ffff040224 */ /* 0x010fc600078e0036 */
[----:B------:R-:W4:Y:S01]  /*4fd70*/  LDL R54, [R1+0x2928] ;  /* 0x0029280001367983 */ /* 0x000f220000100800 */
[----:B------:R-:W-:-:S03]  /*4fd80*/  @P0 IMAD.MOV.U32 R5, RZ, RZ, R56 ;  /* 0x000000ffff050224 */ /* 0x000fc600078e0038 */
[----:B------:R-:W4:Y:S04]  /*4fd90*/  LDL R56, [R1+0x2924] ;  /* 0x0029240001387983 */ /* 0x000f280000100800 */
[----:B------:R3:W4:Y:S02]  /*4fda0*/  @P0 LDG.E.U8 R49, desc[UR4][R4.64] ;  /* 0x0000000404310981 */ /* 0x000724000c1e1100 */
[----:B---3--:R-:W-:Y:S02]  /*4fdb0*/  @P1 IMAD.MOV.U32 R5, RZ, RZ, R55 ;  /* 0x000000ffff051224 */ /* 0x008fe400078e0037 */
[----:B------:R-:W3:Y:S01]  /*4fdc0*/  LDL R55, [R1+0x2918] ;  /* 0x0029180001377983 */ /* 0x000ee20000100800 */
[----:B--2---:R-:W-:-:S03]  /*4fdd0*/  @P1 IMAD.MOV.U32 R4, RZ, RZ, R0 ;  /* 0x000000ffff041224 */ /* 0x004fc600078e0000 */
[----:B------:R-:W2:Y:S01]  /*4fde0*/  LDL R0, [R1+0x291c] ;  /* 0x00291c0001007983 */ /* 0x000ea20000100800 */
[----:B------:R-:W-:Y:S02]  /*4fdf0*/  PRMT R48, RZ, 0x7610, R48 ;  /* 0x00007610ff307816 */ /* 0x000fe40000000030 */
[----:B------:R-:W-:-:S04]  /*4fe00*/  PRMT R47, RZ, 0x7610, R47 ;  /* 0x00007610ff2f7816 */ /* 0x000fc8000000002f */
[----:B------:R0:W2:Y:S01]  /*4fe10*/  @P1 LDG.E.U8 R48, desc[UR4][R4.64] ;  /* 0x0000000404301981 */ /* 0x0000a2000c1e1100 */
[----:B------:R-:W-:Y:S02]  /*4fe20*/  ISETP.GT.AND P0, PT, R2, 0x16, PT ;  /* 0x000000160200780c */ /* 0x000fe40003f04270 */
[----:B------:R-:W-:Y:S01]  /*4fe30*/  PRMT R46, RZ, 0x7610, R46 ;  /* 0x00007610ff2e7816 */ /* 0x000fe2000000002e */
[----:B0-----:R-:W-:Y:S02]  /*4fe40*/  @P1 IMAD.MOV.U32 R5, RZ, RZ, R60 ;  /* 0x000000ffff051224 */ /* 0x001fe400078e003c */
[----:B------:R-:W2:Y:S01]  /*4fe50*/  LDL R60, [R1+0x28d8] ;  /* 0x0028d800013c7983 */ /* 0x000ea20000100800 */
[----:B------:R-:W-:-:S03]  /*4fe60*/  @P1 IMAD.MOV.U32 R4, RZ, RZ, R59 ;  /* 0x000000ffff041224 */ /* 0x000fc600078e003b */
[----:B------:R-:W2:Y:S04]  /*4fe70*/  LDL R59, [R1+0x28dc] ;  /* 0x0028dc00013b7983 */ /* 0x000ea80000100800 */
[----:B------:R0:W2:Y:S01]  /*4fe80*/  @P1 LDG.E.U8 R47, desc[UR4][R4.64] ;  /* 0x00000004042f1981 */ /* 0x0000a2000c1e1100 */
[----:B------:R-:W-:Y:S01]  /*4fe90*/  PRMT R45, RZ, 0x7610, R45 ;  /* 0x00007610ff2d7816 */ /* 0x000fe2000000002d */
[----:B0-----:R-:W-:Y:S02]  /*4fea0*/  @P1 IMAD.MOV.U32 R4, RZ, RZ, R53 ;  /* 0x000000ffff041224 */ /* 0x001fe400078e0035 */
[----:B----4-:R-:W-:Y:S01]  /*4feb0*/  @P1 IMAD.MOV.U32 R5, RZ, RZ, R54 ;  /* 0x000000ffff051224 */ /* 0x010fe200078e0036 */
[----:B------:R-:W4:Y:S04]  /*4fec0*/  LDL R53, [R1+0x28d4] ;  /* 0x0028d40001357983 */ /* 0x000f280000100800 */
[----:B------:R-:W4:Y:S04]  /*4fed0*/  LDL R54, [R1+0x28d0] ;  /* 0x0028d00001367983 */ /* 0x000f280000100800 */
[----:B------:R0:W4:Y:S02]  /*4fee0*/  @P1 LDG.E.U8 R46, desc[UR4][R4.64] ;  /* 0x00000004042e1981 */ /* 0x000124000c1e1100 */
[----:B0-----:R-:W-:-:S02]  /*4fef0*/  @P1 IMAD.MOV.U32 R4, RZ, RZ, R56 ;  /* 0x000000ffff041224 */ /* 0x001fc400078e0038 */
[----:B------:R-:W-:Y:S01]  /*4ff00*/  @P1 IMAD.MOV.U32 R5, RZ, RZ, R58 ;  /* 0x000000ffff051224 */ /* 0x000fe200078e003a */
[----:B------:R-:W4:Y:S04]  /*4ff10*/  LDL R56, [R1+0x28cc] ;  /* 0x0028cc0001387983 */ /* 0x000f280000100800 */
[----:B------:R-:W4:Y:S04]  /*4ff20*/  LDL R58, [R1+0x28c8] ;  /* 0x0028c800013a7983 */ /* 0x000f280000100800 */
[----:B------:R3:W4:Y:S02]  /*4ff30*/  @P1 LDG.E.U8 R45, desc[UR4][R4.64] ;  /* 0x00000004042d1981 */ /* 0x000724000c1e1100 */
[----:B---3--:R-:W-:-:S02]  /*4ff40*/  @P0 IMAD.MOV.U32 R5, RZ, RZ, R55 ;  /* 0x000000ffff050224 */ /* 0x008fc400078e0037 */
[----:B------:R-:W3:Y:S01]  /*4ff50*/  LDL R55, [R1+0x28c0] ;  /* 0x0028c00001377983 */ /* 0x000ee20000100800 */
[----:B--2---:R-:W-:-:S03]  /*4ff60*/  @P0 IMAD.MOV.U32 R4, RZ, RZ, R0 ;  /* 0x000000ffff040224 */ /* 0x004fc600078e0000 */
[----:B------:R-:W2:Y:S01]  /*4ff70*/  LDL R0, [R1+0x28c4] ;  /* 0x0028c40001007983 */ /* 0x000ea20000100800 */
[----:B------:R-:W-:Y:S02]  /*4ff80*/  ISETP.GT.AND P2, PT, R2, 0x18, PT ;  /* 0x000000180200780c */ /* 0x000fe40003f44270 */
[----:B------:R-:W-:Y:S02]  /*4ff90*/  PRMT R44, RZ, 0x7610, R44 ;  /* 0x00007610ff2c7816 */ /* 0x000fe4000000002c */
[----:B------:R-:W-:-:S04]  /*4ffa0*/  PRMT R43, RZ, 0x7610, R43 ;  /* 0x00007610ff2b7816 */ /* 0x000fc8000000002b */
[----:B------:R0:W2:Y:S01]  /*4ffb0*/  @P0 LDG.E.U8 R44, desc[UR4][R4.64] ;  /* 0x00000004042c0981 */ /* 0x0000a2000c1e1100 */
[----:B------:R-:W-:-:S04]  /*4ffc0*/  PRMT R42, RZ, 0x7610, R42 ;  /* 0x00007610ff2a7816 */ /* 0x000fc8000000002a */
[----:B0-----:R-:W-:Y:S02]  /*4ffd0*/  @P2 IMAD.MOV.U32 R5, RZ, RZ, R60 ;  /* 0x000000ffff052224 */ /* 0x001fe400078e003c */
[----:B------:R-:W-:Y:S01]  /*4ffe0*/  @P2 IMAD.MOV.U32 R4, RZ, RZ, R59 ;  /* 0x000000ffff042224 */ /* 0x000fe200078e003b */
[----:B------:R-:W2:Y:S04]  /*4fff0*/  LDL R60, [R1+0x2858] ;  /* 0x00285800013c7983 */ /* 0x000ea80000100800 */
[----:B------:R-:W2:Y:S04]  /*50000*/  LDL R59, [R1+0x285c] ;  /* 0x00285c00013b7983 */ /* 0x000ea80000100800 */
[----:B------:R4:W2:Y:S01]  /*50010*/  @P2 LDG.E.U8 R43, desc[UR4][R4.64] ;  /* 0x00000004042b2981 */ /* 0x0008a2000c1e1100 */
[----:B------:R-:W-:Y:S01]  /*50020*/  PRMT R41, RZ, 0x7610, R41 ;  /* 0x00007610ff297816 */ /* 0x000fe20000000029 */
[----:B----4-:R-:W-:-:S02]  /*50030*/  @P2 IMAD.MOV.U32 R4, RZ, RZ, R53 ;  /* 0x000000ffff042224 */ /* 0x010fc400078e0035 */
[----:B------:R-:W-:Y:S01]  /*50040*/  @P2 IMAD.MOV.U32 R5, RZ, RZ, R54 ;  /* 0x000000ffff052224 */ /* 0x000fe200078e0036 */
        /* <DEDUP_REMOVED lines=18> */
[----:B------:R-:W2:Y:S01]  /*50170*/  LDL R60, [R1+0x2910] ;  /* 0x00291000013c7983 */ /* 0x000ea20000100800 */
[----:B------:R-:W-:-:S03]  /*50180*/  @P3 IMAD.MOV.U32 R4, RZ, RZ, R59 ;  /* 0x000000ffff043224 */ /* 0x000fc600078e003b */
[----:B------:R-:W2:Y:S04]  /*50190*/  LDL R59, [R1+0x2914] ;  /* 0x00291400013b7983 */ /* 0x000ea80000100800 */
[----:B------:R4:W2:Y:S01]  /*501a0*/  @P3 LDG.E.U8 R39, desc[UR4][R4.64] ;  /* 0x0000000404273981 */ /* 0x0008a2000c1e1100 */
[----:B------:R-:W-:Y:S01]  /*501b0*/  PRMT R37, RZ, 0x7610, R37 ;  /* 0x00007610ff257816 */ /* 0x000fe20000000025 */
[----:B----4-:R-:W-:Y:S02]  /*501c0*/  @P3 IMAD.MOV.U32 R4, RZ, RZ, R53 ;  /* 0x000000ffff043224 */ /* 0x010fe400078e0035 */
[----:B------:R-:W4:Y:S01]  /*501d0*/  LDL R53, [R1+0x290c] ;  /* 0x00290c0001357983 */ /* 0x000f220000100800 */
[----:B------:R-:W-:-:S03]  /*501e0*/  @P3 IMAD.MOV.U32 R5, RZ, RZ, R54 ;  /* 0x000000ffff053224 */ /* 0x000fc600078e0036 */
[----:B------:R-:W4:Y:S04]  /*501f0*/  LDL R54, [R1+0x2908] ;  /* 0x0029080001367983 */ /* 0x000f280000100800 */
[----:B------:R0:W4:Y:S02]  /*50200*/  @P3 LDG.E.U8 R38, desc[UR4][R4.64] ;  /* 0x0000000404263981 */ /* 0x000124000c1e1100 */
[----:B0-----:R-:W-:Y:S02]  /*50210*/  @P3 IMAD.MOV.U32 R4, RZ, RZ, R56 ;  /* 0x000000ffff043224 */ /* 0x001fe400078e0038 */
        /* <DEDUP_REMOVED lines=9> */
[----:B------:R-:W-:Y:S02]  /*502b0*/  ISETP.GT.AND P1, PT, R2, 0x19, PT ;  /* 0x000000190200780c */ /* 0x000fe40003f24270 */
[----:B------:R-:W-:Y:S02]  /*502c0*/  PRMT R35, RZ, 0x7610, R35 ;  /* 0x00007610ff237816 */ /* 0x000fe40000000023 */
[----:B------:R0:W2:Y:S01]  /*502d0*/  @P3 LDG.E.U8 R36, desc[UR4][R4.64] ;  /* 0x0000000404243981 */ /* 0x0000a2000c1e1100 */
[----:B------:R-:W-:Y:S01]  /*502e0*/  PRMT R34, RZ, 0x7610, R34 ;  /* 0x00007610ff227816 */ /* 0x000fe20000000022 */
        /* <DEDUP_REMOVED lines=50> */
[----:B0-----:R-:W-:Y:S01]  /*50610*/  @P3 IMAD.MOV.U32 R5, RZ, RZ, R60 ;  /* 0x000000ffff053224 */ /* 0x001fe200078e003c */
[----:B------:R-:W-:Y:S01]  /*50620*/  PRMT R25, RZ, 0x7610, R25 ;  /* 0x00007610ff197816 */ /* 0x000fe20000000019 */
[----:B------:R-:W2:Y:S01]  /*50630*/  LDL R60, [R1+0x2890] ;  /* 0x00289000013c7983 */ /* 0x000ea20000100800 */
[----:B------:R-:W-:Y:S01]  /*50640*/  @P3 IMAD.MOV.U32 R4, RZ, RZ, R59 ;  /* 0x000000ffff043224 */ /* 0x000fe200078e003b */
[----:B------:R-:W-:Y:S02]  /*50650*/  PRMT R24, RZ, 0x7610, R24 ;  /* 0x00007610ff187816 */ /* 0x000fe40000000018 */
[----:B------:R-:W2:Y:S04]  /*50660*/  LDL R59, [R1+0x2880] ;  /* 0x00288000013b7983 */ /* 0x000ea80000100800 */
[----:B------:R4:W2:Y:S02]  /*50670*/  @P3 LDG.E.U8 R27, desc[UR4][R4.64] ;  /* 0x00000004041b3981 */ /* 0x0008a4000c1e1100 */
[----:B----4-:R-:W-:-:S02]  /*50680*/  @P3 IMAD.MOV.U32 R4, RZ, RZ, R53 ;  /* 0x000000ffff043224 */ /* 0x010fc400078e0035 */
[----:B------:R-:W4:Y:S01]  /*50690*/  LDL R53, [R1+0x289c] ;  /* 0x00289c0001357983 */ /* 0x000f220000100800 */
[----:B------:R-:W-:-:S03]  /*506a0*/  @P3 IMAD.MOV.U32 R5, RZ, RZ, R54 ;  /* 0x000000ffff053224 */ /* 0x000fc600078e0036 */
[----:B------:R-:W4:Y:S04]  /*506b0*/  LDL R54, [R1+0x2898] ;  /* 0x0028980001367983 */ /* 0x000f280000100800 */
[----:B------:R0:W4:Y:S02]  /*506c0*/  @P3 LDG.E.U8 R26, desc[UR4][R4.64] ;  /* 0x00000004041a3981 */ /* 0x000124000c1e1100 */
[----:B0-----:R-:W-:Y:S02]  /*506d0*/  @P0 IMAD.MOV.U32 R4, RZ, RZ, R56 ;  /* 0x000000ffff040224 */ /* 0x001fe400078e0038 */
[----:B------:R-:W4:Y:S01]  /*506e0*/  LDL R56, [R1+0x2894] ;  /* 0x0028940001387983 */ /* 0x000f220000100800 */
[----:B------:R-:W-:Y:S01]  /*506f0*/  @P0 IMAD.MOV.U32 R5, RZ, RZ, R58 ;  /* 0x000000ffff050224 */ /* 0x000fe200078e003a */
[----:B------:R-:W-:-:S02]  /*50700*/  ISETP.GT.AND P2, PT, R2, 0x1a, PT ;  /* 0x0000001a0200780c */ /* 0x000fc40003f44270 */
[----:B------:R-:W4:Y:S04]  /*50710*/  LDL R58, [R1+0x2884] ;  /* 0x00288400013a7983 */ /* 0x000f280000100800 */
[----:B------:R3:W4:Y:S02]  /*50720*/  @P0 LDG.E.U8 R25, desc[UR4][R4.64] ;  /* 0x0000000404190981 */ /* 0x000724000c1e1100 */
[----:B---3--:R-:W-:Y:S02]  /*50730*/  @P1 IMAD.MOV.U32 R5, RZ, RZ, R55 ;  /* 0x000000ffff051224 */ /* 0x008fe400078e0037 */
[----:B------:R-:W3:Y:S01]  /*50740*/  LDL R55, [R1+0x2888] ;  /* 0x0028880001377983 */ /* 0x000ee20000100800 */
[----:B--2---:R-:W-:-:S03]  /*50750*/  @P1 IMAD.MOV.U32 R4, RZ, RZ, R0 ;  /* 0x000000ffff041224 */ /* 0x004fc600078e0000 */
[----:B------:R-:W2:Y:S04]  /*50760*/  LDL R0, [R1+0x288c] ;  /* 0x00288c0001007983 */ /* 0x000ea80000100800 */
[----:B------:R4:W2:Y:S02]  /*50770*/  @P1 LDG.E.U8 R24, desc[UR4][R4.64] ;  /* 0x0000000404181981 */ /* 0x0008a4000c1e1100 */
[----:B----4-:R-:W-:Y:S02]  /*50780*/  @P2 IMAD.MOV.U32 R4, RZ, RZ, R53 ;  /* 0x000000ffff042224 */ /* 0x010fe400078e0035 */
[----:B------:R-:W-:Y:S01]  /*50790*/  @P2 IMAD.MOV.U32 R5, RZ, RZ, R54 ;  /* 0x000000ffff052224 */ /* 0x000fe200078e0036 */
[----:B--2---:R0:W-:Y:S04]  /*507a0*/  STL [R1+0x7bd4], R24 ;  /* 0x007bd41801007387 */ /* 0x0041e80000100800 */
[----:B------:R-:W2:Y:S04]  /*507b0*/  LDL R54, [R1+0x2818] ;  /* 0x0028180001367983 */ /* 0x000ea80000100800 */
[----:B------:R-:W4:Y:S01]  /*507c0*/  LDL R53, [R1+0x281c] ;  /* 0x00281c0001357983 */ /* 0x000f220000100800 */
[----:B------:R-:W-:-:S02]  /*507d0*/  PRMT R23, RZ, 0x7610, R23 ;  /* 0x00007610ff177816 */ /* 0x000fc40000000017 */
[----:B------:R-:W-:Y:S01]  /*507e0*/  PRMT R22, RZ, 0x7610, R22 ;  /* 0x00007610ff167816 */ /* 0x000fe20000000016 */
[----:B0-----:R-:W4:Y:S04]  /*507f0*/  LDL R24, [R1+0x2814] ;  /* 0x0028140001187983 */ /* 0x001f280000100800 */
[----:B------:R0:W4:Y:S01]  /*50800*/  @P2 LDG.E.U8 R23, desc[UR4][R4.64] ;  /* 0x0000000404172981 */ /* 0x000122000c1e1100 */
[----:B------:R-:W-:Y:S02]  /*50810*/  ISETP.GT.AND P3, PT, R2, 0x1e, PT ;  /* 0x0000001e0200780c */ /* 0x000fe40003f64270 */
[----:B------:R-:W-:Y:S01]  /*50820*/  PRMT R21, RZ, 0x7610, R21 ;  /* 0x00007610ff157816 */ /* 0x000fe20000000015 */
[----:B0-----:R-:W-:Y:S02]  /*50830*/  @P2 IMAD.MOV.U32 R4, RZ, RZ, R56 ;  /* 0x000000ffff042224 */ /* 0x001fe400078e0038 */
[----:B------:R-:W-:Y:S01]  /*50840*/  @P2 IMAD.MOV.U32 R5, RZ, RZ, R60 ;  /* 0x000000ffff052224 */ /* 0x000fe200078e003c */
[----:B------:R-:W4:Y:S04]  /*50850*/  LDL R56, [R1+0x2810] ;  /* 0x0028100001387983 */ /* 0x000f280000100800 */
[----:B------:R0:W4:Y:S01]  /*50860*/  @P2 LDG.E.U8 R22, desc[UR4][R4.64] ;  /* 0x0000000404162981 */ /* 0x000122000c1e1100 */
[----:B------:R-:W-:Y:S01]  /*50870*/  PRMT R20, RZ, 0x7610, R20 ;  /* 0x00007610ff147816 */ /* 0x000fe20000000014 */
[----:B0-----:R-:W-:-:S02]  /*50880*/  @P2 IMAD.MOV.U32 R4, RZ, RZ, R0 ;  /* 0x000000ffff042224 */ /* 0x001fc400078e0000 */
[----:B---3--:R-:W-:Y:S01]  /*50890*/  @P2 IMAD.MOV.U32 R5, RZ, RZ, R55 ;  /* 0x000000ffff052224 */ /* 0x008fe200078e0037 */
[----:B------:R-:W3:Y:S04]  /*508a0*/  LDL R0, [R1+0x280c] ;  /* 0x00280c0001007983 */ /* 0x000ee80000100800 */
[----:B------:R-:W3:Y:S04]  /*508b0*/  LDL R55, [R1+0x2808] ;  /* 0x0028080001377983 */ /* 0x000ee80000100800 */
[----:B------:R0:W3:Y:S02]  /*508c0*/  @P2 LDG.E.U8 R21, desc[UR4][R4.64] ;  /* 0x0000000404152981 */ /* 0x0000e4000c1e1100 */
[----:B0-----:R-:W-:-:S02]  /*508d0*/  @P2 IMAD.MOV.U32 R4, RZ, RZ, R58 ;  /* 0x000000ffff042224 */ /* 0x001fc400078e003a */
[----:B------:R-:W-:Y:S01]  /*508e0*/  @P2 IMAD.MOV.U32 R5, RZ, RZ, R59 ;  /* 0x000000ffff052224 */ /* 0x000fe200078e003b */
[----:B------:R-:W3:Y:S04]  /*508f0*/  LDL R58, [R1+0x2804] ;  /* 0x00280400013a7983 */ /* 0x000ee80000100800 */
[----:B------:R-:W3:Y:S04]  /*50900*/  LDL R59, [R1+0x2800] ;  /* 0x00280000013b7983 */ /* 0x000ee80000100800 */
[----:B------:R2:W3:Y:S02]  /*50910*/  @P2 LDG.E.U8 R20, desc[UR4][R4.64] ;  /* 0x0000000404142981 */ /* 0x0004e4000c1e1100 */
[----:B--2---:R-:W-:-:S02]  /*50920*/  @P3 IMAD.MOV.U32 R5, RZ, RZ, R54 ;  /* 0x000000ffff053224 */ /* 0x004fc400078e0036 */
[----:B------:R-:W2:Y:S01]  /*50930*/  LDL R54, [R1+0x28f0] ;  /* 0x0028f00001367983 */ /* 0x000ea20000100800 */
[----:B----4-:R-:W-:-:S03]  /*50940*/  @P3 IMAD.MOV.U32 R4, RZ, RZ, R53 ;  /* 0x000000ffff043224 */ /* 0x010fc600078e0035 */
[----:B------:R-:W4:Y:S01]  /*50950*/  LDL R53, [R1+0x28f4] ;  /* 0x0028f40001357983 */ /* 0x000f220000100800 */
[----:B------:R-:W-:Y:S02]  /*50960*/  PRMT R19, RZ, 0x7610, R19 ;  /* 0x00007610ff137816 */ /* 0x000fe40000000013 */
[----:B------:R-:W-:-:S04]  /*50970*/  PRMT R18, RZ, 0x7610, R18 ;  /* 0x00007610ff127816 */ /* 0x000fc80000000012 */
[----:B------:R0:W4:Y:S01]  /*50980*/  @P3 LDG.E.U8 R19, desc[UR4][R4.64] ;  /* 0x0000000404133981 */ /* 0x000122000c1e1100 */
[----:B------:R-:W-:Y:S01]  /*50990*/  PRMT R17, RZ, 0x7610, R17 ;  /* 0x00007610ff117816 */ /* 0x000fe20000000011 */
[----:B0-----:R-:W-:Y:S02]  /*509a0*/  @P3 IMAD.MOV.U32 R4, RZ, RZ, R24 ;  /* 0x000000ffff043224 */ /* 0x001fe400078e0018 */
[----:B------:R-:W-:Y:S01]  /*509b0*/  @P3 IMAD.MOV.U32 R5, RZ, RZ, R56 ;  /* 0x000000ffff053224 */ /* 0x000fe200078e0038 */
[----:B------:R-:W-:Y:S01]  /*509c0*/  PRMT R16, RZ, 0x7610, R16 ;  /* 0x00007610ff107816 */ /* 0x000fe20000000010 */
[----:B------:R-:W4:Y:S04]  /*509d0*/  LDL R56, [R1+0x28e8] ;  /* 0x0028e80001387983 */ /* 0x000f280000100800 */
[----:B------:R3:W4:Y:S01]  /*509e0*/  @P3 LDG.E.U8 R18, desc[UR4][R4.64] ;  /* 0x0000000404123981 */ /* 0x000722000c1e1100 */
[----:B------:R-:W-:-:S03]  /*509f0*/  PRMT R15, RZ, 0x7610, R15 ;  /* 0x00007610ff0f7816 */ /* 0x000fc6000000000f */
[----:B------:R-:W4:Y:S01]  /*50a00*/  LDL R24, [R1+0x28ec] ;  /* 0x0028ec0001187983 */ /* 0x000f220000100800 */
[----:B---3--:R-:W-:-:S03]  /*50a10*/  @P3 IMAD.MOV.U32 R4, RZ, RZ, R0 ;  /* 0x000000ffff043224 */ /* 0x008fc600078e0000 */
[----:B------:R-:W3:Y:S01]  /*50a20*/  LDL R0, [R1+0x28e4] ;  /* 0x0028e40001007983 */ /* 0x000ee20000100800 */
[----:B------:R-:W-:-:S03]  /*50a30*/  @P3 IMAD.MOV.U32 R5, RZ, RZ, R55 ;  /* 0x000000ffff053224 */ /* 0x000fc600078e0037 */
[----:B------:R-:W3:Y:S04]  /*50a40*/  LDL R55, [R1+0x28e0] ;  /* 0x0028e00001377983 */ /* 0x000ee80000100800 */
[----:B------:R0:W3:Y:S02]  /*50a50*/  @P3 LDG.E.U8 R17, desc[UR4][R4.64] ;  /* 0x0000000404113981 */ /* 0x0000e4000c1e1100 */
[----:B0-----:R-:W-:Y:S02]  /*50a60*/  @P3 IMAD.MOV.U32 R4, RZ, RZ, R58 ;  /* 0x000000ffff043224 */ /* 0x001fe400078e003a */
[----:B------:R-:W-:-:S05]  /*50a70*/  @P3 IMAD.MOV.U32 R5, RZ, RZ, R59 ;  /* 0x000000ffff053224 */ /* 0x000fca00078e003b */
[----:B------:R2:W3:Y:S02]  /*50a80*/  @P3 LDG.E.U8 R16, desc[UR4][R4.64] ;  /* 0x0000000404103981 */ /* 0x0004e4000c1e1100 */
[----:B--2---:R-:W-:Y:S02]  /*50a90*/  @P1 IMAD.MOV.U32 R5, RZ, RZ, R54 ;  /* 0x000000ffff051224 */ /* 0x004fe400078e0036 */
[----:B------:R-:W2:Y:S01]  /*50aa0*/  LDL R54, [R1+0x2878] ;  /* 0x0028780001367983 */ /* 0x000ea20000100800 */
[----:B----4-:R-:W-:-:S03]  /*50ab0*/  @P1 IMAD.MOV.U32 R4, RZ, RZ, R53 ;  /* 0x000000ffff041224 */ /* 0x010fc600078e0035 */
[----:B------:R-:W4:Y:S04]  /*50ac0*/  LDL R53, [R1+0x287c] ;  /* 0x00287c0001357983 */ /* 0x000f280000100800 */
[----:B------:R0:W2:Y:S01]  /*50ad0*/  @P1 LDG.E.U8 R15, desc[UR4][R4.64] ;  /* 0x00000004040f1981 */ /* 0x0000a2000c1e1100 */
[----:B------:R-:W-:Y:S01]  /*50ae0*/  PRMT R14, RZ, 0x7610, R14 ;  /* 0x00007610ff0e7816 */ /* 0x000fe2000000000e */
[----:B0-----:R-:W-:Y:S02]  /*50af0*/  @P1 IMAD.MOV.U32 R5, RZ, RZ, R56 ;  /* 0x000000ffff051224 */ /* 0x001fe400078e0038 */
[----:B------:R-:W-:-:S05]  /*50b00*/  @P1 IMAD.MOV.U32 R4, RZ, RZ, R24 ;  /* 0x000000ffff041224 */ /* 0x000fca00078e0018 */
[----:B------:R3:W4:Y:S04]  /*50b10*/  @P1 LDG.E.U8 R14, desc[UR4][R4.64] ;  /* 0x00000004040e1981 */ /* 0x000728000c1e1100 */
[----:B--2---:R0:W-:Y:S04]  /*50b20*/  STL [R1+0x7bd8], R15 ;  /* 0x007bd80f01007387 */ /* 0x0041e80000100800 */
[----:B------:R-:W2:Y:S04]  /*50b30*/  LDL R24, [R1+0x2870] ;  /* 0x0028700001187983 */ /* 0x000ea80000100800 */
[----:B0-----:R-:W2:Y:S01]  /*50b40*/  LDL R15, [R1+0x2874] ;  /* 0x00287400010f7983 */ /* 0x001ea20000100800 */
[----:B------:R-:W-:Y:S01]  /*50b50*/  ISETP.GT.AND P0, PT, R2, 0x1b, PT ;  /* 0x0000001b0200780c */ /* 0x000fe20003f04270 */
[----:B---3--:R-:W-:Y:S01]  /*50b60*/  @P1 IMAD.MOV.U32 R4, RZ, RZ, R0 ;  /* 0x000000ffff041224 */ /* 0x008fe200078e0000 */
[----:B------:R-:W-:Y:S01]  /*50b70*/  PRMT R13, RZ, 0x7610, R13 ;  /* 0x00007610ff0d7816 */ /* 0x000fe2000000000d */
[----:B------:R-:W-:Y:S01]  /*50b80*/  @P1 IMAD.MOV.U32 R5, RZ, RZ, R55 ;  /* 0x000000ffff051224 */ /* 0x000fe200078e0037 */
[----:B------:R-:W-:-:S04]  /*50b90*/  PRMT R12, RZ, 0x7610, R12 ;  /* 0x00007610ff0c7816 */ /* 0x000fc8000000000c */
[----:B------:R4:W3:Y:S01]  /*50ba0*/  @P1 LDG.E.U8 R13, desc[UR4][R4.64] ;  /* 0x00000004040d1981 */ /* 0x0008e2000c1e1100 */
[----:B------:R-:W-:-:S04]  /*50bb0*/  PRMT R11, RZ, 0x7610, R11 ;  /* 0x00007610ff0b7816 */ /* 0x000fc8000000000b */
[----:B----4-:R-:W-:Y:S02]  /*50bc0*/  @P0 IMAD.MOV.U32 R4, RZ, RZ, R53 ;  /* 0x000000ffff040224 */ /* 0x010fe400078e0035 */
[----:B------:R-:W-:-:S05]  /*50bd0*/  @P0 IMAD.MOV.U32 R5, RZ, RZ, R54 ;  /* 0x000000ffff050224 */ /* 0x000fca00078e0036 */
[----:B------:R2:W4:Y:S04]  /*50be0*/  @P0 LDG.E.U8 R12, desc[UR4][R4.64] ;  /* 0x00000004040c0981 */ /* 0x000528000c1e1100 */
[----:B------:R0:W-:Y:S04]  /*50bf0*/  STL [R1+0x7bdc], R14 ;  /* 0x007bdc0e01007387 */ /* 0x0001e80000100800 */
[----:B------:R-:W4:Y:S04]  /*50c00*/  LDL R0, [R1+0x286c] ;  /* 0x00286c0001007983 */ /* 0x000f280000100800 */
[----:B0-----:R-:W4:Y:S01]  /*50c10*/  LDL R14, [R1+0x2868] ;  /* 0x00286800010e7983 */ /* 0x001f220000100800 */
[----:B--2---:R-:W-:-:S02]  /*50c20*/  @P0 IMAD.MOV.U32 R5, RZ, RZ, R24 ;  /* 0x000000ffff050224 */ /* 0x004fc400078e0018 */
[----:B------:R-:W-:-:S05]  /*50c30*/  @P0 IMAD.MOV.U32 R4, RZ, RZ, R15 ;  /* 0x000000ffff040224 */ /* 0x000fca00078e000f */
[----:B------:R0:W2:Y:S04]  /*50c40*/  @P0 LDG.E.U8 R11, desc[UR4][R4.64] ;  /* 0x00000004040b0981 */ /* 0x0000a8000c1e1100 */
[----:B---3--:R1:W-:Y:S04]  /*50c50*/  STL [R1+0x7be0], R13 ;  /* 0x007be00d01007387 */ /* 0x0083e80000100800 */
[----:B------:R-:W3:Y:S04]  /*50c60*/  LDL R55, [R1+0x2860] ;  /* 0x0028600001377983 */ /* 0x000ee80000100800 */
[----:B------:R-:W3:Y:S04]  /*50c70*/  LDL R54, [R1+0x2864] ;  /* 0x0028640001367983 */ /* 0x000ee80000100800 */
[----:B----4-:R4:W-:Y:S04]  /*50c80*/  STL [R1+0x7be4], R12 ;  /* 0x007be40c01007387 */ /* 0x0109e80000100800 */
[----:B------:R-:W3:Y:S04]  /*50c90*/  LDL R53, [R1+0x27f8] ;  /* 0x0027f80001357983 */ /* 0x000ee80000100800 */
[----:B------:R-:W3:Y:S01]  /*50ca0*/  LDL R24, [R1+0x27fc] ;  /* 0x0027fc0001187983 */ /* 0x000ee20000100800 */
[----:B0-----:R-:W-:-:S02]  /*50cb0*/  @P0 IMAD.MOV.U32 R5, RZ, RZ, R14 ;  /* 0x000000ffff050224 */ /* 0x001fc400078e000e */
[----:B------:R-:W-:Y:S01]  /*50cc0*/  @P0 IMAD.MOV.U32 R4, RZ, RZ, R0 ;  /* 0x000000ffff040224 */ /* 0x000fe200078e0000 */
[----:B--2---:R0:W-:Y:S04]  /*50cd0*/  STL [R1+0x7be8], R11 ;  /* 0x007be80b01007387 */ /* 0x0041e80000100800 */
[----:B------:R-:W2:Y:S04]  /*50ce0*/  LDL R15, [R1+0x27f0] ;  /* 0x0027f000010f7983 */ /* 0x000ea80000100800 */
[----:B------:R-:W2:Y:S04]  /*50cf0*/  LDL R14, [R1+0x27f4] ;  /* 0x0027f400010e7983 */ /* 0x000ea80000100800 */
[----:B-1----:R-:W2:Y:S04]  /*50d00*/  LDL R13, [R1+0x27e8] ;  /* 0x0027e800010d7983 */ /* 0x002ea80000100800 */
[----:B----4-:R-:W4:Y:S04]  /*50d10*/  LDL R12, [R1+0x27ec] ;  /* 0x0027ec00010c7983 */ /* 0x010f280000100800 */
[----:B0-----:R-:W4:Y:S04]  /*50d20*/  LDL R11, [R1+0x27e0] ;  /* 0x0027e000010b7983 */ /* 0x001f280000100800 */
[----:B------:R-:W4:Y:S01]  /*50d30*/  LDL R0, [R1+0x27e4] ;  /* 0x0027e40001007983 */ /* 0x000f220000100800 */
[----:B------:R-:W-:-:S02]  /*50d40*/  ISETP.GT.AND P1, PT, R2, 0x1f, PT ;  /* 0x0000001f0200780c */ /* 0x000fc40003f24270 */
[----:B------:R-:W-:Y:S02]  /*50d50*/  PRMT R10, RZ, 0x7610, R10 ;  /* 0x00007610ff0a7816 */ /* 0x000fe4000000000a */
[----:B------:R-:W-:-:S04]  /*50d60*/  PRMT R9, RZ, 0x7610, R9 ;  /* 0x00007610ff097816 */ /* 0x000fc80000000009 */
[----:B------:R3:W4:Y:S01]  /*50d70*/  @P0 LDG.E.U8 R10, desc[UR4][R4.64] ;  /* 0x00000004040a0981 */ /* 0x000722000c1e1100 */
[----:B------:R-:W-:Y:S01]  /*50d80*/  PRMT R8, RZ, 0x7610, R8 ;  /* 0x00007610ff087816 */ /* 0x000fe20000000008 */
[----:B---3--:R-:W-:Y:S02]  /*50d90*/  @P0 IMAD.MOV.U32 R4, RZ, RZ, R54 ;  /* 0x000000ffff040224 */ /* 0x008fe400078e0036 */
[----:B------:R-:W-:-:S05]  /*50da0*/  @P0 IMAD.MOV.U32 R5, RZ, RZ, R55 ;  /* 0x000000ffff050224 */ /* 0x000fca00078e0037 */
[----:B------:R0:W3:Y:S01]  /*50db0*/  @P0 LDG.E.U8 R9, desc[UR4][R4.64] ;  /* 0x0000000404090981 */ /* 0x0000e2000c1e1100 */
[----:B------:R-:W-:Y:S01]  /*50dc0*/  PRMT R7, RZ, 0x7610, R7 ;  /* 0x00007610ff077816 */ /* 0x000fe20000000007 */
[----:B0-----:R-:W-:Y:S02]  /*50dd0*/  @P1 IMAD.MOV.U32 R4, RZ, RZ, R24 ;  /* 0x000000ffff041224 */ /* 0x001fe400078e0018 */
[----:B------:R-:W-:-:S05]  /*50de0*/  @P1 IMAD.MOV.U32 R5, RZ, RZ, R53 ;  /* 0x000000ffff051224 */ /* 0x000fca00078e0035 */
[----:B------:R2:W3:Y:S01]  /*50df0*/  @P1 LDG.E.U8 R8, desc[UR4][R4.64] ;  /* 0x0000000404081981 */ /* 0x0004e2000c1e1100 */
[----:B------:R-:W-:Y:S02]  /*50e00*/  PRMT R6, RZ, 0x7610, R6 ;  /* 0x00007610ff067816 */ /* 0x000fe40000000006 */
[----:B------:R-:W-:Y:S01]  /*50e10*/  PRMT R3, RZ, 0x7610, R3 ;  /* 0x00007610ff037816 */ /* 0x000fe20000000003 */
[----:B--2---:R-:W-:Y:S02]  /*50e20*/  @P1 IMAD.MOV.U32 R5, RZ, RZ, R15 ;  /* 0x000000ffff051224 */ /* 0x004fe400078e000f */
[----:B------:R-:W-:-:S05]  /*50e30*/  @P1 IMAD.MOV.U32 R4, RZ, RZ, R14 ;  /* 0x000000ffff041224 */ /* 0x000fca00078e000e */
[----:B------:R4:W2:Y:S02]  /*50e40*/  @P1 LDG.E.U8 R7, desc[UR4][R4.64] ;  /* 0x0000000404071981 */ /* 0x0008a4000c1e1100 */
[----:B----4-:R-:W-:Y:S02]  /*50e50*/  @P1 IMAD.MOV.U32 R4, RZ, RZ, R12 ;  /* 0x000000ffff041224 */ /* 0x010fe400078e000c */
[----:B------:R-:W-:-:S05]  /*50e60*/  @P1 IMAD.MOV.U32 R5, RZ, RZ, R13 ;  /* 0x000000ffff051224 */ /* 0x000fca00078e000d */
[----:B------:R0:W4:Y:S02]  /*50e70*/  @P1 LDG.E.U8 R6, desc[UR4][R4.64] ;  /* 0x0000000404061981 */ /* 0x000124000c1e1100 */
[----:B0-----:R-:W-:Y:S02]  /*50e80*/  @P1 IMAD.MOV.U32 R4, RZ, RZ, R0 ;  /* 0x000000ffff041224 */ /* 0x001fe400078e0000 */
[----:B------:R-:W-:-:S05]  /*50e90*/  @P1 IMAD.MOV.U32 R5, RZ, RZ, R11 ;  /* 0x000000ffff051224 */ /* 0x000fca00078e000b */
[----:B------:R-:W4:Y:S04]  /*50ea0*/  @P1 LDG.E.U8 R3, desc[UR4][R4.64] ;  /* 0x0000000404031981 */ /* 0x000f28000c1e1100 */
[----:B------:R-:W-:Y:S04]  /*50eb0*/  STL [R1+0x7bec], R10 ;  /* 0x007bec0a01007387 */ /* 0x000fe80000100800 */
[----:B---3--:R-:W-:Y:S04]  /*50ec0*/  STL [R1+0x7bf0], R9 ;  /* 0x007bf00901007387 */ /* 0x008fe80000100800 */
[----:B------:R-:W-:Y:S01]  /*50ed0*/  STL [R1+0x7bf4], R8 ;  /* 0x007bf40801007387 */ /* 0x000fe20000100800 */
[----:B------:R-:W0:Y:S02]  /*50ee0*/  S2R R60, SR_TID.X ;  /* 0x00000000003c7919 */ /* 0x000e240000002100 */
[----:B0-----:R-:W-:Y:S01]  /*50ef0*/  LOP3.LUT R0, R60, 0x1f, RZ, 0xc0, !PT ;  /* 0x0000001f3c007812 */ /* 0x001fe200078ec0ff */
[----:B------:R-:W-:Y:S03]  /*50f00*/  BAR.SYNC.DEFER_BLOCKING 0x0 ;  /* 0x0000000000007b1d */ /* 0x000fe60000010000 */
[----:B------:R-:W-:-:S03]  /*50f10*/  ISETP.GE.AND P0, PT, R0, R2, PT ;  /* 0x000000020000720c */ /* 0x000fc60003f06270 */
[----:B--2---:R-:W-:Y:S04]  /*50f20*/  STL [R1+0x7bf8], R7 ;  /* 0x007bf80701007387 */ /* 0x004fe80000100800 */
[----:B----4-:R0:W-:Y:S04]  /*50f30*/  STL [R1+0x7bfc], R6 ;  /* 0x007bfc0601007387 */ /* 0x0101e80000100800 */
[----:B------:R-:W2:Y:S04]  /*50f40*/  LDL.LU R58, [R1+0x118] ;  /* 0x00011800013a7983 */ /* 0x000ea80000300800 */
[----:B------:R-:W3:Y:S04]  /*50f50*/  LDL.LU R59, [R1+0x114] ;  /* 0x00011400013b7983 */ /* 0x000ee80000300800 */
[----:B0-----:R-:W4:Y:S04]  /*50f60*/  LDL.LU R6, [R1+0xd8] ;  /* 0x0000d80001067983 */ /* 0x001f280000300800 */
[----:B------:R-:W2:Y:S04]  /*50f70*/  LDL.LU R7, [R1+0xd4] ;  /* 0x0000d40001077983 */ /* 0x000ea80000300800 */
        /* <DEDUP_REMOVED lines=14> */
[----:B------:R0:W-:Y:S04]  /*51060*/  STL [R1+0x7c00], R3 ;  /* 0x007c000301007387 */ /* 0x0001e80000100800 */
[----:B0-----:R-:W2:Y:S04]  /*51070*/  LDL.LU R3, [R1+0x10c] ;  /* 0x00010c0001037983 */ /* 0x001ea80000300800 */
        /* <DEDUP_REMOVED lines=185> */
[----:B------:R-:W4:Y:S04]  /*51c10*/  LDL.LU R2, [R1+0x110] ;  /* 0x0001100001027983 */ /* 0x000f280000300800 */
[----:B--2---:R0:W-:Y:S04]  /*51c20*/  STS.U8 [R0+UR6], R58 ;  /* 0x0000003a00007988 */ /* 0x0041e80008000006 */
[----:B---3--:R1:W-:Y:S04]  /*51c30*/  STS.U8 [R0+UR6+0x20], R59 ;  /* 0x0000203b00007988 */ /* 0x0083e80008000006 */
[----:B0-----:R-:W2:Y:S04]  /*51c40*/  LDL.LU R58, [R1+0x7c10] ;  /* 0x007c1000013a7983 */ /* 0x001ea80000300800 */
[----:B-1----:R-:W3:Y:S04]  /*51c50*/  LDL.LU R59, [R1+0x7c0c] ;  /* 0x007c0c00013b7983 */ /* 0x002ee80000300800 */
[----:B----4-:R-:W-:Y:S04]  /*51c60*/  STS.U8 [R0+UR6+0x40], R2 ;  /* 0x0000400200007988 */ /* 0x010fe80008000006 */
[----:B------:R-:W-:Y:S04]  /*51c70*/  STS.U8 [R0+UR6+0x60], R3 ;  /* 0x0000600300007988 */ /* 0x000fe80008000006 */
        /* <DEDUP_REMOVED lines=15> */
[----:B------:R0:W-:Y:S04]  /*51d70*/  STS.U8 [R0+UR6+0x860], R61 ;  /* 0x0008603d00007988 */ /* 0x0001e80008000006 */
[----:B0-----:R-:W4:Y:S04]  /*51d80*/  LDL.LU R61, [R1+0x108] ;  /* 0x00010800013d7983 */ /* 0x001f280000300800 */
[----:B------:R-:W2:Y:S04]  /*51d90*/  LDL.LU R2, [R1+0x104] ;  /* 0x0001040001027983 */ /* 0x000ea80000300800 */
[----:B------:R-:W3:Y:S04]  /*51da0*/  LDL.LU R3, [R1+0x100] ;  /* 0x0001000001037983 */ /* 0x000ee80000300800 */
        /* <DEDUP_REMOVED lines=14> */
[----:B------:R-:W3:Y:S01]  /*51e90*/  LDL.LU R56, [R1+0x4] ;  /* 0x0000040001387983 */ /* 0x000ee20000300800 */
[----:B------:R-:W-:-:S03]  /*51ea0*/  LOP3.LUT R60, R60, 0x1f, RZ, 0xc0, !PT ;  /* 0x0000001f3c3c7812 */ /* 0x000fc600078ec0ff */
[----:B------:R-:W-:Y:S04]  /*51eb0*/  STS.U8 [R0+UR6+0xa20], R52 ;  /* 0x000a203400007988 */ /* 0x000fe80008000006 */
[----:B------:R-:W-:Y:S04]  /*51ec0*/  STS.U8 [R0+UR6+0xa00], R51 ;  /* 0x000a003300007988 */ /* 0x000fe80008000006 */
[----:B------:R-:W-:Y:S04]  /*51ed0*/  STS.U8 [R0+UR6+0xa60], R50 ;  /* 0x000a603200007988 */ /* 0x000fe80008000006 */
[----:B------:R-:W-:Y:S01]  /*51ee0*/  STS.U8 [R0+UR6+0xa40], R49 ;  /* 0x000a403100007988 */ /* 0x000fe20008000006 */
[----:B------:R-:W-:-:S03]  /*51ef0*/  LOP3.LUT R60, R60, 0x8, RZ, 0x3c, !PT ;  /* 0x000000083c3c7812 */ /* 0x000fc600078e3cff */
        /* <DEDUP_REMOVED lines=8> */
[----:B----4-:R0:W-:Y:S04]  /*51f80*/  STS.U8 [R60+UR6+0x80], R61 ;  /* 0x0000803d3c007988 */ /* 0x0101e80008000006 */
[----:B--2---:R-:W-:Y:S04]  /*51f90*/  STS.U8 [R60+UR6+0xa0], R2 ;  /* 0x0000a0023c007988 */ /* 0x004fe80008000006 */
[----:B---3--:R1:W-:Y:S04]  /*51fa0*/  STS.U8 [R60+UR6+0xc0], R3 ;  /* 0x0000c0033c007988 */ /* 0x0083e80008000006 */
[----:B0-----:R-:W2:Y:S04]  /*51fb0*/  LDL.LU R61, [R1+0x7c08] ;  /* 0x007c0800013d7983 */ /* 0x001ea80000300800 */
[----:B-1----:R-:W3:Y:S04]  /*51fc0*/  LDL.LU R3, [R1] ;  /* 0x0000000001037983 */ /* 0x002ee80000300800 */
[----:B------:R0:W-:Y:S04]  /*51fd0*/  STS.U8 [R60+UR6+0xe0], R6 ;  /* 0x0000e0063c007988 */ /* 0x0001e80008000006 */
[----:B------:R-:W4:Y:S04]  /*51fe0*/  LDL.LU R2, [R1+0xf8] ;  /* 0x0000f80001027983 */ /* 0x000f280000300800 */
[----:B------:R1:W-:Y:S04]  /*51ff0*/  STS.U8 [R60+UR6+0x2a0], R7 ;  /* 0x0002a0073c007988 */ /* 0x0003e80008000006 */
[----:B0-----:R-:W4:Y:S04]  /*52000*/  LDL.LU R6, [R1+0xf4] ;  /* 0x0000f40001067983 */ /* 0x001f280000300800 */
[----:B------:R0:W-:Y:S04]  /*52010*/  STS.U8 [R60+UR6+0x280], R8 ;  /* 0x000280083c007988 */ /* 0x0001e80008000006 */
[----:B-1----:R-:W4:Y:S04]  /*52020*/  LDL.LU R7, [R1+0xf0] ;  /* 0x0000f00001077983 */ /* 0x002f280000300800 */
        /* <DEDUP_REMOVED lines=24> */
[----:B0-----:R-:W4:Y:S04]  /*521b0*/  LDL.LU R56, [R1+0x2c] ;  /* 0x00002c0001387983 */ /* 0x001f280000300800 */
[----:B---3--:R0:W-:Y:S04]  /*521c0*/  STS.U8 [R60+UR6+0x8c0], R3 ;  /* 0x0008c0033c007988 */ /* 0x0081e80008000006 */
[----:B--2---:R-:W-:Y:S04]  /*521d0*/  STS.U8 [R60+UR6+0x8e0], R61 ;  /* 0x0008e03d3c007988 */ /* 0x004fe80008000006 */
        /* <DEDUP_REMOVED lines=11> */
[----:B------:R1:W-:Y:S01]  /*52290*/  STS.U8 [R60+UR6+0xe80], R26 ;  /* 0x000e801a3c007988 */ /* 0x0003e20008000006 */
[----:B0-----:R-:W-:-:S03]  /*522a0*/  LOP3.LUT R3, R0, 0x10, RZ, 0x3c, !PT ;  /* 0x0000001000037812 */ /* 0x001fc600078e3cff */
[----:B-1----:R-:W2:Y:S04]  /*522b0*/  LDL.LU R60, [R1+0x7c04] ;  /* 0x007c0400013c7983 */ /* 0x002ea80000300800 */
[----:B----4-:R-:W-:Y:S04]  /*522c0*/  STS.U8 [R3+UR6+0x100], R2 ;  /* 0x0001000203007988 */ /* 0x010fe80008000006 */
[----:B------:R0:W-:Y:S04]  /*522d0*/  STS.U8 [R3+UR6+0x120], R6 ;  /* 0x0001200603007988 */ /* 0x0001e80008000006 */
[----:B------:R1:W-:Y:S04]  /*522e0*/  STS.U8 [R3+UR6+0x140], R7 ;  /* 0x0001400703007988 */ /* 0x0003e80008000006 */
[----:B------:R3:W-:Y:S04]  /*522f0*/  STS.U8 [R3+UR6+0x160], R8 ;  /* 0x0001600803007988 */ /* 0x0007e80008000006 */
[----:B0-----:R-:W4:Y:S04]  /*52300*/  LDL.LU R6, [R1+0xe8] ;  /* 0x0000e80001067983 */ /* 0x001f280000300800 */
[----:B-1----:R-:W4:Y:S04]  /*52310*/  LDL.LU R7, [R1+0xe4] ;  /* 0x0000e40001077983 */ /* 0x002f280000300800 */
[----:B------:R0:W-:Y:S04]  /*52320*/  STS.U8 [R3+UR6+0x320], R9 ;  /* 0x0003200903007988 */ /* 0x0001e80008000006 */
[----:B---3--:R-:W3:Y:S04]  /*52330*/  LDL.LU R8, [R1+0xe0] ;  /* 0x0000e00001087983 */ /* 0x008ee80000300800 */
[----:B------:R1:W-:Y:S04]  /*52340*/  STS.U8 [R3+UR6+0x300], R10 ;  /* 0x0003000a03007988 */ /* 0x0003e80008000006 */
[----:B0-----:R-:W3:Y:S04]  /*52350*/  LDL.LU R9, [R1+0xdc] ;  /* 0x0000dc0001097983 */ /* 0x001ee80000300800 */
[----:B------:R0:W-:Y:S04]  /*52360*/  STS.U8 [R3+UR6+0x360], R11 ;  /* 0x0003600b03007988 */ /* 0x0001e80008000006 */
[----:B-1----:R-:W3:Y:S04]  /*52370*/  LDL.LU R10, [R1+0xa8] ;  /* 0x0000a800010a7983 */ /* 0x002ee80000300800 */
        /* <DEDUP_REMOVED lines=18> */
[----:B-1----:R-:W3:Y:S01]  /*524a0*/  LDL.LU R56, [R1+0x20] ;  /* 0x0000200001387983 */ /* 0x002ee20000300800 */
[----:B------:R-:W-:-:S03]  /*524b0*/  LOP3.LUT R0, R0, 0x18, RZ, 0x3c, !PT ;  /* 0x0000001800007812 */ /* 0x000fc600078e3cff */
[----:B------:R-:W3:Y:S04]  /*524c0*/  LDL.LU R2, [R1+0x1c] ;  /* 0x00001c0001027983 */ /* 0x000ee80000300800 */
        /* <DEDUP_REMOVED lines=16> */
[----:B----4-:R1:W-:Y:S04]  /*525d0*/  STS.U8 [R0+UR6+0x180], R6 ;  /* 0x0001800600007988 */ /* 0x0103e80008000006 */
[----:B------:R2:W-:Y:S04]  /*525e0*/  STS.U8 [R0+UR6+0x1a0], R7 ;  /* 0x0001a00700007988 */ /* 0x0005e80008000006 */
[----:B0-----:R-:W4:Y:S04]  /*525f0*/  LDL.LU R3, [R1+0x7c00] ;  /* 0x007c000001037983 */ /* 0x001f280000300800 */
[----:B-1----:R-:W4:Y:S04]  /*52600*/  LDL.LU R6, [R1+0x7bfc] ;  /* 0x007bfc0001067983 */ /* 0x002f280000300800 */
[----:B--2---:R-:W2:Y:S04]  /*52610*/  LDL.LU R7, [R1+0x7bf8] ;  /* 0x007bf80001077983 */ /* 0x004ea80000300800 */
[----:B---3--:R0:W-:Y:S04]  /*52620*/  STS.U8 [R0+UR6+0x1c0], R8 ;  /* 0x0001c00800007988 */ /* 0x0081e80008000006 */
[----:B------:R1:W-:Y:S04]  /*52630*/  STS.U8 [R0+UR6+0x1e0], R9 ;  /* 0x0001e00900007988 */ /* 0x0003e80008000006 */
[----:B------:R3:W-:Y:S04]  /*52640*/  STS.U8 [R0+UR6+0x3a0], R10 ;  /* 0x0003a00a00007988 */ /* 0x0007e80008000006 */
[----:B0-----:R-:W2:Y:S04]  /*52650*/  LDL.LU R8, [R1+0x7bf4] ;  /* 0x007bf40001087983 */ /* 0x001ea80000300800 */
[----:B-1----:R-:W2:Y:S04]  /*52660*/  LDL.LU R9, [R1+0x7bf0] ;  /* 0x007bf00001097983 */ /* 0x002ea80000300800 */
[----:B---3--:R-:W3:Y:S04]  /*52670*/  LDL.LU R10, [R1+0x7bec] ;  /* 0x007bec00010a7983 */ /* 0x008ee80000300800 */
[----:B------:R0:W-:Y:S04]  /*52680*/  STS.U8 [R0+UR6+0x380], R11 ;  /* 0x0003800b00007988 */ /* 0x0001e80008000006 */
[----:B------:R1:W-:Y:S04]  /*52690*/  STS.U8 [R0+UR6+0x3e0], R12 ;  /* 0x0003e00c00007988 */ /* 0x0003e80008000006 */
[----:B------:R1:W-:Y:S04]  /*526a0*/  STS.U8 [R0+UR6+0x3c0], R13 ;  /* 0x0003c00d00007988 */ /* 0x0003e80008000006 */
[----:B0-----:R-:W2:Y:S04]  /*526b0*/  LDL.LU R11, [R1+0x7be8] ;  /* 0x007be800010b7983 */ /* 0x001ea80000300800 */
[----:B-1----:R-:W2:Y:S04]  /*526c0*/  LDL.LU R12, [R1+0x7be4] ;  /* 0x007be400010c7983 */ /* 0x002ea80000300800 */
[----:B------:R-:W2:Y:S04]  /*526d0*/  LDL.LU R13, [R1+0x7be0] ;  /* 0x007be000010d7983 */ /* 0x000ea80000300800 */
        /* <DEDUP_REMOVED lines=13> */
[----:B0-----:R-:W2:Y:S04]  /*527b0*/  LDL.LU R56, [R1+0x7bc4] ;  /* 0x007bc40001387983 */ /* 0x001ea80000300800 */
[----:B------:R0:W-:Y:S04]  /*527c0*/  STS.U8 [R0+UR6+0x780], R2 ;  /* 0x0007800200007988 */ /* 0x0001e80008000006 */
[----:B0-----:R-:W3:Y:S04]  /*527d0*/  LDL R2, [R1+0x3ba4] ;  /* 0x003ba40001027983 */ /* 0x001ee80000100800 */
        /* <DEDUP_REMOVED lines=10> */
[----:B---3--:R-:W-:Y:S04]  /*52880*/  STS.U8 [R0+UR6+0xd80], R10 ;  /* 0x000d800a00007988 */ /* 0x008fe80008000006 */
[----:B------:R-:W-:Y:S04]  /*52890*/  STS.U8 [R0+UR6+0xda0], R9 ;  /* 0x000da00900007988 */ /* 0x000fe80008000006 */
[----:B------:R-:W-:Y:S04]  /*528a0*/  STS.U8 [R0+UR6+0xfe0], R8 ;  /* 0x000fe00800007988 */ /* 0x000fe80008000006 */
[----:B------:R-:W-:Y:S04]  /*528b0*/  STS.U8 [R0+UR6+0xfc0], R7 ;  /* 0x000fc00700007988 */ /* 0x000fe80008000006 */
[----:B----4-:R-:W-:Y:S04]  /*528c0*/  STS.U8 [R0+UR6+0xfa0], R6 ;  /* 0x000fa00600007988 */ /* 0x010fe80008000006 */
[----:B------:R0:W-:Y:S04]  /*528d0*/  STS.U8 [R0+UR6+0xf80], R3 ;  /* 0x000f800300007988 */ /* 0x0001e80008000006 */
[----:B0-----:R-:W2:Y:S04]  /*528e0*/  LDL.LU R0, [R1+0x7bc0] ;  /* 0x007bc00001007983 */ /* 0x001ea80000300800 */
[----:B------:R-:W3:Y:S01]  /*528f0*/  LDL R3, [R1+0x3b9c] ;  /* 0x003b9c0001037983 */ /* 0x000ee20000100800 */
[----:B------:R-:W-:Y:S01]  /*52900*/  PRMT R5, RZ, 0x7610, R5 ;  /* 0x00007610ff057816 */ /* 0x000fe20000000005 */
[----:B------:R-:W-:Y:S06]  /*52910*/  BAR.SYNC.DEFER_BLOCKING 0x0 ;  /* 0x0000000000007b1d */ /* 0x000fec0000010000 */
[----:B---3--:R-:W3:Y:S04]  /*52920*/  @!P0 LDG.E.U8 R5, desc[UR4][R2.64] ;  /* 0x0000000402058981 */ /* 0x008ee8000c1e1100 */
[----:B---3--:R0:W-:Y:S04]  /*52930*/  STL [R1+0x272c], R5 ;  /* 0x00272c0501007387 */ /* 0x0081e80000100800 */
[----:B0-----:R-:W3:Y:S04]  /*52940*/  LDL.LU R5, [R1+0x7bbc] ;  /* 0x007bbc0001057983 */ /* 0x001ee80000300800 */
[----:B------:R-:W4:Y:S04]  /*52950*/  LDL R2, [R1+0x2bd4] ;  /* 0x002bd40001027983 */ /* 0x000f280000100800 */
[----:B------:R-:W4:Y:S01]  /*52960*/  LDL R3, [R1+0x39f0] ;  /* 0x0039f00001037983 */ /* 0x000f220000100800 */
[----:B--2---:R-:W-:-:S02]  /*52970*/  PRMT R0, RZ, 0x7610, R0 ;  /* 0x00007610ff007816 */ /* 0x004fc40000000000 */
[----:B----4-:R-:W-:-:S04]  /*52980*/  @!P0 LOP3.LUT R3, R3, R2, RZ, 0x3c, !PT ;  /* 0x0000000203038212 */ /* 0x010fc800078e3cff */
[----:B------:R-:W-:-:S04]  /*52990*/  @!P0 LOP3.LUT R2, R3, R2, RZ, 0x3c, !PT ;  /* 0x0000000203028212 */ /* 0x000fc800078e3cff */
[----:B------:R-:W-:-:S05]  /*529a0*/  @!P0 LOP3.LUT R3, R3, R2, RZ, 0x3c, !PT ;  /* 0x0000000203038212 */ /* 0x000fca00078e3cff */
[----:B------:R-:W2:Y:S04]  /*529b0*/  @!P0 LDG.E.U8 R0, desc[UR4][R2.64] ;  /* 0x0000000402008981 */ /* 0x000ea8000c1e1100 */
[----:B--2---:R0:W-:Y:S04]  /*529c0*/  STL [R1+0x2734], R0 ;  /* 0x0027340001007387 */ /* 0x0041e80000100800 */
[----:B0-----:R-:W2:Y:S04]  /*529d0*/  LDL.LU R0, [R1+0x7bb8] ;  /* 0x007bb80001007983 */ /* 0x001ea80000300800 */
[----:B------:R-:W4:Y:S04]  /*529e0*/  LDL R2, [R1+0x27dc] ;  /* 0x0027dc0001027983 */ /* 0x000f280000100800 */
[----:B------:R-:W4:Y:S01]  /*529f0*/  LDL R3, [R1+0x2bd0] ;  /* 0x002bd00001037983 */ /* 0x000f220000100800 */
[----:B------:R-:W-:-:S02]  /*52a00*/  PRMT R4, RZ, 0x7610, R4 ;  /* 0x00007610ff047816 */ /* 0x000fc40000000004 */
[----:B----4-:R-:W-:-:S04]  /*52a10*/  @!P0 LOP3.LUT R3, R3, R2, RZ, 0x3c, !PT ;  /* 0x0000000203038212 */ /* 0x010fc800078e3cff */
[----:B------:R-:W-:-:S04]  /*52a20*/  @!P0 LOP3.LUT R2, R3, R2, RZ, 0x3c, !PT ;  /* 0x0000000203028212 */ /* 0x000fc800078e3cff */
[----:B------:R-:W-:-:S05]  /*52a30*/  @!P0 LOP3.LUT R3, R3, R2, RZ, 0x3c, !PT ;  /* 0x0000000203038212 */ /* 0x000fca00078e3cff */
[----:B------:R-:W4:Y:S04]  /*52a40*/  @!P0 LDG.E.U8 R4, desc[UR4][R2.64] ;  /* 0x0000000402048981 */ /* 0x000f28000c1e1100 */
[----:B----4-:R0:W-:Y:S04]  /*52a50*/  STL [R1+0x2730], R4 ;  /* 0x0027300401007387 */ /* 0x0101e80000100800 */
[----:B0-----:R-:W4:Y:S04]  /*52a60*/  LDL.LU R4, [R1+0x7bb4] ;  /* 0x007bb40001047983 */ /* 0x001f280000300800 */
[----:B------:R-:W3:Y:S04]  /*52a70*/  LDL R2, [R1+0x2bcc] ;  /* 0x002bcc0001027983 */ /* 0x000ee80000100800 */
[----:B------:R-:W3:Y:S01]  /*52a80*/  LDL R3, [R1+0x39ec] ;  /* 0x0039ec0001037983 */ /* 0x000ee20000100800 */
[----:B--2---:R-:W-:-:S02]  /*52a90*/  PRMT R0, RZ, 0x7610, R0 ;  /* 0x00007610ff007816 */ /* 0x004fc40000000000 */
[----:B---3--:R-:W-:-:S04]  /*52aa0*/  @!P0 LOP3.LUT R3, R3, R2, RZ, 0x3c, !PT ;  /* 0x0000000203038212 */ /* 0x008fc800078e3cff */
[----:B------:R-:W-:-:S04]  /*52ab0*/  @!P0 LOP3.LUT R2, R3, R2, RZ, 0x3c, !PT ;  /* 0x0000000203028212 */ /* 0x000fc800078e3cff */
[----:B------:R-:W-:-:S05]  /*52ac0*/  @!P0 LOP3.LUT R3, R3, R2, RZ, 0x3c, !PT ;  /* 0x0000000203038212 */ /* 0x000fca00078e3cff */
[----:B------:R-:W2:Y:S04]  /*52ad0*/  @!P0 LDG.E.U8 R0, desc[UR4][R2.64] ;  /* 0x0000000402008981 */ /* 0x000ea8000c1e1100 */
[----:B--2---:R0:W-:Y:S04]  /*52ae0*/  STL [R1+0x2728], R0 ;  /* 0x0027280001007387 */ /* 0x0041e80000100800 */
[----:B0-----:R-:W2:Y:S04]  /*52af0*/  LDL.LU R0, [R1+0x7bb0] ;  /* 0x007bb00001007983 */ /* 0x001ea80000300800 */
[----:B------:R-:W3:Y:S04]  /*52b00*/  LDL R2, [R1+0x2bc8] ;  /* 0x002bc80001027983 */ /* 0x000ee80000100800 */
[----:B------:R-:W3:Y:S01]  /*52b10*/  LDL R3, [R1+0x39e8] ;  /* 0x0039e80001037983 */ /* 0x000ee20000100800 */
[----:B----4-:R-:W-:-:S02]  /*52b20*/  PRMT R4, RZ, 0x7610, R4 ;  /* 0x00007610ff047816 */ /* 0x010fc40000000004 */
[----:B---3--:R-:W-:-:S04]  /*52b30*/  @!P0 LOP3.LUT R3, R3, R2, RZ, 0x3c, !PT ;  /* 0x0000000203038212 */ /* 0x008fc800078e3cff */
[----:B------:R-:W-:-:S04]  /*52b40*/  @!P0 LOP3.LUT R2, R3, R2, RZ, 0x3c, !PT ;  /* 0x0000000203028212 */ /* 0x000fc800078e3cff */
[----:B------:R-:W-:-:S05]  /*52b50*/  @!P0 LOP3.LUT R3, R3, R2, RZ, 0x3c, !PT ;  /* 0x0000000203038212 */ /* 0x000fca00078e3cff */
[----:B------:R-:W3:Y:S04]  /*52b60*/  @!P0 LDG.E.U8 R4, desc[UR4][R2.64] ;  /* 0x0000000402048981 */ /* 0x000ee8000c1e1100 */
        /* <DEDUP_REMOVED lines=13> */
[----:B---3--:R-:W-:-:S02]  /*52c40*/  PRMT R4, RZ, 0x7610, R4 ;  /* 0x00007610ff047816 */ /* 0x008fc40000000004 */
[----:B----4-:R-:W-:-:S04]  /*52c50*/  @!P0 LOP3.LUT R3, R3, R2, RZ, 0x3c, !PT ;  /* 0x0000000203038212 */ /* 0x010fc800078e3cff */
        /* <DEDUP_REMOVED lines=3273> */
[----:B------:R-:W3:Y:S02]  /*5f8f0*/  LDL R3, [R1+0x2e84] ;  /* 0x002e840001037983 */ /* 0x000ee40000100800 */
[----:B---3--:R-:W-:-:S02]  /*5f900*/  @!P0 LOP3.LUT R3, R3, R2, RZ, 0x3c, !PT ;  /* 0x0000000203038212 */ /* 0x008fc400078e3cff */
[----:B--2---:R-:W-:Y:S02]  /*5f910*/  PRMT R0, RZ, 0x7610, R0 ;  /* 0x00007610ff007816 */ /* 0x004fe40000000000 */
        /* <DEDUP_REMOVED lines=750> */
[----:B--2---:R0:W-:Y:S04]  /*62800*/  STL [R1], R0 ;  /* 0x0000000001007387 */ /* 0x0041e80000100800 */
[----:B0-----:R-:W2:Y:S04]  /*62810*/  LDL.LU R0, [R1+0x74a8] ;  /* 0x0074a80001007983 */ /* 0x001ea80000300800 */
[----:B------:R-:W3:Y:S04]  /*62820*/  LDL R2, [R1+0x2be8] ;  /* 0x002be80001027983 */ /* 0x000ee80000100800 */
[----:B------:R-:W3:Y:S01]  /*62830*/  LDL R3, [R1+0x3a00] ;  /* 0x003a000001037983 */ /* 0x000ee20000100800 */
[----:B------:R-:W-:-:S02]  /*62840*/  PRMT R61, RZ, 0x7610, R61 ;  /* 0x00007610ff3d7816 */ /* 0x000fc4000000003d */
[----:B---3--:R-:W-:-:S04]  /*62850*/  @!P0 LOP3.LUT R3, R3, R2, RZ, 0x3c, !PT ;  /* 0x0000000203038212 */ /* 0x008fc800078e3cff */
[----:B------:R-:W-:-:S04]  /*62860*/  @!P0 LOP3.LUT R2, R3, R2, RZ, 0x3c, !PT ;  /* 0x0000000203028212 */ /* 0x000fc800078e3cff */
[----:B------:R-:W-:-:S05]  /*62870*/  @!P0 LOP3.LUT R3, R3, R2, RZ, 0x3c, !PT ;  /* 0x0000000203038212 */ /* 0x000fca00078e3cff */
[----:B------:R0:W3:Y:S04]  /*62880*/  @!P0 LDG.E.U8 R61, desc[UR4][R2.64] ;  /* 0x00000004023d8981 */ /* 0x0000e8000c1e1100 */
[----:B------:R-:W0:Y:S04]  /*62890*/  LDL R2, [R1+0x2be4] ;  /* 0x002be40001027983 */ /* 0x000e280000100800 */
[----:B------:R-:W0:Y:S01]  /*628a0*/  LDL R3, [R1+0x3a08] ;  /* 0x003a080001037983 */ /* 0x000e220000100800 */
[----:B------:R-:W-:Y:S02]  /*628b0*/  PRMT R60, RZ, 0x7610, R60 ;  /* 0x00007610ff3c7816 */ /* 0x000fe4000000003c */
[----:B0-----:R-:W-:-:S04]  /*628c0*/  @!P0 LOP3.LUT R3, R3, R2, RZ, 0x3c, !PT ;  /* 0x0000000203038212 */ /* 0x001fc800078e3cff */
[----:B------:R-:W-:-:S04]  /*628d0*/  @!P0 LOP3.LUT R2, R3, R2, RZ, 0x3c, !PT ;  /* 0x0000000203028212 */ /* 0x000fc800078e3cff */
[----:B------:R-:W-:Y:S01]  /*628e0*/  @!P0 LOP3.LUT R3, R3, R2, RZ, 0x3c, !PT ;  /* 0x0000000203038212 */ /* 0x000fe200078e3cff */
[----:B---3--:R0:W-:Y:S04]  /*628f0*/  STL [R1+0x742c], R61 ;  /* 0x00742c3d01007387 */ /* 0x0081e80000100800 */
[----:B------:R1:W3:Y:S01]  /*62900*/  @!P0 LDG.E.U8 R60, desc[UR4][R2.64] ;  /* 0x00000004023c8981 */ /* 0x0002e2000c1e1100 */
[----:B------:R-:W-:-:S03]  /*62910*/  PRMT R59, RZ, 0x7610, R59 ;  /* 0x00007610ff3b7816 */ /* 0x000fc6000000003b */
[----:B0-----:R-:W2:Y:S04]  /*62920*/  LDL R61, [R1+0x3a20] ;  /* 0x003a2000013d7983 */ /* 0x001ea80000100800 */
[----:B------:R-:W1:Y:S04]  /*62930*/  LDL R2, [R1+0x2be0] ;  /* 0x002be00001027983 */ /* 0x000e680000100800 */
[----:B------:R-:W1:Y:S02]  /*62940*/  LDL R3, [R1+0x3a10] ;  /* 0x003a100001037983 */ /* 0x000e640000100800 */
[----:B-1----:R-:W-:-:S04]  /*62950*/  @!P0 LOP3.LUT R3, R3, R2, RZ, 0x3c, !PT ;  /* 0x0000000203038212 */ /* 0x002fc800078e3cff */
        /* <DEDUP_REMOVED lines=10> */
[----:B------:R-:W-:-:S05]  /*62a00*/  @!P0 LOP3.LUT R3, R3, R2, RZ, 0x3c, !PT ;  /* 0x0000000203038212 */ /* 0x000fca00078e3cff */
[----:B------:R2:W4:Y:S01]  /*62a10*/  @!P0 LDG.E.U8 R58, desc[UR4][R2.64] ;  /* 0x00000004023a8981 */ /* 0x000522000c1e1100 */
[----:B------:R-:W-:-:S03]  /*62a20*/  PRMT R57, RZ, 0x7610, R57 ;  /* 0x00007610ff397816 */ /* 0x000fc60000000039 */
[----:B---3--:R0:W-:Y:S01]  /*62a30*/  STL [R1+0x7434], R59 ;  /* 0x0074343b01007387 */ /* 0x0081e20000100800 */
[----:B--2---:R-:W-:Y:S02]  /*62a40*/  @!P0 IMAD.MOV.U32 R2, RZ, RZ, R61 ;  /* 0x000000ffff028224 */ /* 0x004fe400078e003d */
[----:B------:R-:W-:Y:S01]  /*62a50*/  @!P0 IMAD.MOV.U32 R3, RZ, RZ, R60 ;  /* 0x000000ffff038224 */ /* 0x000fe200078e003c */
[----:B0-----:R-:W2:Y:S04]  /*62a60*/  LDL R59, [R1+0x3a28] ;  /* 0x003a2800013b7983 */ /* 0x001ea80000100800 */
[----:B------:R2:W3:Y:S04]  /*62a70*/  @!P0 LDG.E.U8 R57, desc[UR4][R2.64] ;  /* 0x0000000402398981 */ /* 0x0004e8000c1e1100 */
[----:B----4-:R0:W-:Y:S04]  /*62a80*/  STL [R1+0x743c], R58 ;  /* 0x00743c3a01007387 */ /* 0x0101e80000100800 */
[----:B------:R-:W4:Y:S04]  /*62a90*/  LDL R61, [R1+0x3a0c] ;  /* 0x003a0c00013d7983 */ /* 0x000f280000100800 */
[----:B------:R-:W4:Y:S04]  /*62aa0*/  LDL R60, [R1+0x3a40] ;  /* 0x003a4000013c7983 */ /* 0x000f280000100800 */
[----:B0-----:R-:W4:Y:S01]  /*62ab0*/  LDL R58, [R1+0x39f4] ;  /* 0x0039f400013a7983 */ /* 0x001f220000100800 */
[----:B------:R-:W-:Y:S01]  /*62ac0*/  PRMT R56, RZ, 0x7610, R56 ;  /* 0x00007610ff387816 */ /* 0x000fe20000000038 */
[----:B--2---:R-:W-:-:S02]  /*62ad0*/  @!P0 IMAD.MOV.U32 R2, RZ, RZ, R59 ;  /* 0x000000ffff028224 */ /* 0x004fc400078e003b */
[----:B---3--:R0:W-:Y:S01]  /*62ae0*/  STL [R1+0x7440], R57 ;  /* 0x0074403901007387 */ /* 0x0081e20000100800 */
[----:B------:R-:W-:-:S03]  /*62af0*/  PRMT R55, RZ, 0x7610, R55 ;  /* 0x00007610ff377816 */ /* 0x000fc60000000037 */
[----:B------:R-:W2:Y:S04]  /*62b00*/  LDL R59, [R1+0x3a14] ;  /* 0x003a1400013b7983 */ /* 0x000ea80000100800 */
[----:B0-----:R-:W3:Y:S01]  /*62b10*/  LDL R57, [R1+0x3a30] ;  /* 0x003a300001397983 */ /* 0x001ee20000100800 */
[----:B----4-:R-:W-:-:S03]  /*62b20*/  @!P0 IMAD.MOV.U32 R3, RZ, RZ, R58 ;  /* 0x000000ffff038224 */ /* 0x010fc600078e003a */
[----:B------:R-:W4:Y:S04]  /*62b30*/  LDL R58, [R1+0x3a48] ;  /* 0x003a4800013a7983 */ /* 0x000f280000100800 */
[----:B------:R3:W2:Y:S04]  /*62b40*/  @!P0 LDG.E.U8 R56, desc[UR4][R2.64] ;  /* 0x0000000402388981 */ /* 0x0006a8000c1e1100 */
[----:B------:R-:W4:Y:S01]  /*62b50*/  LDL R3, [R1+0x39fc] ;  /* 0x0039fc0001037983 */ /* 0x000f220000100800 */
[----:B---3--:R-:W-:-:S03]  /*62b60*/  @!P0 IMAD.MOV.U32 R2, RZ, RZ, R57 ;  /* 0x000000ffff028224 */ /* 0x008fc600078e0039 */
[----:B--2---:R0:W-:Y:S01]  /*62b70*/  STL [R1+0x7444], R56 ;  /* 0x0074443801007387 */ /* 0x0041e20000100800 */
[----:B------:R-:W-:-:S03]  /*62b80*/  PRMT R54, RZ, 0x7610, R54 ;  /* 0x00007610ff367816 */ /* 0x000fc60000000036 */
[----:B------:R-:W2:Y:S04]  /*62b90*/  LDL R57, [R1+0x3a1c] ;  /* 0x003a1c0001397983 */ /* 0x000ea80000100800 */
[----:B----4-:R1:W3:Y:S04]  /*62ba0*/  @!P0 LDG.E.U8 R55, desc[UR4][R2.64] ;  /* 0x0000000402378981 */ /* 0x0102e8000c1e1100 */
[----:B0-----:R-:W4:Y:S04]  /*62bb0*/  LDL R56, [R1+0x3a50] ;  /* 0x003a500001387983 */ /* 0x001f280000100800 */
[----:B------:R-:W1:Y:S04]  /*62bc0*/  LDL R2, [R1+0x3a04] ;  /* 0x003a040001027983 */ /* 0x000e680000100800 */
[----:B------:R-:W1:Y:S02]  /*62bd0*/  LDL R3, [R1+0x3a38] ;  /* 0x003a380001037983 */ /* 0x000e640000100800 */
[----:B-1----:R-:W-:-:S04]  /*62be0*/  @!P0 LOP3.LUT R3, R3, R2, RZ, 0x3c, !PT ;  /* 0x0000000203038212 */ /* 0x002fc800078e3cff */
[----:B------:R-:W-:-:S04]  /*62bf0*/  @!P0 LOP3.LUT R2, R3, R2, RZ, 0x3c, !PT ;  /* 0x0000000203028212 */ /* 0x000fc800078e3cff */
[----:B------:R-:W-:-:S05]  /*62c00*/  @!P0 LOP3.LUT R3, R3, R2, RZ, 0x3c, !PT ;  /* 0x0000000203038212 */ /* 0x000fca00078e3cff */
[----:B------:R0:W2:Y:S01]  /*62c10*/  @!P0 LDG.E.U8 R54, desc[UR4][R2.64] ;  /* 0x0000000402368981 */ /* 0x0000a2000c1e1100 */
[----:B------:R-:W-:-:S03]  /*62c20*/  PRMT R53, RZ, 0x7610, R53 ;  /* 0x00007610ff357816 */ /* 0x000fc60000000035 */
[----:B---3--:R1:W-:Y:S01]  /*62c30*/  STL [R1+0x7448], R55 ;  /* 0x0074483701007387 */ /* 0x0083e20000100800 */
[----:B------:R-:W-:Y:S01]  /*62c40*/  PRMT R52, RZ, 0x7610, R52 ;  /* 0x00007610ff347816 */ /* 0x000fe20000000034 */
[----:B0-----:R-:W-:Y:S02]  /*62c50*/  @!P0 IMAD.MOV.U32 R2, RZ, RZ, R60 ;  /* 0x000000ffff028224 */ /* 0x001fe400078e003c */
[----:B------:R-:W-:-:S05]  /*62c60*/  @!P0 IMAD.MOV.U32 R3, RZ, RZ, R61 ;  /* 0x000000ffff038224 */ /* 0x000fca00078e003d */
[----:B------:R0:W3:Y:S02]  /*62c70*/  @!P0 LDG.E.U8 R53, desc[UR4][R2.64] ;  /* 0x0000000402358981 */ /* 0x0000e4000c1e1100 */
[----:B0-----:R-:W-:Y:S02]  /*62c80*/  @!P0 IMAD.MOV.U32 R2, RZ, RZ, R58 ;  /* 0x000000ffff028224 */ /* 0x001fe400078e003a */
[----:B------:R-:W-:-:S05]  /*62c90*/  @!P0 IMAD.MOV.U32 R3, RZ, RZ, R59 ;  /* 0x000000ffff038224 */ /* 0x000fca00078e003b */
[----:B------:R4:W3:Y:S04]  /*62ca0*/  @!P0 LDG.E.U8 R52, desc[UR4][R2.64] ;  /* 0x0000000402348981 */ /* 0x0008e8000c1e1100 */
[----:B--2---:R0:W-:Y:S04]  /*62cb0*/  STL [R1+0x7438], R54 ;  /* 0x0074383601007387 */ /* 0x0041e80000100800 */
[----:B------:R-:W2:Y:S04]  /*62cc0*/  LDL R60, [R1+0x3a24] ;  /* 0x003a2400013c7983 */ /* 0x000ea80000100800 */
[----:B-1----:R-:W2:Y:S01]  /*62cd0*/  LDL R55, [R1+0x3a58] ;  /* 0x003a580001377983 */ /* 0x002ea20000100800 */
[----:B------:R-:W-:Y:S01]  /*62ce0*/  PRMT R51, RZ, 0x7610, R51 ;  /* 0x00007610ff337816 */ /* 0x000fe20000000033 */
[----:B----4-:R-:W-:-:S02]  /*62cf0*/  @!P0 IMAD.MOV.U32 R2, RZ, RZ, R56 ;  /* 0x000000ffff028224 */ /* 0x010fc400078e0038 */
[----:B------:R-:W-:-:S05]  /*62d00*/  @!P0 IMAD.MOV.U32 R3, RZ, RZ, R57 ;  /* 0x000000ffff038224 */ /* 0x000fca00078e0039 */
[----:B------:R2:W4:Y:S01]  /*62d10*/  @!P0 LDG.E.U8 R51, desc[UR4][R2.64] ;  /* 0x0000000402338981 */ /* 0x000522000c1e1100 */
[----:B------:R-:W-:-:S03]  /*62d20*/  PRMT R50, RZ, 0x7610, R50 ;  /* 0x00007610ff327816 */ /* 0x000fc60000000032 */
[----:B---3--:R1:W-:Y:S04]  /*62d30*/  STL [R1+0x744c], R53 ;  /* 0x00744c3501007387 */ /* 0x0083e80000100800 */
[----:B------:R-:W3:Y:S04]  /*62d40*/  LDL R59, [R1+0x3a2c] ;  /* 0x003a2c00013b7983 */ /* 0x000ee80000100800 */
[----:B0-----:R-:W3:Y:S04]  /*62d50*/  LDL R54, [R1+0x3a60] ;  /* 0x003a600001367983 */ /* 0x001ee80000100800 */
[----:B------:R0:W-:Y:S04]  /*62d60*/  STL [R1+0x7450], R52 ;  /* 0x0074503401007387 */ /* 0x0001e80000100800 */
[----:B------:R-:W3:Y:S04]  /*62d70*/  LDL R58, [R1+0x3a34] ;  /* 0x003a3400013a7983 */ /* 0x000ee80000100800 */
[----:B------:R-:W3:Y:S04]  /*62d80*/  LDL R57, [R1+0x3a68] ;  /* 0x003a680001397983 */ /* 0x000ee80000100800 */
[----:B------:R-:W3:Y:S04]  /*62d90*/  LDL R56, [R1+0x3a3c] ;  /* 0x003a3c0001387983 */ /* 0x000ee80000100800 */
[----:B-1----:R-:W3:Y:S01]  /*62da0*/  LDL R53, [R1+0x3a70] ;  /* 0x003a700001357983 */ /* 0x002ee20000100800 */
[----:B--2---:R-:W-:-:S02]  /*62db0*/  @!P0 IMAD.MOV.U32 R3, RZ, RZ, R60 ;  /* 0x000000ffff038224 */ /* 0x004fc400078e003c */
[----:B------:R-:W-:-:S05]  /*62dc0*/  @!P0 IMAD.MOV.U32 R2, RZ, RZ, R55 ;  /* 0x000000ffff028224 */ /* 0x000fca00078e0037 */
[----:B------:R3:W2:Y:S04]  /*62dd0*/  @!P0 LDG.E.U8 R50, desc[UR4][R2.64] ;  /* 0x0000000402328981 */ /* 0x0006a8000c1e1100 */
[----:B----4-:R1:W-:Y:S04]  /*62de0*/  STL [R1+0x7454], R51 ;  /* 0x0074543301007387 */ /* 0x0103e80000100800 */
[----:B------:R-:W4:Y:S04]  /*62df0*/  LDL R55, [R1+0x3a44] ;  /* 0x003a440001377983 */ /* 0x000f280000100800 */
[----:B0-----:R-:W4:Y:S01]  /*62e00*/  LDL R52, [R1+0x3a78] ;  /* 0x003a780001347983 */ /* 0x001f220000100800 */
[----:B------:R-:W-:-:S02]  /*62e10*/  PRMT R49, RZ, 0x7610, R49 ;  /* 0x00007610ff317816 */ /* 0x000fc40000000031 */
[----:B------:R-:W-:Y:S01]  /*62e20*/  PRMT R48, RZ, 0x7610, R48 ;  /* 0x00007610ff307816 */ /* 0x000fe20000000030 */
[----:B---3--:R-:W-:Y:S02]  /*62e30*/  @!P0 IMAD.MOV.U32 R3, RZ, RZ, R59 ;  /* 0x000000ffff038224 */ /* 0x008fe400078e003b */
        /* <DEDUP_REMOVED lines=9> */
[----:B0-----:R-:W-:-:S02]  /*62ed0*/  @!P0 IMAD.MOV.U32 R2, RZ, RZ, R53 ;  /* 0x000000ffff028224 */ /* 0x001fc400078e0035 */
[----:B------:R-:W-:Y:S01]  /*62ee0*/  @!P0 IMAD.MOV.U32 R3, RZ, RZ, R56 ;  /* 0x000000ffff038224 */ /* 0x000fe200078e0038 */
[----:B------:R-:W-:-:S04]  /*62ef0*/  PRMT R46, RZ, 0x7610, R46 ;  /* 0x00007610ff2e7816 */ /* 0x000fc8000000002e */
[----:B------:R4:W2:Y:S02]  /*62f00*/  @!P0 LDG.E.U8 R47, desc[UR4][R2.64] ;  /* 0x00000004022f8981 */ /* 0x0008a4000c1e1100 */
[----:B----4-:R-:W-:Y:S02]  /*62f10*/  @!P0 IMAD.MOV.U32 R2, RZ, RZ, R52 ;  /* 0x000000ffff028224 */ /* 0x010fe400078e0034 */
[----:B------:R-:W-:-:S05]  /*62f20*/  @!P0 IMAD.MOV.U32 R3, RZ, RZ, R55 ;  /* 0x000000ffff038224 */ /* 0x000fca00078e0037 */
[----:B------:R0:W4:Y:S01]  /*62f30*/  @!P0 LDG.E.U8 R46, desc[UR4][R2.64] ;  /* 0x00000004022e8981 */ /* 0x000122000c1e1100 */
[----:B------:R-:W-:-:S03]  /*62f40*/  PRMT R45, RZ, 0x7610, R45 ;  /* 0x00007610ff2d7816 */ /* 0x000fc6000000002d */
[----:B---3--:R-:W-:Y:S04]  /*62f50*/  STL [R1+0x745c], R49 ;  /* 0x00745c3101007387 */ /* 0x008fe80000100800 */
[----:B------:R-:W-:Y:S04]  /*62f60*/  STL [R1+0x7460], R48 ;  /* 0x0074603001007387 */ /* 0x000fe80000100800 */
[----:B------:R-:W3:Y:S04]  /*62f70*/  LDL R53, [R1+0x3a54] ;  /* 0x003a540001357983 */ /* 0x000ee80000100800 */
[----:B--2---:R-:W2:Y:S01]  /*62f80*/  LDL R50, [R1+0x3a88] ;  /* 0x003a880001327983 */ /* 0x004ea20000100800 */
[----:B0-----:R-:W-:-:S02]  /*62f90*/  @!P0 IMAD.MOV.U32 R3, RZ, RZ, R54 ;  /* 0x000000ffff038224 */ /* 0x001fc400078e0036 */
[----:B------:R-:W-:-:S05]  /*62fa0*/  @!P0 IMAD.MOV.U32 R2, RZ, RZ, R51 ;  /* 0x000000ffff028224 */ /* 0x000fca00078e0033 */
[----:B------:R3:W2:Y:S04]  /*62fb0*/  @!P0 LDG.E.U8 R45, desc[UR4][R2.64] ;  /* 0x00000004022d8981 */ /* 0x0006a8000c1e1100 */
[----:B------:R0:W-:Y:S04]  /*62fc0*/  STL [R1+0x7464], R47 ;  /* 0x0074642f01007387 */ /* 0x0001e80000100800 */
[----:B------:R-:W2:Y:S04]  /*62fd0*/  LDL R52, [R1+0x3a5c] ;  /* 0x003a5c0001347983 */ /* 0x000ea80000100800 */
[----:B0-----:R-:W2:Y:S04]  /*62fe0*/  LDL R47, [R1+0x3a90] ;  /* 0x003a9000012f7983 */ /* 0x001ea80000100800 */
[----:B----4-:R0:W-:Y:S04]  /*62ff0*/  STL [R1+0x7468], R46 ;  /* 0x0074682e01007387 */ /* 0x0101e80000100800 */
[----:B------:R-:W4:Y:S04]  /*63000*/  LDL R51, [R1+0x3a64] ;  /* 0x003a640001337983 */ /* 0x000f280000100800 */
[----:B------:R-:W4:Y:S04]  /*63010*/  LDL R49, [R1+0x3a98] ;  /* 0x003a980001317983 */ /* 0x000f280000100800 */
[----:B------:R-:W4:Y:S01]  /*63020*/  LDL R48, [R1+0x3aa0] ;  /* 0x003aa00001307983 */ /* 0x000f220000100800 */
[----:B------:R-:W-:Y:S01]  /*63030*/  PRMT R44, RZ, 0x7610, R44 ;  /* 0x00007610ff2c7816 */ /* 0x000fe2000000002c */
[----:B---3--:R-:W-:-:S02]  /*63040*/  @!P0 IMAD.MOV.U32 R3, RZ, RZ, R53 ;  /* 0x000000ffff038224 */ /* 0x008fc400078e0035 */
[----:B--2---:R-:W-:-:S05]  /*63050*/  @!P0 IMAD.MOV.U32 R2, RZ, RZ, R50 ;  /* 0x000000ffff028224 */ /* 0x004fca00078e0032 */
[----:B------:R1:W2:Y:S04]  /*63060*/  @!P0 LDG.E.U8 R44, desc[UR4][R2.64] ;  /* 0x00000004022c8981 */ /* 0x0002a8000c1e1100 */
[----:B------:R3:W-:Y:S04]  /*63070*/  STL [R1+0x746c], R45 ;  /* 0x00746c2d01007387 */ /* 0x0007e80000100800 */
[----:B------:R-:W3:Y:S01]  /*63080*/  LDL R50, [R1+0x3a6c] ;  /* 0x003a6c0001327983 */ /* 0x000ee20000100800 */
[----:B------:R-:W-:Y:S01]  /*63090*/  PRMT R43, RZ, 0x7610, R43 ;  /* 0x00007610ff2b7816 */ /* 0x000fe2000000002b */
[----:B-1----:R-:W-:Y:S01]  /*630a0*/  @!P0 IMAD.MOV.U32 R3, RZ, RZ, R52 ;  /* 0x000000ffff038224 */ /* 0x002fe200078e0034 */
[----:B------:R-:W-:-:S02]  /*630b0*/  PRMT R42, RZ, 0x7610, R42 ;  /* 0x00007610ff2a7816 */ /* 0x000fc4000000002a */
[----:B------:R-:W-:Y:S01]  /*630c0*/  PRMT R41, RZ, 0x7610, R41 ;  /* 0x00007610ff297816 */ /* 0x000fe20000000029 */
[----:B0-----:R-:W3:Y:S01]  /*630d0*/  LDL R46, [R1+0x3aa8] ;  /* 0x003aa800012e7983 */ /* 0x001ee20000100800 */
[----:B------:R-:W-:-:S05]  /*630e0*/  @!P0 IMAD.MOV.U32 R2, RZ, RZ, R47 ;  /* 0x000000ffff028224 */ /* 0x000fca00078e002f */
[----:B------:R4:W3:Y:S02]  /*630f0*/  @!P0 LDG.E.U8 R43, desc[UR4][R2.64] ;  /* 0x00000004022b8981 */ /* 0x0008e4000c1e1100 */
[----:B----4-:R-:W-:Y:S02]  /*63100*/  @!P0 IMAD.MOV.U32 R2, RZ, RZ, R49 ;  /* 0x000000ffff028224 */ /* 0x010fe400078e0031 */
[----:B------:R-:W-:-:S05]  /*63110*/  @!P0 IMAD.MOV.U32 R3, RZ, RZ, R51 ;  /* 0x000000ffff038224 */ /* 0x000fca00078e0033 */
[----:B------:R0:W4:Y:S04]  /*63120*/  @!P0 LDG.E.U8 R42, desc[UR4][R2.64] ;  /* 0x00000004022a8981 */ /* 0x000128000c1e1100 */
[----:B--2---:R1:W-:Y:S04]  /*63130*/  STL [R1+0x7470], R44 ;  /* 0x0074702c01007387 */ /* 0x0043e80000100800 */
[----:B------:R-:W2:Y:S04]  /*63140*/  LDL R47, [R1+0x3a74] ;  /* 0x003a7400012f7983 */ /* 0x000ea80000100800 */
[----:B---3--:R-:W3:Y:S01]  /*63150*/  LDL R45, [R1+0x3a7c] ;  /* 0x003a7c00012d7983 */ /* 0x008ee20000100800 */
[----:B0-----:R-:W-:-:S03]  /*63160*/  @!P0 IMAD.MOV.U32 R2, RZ, RZ, R48 ;  /* 0x000000ffff028224 */ /* 0x001fc600078e0030 */
[----:B-1----:R-:W3:Y:S01]  /*63170*/  LDL R44, [R1+0x3ab0] ;  /* 0x003ab000012c7983 */ /* 0x002ee20000100800 */
[----:B------:R-:W-:-:S05]  /*63180*/  @!P0 IMAD.MOV.U32 R3, RZ, RZ, R50 ;  /* 0x000000ffff038224 */ /* 0x000fca00078e0032 */
[----:B------:R2:W3:Y:S04]  /*63190*/  @!P0 LDG.E.U8 R41, desc[UR4][R2.64] ;  /* 0x0000000402298981 */ /* 0x0004e8000c1e1100 */
[----:B------:R-:W-:Y:S04]  /*631a0*/  STL [R1+0x7474], R43 ;  /* 0x0074742b01007387 */ /* 0x000fe80000100800 */
[----:B------:R-:W3:Y:S04]  /*631b0*/  LDL R49, [R1+0x3ab8] ;  /* 0x003ab80001317983 */ /* 0x000ee80000100800 */
[----:B----4-:R0:W-:Y:S04]  /*631c0*/  STL [R1+0x7478], R42 ;  /* 0x0074782a01007387 */ /* 0x0101e80000100800 */
[----:B------:R-:W4:Y:S04]  /*631d0*/  LDL R50, [R1+0x3a84] ;  /* 0x003a840001327983 */ /* 0x000f280000100800 */
[----:B------:R-:W4:Y:S04]  /*631e0*/  LDL R48, [R1+0x3a8c] ;  /* 0x003a8c0001307983 */ /* 0x000f280000100800 */
[----:B0-----:R-:W4:Y:S01]  /*631f0*/  LDL R42, [R1+0x3ac0] ;  /* 0x003ac000012a7983 */ /* 0x001f220000100800 */
[----:B--2---:R-:W-:Y:S01]  /*63200*/  @!P0 IMAD.MOV.U32 R3, RZ, RZ, R47 ;  /* 0x000000ffff038224 */ /* 0x004fe200078e002f */
[----:B------:R-:W-:Y:S01]  /*63210*/  PRMT R40, RZ, 0x7610, R40 ;  /* 0x00007610ff287816 */ /* 0x000fe20000000028 */
[----:B------:R-:W-:-:S05]  /*63220*/  @!P0 IMAD.MOV.U32 R2, RZ, RZ, R46 ;  /* 0x000000ffff028224 */ /* 0x000fca00078e002e */
[----:B------:R0:W2:Y:S04]  /*63230*/  @!P0 LDG.E.U8 R40, desc[UR4][R2.64] ;  /* 0x0000000402288981 */ /* 0x0000a8000c1e1100 */
[----:B---3--:R1:W-:Y:S04]  /*63240*/  STL [R1+0x747c], R41 ;  /* 0x00747c2901007387 */ /* 0x0083e80000100800 */
[----:B------:R-:W3:Y:S04]  /*63250*/  LDL R47, [R1+0x3a94] ;  /* 0x003a9400012f7983 */ /* 0x000ee80000100800 */
[----:B-1----:R-:W2:Y:S01]  /*63260*/  LDL R41, [R1+0x3ac8] ;  /* 0x003ac80001297983 */ /* 0x002ea20000100800 */
[----:B------:R-:W-:Y:S01]  /*63270*/  PRMT R39, RZ, 0x7610, R39 ;  /* 0x00007610ff277816 */ /* 0x000fe20000000027 */
[----:B0-----:R-:W-:-:S02]  /*63280*/  @!P0 IMAD.MOV.U32 R2, RZ, RZ, R44 ;  /* 0x000000ffff028224 */ /* 0x001fc400078e002c */
[----:B------:R-:W-:Y:S01]  /*63290*/  @!P0 IMAD.MOV.U32 R3, RZ, RZ, R45 ;  /* 0x000000ffff038224 */ /* 0x000fe200078e002d */
[----:B------:R-:W-:-:S04]  /*632a0*/  PRMT R38, RZ, 0x7610, R38 ;  /* 0x00007610ff267816 */ /* 0x000fc80000000026 */
[----:B------:R0:W2:Y:S01]  /*632b0*/  @!P0 LDG.E.U8 R39, desc[UR4][R2.64] ;  /* 0x0000000402278981 */ /* 0x0000a2000c1e1100 */
[----:B------:R-:W-:Y:S01]  /*632c0*/  PRMT R37, RZ, 0x7610, R37 ;  /* 0x00007610ff257816 */ /* 0x000fe20000000025 */
[----:B0-----:R-:W-:Y:S02]  /*632d0*/  @!P0 IMAD.MOV.U32 R2, RZ, RZ, R49 ;  /* 0x000000ffff028224 */ /* 0x001fe400078e0031 */
[----:B----4-:R-:W-:-:S05]  /*632e0*/  @!P0 IMAD.MOV.U32 R3, RZ, RZ, R50 ;  /* 0x000000ffff038224 */ /* 0x010fca00078e0032 */
[----:B------:R0:W4:Y:S02]  /*632f0*/  @!P0 LDG.E.U8 R38, desc[UR4][R2.64] ;  /* 0x0000000402268981 */ /* 0x000124000c1e1100 */
[----:B0-----:R-:W-:Y:S02]  /*63300*/  @!P0 IMAD.MOV.U32 R2, RZ, RZ, R42 ;  /* 0x000000ffff028224 */ /* 0x001fe400078e002a */
[----:B------:R-:W-:-:S05]  /*63310*/  @!P0 IMAD.MOV.U32 R3, RZ, RZ, R48 ;  /* 0x000000ffff038224 */ /* 0x000fca00078e0030 */
[----:B------:R3:W4:Y:S01]  /*63320*/  @!P0 LDG.E.U8 R37, desc[UR4][R2.64] ;  /* 0x0000000402258981 */ /* 0x000722000c1e1100 */
[----:B------:R-:W-:Y:S01]  /*63330*/  PRMT R36, RZ, 0x7610, R36 ;  /* 0x00007610ff247816 */ /* 0x000fe20000000024 */
[----:B---3--:R-:W-:Y:S02]  /*63340*/  @!P0 IMAD.MOV.U32 R3, RZ, RZ, R47 ;  /* 0x000000ffff038224 */ /* 0x008fe400078e002f */
[----:B--2---:R-:W-:-:S05]  /*63350*/  @!P0 IMAD.MOV.U32 R2, RZ, RZ, R41 ;  /* 0x000000ffff028224 */ /* 0x004fca00078e0029 */
[----:B------:R-:W2:Y:S04]  /*63360*/  @!P0 LDG.E.U8 R36, desc[UR4][R2.64] ;  /* 0x0000000402248981 */ /* 0x000ea8000c1e1100 */
[----:B------:R0:W-:Y:S04]  /*63370*/  STL [R1+0x7480], R40 ;  /* 0x0074802801007387 */ /* 0x0001e80000100800 */
[----:B------:R-:W3:Y:S04]  /*63380*/  LDL R46, [R1+0x3a9c] ;  /* 0x003a9c00012e7983 */ /* 0x000ee80000100800 */
[----:B------:R-:W3:Y:S04]  /*63390*/  LDL R45, [R1+0x3ad0] ;  /* 0x003ad000012d7983 */ /* 0x000ee80000100800 */
[----:B------:R-:W3:Y:S04]  /*633a0*/  LDL R44, [R1+0x3aa4] ;  /* 0x003aa400012c7983 */ /* 0x000ee80000100800 */
[----:B------:R-:W3:Y:S04]  /*633b0*/  LDL R43, [R1+0x3ad8] ;  /* 0x003ad800012b7983 */ /* 0x000ee80000100800 */
[----:B------:R-:W-:Y:S04]  /*633c0*/  STL [R1+0x7484], R39 ;  /* 0x0074842701007387 */ /* 0x000fe80000100800 */
[----:B----4-:R1:W-:Y:S04]  /*633d0*/  STL [R1+0x7488], R38 ;  /* 0x0074882601007387 */ /* 0x0103e80000100800 */
[----:B------:R-:W4:Y:S04]  /*633e0*/  LDL R42, [R1+0x3aac] ;  /* 0x003aac00012a7983 */ /* 0x000f280000100800 */
[----:B0-----:R-:W4:Y:S04]  /*633f0*/  LDL R40, [R1+0x3ae0] ;  /* 0x003ae00001287983 */ /* 0x001f280000100800 */
[----:B------:R-:W-:Y:S04]  /*63400*/  STL [R1+0x748c], R37 ;  /* 0x00748c2501007387 */ /* 0x000fe80000100800 */
[----:B------:R-:W4:Y:S04]  /*63410*/  LDL R47, [R1+0x3ab4] ;  /* 0x003ab400012f7983 */ /* 0x000f280000100800 */
[----:B-1----:R-:W4:Y:S04]  /*63420*/  LDL R38, [R1+0x3ae8] ;  /* 0x003ae80001267983 */ /* 0x002f280000100800 */
[----:B------:R-:W4:Y:S01]  /*63430*/  LDL R41, [R1+0x3af0] ;  /* 0x003af00001297983 */ /* 0x000f220000100800 */
[----:B------:R-:W-:-:S03]  /*63440*/  PRMT R35, RZ, 0x7610, R35 ;  /* 0x00007610ff237816 */ /* 0x000fc60000000023 */
[----:B--2---:R0:W-:Y:S04]  /*63450*/  STL [R1+0x7490], R36 ;  /* 0x0074902401007387 */ /* 0x0041e80000100800 */
[----:B0-----:R-:W2:Y:S01]  /*63460*/  LDL R36, [R1+0x3abc] ;  /* 0x003abc0001247983 */ /* 0x001ea20000100800 */
[----:B---3--:R-:W-:Y:S02]  /*63470*/  @!P0 IMAD.MOV.U32 R2, RZ, RZ, R45 ;  /* 0x000000ffff028224 */ /* 0x008fe400078e002d */
[----:B------:R-:W-:Y:S01]  /*63480*/  @!P0 IMAD.MOV.U32 R3, RZ, RZ, R46 ;  /* 0x000000ffff038224 */ /* 0x000fe200078e002e */
[----:B------:R-:W-:Y:S02]  /*63490*/  PRMT R34, RZ, 0x7610, R34 ;  /* 0x00007610ff227816 */ /* 0x000fe40000000022 */
[----:B------:R-:W-:-:S02]  /*634a0*/  PRMT R33, RZ, 0x7610, R33 ;  /* 0x00007610ff217816 */ /* 0x000fc40000000021 */
[----:B------:R-:W-:Y:S02]  /*634b0*/  PRMT R32, RZ, 0x7610, R32 ;  /* 0x00007610ff207816 */ /* 0x000fe40000000020 */
[----:B------:R-:W-:Y:S01]  /*634c0*/  PRMT R31, RZ, 0x7610, R31 ;  /* 0x00007610ff1f7816 */ /* 0x000fe2000000001f */
[----:B------:R0:W3:Y:S04]  /*634d0*/  @!P0 LDG.E.U8 R35, desc[UR4][R2.64] ;  /* 0x0000000402238981 */ /* 0x0000e8000c1e1100 */
[----:B------:R-:W3:Y:S01]  /*634e0*/  LDL R45, [R1+0x3af8] ;  /* 0x003af800012d7983 */ /* 0x000ee20000100800 */
[----:B0-----:R-:W-:Y:S02]  /*634f0*/  @!P0 IMAD.MOV.U32 R2, RZ, RZ, R43 ;  /* 0x000000ffff028224 */ /* 0x001fe400078e002b */
[----:B------:R-:W-:-:S05]  /*63500*/  @!P0 IMAD.MOV.U32 R3, RZ, RZ, R44 ;  /* 0x000000ffff038224 */ /* 0x000fca00078e002c */
[----:B------:R4:W3:Y:S02]  /*63510*/  @!P0 LDG.E.U8 R34, desc[UR4][R2.64] ;  /* 0x0000000402228981 */ /* 0x0008e4000c1e1100 */
[----:B----4-:R-:W-:Y:S02]  /*63520*/  @!P0 IMAD.MOV.U32 R2, RZ, RZ, R40 ;  /* 0x000000ffff028224 */ /* 0x010fe400078e0028 */
[----:B------:R-:W-:-:S05]  /*63530*/  @!P0 IMAD.MOV.U32 R3, RZ, RZ, R42 ;  /* 0x000000ffff038224 */ /* 0x000fca00078e002a */
[----:B------:R0:W4:Y:S02]  /*63540*/  @!P0 LDG.E.U8 R33, desc[UR4][R2.64] ;  /* 0x0000000402218981 */ /* 0x000124000c1e1100 */
[----:B0-----:R-:W-:Y:S02]  /*63550*/  @!P0 IMAD.MOV.U32 R2, RZ, RZ, R38 ;  /* 0x000000ffff028224 */ /* 0x001fe400078e0026 */
[----:B------:R-:W-:-:S05]  /*63560*/  @!P0 IMAD.MOV.U32 R3, RZ, RZ, R47 ;  /* 0x000000ffff038224 */ /* 0x000fca00078e002f */
[----:B------:R0:W4:Y:S02]  /*63570*/  @!P0 LDG.E.U8 R32, desc[UR4][R2.64] ;  /* 0x0000000402208981 */ /* 0x000124000c1e1100 */
[----:B0-----:R-:W-:Y:S02]  /*63580*/  @!P0 IMAD.MOV.U32 R2, RZ, RZ, R41 ;  /* 0x000000ffff028224 */ /* 0x001fe400078e0029 */
[----:B--2---:R-:W-:-:S05]  /*63590*/  @!P0 IMAD.MOV.U32 R3, RZ, RZ, R36 ;  /* 0x000000ffff038224 */ /* 0x004fca00078e0024 */
[----:B------:R-:W2:Y:S04]  /*635a0*/  @!P0 LDG.E.U8 R31, desc[UR4][R2.64] ;  /* 0x00000004021f8981 */ /* 0x000ea8000c1e1100 */
[----:B---3--:R0:W-:Y:S04]  /*635b0*/  STL [R1+0x7494], R35 ;  /* 0x0074942301007387 */ /* 0x0081e80000100800 */
[----:B------:R-:W3:Y:S04]  /*635c0*/  LDL R46, [R1+0x3ac4] ;  /* 0x003ac400012e7983 */ /* 0x000ee80000100800 */
[----:B------:R-:W3:Y:S04]  /*635d0*/  LDL R44, [R1+0x3acc] ;  /* 0x003acc00012c7983 */ /* 0x000ee80000100800 */
[----:B------:R-:W3:Y:S04]  /*635e0*/  LDL R43, [R1+0x3b00] ;  /* 0x003b0000012b7983 */ /* 0x000ee80000100800 */
[----:B------:R-:W3:Y:S04]  /*635f0*/  LDL R39, [R1+0x3b08] ;  /* 0x003b080001277983 */ /* 0x000ee80000100800 */
[----:B------:R1:W-:Y:S04]  /*63600*/  STL [R1+0x7498], R34 ;  /* 0x0074982201007387 */ /* 0x0003e80000100800 */
[----:B------:R-:W3:Y:S04]  /*63610*/  LDL R42, [R1+0x3ad4] ;  /* 0x003ad400012a7983 */ /* 0x000ee80000100800 */
[----:B------:R-:W3:Y:S04]  /*63620*/  LDL R40, [R1+0x3adc] ;  /* 0x003adc0001287983 */ /* 0x000ee80000100800 */
[----:B------:R-:W3:Y:S04]  /*63630*/  LDL R37, [R1+0x3b10] ;  /* 0x003b100001257983 */ /* 0x000ee80000100800 */
[----:B----4-:R4:W-:Y:S04]  /*63640*/  STL [R1+0x749c], R33 ;  /* 0x00749c2101007387 */ /* 0x0109e80000100800 */
[----:B------:R-:W3:Y:S04]  /*63650*/  LDL R38, [R1+0x3ae4] ;  /* 0x003ae40001267983 */ /* 0x000ee80000100800 */
[----:B0-----:R-:W3:Y:S04]  /*63660*/  LDL R35, [R1+0x3b18] ;  /* 0x003b180001237983 */ /* 0x001ee80000100800 */
[----:B------:R0:W-:Y:S04]  /*63670*/  STL [R1+0x74a0], R32 ;  /* 0x0074a02001007387 */ /* 0x0001e80000100800 */
[----:B------:R-:W3:Y:S04]  /*63680*/  LDL R36, [R1+0x3b20] ;  /* 0x003b200001247983 */ /* 0x000ee80000100800 */
[----:B------:R-:W3:Y:S04]  /*63690*/  LDL R41, [R1+0x3aec] ;  /* 0x003aec0001297983 */ /* 0x000ee80000100800 */
[----:B--2---:R2:W-:Y:S04]  /*636a0*/  STL [R1+0x74a4], R31 ;  /* 0x0074a41f01007387 */ /* 0x0045e80000100800 */
[----:B-1----:R-:W3:Y:S04]  /*636b0*/  LDL R34, [R1+0x3af4] ;  /* 0x003af40001227983 */ /* 0x002ee80000100800 */
[----:B----4-:R-:W4:Y:S04]  /*636c0*/  LDL R33, [R1+0x3b28] ;  /* 0x003b280001217983 */ /* 0x010f280000100800 */
[----:B0-----:R-:W4:Y:S04]  /*636d0*/  LDL R32, [R1+0x3afc] ;  /* 0x003afc0001207983 */ /* 0x001f280000100800 */
[----:B--2---:R-:W2:Y:S01]  /*636e0*/  LDL R31, [R1+0x3b30] ;  /* 0x003b3000011f7983 */ /* 0x004ea20000100800 */
[----:B------:R-:W-:Y:S01]  /*636f0*/  PRMT R30, RZ, 0x7610, R30 ;  /* 0x00007610ff1e7816 */ /* 0x000fe2000000001e */
[----:B------:R-:W-:-:S02]  /*63700*/  @!P0 IMAD.MOV.U32 R2, RZ, RZ, R45 ;  /* 0x000000ffff028224 */ /* 0x000fc400078e002d */
[----:B---3--:R-:W-:Y:S01]  /*63710*/  @!P0 IMAD.MOV.U32 R3, RZ, RZ, R46 ;  /* 0x000000ffff038224 */ /* 0x008fe200078e002e */
[----:B------:R-:W-:Y:S02]  /*63720*/  PRMT R29, RZ, 0x7610, R29 ;  /* 0x00007610ff1d7816 */ /* 0x000fe4000000001d */
[----:B------:R-:W-:Y:S02]  /*63730*/  PRMT R28, RZ, 0x7610, R28 ;  /* 0x00007610ff1c7816 */ /* 0x000fe4000000001c */
[----:B------:R-:W-:Y:S02]  /*63740*/  PRMT R27, RZ, 0x7610, R27 ;  /* 0x00007610ff1b7816 */ /* 0x000fe4000000001b */
[----:B------:R-:W-:Y:S01]  /*63750*/  PRMT R26, RZ, 0x7610, R26 ;  /* 0x00007610ff1a7816 */ /* 0x000fe2000000001a */
[----:B------:R0:W3:Y:S01]  /*63760*/  @!P0 LDG.E.U8 R30, desc[UR4][R2.64] ;  /* 0x00000004021e8981 */ /* 0x0000e2000c1e1100 */
[----:B------:R-:W-:Y:S02]  /*63770*/  PRMT R25, RZ, 0x7610, R25 ;  /* 0x00007610ff197816 */ /* 0x000fe40000000019 */
[----:B------:R-:W-:-:S02]  /*63780*/  PRMT R24, RZ, 0x7610, R24 ;  /* 0x00007610ff187816 */ /* 0x000fc40000000018 */
[----:B------:R-:W-:Y:S02]  /*63790*/  PRMT R23, RZ, 0x7610, R23 ;  /* 0x00007610ff177816 */ /* 0x000fe40000000017 */
[----:B------:R-:W-:Y:S02]  /*637a0*/  PRMT R22, RZ, 0x7610, R22 ;  /* 0x00007610ff167816 */ /* 0x000fe40000000016 */
[----:B------:R-:W-:Y:S02]  /*637b0*/  PRMT R21, RZ, 0x7610, R21 ;  /* 0x00007610ff157816 */ /* 0x000fe40000000015 */
[----:B------:R-:W-:Y:S02]  /*637c0*/  PRMT R20, RZ, 0x7610, R20 ;  /* 0x00007610ff147816 */ /* 0x000fe40000000014 */
[----:B------:R-:W-:Y:S02]  /*637d0*/  PRMT R19, RZ, 0x7610, R19 ;  /* 0x00007610ff137816 */ /* 0x000fe40000000013 */
[----:B------:R-:W-:Y:S01]  /*637e0*/  PRMT R18, RZ, 0x7610, R18 ;  /* 0x00007610ff127816 */ /* 0x000fe20000000012 */
[----:B------:R-:W3:Y:S01]  /*637f0*/  LDL R45, [R1+0x3b90] ;  /* 0x003b9000012d7983 */ /* 0x000ee20000100800 */
[----:B0-----:R-:W-:-:S02]  /*63800*/  @!P0 IMAD.MOV.U32 R2, RZ, RZ, R43 ;  /* 0x000000ffff028224 */ /* 0x001fc400078e002b */
[----:B------:R-:W-:Y:S01]  /*63810*/  @!P0 IMAD.MOV.U32 R3, RZ, RZ, R44 ;  /* 0x000000ffff038224 */ /* 0x000fe200078e002c */
[----:B------:R-:W3:Y:S04]  /*63820*/  LDL R46, [R1+0x3b5c] ;  /* 0x003b5c00012e7983 */ /* 0x000ee80000100800 */
[----:B------:R-:W3:Y:S04]  /*63830*/  LDL R44, [R1+0x3b64] ;  /* 0x003b6400012c7983 */ /* 0x000ee80000100800 */
[----:B------:R0:W3:Y:S04]  /*63840*/  @!P0 LDG.E.U8 R29, desc[UR4][R2.64] ;  /* 0x00000004021d8981 */ /* 0x0000e8000c1e1100 */
[----:B------:R-:W3:Y:S01]  /*63850*/  LDL R43, [R1+0x3b98] ;  /* 0x003b9800012b7983 */ /* 0x000ee20000100800 */
[----:B0-----:R-:W-:-:S02]  /*63860*/  @!P0 IMAD.MOV.U32 R2, RZ, RZ, R39 ;  /* 0x000000ffff028224 */ /* 0x001fc400078e0027 */
[----:B------:R-:W-:Y:S01]  /*63870*/  @!P0 IMAD.MOV.U32 R3, RZ, RZ, R42 ;  /* 0x000000ffff038224 */ /* 0x000fe200078e002a */
[----:B------:R-:W3:Y:S04]  /*63880*/  LDL R39, [R1+0x3b38] ;  /* 0x003b380001277983 */ /* 0x000ee80000100800 */
[----:B------:R-:W3:Y:S04]  /*63890*/  LDL R42, [R1+0x3b1c] ;  /* 0x003b1c00012a7983 */ /* 0x000ee80000100800 */
[----:B------:R0:W3:Y:S02]  /*638a0*/  @!P0 LDG.E.U8 R28, desc[UR4][R2.64] ;  /* 0x00000004021c8981 */ /* 0x0000e4000c1e1100 */
        /* <DEDUP_REMOVED lines=11> */
[----:B------:R-:W3:Y:S01]  /*63960*/  LDL R36, [R1+0x3b14] ;  /* 0x003b140001247983 */ /* 0x000ee20000100800 */
[----:B------:R-:W-:-:S03]  /*63970*/  @!P0 IMAD.MOV.U32 R3, RZ, RZ, R41 ;  /* 0x000000ffff038224 */ /* 0x000fc600078e0029 */
[----:B------:R-:W3:Y:S04]  /*63980*/  LDL R41, [R1+0x3b50] ;  /* 0x003b500001297983 */ /* 0x000ee80000100800 */
[----:B------:R0:W3:Y:S02]  /*63990*/  @!P0 LDG.E.U8 R25, desc[UR4][R2.64] ;  /* 0x0000000402198981 */ /* 0x0000e4000c1e1100 */
[----:B0-----:R-:W-:Y:S02]  /*639a0*/  @!P0 IMAD.MOV.U32 R3, RZ, RZ, R34 ;  /* 0x000000ffff038224 */ /* 0x001fe400078e0022 */
[----:B----4-:R-:W-:Y:S01]  /*639b0*/  @!P0 IMAD.MOV.U32 R2, RZ, RZ, R33 ;  /* 0x000000ffff028224 */ /* 0x010fe200078e0021 */
[----:B------:R-:W4:Y:S04]  /*639c0*/  LDL R34, [R1+0x3b24] ;  /* 0x003b240001227983 */ /* 0x000f280000100800 */
[----:B------:R-:W4:Y:S04]  /*639d0*/  LDL R33, [R1+0x3b58] ;  /* 0x003b580001217983 */ /* 0x000f280000100800 */
[----:B------:R2:W4:Y:S02]  /*639e0*/  @!P0 LDG.E.U8 R24, desc[UR4][R2.64] ;  /* 0x0000000402188981 */ /* 0x000524000c1e1100 */
[----:B--2---:R-:W-:-:S02]  /*639f0*/  @!P0 IMAD.MOV.U32 R2, RZ, RZ, R31 ;  /* 0x000000ffff028224 */ /* 0x004fc400078e001f */
[----:B------:R-:W2:Y:S01]  /*63a00*/  LDL R31, [R1+0x3b60] ;  /* 0x003b6000011f7983 */ /* 0x000ea20000100800 */
[----:B------:R-:W-:-:S03]  /*63a10*/  @!P0 IMAD.MOV.U32 R3, RZ, RZ, R32 ;  /* 0x000000ffff038224 */ /* 0x000fc600078e0020 */
[----:B------:R-:W2:Y:S04]  /*63a20*/  LDL R32, [R1+0x3b2c] ;  /* 0x003b2c0001207983 */ /* 0x000ea80000100800 */
[----:B------:R3:W2:Y:S02]  /*63a30*/  @!P0 LDG.E.U8 R23, desc[UR4][R2.64] ;  /* 0x0000000402178981 */ /* 0x0006a4000c1e1100 */
[----:B---3--:R-:W-:Y:S02]  /*63a40*/  @!P0 IMAD.MOV.U32 R2, RZ, RZ, R39 ;  /* 0x000000ffff028224 */ /* 0x008fe400078e0027 */
[----:B------:R-:W3:Y:S01]  /*63a50*/  LDL R39, [R1+0x3b68] ;  /* 0x003b680001277983 */ /* 0x000ee20000100800 */
[----:B------:R-:W-:-:S03]  /*63a60*/  @!P0 IMAD.MOV.U32 R3, RZ, RZ, R40 ;  /* 0x000000ffff038224 */ /* 0x000fc600078e0028 */
[----:B------:R-:W3:Y:S04]  /*63a70*/  LDL R40, [R1+0x3b34] ;  /* 0x003b340001287983 */ /* 0x000ee80000100800 */
[----:B------:R0:W3:Y:S02]  /*63a80*/  @!P0 LDG.E.U8 R22, desc[UR4][R2.64] ;  /* 0x0000000402168981 */ /* 0x0000e4000c1e1100 */
[----:B0-----:R-:W-:Y:S02]  /*63a90*/  @!P0 IMAD.MOV.U32 R2, RZ, RZ, R37 ;  /* 0x000000ffff028224 */ /* 0x001fe400078e0025 */
        /* <DEDUP_REMOVED lines=11> */
[----:B------:R-:W-:Y:S01]  /*63b50*/  PRMT R17, RZ, 0x7610, R17 ;  /* 0x00007610ff117816 */ /* 0x000fe20000000011 */
[----:B------:R-:W3:Y:S04]  /*63b60*/  LDL R41, [R1+0x3ba0] ;  /* 0x003ba00001297983 */ /* 0x000ee80000100800 */
[----:B------:R4:W3:Y:S04]  /*63b70*/  @!P0 LDG.E.U8 R19, desc[UR4][R2.64] ;  /* 0x0000000402138981 */ /* 0x0008e8000c1e1100 */
[----:B------:R-:W3:Y:S01]  /*63b80*/  LDL R42, [R1+0x3b6c] ;  /* 0x003b6c00012a7983 */ /* 0x000ee20000100800 */
[----:B----4-:R-:W-:-:S02]  /*63b90*/  @!P0 IMAD.MOV.U32 R3, RZ, RZ, R34 ;  /* 0x000000ffff038224 */ /* 0x010fc400078e0022 */
[----:B------:R-:W-:Y:S01]  /*63ba0*/  @!P0 IMAD.MOV.U32 R2, RZ, RZ, R33 ;  /* 0x000000ffff028224 */ /* 0x000fe200078e0021 */
[----:B------:R-:W4:Y:S04]  /*63bb0*/  LDL R34, [R1+0x3b4c] ;  /* 0x003b4c0001227983 */ /* 0x000f280000100800 */
[----:B------:R-:W4:Y:S04]  /*63bc0*/  LDL R33, [R1+0x3b80] ;  /* 0x003b800001217983 */ /* 0x000f280000100800 */
[----:B------:R2:W4:Y:S02]  /*63bd0*/  @!P0 LDG.E.U8 R18, desc[UR4][R2.64] ;  /* 0x0000000402128981 */ /* 0x000524000c1e1100 */
[----:B--2---:R-:W-:-:S02]  /*63be0*/  @!P0 IMAD.MOV.U32 R2, RZ, RZ, R31 ;  /* 0x000000ffff028224 */ /* 0x004fc400078e001f */
[----:B------:R-:W2:Y:S01]  /*63bf0*/  LDL R31, [R1+0x3b88] ;  /* 0x003b8800011f7983 */ /* 0x000ea20000100800 */
[----:B------:R-:W-:-:S03]  /*63c00*/  @!P0 IMAD.MOV.U32 R3, RZ, RZ, R32 ;  /* 0x000000ffff038224 */ /* 0x000fc600078e0020 */
[----:B------:R-:W2:Y:S01]  /*63c10*/  LDL R32, [R1+0x3b54] ;  /* 0x003b540001207983 */ /* 0x000ea20000100800 */
[----:B------:R-:W-:-:S03]  /*63c20*/  PRMT R16, RZ, 0x7610, R16 ;  /* 0x00007610ff107816 */ /* 0x000fc60000000010 */
[----:B------:R3:W2:Y:S01]  /*63c30*/  @!P0 LDG.E.U8 R17, desc[UR4][R2.64] ;  /* 0x0000000402118981 */ /* 0x0006a2000c1e1100 */
[----:B------:R-:W-:Y:S02]  /*63c40*/  PRMT R15, RZ, 0x7610, R15 ;  /* 0x00007610ff0f7816 */ /* 0x000fe4000000000f */
[----:B------:R-:W-:Y:S02]  /*63c50*/  PRMT R14, RZ, 0x7610, R14 ;  /* 0x00007610ff0e7816 */ /* 0x000fe4000000000e */
[----:B------:R-:W-:Y:S01]  /*63c60*/  PRMT R13, RZ, 0x7610, R13 ;  /* 0x00007610ff0d7816 */ /* 0x000fe2000000000d */
        /* <DEDUP_REMOVED lines=24> */
[----:B------:R-:W-:Y:S02]  /*63df0*/  PRMT R12, RZ, 0x7610, R12 ;  /* 0x00007610ff0c7816 */ /* 0x000fe4000000000c */
[----:B------:R-:W-:-:S04]  /*63e00*/  PRMT R11, RZ, 0x7610, R11 ;  /* 0x00007610ff0b7816 */ /* 0x000fc8000000000b */
[----:B------:R0:W2:Y:S01]  /*63e10*/  @!P0 LDG.E.U8 R12, desc[UR4][R2.64] ;  /* 0x00000004020c8981 */ /* 0x0000a2000c1e1100 */
[----:B------:R-:W-:Y:S01]  /*63e20*/  PRMT R10, RZ, 0x7610, R10 ;  /* 0x00007610ff0a7816 */ /* 0x000fe2000000000a */
[----:B0-----:R-:W-:Y:S02]  /*63e30*/  @!P0 IMAD.MOV.U32 R2, RZ, RZ, R45 ;  /* 0x000000ffff028224 */ /* 0x001fe400078e002d */
[----:B------:R-:W-:-:S05]  /*63e40*/  @!P0 IMAD.MOV.U32 R3, RZ, RZ, R46 ;  /* 0x000000ffff038224 */ /* 0x000fca00078e002e */
        /* <DEDUP_REMOVED lines=10> */
[----:B---3--:R-:W-:Y:S02]  /*63ef0*/  @!P0 IMAD.MOV.U32 R2, RZ, RZ, R39 ;  /* 0x000000ffff028224 */ /* 0x008fe400078e0027 */
[----:B------:R-:W-:-:S05]  /*63f00*/  @!P0 IMAD.MOV.U32 R3, RZ, RZ, R40 ;  /* 0x000000ffff038224 */ /* 0x000fca00078e0028 */
[----:B------:R0:W3:Y:S01]  /*63f10*/  @!P0 LDG.E.U8 R8, desc[UR4][R2.64] ;  /* 0x0000000402088981 */ /* 0x0000e2000c1e1100 */
[----:B------:R-:W-:Y:S01]  /*63f20*/  PRMT R6, RZ, 0x7610, R6 ;  /* 0x00007610ff067816 */ /* 0x000fe20000000006 */
[----:B0-----:R-:W-:Y:S02]  /*63f30*/  @!P0 IMAD.MOV.U32 R2, RZ, RZ, R37 ;  /* 0x000000ffff028224 */ /* 0x001fe400078e0025 */
[----:B------:R-:W-:-:S05]  /*63f40*/  @!P0 IMAD.MOV.U32 R3, RZ, RZ, R38 ;  /* 0x000000ffff038224 */ /* 0x000fca00078e0026 */
[----:B------:R0:W3:Y:S01]  /*63f50*/  @!P0 LDG.E.U8 R7, desc[UR4][R2.64] ;  /* 0x0000000402078981 */ /* 0x0000e2000c1e1100 */
[----:B------:R-:W-:Y:S01]  /*63f60*/  PRMT R5, RZ, 0x7610, R5 ;  /* 0x00007610ff057816 */ /* 0x000fe20000000005 */
[----:B0-----:R-:W-:Y:S02]  /*63f70*/  @!P0 IMAD.MOV.U32 R2, RZ, RZ, R35 ;  /* 0x000000ffff028224 */ /* 0x001fe400078e0023 */
[----:B------:R-:W-:-:S05]  /*63f80*/  @!P0 IMAD.MOV.U32 R3, RZ, RZ, R36 ;  /* 0x000000ffff038224 */ /* 0x000fca00078e0024 */
[----:B------:R4:W3:Y:S02]  /*63f90*/  @!P0 LDG.E.U8 R6, desc[UR4][R2.64] ;  /* 0x0000000402068981 */ /* 0x0008e4000c1e1100 */
[----:B----4-:R-:W-:Y:S02]  /*63fa0*/  @!P0 IMAD.MOV.U32 R3, RZ, RZ, R34 ;  /* 0x000000ffff038224 */ /* 0x010fe400078e0022 */
[----:B------:R-:W-:Y:S02]  /*63fb0*/  @!P0 IMAD.MOV.U32 R2, RZ, RZ, R33 ;  /* 0x000000ffff028224 */ /* 0x000fe400078e0021 */
[----:B------:R-:W-:Y:S04]  /*63fc0*/  LDS.U8 R33, [R0+UR6+0x8] ;  /* 0x0000080600217984 */ /* 0x000fe80008000000 */
[----:B------:R2:W4:Y:S02]  /*63fd0*/  @!P0 LDG.E.U8 R5, desc[UR4][R2.64] ;  /* 0x0000000402058981 */ /* 0x000524000c1e1100 */
[----:B--2---:R-:W-:-:S02]  /*63fe0*/  @!P0 IMAD.MOV.U32 R2, RZ, RZ, R31 ;  /* 0x000000ffff028224 */ /* 0x004fc400078e001f */
[----:B------:R-:W0:Y:S01]  /*63ff0*/  LDS.U8 R31, [R0+UR6+0x110] ;  /* 0x00011006001f7984 */ /* 0x000e220008000000 */
[----:B------:R-:W-:-:S03]  /*64000*/  @!P0 IMAD.MOV.U32 R3, RZ, RZ, R32 ;  /* 0x000000ffff038224 */ /* 0x000fc600078e0020 */
[----:B------:R-:W1:Y:S04]  /*64010*/  LDS.U8 R32, [R0+UR6+0x198] ;  /* 0x0001980600207984 */ /* 0x000e680008000000 */
[----:B0-----:R-:W-:Y:S04]  /*64020*/  STL [R1+0x3c40], R31 ;  /* 0x003c401f01007387 */ /* 0x001fe80000100800 */
[----:B------:R-:W0:Y:S04]  /*64030*/  LDS.U8 R31, [R0+UR6+0x80] ;  /* 0x00008006001f7984 */ /* 0x000e280008000000 */
[----:B-1----:R-:W-:Y:S04]  /*64040*/  STL [R1+0x3c3c], R32 ;  /* 0x003c3c2001007387 */ /* 0x002fe80000100800 */
[----:B------:R-:W1:Y:S04]  /*64050*/  LDS.U8 R32, [R0+UR6+0x118] ;  /* 0x0001180600207984 */ /* 0x000e680008000000 */
[----:B------:R-:W-:Y:S04]  /*64060*/  STL [R1+0x275c], R33 ;  /* 0x00275c2101007387 */ /* 0x000fe80000100800 */
[----:B------:R-:W2:Y:S04]  /*64070*/  LDS.U8 R33, [R0+UR6+0x190] ;  /* 0x0001900600217984 */ /* 0x000ea80008000000 */
[----:B0-----:R-:W-:Y:S04]  /*64080*/  STL [R1+0x2758], R31 ;  /* 0x0027581f01007387 */ /* 0x001fe80000100800 */
[----:B------:R-:W0:Y:S04]  /*64090*/  LDS.U8 R31, [R0+UR6+0x800] ;  /* 0x00080006001f7984 */ /* 0x000e280008000000 */
[----:B-1----:R-:W-:Y:S04]  /*640a0*/  STL [R1+0x3c48], R32 ;  /* 0x003c482001007387 */ /* 0x002fe80000100800 */
[----:B------:R-:W1:Y:S04]  /*640b0*/  LDS.U8 R32, [R0+UR6+0x888] ;  /* 0x0008880600207984 */ /* 0x000e680008000000 */
[----:B--2---:R-:W-:Y:S04]  /*640c0*/  STL [R1+0x3c44], R33 ;  /* 0x003c442101007387 */ /* 0x004fe80000100800 */
        /* <DEDUP_REMOVED lines=39> */
[----:B-1----:R1:W-:Y:S04]  /*64340*/  STL [R1+0x3c6c], R32 ;  /* 0x003c6c2001007387 */ /* 0x0023e80000100800 */
[----:B--2---:R-:W-:Y:S04]  /*64350*/  STL [R1+0x278c], R33 ;  /* 0x00278c2101007387 */ /* 0x004fe80000100800 */
[----:B------:R-:W2:Y:S01]  /*64360*/  LDS.U8 R33, [R0+UR6+0x908] ;  /* 0x0009080600217984 */ /* 0x000ea20008000000 */
[----:B------:R-:W-:-:S02]  /*64370*/  PRMT R4, RZ, 0x7610, R4 ;  /* 0x00007610ff047816 */ /* 0x000fc40000000004 */
[----:B-1----:R-:W-:-:S04]  /*64380*/  LOP3.LUT R32, R0, 0x20, RZ, 0x3c, !PT ;  /* 0x0000002000207812 */ /* 0x002fc800078e3cff */
[----:B------:R1:W3:Y:S04]  /*64390*/  @!P0 LDG.E.U8 R4, desc[UR4][R2.64] ;  /* 0x0000000402048981 */ /* 0x0002e8000c1e1100 */
[----:B------:R-:W-:Y:S04]  /*643a0*/  LDS.U8 R34, [R32+UR6+0x98] ;  /* 0x0000980620227984 */ /* 0x000fe80008000000 */
[----:B-1----:R-:W-:Y:S04]  /*643b0*/  LDS.U8 R3, [R0+UR6] ;  /* 0x0000000600037984 */ /* 0x002fe80008000000 */
[----:B------:R-:W-:Y:S04]  /*643c0*/  LDS.U8 R2, [R0+UR6+0x88] ;  /* 0x0000880600027984 */ /* 0x000fe80008000000 */
[----:B0-----:R-:W-:Y:S04]  /*643d0*/  STL [R1+0x2788], R31 ;  /* 0x0027881f01007387 */ /* 0x001fe80000100800 */
[----:B------:R-:W0:Y:S04]  /*643e0*/  LDS.U8 R31, [R0+UR6+0x980] ;  /* 0x00098006001f7984 */ /* 0x000e280008000000 */
[----:B------:R-:W-:Y:S04]  /*643f0*/  STL [R1+0x5910], R0 ;  /* 0x0059100001007387 */ /* 0x000fe80000100800 */
[----:B------:R-:W-:Y:S04]  /*64400*/  LDS.U8 R0, [R32+UR6+0x88] ;  /* 0x0000880620007984 */ /* 0x000fe80008000000 */
[----:B--2---:R-:W-:Y:S04]  /*64410*/  STL [R1+0x3c78], R33 ;  /* 0x003c782101007387 */ /* 0x004fe80000100800 */
[----:B------:R-:W1:Y:S04]  /*64420*/  LDS.U8 R33, [R32+UR6] ;  /* 0x0000000620217984 */ /* 0x000e680008000000 */
        /* <DEDUP_REMOVED lines=27> */
[----:B--2---:R-:W-:Y:S04]  /*645e0*/  STL [R1+0x27ac], R0 ;  /* 0x0027ac0001007387 */ /* 0x004fe80000100800 */
[----:B------:R-:W1:Y:S04]  /*645f0*/  LDS.U8 R33, [R32+UR6+0x990] ;  /* 0x0009900620217984 */ /* 0x000e680008000000 */
[----:B------:R-:W2:Y:S04]  /*64600*/  LDS.U8 R0, [R32+UR6+0x10] ;  /* 0x0000100620007984 */ /* 0x000ea80008000000 */
[----:B0-----:R0:W-:Y:S04]  /*64610*/  STL [R1+0x3c98], R31 ;  /* 0x003c981f01007387 */ /* 0x0011e80000100800 */
[----:B0-----:R-:W3:Y:S04]  /*64620*/  LDL R31, [R1+0x3d40] ;  /* 0x003d4000011f7983 */ /* 0x001ee80000100800 */
[----:B-1----:R-:W-:Y:S04]  /*64630*/  STL [R1+0x3c94], R33 ;  /* 0x003c942101007387 */ /* 0x002fe80000100800 */
[----:B--2---:R-:W-:Y:S04]  /*64640*/  STL [R1+0x27b8], R0 ;  /* 0x0027b80001007387 */ /* 0x004fe80000100800 */
[----:B------:R-:W0:Y:S04]  /*64650*/  LDS.U8 R33, [R32+UR6+0x100] ;  /* 0x0001000620217984 */ /* 0x000e280008000000 */
        /* <DEDUP_REMOVED lines=26> */
[----:B0-----:R-:W-:Y:S04]  /*64800*/  STL [R1+0x3cb8], R33 ;  /* 0x003cb82101007387 */ /* 0x001fe80000100800 */
[----:B-1----:R-:W-:Y:S04]  /*64810*/  STL [R1+0x3cb4], R0 ;  /* 0x003cb40001007387 */ /* 0x002fe80000100800 */
[----:B---3--:R-:W0:Y:S04]  /*64820*/  LDS.U8 R32, [R31+UR6] ;  /* 0x000000061f207984 */ /* 0x008e280008000000 */
[----:B------:R-:W1:Y:S04]  /*64830*/  LDS.U8 R33, [R31+UR6+0x88] ;  /* 0x000088061f217984 */ /* 0x000e680008000000 */
[----:B------:R-:W2:Y:S04]  /*64840*/  LDS.U8 R0, [R31+UR6+0x110] ;  /* 0x000110061f007984 */ /* 0x000ea80008000000 */
[----:B------:R-:W-:Y:S04]  /*64850*/  LDS.U8 R34, [R31+UR6+0x100] ;  /* 0x000100061f227984 */ /* 0x000fe80008000000 */
        /* <DEDUP_REMOVED lines=25> */
[----:B-1----:R-:W-:Y:S04]  /*649f0*/  STL [R1+0x3bd4], R33 ;  /* 0x003bd42101007387 */ /* 0x002fe80000100800 */
[----:B------:R-:W0:Y:S04]  /*64a00*/  LDS.U8 R32, [R31+UR6+0x990] ;  /* 0x000990061f207984 */ /* 0x000e280008000000 */
[----:B------:R-:W1:Y:S04]  /*64a10*/  LDS.U8 R33, [R31+UR6+0x10] ;  /* 0x000010061f217984 */ /* 0x000e680008000000 */
[----:B--2---:R2:W-:Y:S04]  /*64a20*/  STL [R1+0x3cd8], R0 ;  /* 0x003cd80001007387 */ /* 0x0045e80000100800 */
[----:B--2---:R-:W2:Y:S04]  /*64a30*/  LDL R0, [R1+0x3d3c] ;  /* 0x003d3c0001007983 */ /* 0x004ea80000100800 */
[----:B0-----:R-:W-:Y:S04]  /*64a40*/  STL [R1+0x3cd4], R32 ;  /* 0x003cd42001007387 */ /* 0x001fe80000100800 */
[----:B------:R-:W0:Y:S04]  /*64a50*/  LDS.U8 R32, [R31+UR6+0x98] ;  /* 0x000098061f207984 */ /* 0x000e280008000000 */
[----:B-1----:R-:W-:Y:S04]  /*64a60*/  STL [R1+0x3be0], R33 ;  /* 0x003be02101007387 */ /* 0x002fe80000100800 */
[----:B------:R-:W1:Y:S04]  /*64a70*/  LDS.U8 R33, [R31+UR6+0x188] ;  /* 0x000188061f217984 */ /* 0x000e680008000000 */
[----:B0-----:R-:W-:Y:S04]  /*64a80*/  STL [R1+0x3bdc], R32 ;  /* 0x003bdc2001007387 */ /* 0x001fe80000100800 */
[----:B------:R-:W0:Y:S04]  /*64a90*/  LDS.U8 R32, [R31+UR6+0x18] ;  /* 0x000018061f207984 */ /* 0x000e280008000000 */
[----:B------:R-:W-:Y:S04]  /*64aa0*/  STL [R1+0x3ce0], R34 ;  /* 0x003ce02201007387 */ /* 0x000fe80000100800 */
[----:B------:R-:W3:Y:S04]  /*64ab0*/  LDS.U8 R34, [R31+UR6+0x90] ;  /* 0x000090061f227984 */ /* 0x000ee80008000000 */
[----:B-1----:R-:W-:Y:S04]  /*64ac0*/  STL [R1+0x3cdc], R33 ;  /* 0x003cdc2101007387 */ /* 0x002fe80000100800 */
[----:B------:R-:W1:Y:S04]  /*64ad0*/  LDS.U8 R33, [R31+UR6+0x108] ;  /* 0x000108061f217984 */ /* 0x000e680008000000 */
[----:B0-----:R-:W-:Y:S04]  /*64ae0*/  STL [R1+0x3be8], R32 ;  /* 0x003be82001007387 */ /* 0x001fe80000100800 */
[----:B------:R-:W0:Y:S04]  /*64af0*/  LDS.U8 R32, [R31+UR6+0x180] ;  /* 0x000180061f207984 */ /* 0x000e280008000000 */
[----:B---3--:R-:W-:Y:S04]  /*64b00*/  STL [R1+0x3be4], R34 ;  /* 0x003be42201007387 */ /* 0x008fe80000100800 */
        /* <DEDUP_REMOVED lines=16> */
[----:B---3--:R-:W-:Y:S04]  /*64c10*/  STL [R1+0x3cf8], R34 ;  /* 0x003cf82201007387 */ /* 0x008fe80000100800 */
[----:B-1----:R-:W-:Y:S04]  /*64c20*/  STL [R1+0x3cf4], R33 ;  /* 0x003cf42101007387 */ /* 0x002fe80000100800 */
[----:B--2---:R-:W0:Y:S04]  /*64c30*/  LDS.U8 R32, [R0+UR6] ;  /* 0x0000000600207984 */ /* 0x004e280008000000 */
[----:B------:R-:W1:Y:S04]  /*64c40*/  LDS.U8 R31, [R0+UR6+0x88] ;  /* 0x00008806001f7984 */ /* 0x000e680008000000 */
        /* <DEDUP_REMOVED lines=24> */
[----:B------:R-:W2:Y:S04]  /*64dd0*/  LDL.LU R50, [R1+0x2734] ;  /* 0x0027340001327983 */ /* 0x000ea80000300800 */
[----:B------:R-:W-:Y:S04]  /*64de0*/  LDS.U8 R33, [R0+UR6+0x990] ;  /* 0x0009900600217984 */ /* 0x000fe80008000000 */
[----:B0-----:R-:W-:Y:S04]  /*64df0*/  STL [R1+0x3c18], R32 ;  /* 0x003c182001007387 */ /* 0x001fe80000100800 */
[----:B------:R-:W3:Y:S04]  /*64e00*/  LDL.LU R51, [R1+0x2730] ;  /* 0x0027300001337983 */ /* 0x000ee80000300800 */
[----:B-1----:R-:W-:Y:S04]  /*64e10*/  STL [R1+0x3c14], R31 ;  /* 0x003c141f01007387 */ /* 0x002fe80000100800 */
[----:B------:R-:W0:Y:S04]  /*64e20*/  LDS.U8 R31, [R0+UR6+0x918] ;  /* 0x00091806001f7984 */ /* 0x000e280008000000 */
        /* <DEDUP_REMOVED lines=9> */
[----:B------:R-:W1:Y:S04]  /*64ec0*/  LDS.U8 R32, [R0+UR6+0x10] ;  /* 0x0000100600207984 */ /* 0x000e680008000000 */
[----:B0-----:R-:W-:Y:S04]  /*64ed0*/  STL [R1+0x3d18], R31 ;  /* 0x003d181f01007387 */ /* 0x001fe80000100800 */
[----:B------:R-:W0:Y:S04]  /*64ee0*/  LDS.U8 R31, [R0+UR6+0x98] ;  /* 0x00009806001f7984 */ /* 0x000e280008000000 */
[----:B------:R-:W-:Y:S04]  /*64ef0*/  STL [R1+0x3d14], R33 ;  /* 0x003d142101007387 */ /* 0x000fe80000100800 */
[----:B------:R-:W4:Y:S04]  /*64f00*/  LDS.U8 R33, [R0+UR6+0x100] ;  /* 0x0001000600217984 */ /* 0x000f280008000000 */
[----:B-1----:R-:W-:Y:S04]  /*64f10*/  STL [R1+0x3c20], R32 ;  /* 0x003c202001007387 */ /* 0x002fe80000100800 */
[----:B------:R-:W1:Y:S04]  /*64f20*/  LDS.U8 R32, [R0+UR6+0x188] ;  /* 0x0001880600207984 */ /* 0x000e680008000000 */
[----:B0-----:R-:W-:Y:S04]  /*64f30*/  STL [R1+0x3c1c], R31 ;  /* 0x003c1c1f01007387 */ /* 0x001fe80000100800 */
[----:B------:R-:W0:Y:S04]  /*64f40*/  LDS.U8 R31, [R0+UR6+0x18] ;  /* 0x00001806001f7984 */ /* 0x000e280008000000 */
[----:B----4-:R-:W-:Y:S04]  /*64f50*/  STL [R1+0x3d20], R33 ;  /* 0x003d202101007387 */ /* 0x010fe80000100800 */
        /* <DEDUP_REMOVED lines=14> */
[----:B------:R-:W-:Y:S04]  /*65040*/  LDS.U8 R32, [R0+UR6+0x890] ;  /* 0x0008900600207984 */ /* 0x000fe80008000000 */
[----:B0-----:R-:W-:Y:S04]  /*65050*/  STL [R1+0x3d30], R31 ;  /* 0x003d301f01007387 */ /* 0x001fe80000100800 */
[----:B------:R-:W0:Y:S04]  /*65060*/  LDS.U8 R31, [R0+UR6+0x818] ;  /* 0x00081806001f7984 */ /* 0x000e280008000000 */
[----:B----4-:R-:W-:Y:S01]  /*65070*/  STL [R1+0x3d2c], R33 ;  /* 0x003d2c2101007387 */ /* 0x010fe20000100800 */
[----:B------:R-:W1:Y:S03]  /*65080*/  S2R R54, SR_TID.X ;  /* 0x0000000000367919 */ /* 0x000e660000002100 */
[----:B0-----:R-:W-:Y:S04]  /*65090*/  STL [R1+0x3c38], R31 ;  /* 0x003c381f01007387 */ /* 0x001fe80000100800 */
[----:B------:R-:W0:Y:S04]  /*650a0*/  LDS.U8 R31, [R0+UR6+0x908] ;  /* 0x00090806001f7984 */ /* 0x000e280008000000 */
[----:B------:R-:W4:Y:S01]  /*650b0*/  LDS.U8 R0, [R0+UR6+0x980] ;  /* 0x0009800600007984 */ /* 0x000f220008000000 */
[----:B------:R-:W-:Y:S06]  /*650c0*/  BAR.SYNC.DEFER_BLOCKING 0x0 ;  /* 0x0000000000007b1d */ /* 0x000fec0000010000 */
[----:B------:R-:W-:Y:S01]  /*650d0*/  STL [R1+0x3c34], R32 ;  /* 0x003c342001007387 */ /* 0x000fe20000100800 */
[----:B-1----:R-:W-:-:S03]  /*650e0*/  LOP3.LUT R54, R54, 0x1f, RZ, 0xc0, !PT ;  /* 0x0000001f36367812 */ /* 0x002fc600078ec0ff */
[----:B0-----:R-:W-:Y:S04]  /*650f0*/  STL [R1+0x3d38], R31 ;  /* 0x003d381f01007387 */ /* 0x001fe80000100800 */
[----:B----4-:R0:W-:Y:S04]  /*65100*/  STL [R1+0x3d34], R0 ;  /* 0x003d340001007387 */ /* 0x0101e80000100800 */
[----:B0-----:R-:W4:Y:S04]  /*65110*/  LDL.LU R0, [R1+0x26e4] ;  /* 0x0026e40001007983 */ /* 0x001f280000300800 */
        /* <DEDUP_REMOVED lines=18> */
[----:B--2---:R0:W-:Y:S04]  /*65240*/  STS.U8 [R54+UR6], R50 ;  /* 0x0000003236007988 */ /* 0x0041e80008000006 */
[----:B------:R-:W2:Y:S04]  /*65250*/  LDL.LU R49, [R1+0x2648] ;  /* 0x0026480001317983 */ /* 0x000ea80000300800 */
[----:B---3--:R1:W-:Y:S04]  /*65260*/  STS.U8 [R54+UR6+0x20], R51 ;  /* 0x0000203336007988 */ /* 0x0083e80008000006 */
[----:B------:R3:W-:Y:S04]  /*65270*/  STS.U8 [R54+UR6+0x40], R52 ;  /* 0x0000403436007988 */ /* 0x0007e80008000006 */
[----:B------:R0:W-:Y:S04]  /*65280*/  STS.U8 [R54+UR6+0x60], R53 ;  /* 0x0000603536007988 */ /* 0x0001e80008000006 */
[----:B------:R1:W-:Y:S04]  /*65290*/  STS.U8 [R54+UR6+0x100], R55 ;  /* 0x0001003736007988 */ /* 0x0003e80008000006 */
[----:B------:R3:W-:Y:S04]  /*652a0*/  STS.U8 [R54+UR6+0x120], R56 ;  /* 0x0001203836007988 */ /* 0x0007e80008000006 */
[----:B0-----:R-:W2:Y:S04]  /*652b0*/  LDL.LU R50, [R1+0x2644] ;  /* 0x0026440001327983 */ /* 0x001ea80000300800 */
[----:B-1----:R-:W2:Y:S04]  /*652c0*/  LDL.LU R51, [R1+0x2630] ;  /* 0x0026300001337983 */ /* 0x002ea80000300800 */
[----:B---3--:R-:W3:Y:S04]  /*652d0*/  LDL.LU R52, [R1+0x262c] ;  /* 0x00262c0001347983 */ /* 0x008ee80000300800 */
[----:B------:R-:W2:Y:S04]  /*652e0*/  LDL.LU R53, [R1+0x2628] ;  /* 0x0026280001357983 */ /* 0x000ea80000300800 */
[----:B------:R-:W2:Y:S04]  /*652f0*/  LDL.LU R55, [R1+0x2624] ;  /* 0x0026240001377983 */ /* 0x000ea80000300800 */
[----:B------:R0:W-:Y:S04]  /*65300*/  STS.U8 [R54+UR6+0x140], R57 ;  /* 0x0001403936007988 */ /* 0x0001e80008000006 */
[----:B------:R-:W2:Y:S04]  /*65310*/  LDL.LU R56, [R1+0x2610] ;  /* 0x0026100001387983 */ /* 0x000ea80000300800 */
[----:B------:R1:W-:Y:S04]  /*65320*/  STS.U8 [R54+UR6+0x160], R58 ;  /* 0x0001603a36007988 */ /* 0x0003e80008000006 */
[----:B0-----:R-:W2:Y:S04]  /*65330*/  LDL.LU R57, [R1+0x260c] ;  /* 0x00260c0001397983 */ /* 0x001ea80000300800 */
[----:B-1----:R-:W2:Y:S04]  /*65340*/  LDL.LU R58, [R1+0x2608] ;  /* 0x00260800013a7983 */ /* 0x002ea80000300800 */
[----:B------:R0:W-:Y:S04]  /*65350*/  STS.U8 [R54+UR6+0x200], R59 ;  /* 0x0002003b36007988 */ /* 0x0001e80008000006 */
[----:B------:R1:W-:Y:S04]  /*65360*/  STS.U8 [R54+UR6+0x220], R60 ;  /* 0x0002203c36007988 */ /* 0x0003e80008000006 */
[----:B------:R1:W-:Y:S04]  /*65370*/  STS.U8 [R54+UR6+0x240], R61 ;  /* 0x0002403d36007988 */ /* 0x0003e80008000006 */
[----:B0-----:R-:W3:Y:S04]  /*65380*/  LDL.LU R59, [R1+0x2604] ;  /* 0x00260400013b7983 */ /* 0x001ee80000300800 */
[----:B-1----:R-:W3:Y:S04]  /*65390*/  LDL.LU R60, [R1+0x25f0] ;  /* 0x0025f000013c7983 */ /* 0x002ee80000300800 */
[----:B------:R-:W3:Y:S04]  /*653a0*/  LDL.LU R61, [R1+0x25ec] ;  /* 0x0025ec00013d7983 */ /* 0x000ee80000300800 */
[----:B----4-:R0:W-:Y:S04]  /*653b0*/  STS.U8 [R54+UR6+0x260], R0 ;  /* 0x0002600036007988 */ /* 0x0101e80008000006 */
[----:B------:R1:W-:Y:S04]  /*653c0*/  STS.U8 [R54+UR6+0x300], R31 ;  /* 0x0003001f36007988 */ /* 0x0003e80008000006 */
[----:B------:R4:W-:Y:S04]  /*653d0*/  STS.U8 [R54+UR6+0x320], R32 ;  /* 0x0003202036007988 */ /* 0x0009e80008000006 */
[----:B------:R0:W-:Y:S04]  /*653e0*/  STS.U8 [R54+UR6+0x340], R33 ;  /* 0x0003402136007988 */ /* 0x0001e80008000006 */
[----:B------:R1:W-:Y:S04]  /*653f0*/  STS.U8 [R54+UR6+0x360], R34 ;  /* 0x0003602236007988 */ /* 0x0003e80008000006 */
[----:B------:R4:W-:Y:S04]  /*65400*/  STS.U8 [R54+UR6+0x400], R35 ;  /* 0x0004002336007988 */ /* 0x0009e80008000006 */
[----:B0-----:R-:W3:Y:S04]  /*65410*/  LDL.LU R0, [R1+0x25e8] ;  /* 0x0025e80001007983 */ /* 0x001ee80000300800 */
[----:B-1----:R-:W3:Y:S04]  /*65420*/  LDL.LU R31, [R1+0x25e4] ;  /* 0x0025e400011f7983 */ /* 0x002ee80000300800 */
[----:B----4-:R-:W4:Y:S04]  /*65430*/  LDL.LU R32, [R1+0x25d0] ;  /* 0x0025d00001207983 */ /* 0x010f280000300800 */
[----:B------:R-:W4:Y:S04]  /*65440*/  LDL.LU R33, [R1+0x25cc] ;  /* 0x0025cc0001217983 */ /* 0x000f280000300800 */
[----:B------:R-:W4:Y:S04]  /*65450*/  LDL.LU R34, [R1+0x25c8] ;  /* 0x0025c80001227983 */ /* 0x000f280000300800 */
[----:B------:R0:W-:Y:S04]  /*65460*/  STS.U8 [R54+UR6+0x420], R36 ;  /* 0x0004202436007988 */ /* 0x0001e80008000006 */
[----:B------:R-:W4:Y:S04]  /*65470*/  LDL.LU R35, [R1+0x25c4] ;  /* 0x0025c40001237983 */ /* 0x000f280000300800 */
[----:B------:R1:W-:Y:S04]  /*65480*/  STS.U8 [R54+UR6+0x440], R37 ;  /* 0x0004402536007988 */ /* 0x0003e80008000006 */
[----:B------:R0:W-:Y:S04]  /*65490*/  STS.U8 [R54+UR6+0x460], R38 ;  /* 0x0004602636007988 */ /* 0x0001e80008000006 */
[----:B------:R0:W-:Y:S04]  /*654a0*/  STS.U8 [R54+UR6+0x500], R39 ;  /* 0x0005002736007988 */ /* 0x0001e80008000006 */
[----:B------:R1:W-:Y:S04]  /*654b0*/  STS.U8 [R54+UR6+0x520], R40 ;  /* 0x0005202836007988 */ /* 0x0003e80008000006 */
[----:B------:R1:W-:Y:S04]  /*654c0*/  STS.U8 [R54+UR6+0x540], R41 ;  /* 0x0005402936007988 */ /* 0x0003e80008000006 */
[----:B0-----:R-:W4:Y:S04]  /*654d0*/  LDL.LU R36, [R1+0x25b0] ;  /* 0x0025b00001247983 */ /* 0x001f280000300800 */
[----:B-1----:R-:W4:Y:S04]  /*654e0*/  LDL.LU R37, [R1+0x25ac] ;  /* 0x0025ac0001257983 */ /* 0x002f280000300800 */
[----:B------:R-:W4:Y:S04]  /*654f0*/  LDL.LU R38, [R1+0x25a8] ;  /* 0x0025a80001267983 */ /* 0x000f280000300800 */
        /* <DEDUP_REMOVED lines=15> */
[----:B--2---:R-:W2:Y:S04]  /*655f0*/  LDL.LU R47, [R1+0x2564] ;  /* 0x00256400012f7983 */ /* 0x004ea80000300800 */
[----:B------:R1:W-:Y:S04]  /*65600*/  STS.U8 [R54+UR6+0x740], R49 ;  /* 0x0007403136007988 */ /* 0x0003e80008000006 */
[----:B------:R0:W-:Y:S04]  /*65610*/  STS.U8 [R54+UR6+0x760], R50 ;  /* 0x0007603236007988 */ /* 0x0001e80008000006 */
[----:B------:R0:W-:Y:S04]  /*65620*/  STS.U8 [R54+UR6+0x800], R51 ;  /* 0x0008003336007988 */ /* 0x0001e80008000006 */
[----:B---3--:R3:W-:Y:S04]  /*65630*/  STS.U8 [R54+UR6+0x820], R52 ;  /* 0x0008203436007988 */ /* 0x0087e80008000006 */
[----:B------:R3:W-:Y:S04]  /*65640*/  STS.U8 [R54+UR6+0x840], R53 ;  /* 0x0008403536007988 */ /* 0x0007e80008000006 */
[----:B0-----:R-:W2:Y:S04]  /*65650*/  LDL.LU R48, [R1+0x2550] ;  /* 0x0025500001307983 */ /* 0x001ea80000300800 */
[----:B-1----:R-:W2:Y:S04]  /*65660*/  LDL.LU R49, [R1+0x254c] ;  /* 0x00254c0001317983 */ /* 0x002ea80000300800 */
[----:B------:R-:W2:Y:S04]  /*65670*/  LDL.LU R50, [R1+0x2548] ;  /* 0x0025480001327983 */ /* 0x000ea80000300800 */
[----:B------:R-:W2:Y:S04]  /*65680*/  LDL.LU R51, [R1+0x2544] ;  /* 0x0025440001337983 */ /* 0x000ea80000300800 */
[----:B---3--:R-:W3:Y:S04]  /*65690*/  LDL.LU R52, [R1+0x2530] ;  /* 0x0025300001347983 */ /* 0x008ee80000300800 */
[----:B------:R0:W-:Y:S04]  /*656a0*/  STS.U8 [R54+UR6+0x860], R55 ;  /* 0x0008603736007988 */ /* 0x0001e80008000006 */
[----:B------:R-:W3:Y:S04]  /*656b0*/  LDL.LU R53, [R1+0x252c] ;  /* 0x00252c0001357983 */ /* 0x000ee80000300800 */
[----:B------:R1:W-:Y:S04]  /*656c0*/  STS.U8 [R54+UR6+0x900], R56 ;  /* 0x0009003836007988 */ /* 0x0003e80008000006 */
[----:B------:R1:W-:Y:S04]  /*656d0*/  STS.U8 [R54+UR6+0x920], R57 ;  /* 0x0009203936007988 */ /* 0x0003e80008000006 */
[----:B------:R1:W-:Y:S04]  /*656e0*/  STS.U8 [R54+UR6+0x940], R58 ;  /* 0x0009403a36007988 */ /* 0x0003e80008000006 */
[----:B0-----:R-:W3:Y:S04]  /*656f0*/  LDL.LU R55, [R1+0x2528] ;  /* 0x0025280001377983 */ /* 0x001ee80000300800 */
[----:B-1----:R-:W3:Y:S04]  /*65700*/  LDL.LU R56, [R1+0x2524] ;  /* 0x0025240001387983 */ /* 0x002ee80000300800 */
[----:B------:R-:W3:Y:S04]  /*65710*/  LDL.LU R57, [R1+0x2510] ;  /* 0x0025100001397983 */ /* 0x000ee80000300800 */
[----:B------:R-:W3:Y:S04]  /*65720*/  LDL.LU R58, [R1+0x250c] ;  /* 0x00250c00013a7983 */ /* 0x000ee80000300800 */
[----:B------:R0:W-:Y:S04]  /*65730*/  STS.U8 [R54+UR6+0x960], R59 ;  /* 0x0009603b36007988 */ /* 0x0001e80008000006 */
[----:B------:R1:W-:Y:S04]  /*65740*/  STS.U8 [R54+UR6+0xa00], R60 ;  /* 0x000a003c36007988 */ /* 0x0003e80008000006 */
[----:B------:R1:W-:Y:S04]  /*65750*/  STS.U8 [R54+UR6+0xa20], R61 ;  /* 0x000a203d36007988 */ /* 0x0003e80008000006 */
[----:B0-----:R-:W3:Y:S04]  /*65760*/  LDL.LU R59, [R1+0x2508] ;  /* 0x00250800013b7983 */ /* 0x001ee80000300800 */
[----:B-1----:R-:W3:Y:S04]  /*65770*/  LDL.LU R60, [R1+0x2504] ;  /* 0x00250400013c7983 */ /* 0x002ee80000300800 */
[----:B------:R-:W3:Y:S04]  /*65780*/  LDL.LU R61, [R1+0x24f0] ;  /* 0x0024f000013d7983 */ /* 0x000ee80000300800 */
[----:B------:R0:W-:Y:S04]  /*65790*/  STS.U8 [R54+UR6+0xa40], R0 ;  /* 0x000a400036007988 */ /* 0x0001e80008000006 */
[----:B------:R1:W-:Y:S04]  /*657a0*/  STS.U8 [R54+UR6+0xa60], R31 ;  /* 0x000a601f36007988 */ /* 0x0003e80008000006 */
[----:B----4-:R4:W-:Y:S04]  /*657b0*/  STS.U8 [R54+UR6+0xb00], R32 ;  /* 0x000b002036007988 */ /* 0x0109e80008000006 */
        /* <DEDUP_REMOVED lines=26> */
[----:B--2---:R2:W-:Y:S04]  /*65960*/  STS.U8 [R54+UR6+0xe60], R47 ;  /* 0x000e602f36007988 */ /* 0x0045e80008000006 */
        /* <DEDUP_REMOVED lines=218> */
[----:B------:R-:W-:Y:S04]  /*66710*/  STS.U8 [R54+UR6+0x2940], R0 ;  /* 0x0029400036007988 */ /* 0x000fe80008000006 */
        /* <DEDUP_REMOVED lines=55> */
[----:B------:R-:W3:Y:S04]  /*66a90*/  LDL.LU R0, [R1+0x10] ;  /* 0x0000100001007983 */ /* 0x000ee80000300800 */
        /* <DEDUP_REMOVED lines=26> */
[----:B------:R-:W4:Y:S04]  /*66c40*/  LDL.LU R41, [R1+0x747c] ;  /* 0x00747c0001297983 */ /* 0x000f280000300800 */
[----:B------:R0:W-:Y:S04]  /*66c50*/  STS.U8 [R54+UR6+0x3400], R42 ;  /* 0x0034002a36007988 */ /* 0x0001e80008000006 */
        /* <DEDUP_REMOVED lines=10> */
[----:B--2---:R-:W2:Y:S04]  /*66d00*/  LDL.LU R47, [R1+0x7464] ;  /* 0x00746400012f7983 */ /* 0x004ea80000300800 */
[----:B------:R0:W-:Y:S04]  /*66d10*/  STS.U8 [R54+UR6+0x3540], R48 ;  /* 0x0035403036007988 */ /* 0x0001e80008000006 */
        /* <DEDUP_REMOVED lines=10> */
[----:B------:R-:W2:Y:S04]  /*66dc0*/  LDL.LU R53, [R1+0x744c] ;  /* 0x00744c0001357983 */ /* 0x000ea80000300800 */
[----:B------:R0:W-:Y:S04]  /*66dd0*/  STS.U8 [R54+UR6+0x3700], R55 ;  /* 0x0037003736007988 */ /* 0x0001e80008000006 */
[----:B------:R1:W-:Y:S04]  /*66de0*/  STS.U8 [R54+UR6+0x3720], R56 ;  /* 0x0037203836007988 */ /* 0x0003e80008000006 */
[----:B------:R1:W-:Y:S04]  /*66df0*/  STS.U8 [R54+UR6+0x3740], R57 ;  /* 0x0037403936007988 */ /* 0x0003e80008000006 */
[----:B------:R1:W-:Y:S04]  /*66e00*/  STS.U8 [R54+UR6+0x3760], R58 ;  /* 0x0037603a36007988 */ /* 0x0003e80008000006 */
[----:B0-----:R-:W2:Y:S04]  /*66e10*/  LDL.LU R55, [R1+0x7448] ;  /* 0x0074480001377983 */ /* 0x001ea80000300800 */
[----:B-1----:R-:W2:Y:S04]  /*66e20*/  LDL.LU R56, [R1+0x7444] ;  /* 0x0074440001387983 */ /* 0x002ea80000300800 */
[----:B------:R-:W2:Y:S04]  /*66e30*/  LDL.LU R57, [R1+0x7440] ;  /* 0x0074400001397983 */ /* 0x000ea80000300800 */
[----:B------:R-:W2:Y:S04]  /*66e40*/  LDL.LU R58, [R1+0x743c] ;  /* 0x00743c00013a7983 */ /* 0x000ea80000300800 */
[----:B------:R0:W-:Y:S04]  /*66e50*/  STS.U8 [R54+UR6+0x3800], R0 ;  /* 0x0038000036007988 */ /* 0x0001e80008000006 */
[----:B------:R1:W-:Y:S04]  /*66e60*/  STS.U8 [R54+UR6+0x3820], R59 ;  /* 0x0038203b36007988 */ /* 0x0003e80008000006 */
[----:B------:R1:W-:Y:S04]  /*66e70*/  STS.U8 [R54+UR6+0x3840], R60 ;  /* 0x0038403c36007988 */ /* 0x0003e80008000006 */
[----:B------:R1:W-:Y:S04]  /*66e80*/  STS.U8 [R54+UR6+0x3860], R61 ;  /* 0x0038603d36007988 */ /* 0x0003e80008000006 */
[----:B0-----:R-:W3:Y:S04]  /*66e90*/  LDL.LU R0, [R1+0x2700] ;  /* 0x0027000001007983 */ /* 0x001ee80000300800 */
[----:B-1----:R-:W3:Y:S04]  /*66ea0*/  LDL.LU R59, [R1+0x26fc] ;  /* 0x0026fc00013b7983 */ /* 0x002ee80000300800 */
[----:B------:R-:W3:Y:S04]  /*66eb0*/  LDL.LU R60, [R1+0x26f8] ;  /* 0x0026f800013c7983 */ /* 0x000ee80000300800 */
[----:B------:R-:W3:Y:S04]  /*66ec0*/  LDL.LU R61, [R1+0x26f4] ;  /* 0x0026f400013d7983 */ /* 0x000ee80000300800 */
[----:B--2---:R0:W-:Y:S04]  /*66ed0*/  STS.U8 [R54+UR6+0x3900], R58 ;  /* 0x0039003a36007988 */ /* 0x0041e80008000006 */
[----:B------:R1:W-:Y:S04]  /*66ee0*/  STS.U8 [R54+UR6+0x3920], R57 ;  /* 0x0039203936007988 */ /* 0x0003e80008000006 */
[----:B------:R2:W-:Y:S04]  /*66ef0*/  STS.U8 [R54+UR6+0x3940], R56 ;  /* 0x0039403836007988 */ /* 0x0005e80008000006 */
[----:B------:R2:W-:Y:S04]  /*66f00*/  STS.U8 [R54+UR6+0x3960], R55 ;  /* 0x0039603736007988 */ /* 0x0005e80008000006 */
[----:B0-----:R-:W3:Y:S04]  /*66f10*/  LDL.LU R58, [R1+0x2714] ;  /* 0x00271400013a7983 */ /* 0x001ee80000300800 */
[----:B-1----:R-:W3:Y:S04]  /*66f20*/  LDL.LU R57, [R1+0x2718] ;  /* 0x0027180001397983 */ /* 0x002ee80000300800 */
[----:B--2---:R-:W2:Y:S04]  /*66f30*/  LDL.LU R56, [R1+0x271c] ;  /* 0x00271c0001387983 */ /* 0x004ea80000300800 */
[----:B------:R-:W2:Y:S04]  /*66f40*/  LDL.LU R55, [R1+0x2720] ;  /* 0x0027200001377983 */ /* 0x000ea80000300800 */
[----:B------:R0:W-:Y:S02]  /*66f50*/  STS.U8 [R54+UR6+0x3a00], R50 ;  /* 0x003a003236007988 */ /* 0x0001e40008000006 */
[----:B0-----:R-:W0:Y:S02]  /*66f60*/  S2R R50, SR_TID.X ;  /* 0x0000000000327919 */ /* 0x001e240000002100 */
[----:B------:R-:W3:Y:S01]  /*66f70*/  LDL.LU R54, [R1+0x7438] ;  /* 0x0074380001367983 */ /* 0x000ee20000300800 */
[----:B0-----:R-:W-:-:S05]  /*66f80*/  LOP3.LUT R50, R50, 0x1f, RZ, 0xc0, !PT ;  /* 0x0000001f32327812 */ /* 0x001fca00078ec0ff */
[----:B------:R-:W-:Y:S04]  /*66f90*/  STS.U8 [R50+UR6+0x3a20], R49 ;  /* 0x003a203132007988 */ /* 0x000fe80008000006 */
[----:B------:R-:W-:Y:S04]  /*66fa0*/  STS.U8 [R50+UR6+0x3a40], R48 ;  /* 0x003a403032007988 */ /* 0x000fe80008000006 */
[----:B------:R-:W-:Y:S04]  /*66fb0*/  STS.U8 [R50+UR6+0x3a60], R47 ;  /* 0x003a602f32007988 */ /* 0x000fe80008000006 */
        /* <DEDUP_REMOVED lines=37> */
[----:B------:R-:W-:-:S03]  /*67210*/  LOP3.LUT R48, R50, 0x10, RZ, 0x3c, !PT ;  /* 0x0000001032307812 */ /* 0x000fc600078e3cff */
[----:B------:R-:W4:Y:S04]  /*67220*/  LDL.LU R40, [R1+0x265c] ;  /* 0x00265c0001287983 */ /* 0x000f280000300800 */
[----:B------:R-:W4:Y:S04]  /*67230*/  LDL.LU R41, [R1+0x2658] ;  /* 0x0026580001297983 */ /* 0x000f280000300800 */
[----:B------:R-:W4:Y:S04]  /*67240*/  LDL.LU R42, [R1+0x2654] ;  /* 0x00265400012a7983 */ /* 0x000f280000300800 */
[----:B------:R-:W4:Y:S04]  /*67250*/  LDL.LU R47, [R1+0x2640] ;  /* 0x00264000012f7983 */ /* 0x000f280000300800 */
[----:B------:R-:W4:Y:S04]  /*67260*/  LDL.LU R49, [R1+0x263c] ;  /* 0x00263c0001317983 */ /* 0x000f280000300800 */
[----:B------:R-:W4:Y:S04]  /*67270*/  LDL.LU R50, [R1+0x2638] ;  /* 0x0026380001327983 */ /* 0x000f280000300800 */
[----:B--2---:R0:W-:Y:S04]  /*67280*/  STS.U8 [R48+UR6+0x80], R55 ;  /* 0x0000803730007988 */ /* 0x0041e80008000006 */
[----:B------:R1:W-:Y:S04]  /*67290*/  STS.U8 [R48+UR6+0xa0], R56 ;  /* 0x0000a03830007988 */ /* 0x0003e80008000006 */
[----:B---3--:R2:W-:Y:S04]  /*672a0*/  STS.U8 [R48+UR6+0xc0], R57 ;  /* 0x0000c03930007988 */ /* 0x0085e80008000006 */
[----:B------:R3:W-:Y:S04]  /*672b0*/  STS.U8 [R48+UR6+0xe0], R58 ;  /* 0x0000e03a30007988 */ /* 0x0007e80008000006 */
[----:B------:R1:W-:Y:S04]  /*672c0*/  STS.U8 [R48+UR6+0x180], R0 ;  /* 0x0001800030007988 */ /* 0x0003e80008000006 */
[----:B------:R2:W-:Y:S04]  /*672d0*/  STS.U8 [R48+UR6+0x1a0], R59 ;  /* 0x0001a03b30007988 */ /* 0x0005e80008000006 */
[----:B0-----:R-:W4:Y:S04]  /*672e0*/  LDL.LU R55, [R1+0x2634] ;  /* 0x0026340001377983 */ /* 0x001f280000300800 */
[----:B-1----:R-:W4:Y:S04]  /*672f0*/  LDL.LU R56, [R1+0x2620] ;  /* 0x0026200001387983 */ /* 0x002f280000300800 */
[----:B--2---:R-:W2:Y:S04]  /*67300*/  LDL.LU R57, [R1+0x261c] ;  /* 0x00261c0001397983 */ /* 0x004ea80000300800 */
[----:B---3--:R-:W3:Y:S04]  /*67310*/  LDL.LU R58, [R1+0x2618] ;  /* 0x00261800013a7983 */ /* 0x008ee80000300800 */
[----:B------:R-:W2:Y:S04]  /*67320*/  LDL.LU R0, [R1+0x2614] ;  /* 0x0026140001007983 */ /* 0x000ea80000300800 */
[----:B------:R0:W-:Y:S04]  /*67330*/  STS.U8 [R48+UR6+0x1c0], R60 ;  /* 0x0001c03c30007988 */ /* 0x0001e80008000006 */
[----:B------:R-:W3:Y:S04]  /*67340*/  LDL.LU R59, [R1+0x2600] ;  /* 0x00260000013b7983 */ /* 0x000ee80000300800 */
[----:B------:R1:W-:Y:S04]  /*67350*/  STS.U8 [R48+UR6+0x1e0], R61 ;  /* 0x0001e03d30007988 */ /* 0x0003e80008000006 */
[----:B0-----:R-:W3:Y:S04]  /*67360*/  LDL.LU R60, [R1+0x25fc] ;  /* 0x0025fc00013c7983 */ /* 0x001ee80000300800 */
[----:B-1----:R-:W3:Y:S04]  /*67370*/  LDL.LU R61, [R1+0x25f8] ;  /* 0x0025f800013d7983 */ /* 0x002ee80000300800 */
        /* <DEDUP_REMOVED lines=47> */
[----:B------:R1:W-:Y:S04]  /*67670*/  STS.U8 [R48+UR6+0x880], R56 ;  /* 0x0008803830007988 */ /* 0x0003e80008000006 */
[----:B--2---:R2:W-:Y:S04]  /*67680*/  STS.U8 [R48+UR6+0x8a0], R57 ;  /* 0x0008a03930007988 */ /* 0x0045e80008000006 */
[----:B---3--:R3:W-:Y:S04]  /*67690*/  STS.U8 [R48+UR6+0x8c0], R58 ;  /* 0x0008c03a30007988 */ /* 0x0087e80008000006 */
[----:B------:R1:W-:Y:S04]  /*676a0*/  STS.U8 [R48+UR6+0x8e0], R0 ;  /* 0x0008e00030007988 */ /* 0x0003e80008000006 */
[----:B------:R2:W-:Y:S04]  /*676b0*/  STS.U8 [R48+UR6+0x980], R59 ;  /* 0x0009803b30007988 */ /* 0x0005e80008000006 */
[----:B0-----:R-:W4:Y:S04]  /*676c0*/  LDL.LU R55, [R1+0x2538] ;  /* 0x0025380001377983 */ /* 0x001f280000300800 */
[----:B-1----:R-:W4:Y:S04]  /*676d0*/  LDL.LU R56, [R1+0x2534] ;  /* 0x0025340001387983 */ /* 0x002f280000300800 */
[----:B--2---:R-:W2:Y:S04]  /*676e0*/  LDL.LU R57, [R1+0x2520] ;  /* 0x0025200001397983 */ /* 0x004ea80000300800 */
[----:B---3--:R-:W3:Y:S04]  /*676f0*/  LDL.LU R58, [R1+0x251c] ;  /* 0x00251c00013a7983 */ /* 0x008ee80000300800 */
[----:B------:R-:W3:Y:S04]  /*67700*/  LDL.LU R0, [R1+0x2518] ;  /* 0x0025180001007983 */ /* 0x000ee80000300800 */
[----:B------:R0:W-:Y:S04]  /*67710*/  STS.U8 [R48+UR6+0x9a0], R60 ;  /* 0x0009a03c30007988 */ /* 0x0001e80008000006 */
[----:B------:R-:W3:Y:S04]  /*67720*/  LDL.LU R59, [R1+0x2514] ;  /* 0x00251400013b7983 */ /* 0x000ee80000300800 */
[----:B------:R1:W-:Y:S04]  /*67730*/  STS.U8 [R48+UR6+0x9c0], R61 ;  /* 0x0009c03d30007988 */ /* 0x0003e80008000006 */
[----:B0-----:R-:W3:Y:S04]  /*67740*/  LDL.LU R60, [R1+0x2500] ;  /* 0x00250000013c7983 */ /* 0x001ee80000300800 */
[----:B-1----:R-:W3:Y:S04]  /*67750*/  LDL.LU R61, [R1+0x24fc] ;  /* 0x0024fc00013d7983 */ /* 0x002ee80000300800 */
        /* <DEDUP_REMOVED lines=273> */
[----:B--2---:R-:W-:Y:S04]  /*68870*/  STS.U8 [R48+UR6+0x2f80], R57 ;  /* 0x002f803930007988 */ /* 0x004fe80008000006 */
[----:B---3--:R-:W-:Y:S04]  /*68880*/  STS.U8 [R48+UR6+0x2fa0], R58 ;  /* 0x002fa03a30007988 */ /* 0x008fe80008000006 */
[----:B------:R-:W-:Y:S04]  /*68890*/  STS.U8 [R48+UR6+0x2fc0], R0 ;  /* 0x002fc00030007988 */ /* 0x000fe80008000006 */
[----:B------:R0:W-:Y:S04]  /*688a0*/  STS.U8 [R48+UR6+0x2fe0], R59 ;  /* 0x002fe03b30007988 */ /* 0x0001e80008000006 */
[----:B------:R1:W-:Y:S04]  /*688b0*/  STS.U8 [R48+UR6+0x3080], R60 ;  /* 0x0030803c30007988 */ /* 0x0003e80008000006 */
[----:B0-----:R-:W2:Y:S04]  /*688c0*/  LDL.LU R59, [R1+0xf8] ;  /* 0x0000f800013b7983 */ /* 0x001ea80000300800 */
[----:B------:R0:W-:Y:S04]  /*688d0*/  STS.U8 [R48+UR6+0x30a0], R61 ;  /* 0x0030a03d30007988 */ /* 0x0001e80008000006 */
[----:B-1----:R-:W3:Y:S04]  /*688e0*/  LDL.LU R60, [R1+0xf4] ;  /* 0x0000f400013c7983 */ /* 0x002ee80000300800 */
        /* <DEDUP_REMOVED lines=28> */
[----:B------:R-:W4:Y:S04]  /*68ab0*/  LDL.LU R0, [R1] ;  /* 0x0000000001007983 */ /* 0x000f280000300800 */
[----:B--2---:R0:W-:Y:S04]  /*68ac0*/  STS.U8 [R48+UR6+0x30c0], R59 ;  /* 0x0030c03b30007988 */ /* 0x0041e80008000006 */
[----:B---3--:R1:W-:Y:S04]  /*68ad0*/  STS.U8 [R48+UR6+0x30e0], R60 ;  /* 0x0030e03c30007988 */ /* 0x0083e80008000006 */
[----:B0-----:R-:W2:Y:S04]  /*68ae0*/  LDL.LU R59, [R1+0x7434] ;  /* 0x00743400013b7983 */ /* 0x001ea80000300800 */
[----:B----4-:R0:W-:Y:S04]  /*68af0*/  STS.U8 [R48+UR6+0x3180], R61 ;  /* 0x0031803d30007988 */ /* 0x0101e80008000006 */
[----:B------:R-:W-:Y:S04]  /*68b00*/  STS.U8 [R48+UR6+0x31a0], R7 ;  /* 0x0031a00730007988 */ /* 0x000fe80008000006 */
[----:B------:R-:W-:Y:S04]  /*68b10*/  STS.U8 [R48+UR6+0x31c0], R8 ;  /* 0x0031c00830007988 */ /* 0x000fe80008000006 */
[----:B------:R-:W-:Y:S04]  /*68b20*/  STS.U8 [R48+UR6+0x31e0], R9 ;  /* 0x0031e00930007988 */ /* 0x000fe80008000006 */
[----:B-1----:R-:W3:Y:S04]  /*68b30*/  LDL.LU R60, [R1+0x7430] ;  /* 0x00743000013c7983 */ /* 0x002ee80000300800 */
[----:B0-----:R-:W4:Y:S04]  /*68b40*/  LDL.LU R61, [R1+0x742c] ;  /* 0x00742c00013d7983 */ /* 0x001f280000300800 */
        /* <DEDUP_REMOVED lines=25> */
[----:B0-----:R-:W2:Y:S04]  /*68ce0*/  LDL.LU R0, [R1+0x272c] ;  /* 0x00272c0001007983 */ /* 0x001ea80000300800 */
[----:B------:R-:W2:Y:S04]  /*68cf0*/  LDL.LU R49, [R1+0x275c] ;  /* 0x00275c0001317983 */ /* 0x000ea80000300800 */
[----:B------:R-:W2:Y:S04]  /*68d00*/  LDL.LU R50, [R1+0x2758] ;  /* 0x0027580001327983 */ /* 0x000ea80000300800 */
[----:B------:R-:W2:Y:S04]  /*68d10*/  LDL.LU R55, [R1+0x2764] ;  /* 0x0027640001377983 */ /* 0x000ea80000300800 */
[----:B------:R-:W2:Y:S04]  /*68d20*/  LDL.LU R56, [R1+0x2760] ;  /* 0x0027600001387983 */ /* 0x000ea80000300800 */
[----:B------:R-:W2:Y:S04]  /*68d30*/  LDL.LU R57, [R1+0x276c] ;  /* 0x00276c0001397983 */ /* 0x000ea80000300800 */
[----:B------:R-:W2:Y:S04]  /*68d40*/  LDL.LU R58, [R1+0x2768] ;  /* 0x00276800013a7983 */ /* 0x000ea80000300800 */
[----:B------:R-:W2:Y:S04]  /*68d50*/  LDL R15, [R1+0x134] ;  /* 0x00013400010f7983 */ /* 0x000ea80000100800 */
[----:B------:R-:W2:Y:S04]  /*68d60*/  LDL.LU.64 R32, [R1+0x3d0] ;  /* 0x0003d00001207983 */ /* 0x000ea80000300a00 */
[----:B----4-:R-:W-:Y:S04]  /*68d70*/  STS.U8 [R48+UR6+0x38a0], R61 ;  /* 0x0038a03d30007988 */ /* 0x010fe80008000006 */
[----:B---3--:R-:W-:Y:S04]  /*68d80*/  STS.U8 [R48+UR6+0x38c0], R60 ;  /* 0x0038c03c30007988 */ /* 0x008fe80008000006 */
        /* <DEDUP_REMOVED lines=28> */
[----:B0-----:R-:W2:Y:S04]  /*68f50*/  LDL.LU.64 R34, [R1+0x3d8] ;  /* 0x0003d80001227983 */ /* 0x001ea80000300a00 */
[----:B------:R-:W-:Y:S01]  /*68f60*/  STS.U8 [R48+UR6+0x3fe0], R0 ;  /* 0x003fe00030007988 */ /* 0x000fe20008000006 */
[----:B------:R-:W-:Y:S06]  /*68f70*/  BAR.SYNC.DEFER_BLOCKING 0x0 ;  /* 0x0000000000007b1d */ /* 0x000fec0000010000 */
[----:B------:R-:W0:Y:S04]  /*68f80*/  LDSM.16.M88.4 R8, [R15] ;  /* 0x000000000f08783b */ /* 0x000e280000000200 */
[----:B------:R-:W1:Y:S04]  /*68f90*/  LDSM.16.M88.4 R20, [R15+0x400] ;  /* 0x000400000f14783b */ /* 0x000e680000000200 */
[----:B------:R-:W-:Y:S04]  /*68fa0*/  LDSM.16.M88.4 R36, [R15+0x600] ;  /* 0x000600000f24783b */ /* 0x000fe80000000200 */
[----:B0-----:R-:W-:Y:S01]  /*68fb0*/  STL.64 [R1+0x140], R8 ;  /* 0x0001400801007387 */ /* 0x001fe20000100a00 */
[----:B------:R-:W-:-:S02]  /*68fc0*/  IMAD.MOV.U32 R5, RZ, RZ, R8 ;  /* 0x000000ffff057224 */ /* 0x000fc400078e0008 */
[----:B------:R-:W-:Y:S02]  /*68fd0*/  IMAD.MOV.U32 R4, RZ, RZ, R9 ;  /* 0x000000ffff047224 */ /* 0x000fe400078e0009 */
[----:B------:R-:W-:Y:S01]  /*68fe0*/  IMAD.MOV.U32 R17, RZ, RZ, R10 ;  /* 0x000000ffff117224 */ /* 0x000fe200078e000a */
[----:B------:R-:W-:Y:S01]  /*68ff0*/  STL.64 [R1+0x148], R10 ;  /* 0x0001480a01007387 */ /* 0x000fe20000100a00 */
[----:B------:R-:W-:-:S03]  /*69000*/  IMAD.MOV.U32 R16, RZ, RZ, R11 ;  /* 0x000000ffff107224 */ /* 0x000fc600078e000b */
[----:B------:R-:W0:Y:S01]  /*69010*/  LDSM.16.M88.4 R8, [R15+0x200] ;  /* 0x000200000f08783b */ /* 0x000e220000000200 */
[----:B-1----:R-:W-:Y:S02]  /*69020*/  IMAD.MOV.U32 R14, RZ, RZ, R20 ;  /* 0x000000ffff0e7224 */ /* 0x002fe400078e0014 */
[----:B------:R-:W-:Y:S01]  /*69030*/  IMAD.MOV.U32 R0, RZ, RZ, R21 ;  /* 0x000000ffff007224 */ /* 0x000fe200078e0015 */
[----:B0-----:R0:W-:Y:S04]  /*69040*/  STL.64 [R1+0x150], R8 ;  /* 0x0001500801007387 */ /* 0x0011e80000100a00 */
[----:B------:R-:W-:Y:S04]  /*69050*/  STL.64 [R1+0x158], R10 ;  /* 0x0001580a01007387 */ /* 0x000fe80000100a00 */
[----:B------:R1:W-:Y:S01]  /*69060*/  STL.64 [R1+0x160], R20 ;  /* 0x0001601401007387 */ /* 0x0003e20000100a00 */
[----:B------:R-:W-:-:S02]  /*69070*/  IMAD.MOV.U32 R13, RZ, RZ, R8 ;  /* 0x000000ffff0d7224 */ /* 0x000fc400078e0008 */
[----:B------:R-:W-:Y:S01]  /*69080*/  IMAD.MOV.U32 R12, RZ, RZ, R9 ;  /* 0x000000ffff0c7224 */ /* 0x000fe200078e0009 */
[----:B------:R3:W-:Y:S01]  /*69090*/  STL.64 [R1+0x168], R22 ;  /* 0x0001681601007387 */ /* 0x0007e20000100a00 */
[----:B0-----:R-:W-:Y:S02]  /*690a0*/  IMAD.MOV.U32 R8, RZ, RZ, R22 ;  /* 0x000000ffff087224 */ /* 0x001fe400078e0016 */
[----:B------:R-:W-:Y:S01]  /*690b0*/  IMAD.MOV.U32 R9, RZ, RZ, R23 ;  /* 0x000000ffff097224 */ /* 0x000fe200078e0017 */
[----:B-1----:R-:W4:Y:S04]  /*690c0*/  LDL.LU.64 R20, [R1+0x2d0] ;  /* 0x0002d00001147983 */ /* 0x002f280000300a00 */
[----:B---3--:R-:W4:Y:S04]  /*690d0*/  LDL.LU.64 R22, [R1+0x2d8] ;  /* 0x0002d80001167983 */ /* 0x008f280000300a00 */
[----:B------:R-:W3:Y:S04]  /*690e0*/  LDL.LU.64 R24, [R1+0x2f0] ;  /* 0x0002f00001187983 */ /* 0x000ee80000300a00 */
[----:B------:R-:W3:Y:S01]  /*690f0*/  LDL.LU.64 R26, [R1+0x2f8] ;  /* 0x0002f800011a7983 */ /* 0x000ee20000300a00 */
[----:B------:R-:W-:-:S02]  /*69100*/  IMAD R28, R2, 0x100, R3 ;  /* 0x00000100021c7824 */ /* 0x000fc400078e0203 */
[----:B------:R-:W-:Y:S02]  /*69110*/  IMAD R29, R50, 0x100, R49 ;  /* 0x00000100321d7824 */ /* 0x000fe400078e0231 */
[----:B------:R-:W-:Y:S02]  /*69120*/  IMAD R30, R56, 0x100, R55 ;  /* 0x00000100381e7824 */ /* 0x000fe400078e0237 */
[----:B------:R-:W-:Y:S01]  /*69130*/  IMAD R31, R58, 0x100, R57 ;  /* 0x000001003a1f7824 */ /* 0x000fe200078e0239 */
[----:B------:R-:W-:Y:S02]  /*69140*/  F2FP.F16.E4M3.UNPACK_B R18, R5 ;  /* 0x00000005ff12723e */ /* 0x000fe400020006ff */
[----:B------:R-:W-:Y:S02]  /*69150*/  F2FP.F16.E4M3.UNPACK_B R28, R28 ;  /* 0x0000001cff1c723e */ /* 0x000fe400020006ff */
[----:B------:R-:W-:Y:S02]  /*69160*/  F2FP.F16.E4M3.UNPACK_B R29, R29 ;  /* 0x0000001dff1d723e */ /* 0x000fe400020006ff */
[----:B------:R-:W-:-:S02]  /*69170*/  F2FP.F16.E4M3.UNPACK_B R30, R30 ;  /* 0x0000001eff1e723e */ /* 0x000fc400020006ff */
[----:B------:R-:W-:Y:S02]  /*69180*/  F2FP.F16.E4M3.UNPACK_B R31, R31 ;  /* 0x0000001fff1f723e */ /* 0x000fe400020006ff */
[----:B------:R-:W-:Y:S02]  /*69190*/  F2FP.F16.E4M3.UNPACK_B R19, R4 ;  /* 0x00000004ff13723e */ /* 0x000fe400020006ff */
[----:B------:R-:W-:Y:S02]  /*691a0*/  F2FP.F16.E4M3.UNPACK_B R2, R17 ;  /* 0x00000011ff02723e */ /* 0x000fe400020006ff */
[----:B------:R-:W-:Y:S01]  /*691b0*/  F2FP.F16.E4M3.UNPACK_B R3, R16 ;  /* 0x00000010ff03723e */ /* 0x000fe200020006ff */
[----:B------:R-:W-:Y:S04]  /*691c0*/  STL.64 [R1+0x170], R36 ;  /* 0x0001702401007387 */ /* 0x000fe80000100a00 */
[----:B------:R-:W-:Y:S04]  /*691d0*/  STL.64 [R1+0x178], R38 ;  /* 0x0001782601007387 */ /* 0x000fe80000100a00 */
[----:B------:R-:W-:Y:S01]  /*691e0*/  STL.64 [R1+0x118], R18 ;  /* 0x0001181201007387 */ /* 0x000fe20000100a00 */
[----:B--2---:R-:W-:-:S15]  /*691f0*/  HMMA.16816.F32 R32, R28, R18, R32 ;  /* 0x000000121c20723c */ /* 0x004fde0000001820 */
[----:B------:R-:W-:-:S04]  /*69200*/  NOP ;  /* 0x0000000000007918 */ /* 0x000fc80000000000 */
[----:B------:R-:W-:Y:S04]  /*69210*/  STL.64 [R1+0x3d0], R32 ;  /* 0x0003d02001007387 */ /* 0x000fe80000100a00 */
[----:B------:R4:W-:Y:S04]  /*69220*/  STL.64 [R1+0x3d8], R34 ;  /* 0x0003d82201007387 */ /* 0x0009e80000100a00 */
[----:B------:R-:W-:Y:S01]  /*69230*/  STL.64 [R1+0x110], R2 ;  /* 0x0001100201007387 */ /* 0x000fe20000100a00 */
[----:B----4-:R-:W-:Y:S03]  /*69240*/  HMMA.16816.F32 R32, R28, R2, R20 ;  /* 0x000000021c20723c */ /* 0x010fe60000001814 */
[----:B------:R-:W2:Y:S04]  /*69250*/  LDL.LU.64 R20, [R1+0x310] ;  /* 0x0003100001147983 */ /* 0x000ea80000300a00 */
[----:B------:R-:W2:-:S12]  /*69260*/  LDL.LU.64 R22, [R1+0x318] ;  /* 0x0003180001167983 */ /* 0x000e980000300a00 */
[----:B------:R-:W-:Y:S04]  /*69270*/  STL.64 [R1+0x2d0], R32 ;  /* 0x0002d02001007387 */ /* 0x000fe80000100a00 */
[----:B------:R-:W-:Y:S04]  /*69280*/  STL.64 [R1+0x2d8], R34 ;  /* 0x0002d82201007387 */ /* 0x000fe80000100a00 */
[----:B------:R-:W0:Y:S01]  /*69290*/  LDSM.16.M88.4 R32, [R15+0x800] ;  /* 0x000800000f20783b */ /* 0x000e220000000200 */
[----:B------:R-:W-:Y:S02]  /*692a0*/  F2FP.F16.E4M3.UNPACK_B R16, R13 ;  /* 0x0000000dff10723e */ /* 0x000fe400020006ff */
[----:B------:R-:W-:-:S03]  /*692b0*/  F2FP.F16.E4M3.UNPACK_B R17, R12 ;  /* 0x0000000cff11723e */ /* 0x000fc600020006ff */
[----:B------:R-:W-:Y:S01]  /*692c0*/  STL [R1+0x108], R16 ;  /* 0x0001081001007387 */ /* 0x000fe20000100800 */
[----:B------:R-:W-:-:S05]  /*692d0*/  IMAD.MOV.U32 R6, RZ, RZ, R10 ;  /* 0x000000ffff067224 */ /* 0x000fca00078e000a */
[----:B------:R-:W-:Y:S01]  /*692e0*/  F2FP.F16.E4M3.UNPACK_B R6, R6 ;  /* 0x00000006ff06723e */ /* 0x000fe200020006ff */
[----:B0-----:R-:W-:Y:S04]  /*692f0*/  STL.64 [R1+0x180], R32 ;  /* 0x0001802001007387 */ /* 0x001fe80000100a00 */
[----:B------:R-:W-:Y:S04]  /*69300*/  STL.64 [R1+0x188], R34 ;  /* 0x0001882201007387 */ /* 0x000fe80000100a00 */
[----:B------:R3:W-:Y:S01]  /*69310*/  STL [R1+0x10c], R17 ;  /* 0x00010c1101007387 */ /* 0x0007e20000100800 */
[----:B------:R-:W-:-:S02]  /*69320*/  IMAD.MOV.U32 R3, RZ, RZ, R32 ;  /* 0x000000ffff037224 */ /* 0x000fc400078e0020 */
[----:B------:R-:W-:Y:S02]  /*69330*/  IMAD.MOV.U32 R2, RZ, RZ, R33 ;  /* 0x000000ffff027224 */ /* 0x000fe400078e0021 */
[----:B------:R-:W-:Y:S02]  /*69340*/  IMAD.MOV.U32 R12, RZ, RZ, R34 ;  /* 0x000000ffff0c7224 */ /* 0x000fe400078e0022 */
[----:B------:R-:W-:Y:S01]  /*69350*/  IMAD.MOV.U32 R13, RZ, RZ, R35 ;  /* 0x000000ffff0d7224 */ /* 0x000fe200078e0023 */
[----:B---3--:R-:W-:Y:S01]  /*69360*/  HMMA.16816.F32 R16, R28, R16, R24 ;  /* 0x000000101c10723c */ /* 0x008fe20000001818 */
[----:B------:R-:W3:Y:S04]  /*69370*/  LDL.LU.64 R32, [R1+0x330] ;  /* 0x0003300001207983 */ /* 0x000ee80000300a00 */
[----:B------:R-:W3:-:S14]  /*69380*/  LDL.LU.64 R34, [R1+0x338] ;  /* 0x0003380001227983 */ /* 0x000edc0000300a00 */
[----:B------:R0:W-:Y:S04]  /*69390*/  STL.64 [R1+0x2f0], R16 ;  /* 0x0002f01001007387 */ /* 0x0001e80000100a00 */
[----:B------:R-:W-:Y:S04]  /*693a0*/  STL.64 [R1+0x2f8], R18 ;  /* 0x0002f81201007387 */ /* 0x000fe80000100a00 */
[----:B------:R-:W-:Y:S04]  /*693b0*/  STL [R1+0x100], R6 ;  /* 0x0001000601007387 */ /* 0x000fe80000100800 */
[----:B------:R-:W4:Y:S04]  /*693c0*/  LDL.LU.64 R24, [R1+0x360] ;  /* 0x0003600001187983 */ /* 0x000f280000300a00 */
[----:B------:R-:W4:Y:S01]  /*693d0*/  LDL.LU.64 R26, [R1+0x368] ;  /* 0x00036800011a7983 */ /* 0x000f220000300a00 */
[----:B------:R-:W-:-:S05]  /*693e0*/  IMAD.MOV.U32 R7, RZ, RZ, R11 ;  /* 0x000000ffff077224 */ /* 0x000fca00078e000b */
[----:B------:R-:W-:Y:S01]  /*693f0*/  F2FP.F16.E4M3.UNPACK_B R7, R7 ;  /* 0x00000007ff07723e */ /* 0x000fe200020006ff */
[----:B------:R-:W-:Y:S02]  /*69400*/  IMAD.MOV.U32 R5, RZ, RZ, R36 ;  /* 0x000000ffff057224 */ /* 0x000fe400078e0024 */
[----:B------:R-:W-:Y:S02]  /*69410*/  IMAD.MOV.U32 R4, RZ, RZ, R37 ;  /* 0x000000ffff047224 */ /* 0x000fe400078e0025 */
[----:B------:R-:W-:Y:S02]  /*69420*/  IMAD.MOV.U32 R10, RZ, RZ, R38 ;  /* 0x000000ffff0a7224 */ /* 0x000fe400078e0026 */
[----:B------:R-:W-:Y:S01]  /*69430*/  IMAD.MOV.U32 R11, RZ, RZ, R39 ;  /* 0x000000ffff0b7224 */ /* 0x000fe200078e0027 */
[----:B------:R-:W-:Y:S01]  /*69440*/  STL [R1+0x104], R7 ;  /* 0x0001040701007387 */ /* 0x000fe20000100800 */
[----:B--2---:R-:W-:Y:S03]  /*69450*/  HMMA.16816.F32 R36, R28, R6, R20 ;  /* 0x000000061c24723c */ /* 0x004fe60000001814 */
[----:B------:R-:W2:Y:S04]  /*69460*/  LDL.LU.64 R20, [R1+0x370] ;  /* 0x0003700001147983 */ /* 0x000ea80000300a00 */
[----:B------:R-:W2:-:S12]  /*69470*/  LDL.LU.64 R22, [R1+0x378] ;  /* 0x0003780001167983 */ /* 0x000e980000300a00 */
[----:B------:R-:W-:Y:S04]  /*69480*/  STL.64 [R1+0x310], R36 ;  /* 0x0003102401007387 */ /* 0x000fe80000100a00 */
[----:B------:R-:W-:Y:S04]  /*69490*/  STL.64 [R1+0x318], R38 ;  /* 0x0003182601007387 */ /* 0x000fe80000100a00 */
[----:B------:R-:W1:Y:S01]  /*694a0*/  LDSM.16.M88.4 R36, [R15+0xa00] ;  /* 0x000a00000f24783b */ /* 0x000e620000000200 */
[----:B0-----:R-:W-:Y:S02]  /*694b0*/  F2FP.F16.E4M3.UNPACK_B R16, R14 ;  /* 0x0000000eff10723e */ /* 0x001fe400020006ff */
[----:B------:R-:W-:-:S02]  /*694c0*/  F2FP.F16.E4M3.UNPACK_B R17, R0 ;  /* 0x00000000ff11723e */ /* 0x000fc400020006ff */
[----:B------:R-:W-:Y:S02]  /*694d0*/  F2FP.F16.E4M3.UNPACK_B R8, R8 ;  /* 0x00000008ff08723e */ /* 0x000fe400020006ff */
[----:B------:R-:W-:Y:S01]  /*694e0*/  F2FP.F16.E4M3.UNPACK_B R9, R9 ;  /* 0x00000009ff09723e */ /* 0x000fe200020006ff */
[----:B------:R-:W-:Y:S02]  /*694f0*/  STL [R1+0xf8], R16 ;  /* 0x0000f81001007387 */ /* 0x000fe40000100800 */
[C---:B---3--:R-:W-:Y:S02]  /*69500*/  HMMA.16816.F32 R32, R28.reuse, R16, R32 ;  /* 0x000000101c20723c */ /* 0x048fe40000001820 */
[----:B-1----:R-:W-:Y:S04]  /*69510*/  STL.64 [R1+0x190], R36 ;  /* 0x0001902401007387 */ /* 0x002fe80000100a00 */
[----:B------:R-:W-:Y:S04]  /*69520*/  STL.64 [R1+0x198], R38 ;  /* 0x0001982601007387 */ /* 0x000fe80000100a00 */
[----:B------:R-:W-:Y:S09]  /*69530*/  STL [R1+0xfc], R17 ;  /* 0x0000fc1101007387 */ /* 0x000ff20000100800 */
[----:B------:R-:W-:Y:S04]  /*69540*/  STL.64 [R1+0x330], R32 ;  /* 0x0003302001007387 */ /* 0x000fe80000100a00 */
[----:B------:R4:W-:Y:S04]  /*69550*/  STL.64 [R1+0x338], R34 ;  /* 0x0003382201007387 */ /* 0x0009e80000100a00 */
[----:B------:R-:W-:Y:S01]  /*69560*/  STL.64 [R1+0xf0], R8 ;  /* 0x0000f00801007387 */ /* 0x000fe20000100a00 */
[----:B----4-:R-:W-:Y:S03]  /*69570*/  HMMA.16816.F32 R32, R28, R8, R24 ;  /* 0x000000081c20723c */ /* 0x010fe60000001818 */
[----:B------:R-:W3:Y:S04]  /*69580*/  LDL.LU.64 R24, [R1+0x410] ;  /* 0x0004100001187983 */ /* 0x000ee80000300a00 */
[----:B------:R-:W3:-:S12]  /*69590*/  LDL.LU.64 R26, [R1+0x418] ;  /* 0x00041800011a7983 */ /* 0x000ed80000300a00 */
[----:B------:R-:W-:Y:S04]  /*695a0*/  STL.64 [R1+0x360], R32 ;  /* 0x0003602001007387 */ /* 0x000fe80000100a00 */
[----:B------:R-:W-:Y:S04]  /*695b0*/  STL.64 [R1+0x368], R34 ;  /* 0x0003682201007387 */ /* 0x000fe80000100a00 */
[----:B------:R-:W0:Y:S01]  /*695c0*/  LDSM.16.M88.4 R32, [R15+0xc00] ;  /* 0x000c00000f20783b */ /* 0x000e220000000200 */
[----:B------:R-:W-:Y:S02]  /*695d0*/  F2FP.F16.E4M3.UNPACK_B R16, R5 ;  /* 0x00000005ff10723e */ /* 0x000fe400020006ff */
[----:B------:R-:W-:-:S03]  /*695e0*/  F2FP.F16.E4M3.UNPACK_B R17, R4 ;  /* 0x00000004ff11723e */ /* 0x000fc600020006ff */
[----:B------:R-:W-:Y:S01]  /*695f0*/  STL [R1+0xe8], R16 ;  /* 0x0000e81001007387 */ /* 0x000fe20000100800 */
[----:B------:R-:W-:-:S03]  /*69600*/  F2FP.F16.E4M3.UNPACK_B R10, R10 ;  /* 0x0000000aff0a723e */ /* 0x000fc600020006ff */
[----:B0-----:R0:W-:Y:S04]  /*69610*/  STL.64 [R1+0x1a0], R32 ;  /* 0x0001a02001007387 */ /* 0x0011e80000100a00 */
[----:B------:R1:W-:Y:S04]  /*69620*/  STL.64 [R1+0x1a8], R34 ;  /* 0x0001a82201007387 */ /* 0x0003e80000100a00 */
[----:B------:R2:W-:Y:S01]  /*69630*/  STL [R1+0xec], R17 ;  /* 0x0000ec1101007387 */ /* 0x0005e20000100800 */
[----:B------:R-:W-:Y:S02]  /*69640*/  IMAD.MOV.U32 R5, RZ, RZ, R32 ;  /* 0x000000ffff057224 */ /* 0x000fe400078e0020 */
[----:B------:R-:W-:-:S02]  /*69650*/  IMAD.MOV.U32 R4, RZ, RZ, R33 ;  /* 0x000000ffff047224 */ /* 0x000fc400078e0021 */
[----:B------:R-:W-:Y:S02]  /*69660*/  IMAD.MOV.U32 R8, RZ, RZ, R34 ;  /* 0x000000ffff087224 */ /* 0x000fe400078e0022 */
[----:B------:R-:W-:Y:S01]  /*69670*/  IMAD.MOV.U32 R9, RZ, RZ, R35 ;  /* 0x000000ffff097224 */ /* 0x000fe200078e0023 */
[----:B0-----:R-:W4:Y:S04]  /*69680*/  LDL.LU.64 R32, [R1+0x420] ;  /* 0x0004200001207983 */ /* 0x001f280000300a00 */
[----:B-1----:R-:W4:Y:S01]  /*69690*/  LDL.LU.64 R34, [R1+0x428] ;  /* 0x0004280001227983 */ /* 0x002f220000300a00 */
[----:B--2---:R-:W-:-:S15]  /*696a0*/  HMMA.16816.F32 R16, R28, R16, R20 ;  /* 0x000000101c10723c */ /* 0x004fde0000001814 */
[----:B------:R-:W-:-:S04]  /*696b0*/  NOP ;  /* 0x0000000000007918 */ /* 0x000fc80000000000 */
[----:B------:R0:W-:Y:S04]  /*696c0*/  STL.64 [R1+0x370], R16 ;  /* 0x0003701001007387 */ /* 0x0001e80000100a00 */
[----:B------:R-:W-:Y:S04]  /*696d0*/  STL.64 [R1+0x378], R18 ;  /* 0x0003781201007387 */ /* 0x000fe80000100a00 */
[----:B------:R-:W-:Y:S04]  /*696e0*/  STL [R1+0xe0], R10 ;  /* 0x0000e00a01007387 */ /* 0x000fe80000100800 */
[----:B------:R-:W2:Y:S04]  /*696f0*/  LDL.LU.64 R20, [R1+0x440] ;  /* 0x0004400001147983 */ /* 0x000ea80000300a00 */
[----:B------:R-:W2:Y:S01]  /*69700*/  LDL.LU.64 R22, [R1+0x448] ;  /* 0x0004480001167983 */ /* 0x000ea20000300a00 */
[----:B------:R-:W-:Y:S01]  /*69710*/  F2FP.F16.E4M3.UNPACK_B R11, R11 ;  /* 0x0000000bff0b723e */ /* 0x000fe200020006ff */
[----:B------:R-:W-:-:S02]  /*69720*/  IMAD.MOV.U32 R14, RZ, RZ, R36 ;  /* 0x000000ffff0e7224 */ /* 0x000fc400078e0024 */
[----:B------:R-:W-:Y:S02]  /*69730*/  IMAD.MOV.U32 R0, RZ, RZ, R37 ;  /* 0x000000ffff007224 */ /* 0x000fe400078e0025 */
[----:B------:R-:W-:Y:S02]  /*69740*/  IMAD.MOV.U32 R6, RZ, RZ, R38 ;  /* 0x000000ffff067224 */ /* 0x000fe400078e0026 */
[----:B------:R-:W-:Y:S01]  /*69750*/  IMAD.MOV.U32 R7, RZ, RZ, R39 ;  /* 0x000000ffff077224 */ /* 0x000fe200078e0027 */
[----:B------:R-:W-:Y:S01]  /*69760*/  STL [R1+0xe4], R11 ;  /* 0x0000e40b01007387 */ /* 0x000fe20000100800 */
[----:B0-----:R-:W-:Y:S02]  /*69770*/  F2FP.F16.E4M3.UNPACK_B R16, R3 ;  /* 0x00000003ff10723e */ /* 0x001fe400020006ff */
[----:B------:R-:W-:Y:S01]  /*69780*/  F2FP.F16.E4M3.UNPACK_B R17, R2 ;  /* 0x00000002ff11723e */ /* 0x000fe200020006ff */
[----:B---3--:R-:W-:Y:S01]  /*69790*/  HMMA.16816.F32 R36, R28, R10, R24 ;  /* 0x0000000a1c24723c */ /* 0x008fe20000001818 */
[----:B------:R-:W3:Y:S04]  /*697a0*/  LDL.LU.64 R24, [R1+0x450] ;  /* 0x0004500001187983 */ /* 0x000ee80000300a00 */
[----:B------:R-:W3:-:S14]  /*697b0*/  LDL.LU.64 R26, [R1+0x458] ;  /* 0x00045800011a7983 */ /* 0x000edc0000300a00 */
[----:B------:R-:W-:Y:S04]  /*697c0*/  STL.64 [R1+0x410], R36 ;  /* 0x0004102401007387 */ /* 0x000fe80000100a00 */
[----:B------:R-:W-:Y:S04]  /*697d0*/  STL.64 [R1+0x418], R38 ;  /* 0x0004182601007387 */ /* 0x000fe80000100a00 */
[----:B------:R-:W0:Y:S01]  /*697e0*/  LDSM.16.M88.4 R36, [R15+0xe00] ;  /* 0x000e00000f24783b */ /* 0x000e220000000200 */
[----:B------:R-:W-:Y:S02]  /*697f0*/  F2FP.F16.E4M3.UNPACK_B R12, R12 ;  /* 0x0000000cff0c723e */ /* 0x000fe400020006ff */
[----:B------:R-:W-:Y:S01]  /*69800*/  F2FP.F16.E4M3.UNPACK_B R13, R13 ;  /* 0x0000000dff0d723e */ /* 0x000fe200020006ff */
[----:B------:R-:W-:Y:S01]  /*69810*/  STL [R1+0xd8], R16 ;  /* 0x0000d81001007387 */ /* 0x000fe20000100800 */
[C---:B----4-:R-:W-:Y:S03]  /*69820*/  HMMA.16816.F32 R32, R28.reuse, R16, R32 ;  /* 0x000000101c20723c */ /* 0x050fe60000001820 */
[----:B0-----:R-:W-:Y:S04]  /*69830*/  STL.64 [R1+0x1b0], R36 ;  /* 0x0001b02401007387 */ /* 0x001fe80000100a00 */
[----:B------:R-:W-:Y:S04]  /*69840*/  STL.64 [R1+0x1b8], R38 ;  /* 0x0001b82601007387 */ /* 0x000fe80000100a00 */
[----:B------:R-:W-:Y:S08]  /*69850*/  STL [R1+0xdc], R17 ;  /* 0x0000dc1101007387 */ /* 0x000ff00000100800 */
[----:B------:R-:W-:Y:S04]  /*69860*/  STL.64 [R1+0x420], R32 ;  /* 0x0004202001007387 */ /* 0x000fe80000100a00 */
[----:B------:R2:W-:Y:S04]  /*69870*/  STL.64 [R1+0x428], R34 ;  /* 0x0004282201007387 */ /* 0x0005e80000100a00 */
[----:B------:R-:W-:Y:S01]  /*69880*/  STL.64 [R1+0xd0], R12 ;  /* 0x0000d00c01007387 */ /* 0x000fe20000100a00 */
[----:B--2---:R-:W-:Y:S03]  /*69890*/  HMMA.16816.F32 R32, R28, R12, R20 ;  /* 0x0000000c1c20723c */ /* 0x004fe60000001814 */
        /* <DEDUP_REMOVED lines=18> */
[----:B---3--:R-:W-:-:S15]  /*699c0*/  HMMA.16816.F32 R16, R28, R16, R24 ;  /* 0x000000101c10723c */ /* 0x008fde0000001818 */
[----:B------:R-:W-:-:S04]  /*699d0*/  NOP ;  /* 0x0000000000007918 */ /* 0x000fc80000000000 */
[----:B------:R0:W-:Y:S04]  /*699e0*/  STL.64 [R1+0x450], R16 ;  /* 0x0004501001007387 */ /* 0x0001e80000100a00 */
[----:B------:R-:W-:Y:S04]  /*699f0*/  STL.64 [R1+0x458], R18 ;  /* 0x0004581201007387 */ /* 0x000fe80000100a00 */
[----:B------:R-:W-:Y:S04]  /*69a00*/  STL [R1+0xc0], R6 ;  /* 0x0000c00601007387 */ /* 0x000fe80000100800 */
[----:B------:R-:W3:Y:S04]  /*69a10*/  LDL.LU.64 R24, [R1+0x4b0] ;  /* 0x0004b00001187983 */ /* 0x000ee80000300a00 */
[----:B------:R-:W3:Y:S01]  /*69a20*/  LDL.LU.64 R26, [R1+0x4b8] ;  /* 0x0004b800011a7983 */ /* 0x000ee20000300a00 */
[----:B------:R-:W-:Y:S01]  /*69a30*/  F2FP.F16.E4M3.UNPACK_B R7, R7 ;  /* 0x00000007ff07723e */ /* 0x000fe200020006ff */
[----:B------:R-:W-:-:S02]  /*69a40*/  IMAD.MOV.U32 R3, RZ, RZ, R36 ;  /* 0x000000ffff037224 */ /* 0x000fc400078e0024 */
        /* <DEDUP_REMOVED lines=15> */
[C---:B----4-:R-:W-:Y:S02]  /*69b40*/  HMMA.16816.F32 R32, R28.reuse, R16, R32 ;  /* 0x000000101c20723c */ /* 0x050fe40000001820 */
[----:B-1----:R-:W-:Y:S04]  /*69b50*/  STL.64 [R1+0x1d0], R36 ;  /* 0x0001d02401007387 */ /* 0x002fe80000100a00 */
[----:B------:R-:W-:Y:S04]  /*69b60*/  STL.64 [R1+0x1d8], R38 ;  /* 0x0001d82601007387 */ /* 0x000fe80000100a00 */
[----:B------:R-:W-:Y:S09]  /*69b70*/  STL [R1+0xbc], R17 ;  /* 0x0000bc1101007387 */ /* 0x000ff20000100800 */
[----:B------:R-:W-:Y:S04]  /*69b80*/  STL.64 [R1+0x490], R32 ;  /* 0x0004902001007387 */ /* 0x000fe80000100a00 */
[----:B------:R3:W-:Y:S04]  /*69b90*/  STL.64 [R1+0x498], R34 ;  /* 0x0004982201007387 */ /* 0x0007e80000100a00 */
[----:B------:R-:W-:Y:S01]  /*69ba0*/  STL.64 [R1+0xb0], R8 ;  /* 0x0000b00801007387 */ /* 0x000fe20000100a00 */
[----:B---3--:R-:W-:Y:S03]  /*69bb0*/  HMMA.16816.F32 R32, R28, R8, R24 ;  /* 0x000000081c20723c */ /* 0x008fe60000001818 */
        /* <DEDUP_REMOVED lines=21> */
[----:B------:R1:W-:Y:S04]  /*69d10*/  STL.64 [R1+0x4d8], R18 ;  /* 0x0004d81201007387 */ /* 0x0003e80000100a00 */
        /* <DEDUP_REMOVED lines=17> */
[----:B-1----:R-:W-:Y:S02]  /*69e30*/  F2FP.F16.E4M3.UNPACK_B R18, R14 ;  /* 0x0000000eff12723e */ /* 0x002fe400020006ff */
        /* <DEDUP_REMOVED lines=169> */
[----:B0-----:R-:W-:Y:S04]  /*6a8d0*/  STL.64 [R1+0x270], R32 ;  /* 0x0002702001007387 */ /* 0x001fe80000100a00 */
[----:B------:R-:W-:Y:S04]  /*6a8e0*/  STL.64 [R1+0x278], R34 ;  /* 0x0002782201007387 */ /* 0x000fe80000100a00 */
[----:B------:R2:W-:Y:S01]  /*6a8f0*/  STL [R1+0x2c], R17 ;  /* 0x00002c1101007387 */ /* 0x0005e20000100800 */
[----:B------:R-:W-:Y:S02]  /*6a900*/  IMAD.MOV.U32 R9, RZ, RZ, R32 ;  /* 0x000000ffff097224 */ /* 0x000fe400078e0020 */
[----:B------:R-:W-:-:S02]  /*6a910*/  IMAD.MOV.U32 R8, RZ, RZ, R33 ;  /* 0x000000ffff087224 */ /* 0x000fc400078e0021 */
[----:B------:R-:W-:Y:S02]  /*6a920*/  IMAD.MOV.U32 R7, RZ, RZ, R34 ;  /* 0x000000ffff077224 */ /* 0x000fe400078e0022 */
[----:B------:R-:W-:Y:S01]  /*6a930*/  IMAD.MOV.U32 R6, RZ, RZ, R35 ;  /* 0x000000ffff067224 */ /* 0x000fe200078e0023 */
[----:B--2---:R-:W-:Y:S01]  /*6a940*/  HMMA.16816.F32 R16, R28, R16, R20 ;  /* 0x000000101c10723c */ /* 0x004fe20000001814 */
[----:B------:R-:W2:Y:S04]  /*6a950*/  LDL.LU.64 R20, [R1+0x700] ;  /* 0x0007000001147983 */ /* 0x000ea80000300a00 */
[----:B------:R-:W2:-:S14]  /*6a960*/  LDL.LU.64 R22, [R1+0x708] ;  /* 0x0007080001167983 */ /* 0x000e9c0000300a00 */
[----:B------:R-:W-:Y:S04]  /*6a970*/  STL.64 [R1+0x6c0], R16 ;  /* 0x0006c01001007387 */ /* 0x000fe80000100a00 */
[----:B------:R0:W-:Y:S04]  /*6a980*/  STL.64 [R1+0x6c8], R18 ;  /* 0x0006c81201007387 */ /* 0x0001e80000100a00 */
[----:B------:R-:W-:Y:S04]  /*6a990*/  STL [R1+0x20], R10 ;  /* 0x0000200a01007387 */ /* 0x000fe80000100800 */
[----:B------:R-:W4:Y:S04]  /*6a9a0*/  LDL.LU.64 R32, [R1+0x720] ;  /* 0x0007200001207983 */ /* 0x000f280000300a00 */
[----:B------:R-:W4:Y:S01]  /*6a9b0*/  LDL.LU.64 R34, [R1+0x728] ;  /* 0x0007280001227983 */ /* 0x000f220000300a00 */
        /* <DEDUP_REMOVED lines=13> */
[----:B------:R-:W0:Y:S04]  /*6aa90*/  LDSM.16.M88.4 R36, [R15+0x2600] ;  /* 0x002600000f24783b */ /* 0x000e280000000200 */
[----:B------:R-:W-:Y:S01]  /*6aaa0*/  STL [R1+0x18], R18 ;  /* 0x0000181201007387 */ /* 0x000fe20000100800 */
[----:B------:R-:W-:-:S02]  /*6aab0*/  F2FP.F16.E4M3.UNPACK_B R16, R14 ;  /* 0x0000000eff10723e */ /* 0x000fc400020006ff */
[----:B------:R-:W-:Y:S01]  /*6aac0*/  F2FP.F16.E4M3.UNPACK_B R17, R12 ;  /* 0x0000000cff11723e */ /* 0x000fe200020006ff */
[----:B0-----:R-:W-:Y:S01]  /*6aad0*/  STL.64 [R1+0x280], R36 ;  /* 0x0002802401007387 */ /* 0x001fe20000100a00 */
[----:B------:R-:W-:Y:S02]  /*6aae0*/  IMAD.MOV.U32 R3, RZ, RZ, R36 ;  /* 0x000000ffff037224 */ /* 0x000fe400078e0024 */
[----:B------:R-:W-:Y:S02]  /*6aaf0*/  IMAD.MOV.U32 R2, RZ, RZ, R37 ;  /* 0x000000ffff027224 */ /* 0x000fe400078e0025 */
[----:B------:R-:W-:Y:S01]  /*6ab00*/  IMAD.MOV.U32 R11, RZ, RZ, R38 ;  /* 0x000000ffff0b7224 */ /* 0x000fe200078e0026 */
[----:B------:R2:W-:Y:S01]  /*6ab10*/  STL.64 [R1+0x288], R38 ;  /* 0x0002882601007387 */ /* 0x0005e20000100a00 */
[----:B------:R-:W-:-:S03]  /*6ab20*/  IMAD.MOV.U32 R10, RZ, RZ, R39 ;  /* 0x000000ffff0a7224 */ /* 0x000fc600078e0027 */
[----:B------:R-:W-:Y:S01]  /*6ab30*/  STL [R1+0x1c], R19 ;  /* 0x00001c1301007387 */ /* 0x000fe20000100800 */
[----:B--2---:R-:W-:-:S15]  /*6ab40*/  HMMA.16816.F32 R36, R28, R18, R20 ;  /* 0x000000121c24723c */ /* 0x004fde0000001814 */
[----:B------:R-:W-:-:S04]  /*6ab50*/  NOP ;  /* 0x0000000000007918 */ /* 0x000fc80000000000 */
[----:B------:R-:W-:Y:S04]  /*6ab60*/  STL.64 [R1+0x700], R36 ;  /* 0x0007002401007387 */ /* 0x000fe80000100a00 */
[----:B------:R-:W-:Y:S04]  /*6ab70*/  STL.64 [R1+0x708], R38 ;  /* 0x0007082601007387 */ /* 0x000fe80000100a00 */
[----:B------:R0:W-:Y:S01]  /*6ab80*/  STL.64 [R1+0x10], R16 ;  /* 0x0000101001007387 */ /* 0x0001e20000100a00 */
[----:B----4-:R-:W-:Y:S03]  /*6ab90*/  HMMA.16816.F32 R32, R28, R16, R32 ;  /* 0x000000101c20723c */ /* 0x010fe60000001820 */
[----:B0-----:R-:W2:Y:S04]  /*6aba0*/  LDL.LU.64 R16, [R1+0x760] ;  /* 0x0007600001107983 */ /* 0x001ea80000300a00 */
[----:B------:R-:W2:-:S12]  /*6abb0*/  LDL.LU.64 R18, [R1+0x768] ;  /* 0x0007680001127983 */ /* 0x000e980000300a00 */
[----:B------:R-:W-:Y:S04]  /*6abc0*/  STL.64 [R1+0x720], R32 ;  /* 0x0007202001007387 */ /* 0x000fe80000100a00 */
[----:B------:R-:W-:Y:S04]  /*6abd0*/  STL.64 [R1+0x728], R34 ;  /* 0x0007282201007387 */ /* 0x000fe80000100a00 */
[----:B------:R-:W0:Y:S01]  /*6abe0*/  LDSM.16.M88.4 R32, [R15+0x2800] ;  /* 0x002800000f20783b */ /* 0x000e220000000200 */
[----:B------:R-:W-:Y:S02]  /*6abf0*/  F2FP.F16.E4M3.UNPACK_B R20, R5 ;  /* 0x00000005ff14723e */ /* 0x000fe400020006ff */
[----:B------:R-:W-:-:S03]  /*6ac00*/  F2FP.F16.E4M3.UNPACK_B R21, R4 ;  /* 0x00000004ff15723e */ /* 0x000fc600020006ff */
[----:B------:R-:W-:Y:S01]  /*6ac10*/  STL [R1+0x8], R20 ;  /* 0x0000081401007387 */ /* 0x000fe20000100800 */
[----:B------:R-:W-:Y:S02]  /*6ac20*/  F2FP.F16.E4M3.UNPACK_B R12, R0 ;  /* 0x00000000ff0c723e */ /* 0x000fe400020006ff */
[----:B------:R-:W-:Y:S01]  /*6ac30*/  F2FP.F16.E4M3.UNPACK_B R13, R13 ;  /* 0x0000000dff0d723e */ /* 0x000fe200020006ff */
[----:B0-----:R-:W-:Y:S01]  /*6ac40*/  STL.64 [R1+0x2a0], R32 ;  /* 0x0002a02001007387 */ /* 0x001fe20000100a00 */
[----:B------:R-:W-:Y:S02]  /*6ac50*/  IMAD.MOV.U32 R5, RZ, RZ, R32 ;  /* 0x000000ffff057224 */ /* 0x000fe400078e0020 */
[----:B------:R-:W-:Y:S02]  /*6ac60*/  IMAD.MOV.U32 R4, RZ, RZ, R33 ;  /* 0x000000ffff047224 */ /* 0x000fe400078e0021 */
[----:B------:R-:W-:Y:S01]  /*6ac70*/  IMAD.MOV.U32 R15, RZ, RZ, R34 ;  /* 0x000000ffff0f7224 */ /* 0x000fe200078e0022 */
[----:B------:R3:W-:Y:S01]  /*6ac80*/  STL.64 [R1+0x2a8], R34 ;  /* 0x0002a82201007387 */ /* 0x0007e20000100a00 */
[----:B------:R-:W-:-:S02]  /*6ac90*/  IMAD.MOV.U32 R14, RZ, RZ, R35 ;  /* 0x000000ffff0e7224 */ /* 0x000fc400078e0023 */
[----:B---3--:R-:W-:Y:S01]  /*6aca0*/  HMMA.16816.F32 R32, R28, R20, R24 ;  /* 0x000000141c20723c */ /* 0x008fe20000001818 */
[----:B------:R0:W-:Y:S04]  /*6acb0*/  STL [R1+0xc], R21 ;  /* 0x00000c1501007387 */ /* 0x0001e80000100800 */
[----:B------:R-:W3:Y:S01]  /*6acc0*/  LDL.LU.64 R24, [R1+0x780] ;  /* 0x0007800001187983 */ /* 0x000ee20000300a00 */
[----:B------:R-:W-:-:S13]  /*6acd0*/  IMAD.MOV.U32 R0, RZ, RZ, R21 ;  /* 0x000000ffff007224 */ /* 0x000fda00078e0015 */
[----:B------:R-:W-:Y:S04]  /*6ace0*/  STL.64 [R1+0x740], R32 ;  /* 0x0007402001007387 */ /* 0x000fe80000100a00 */
[----:B------:R-:W-:Y:S04]  /*6acf0*/  STL.64 [R1+0x748], R34 ;  /* 0x0007482201007387 */ /* 0x000fe80000100a00 */
[----:B------:R-:W-:Y:S04]  /*6ad00*/  STL [R1], R12 ;  /* 0x0000000c01007387 */ /* 0x000fe80000100800 */
[----:B------:R-:W3:Y:S04]  /*6ad10*/  LDL.LU.64 R26, [R1+0x788] ;  /* 0x00078800011a7983 */ /* 0x000ee80000300a00 */
[----:B0-----:R-:W4:Y:S04]  /*6ad20*/  LDL.LU.64 R20, [R1+0x7a0] ;  /* 0x0007a00001147983 */ /* 0x001f280000300a00 */
[----:B------:R-:W4:Y:S04]  /*6ad30*/  LDL.LU.64 R22, [R1+0x7a8] ;  /* 0x0007a80001167983 */ /* 0x000f280000300a00 */
[----:B------:R0:W-:Y:S04]  /*6ad40*/  STL [R1+0x73d0], R0 ;  /* 0x0073d00001007387 */ /* 0x0001e80000100800 */
[----:B------:R-:W-:Y:S01]  /*6ad50*/  STL [R1+0x4], R13 ;  /* 0x0000040d01007387 */ /* 0x000fe20000100800 */
[----:B0-----:R-:W-:Y:S01]  /*6ad60*/  IMAD.MOV.U32 R0, RZ, RZ, R12 ;  /* 0x000000ffff007224 */ /* 0x001fe200078e000c */
[----:B--2---:R-:W-:Y:S02]  /*6ad70*/  HMMA.16816.F32 R32, R28, R12, R16 ;  /* 0x0000000c1c20723c */ /* 0x004fe40000001810 */
[----:B------:R-:W2:-:S15]  /*6ad80*/  LDL.LU.64 R16, [R1+0x7c0] ;  /* 0x0007c00001107983 */ /* 0x000e9e0000300a00 */
[----:B------:R-:W-:Y:S02]  /*6ad90*/  NOP ;  /* 0x0000000000007918 */ /* 0x000fe40000000000 */
[----:B------:R-:W-:Y:S04]  /*6ada0*/  STL.64 [R1+0x760], R32 ;  /* 0x0007602001007387 */ /* 0x000fe80000100a00 */
[----:B------:R-:W-:Y:S04]  /*6adb0*/  STL.64 [R1+0x768], R34 ;  /* 0x0007682201007387 */ /* 0x000fe80000100a00 */
[----:B------:R-:W2:Y:S04]  /*6adc0*/  LDL.LU.64 R18, [R1+0x7c8] ;  /* 0x0007c80001127983 */ /* 0x000ea80000300a00 */
[----:B------:R0:W-:Y:S04]  /*6add0*/  STL [R1+0x7428], R0 ;  /* 0x0074280001007387 */ /* 0x0001e80000100800 */
[----:B0-----:R-:W2:Y:S01]  /*6ade0*/  LDL R0, [R1+0x134] ;  /* 0x0001340001007983 */ /* 0x001ea20000100800 */
[----:B------:R-:W-:-:S02]  /*6adf0*/  F2FP.F16.E4M3.UNPACK_B R60, R9 ;  /* 0x00000009ff3c723e */ /* 0x000fc400020006ff */
[----:B------:R-:W-:Y:S02]  /*6ae00*/  F2FP.F16.E4M3.UNPACK_B R61, R8 ;  /* 0x00000008ff3d723e */ /* 0x000fe400020006ff */
[----:B------:R-:W-:Y:S02]  /*6ae10*/  F2FP.F16.E4M3.UNPACK_B R58, R7 ;  /* 0x00000007ff3a723e */ /* 0x000fe400020006ff */
[----:B------:R-:W-:-:S03]  /*6ae20*/  F2FP.F16.E4M3.UNPACK_B R59, R6 ;  /* 0x00000006ff3b723e */ /* 0x000fc600020006ff */
[C---:B---3--:R-:W-:Y:S01]  /*6ae30*/  HMMA.16816.F32 R24, R28.reuse, R60, R24 ;  /* 0x0000003c1c18723c */ /* 0x048fe20000001818 */
[----:B--2---:R-:W0:Y:S04]  /*6ae40*/  LDSM.16.M88.4 R32, [R0+0x2a00] ;  /* 0x002a00000020783b */ /* 0x004e280000000200 */
[----:B0-----:R-:W-:Y:S04]  /*6ae50*/  STL.64 [R1+0x2c0], R32 ;  /* 0x0002c02001007387 */ /* 0x001fe80000100a00 */
[----:B------:R-:W-:Y:S10]  /*6ae60*/  STL.64 [R1+0x2c8], R34 ;  /* 0x0002c82201007387 */ /* 0x000ff40000100a00 */
[----:B------:R-:W-:Y:S04]  /*6ae70*/  STL.64 [R1+0x780], R24 ;  /* 0x0007801801007387 */ /* 0x000fe80000100a00 */
[----:B------:R4:W-:Y:S02]  /*6ae80*/  STL.64 [R1+0x788], R26 ;  /* 0x0007881a01007387 */ /* 0x0009e40000100a00 */
[----:B----4-:R-:W-:Y:S02]  /*6ae90*/  HMMA.16816.F32 R24, R28, R58, R20 ;  /* 0x0000003a1c18723c */ /* 0x010fe40000001814 */
[----:B------:R-:W2:Y:S04]  /*6aea0*/  LDL.LU.64 R20, [R1+0x7e0] ;  /* 0x0007e00001147983 */ /* 0x000ea80000300a00 */
[----:B------:R-:W2:-:S13]  /*6aeb0*/  LDL.LU.64 R22, [R1+0x7e8] ;  /* 0x0007e80001167983 */ /* 0x000e9a0000300a00 */
[----:B------:R-:W-:Y:S04]  /*6aec0*/  STL.64 [R1+0x7a0], R24 ;  /* 0x0007a01801007387 */ /* 0x000fe80000100a00 */
[----:B------:R-:W-:Y:S04]  /*6aed0*/  STL.64 [R1+0x7a8], R26 ;  /* 0x0007a81a01007387 */ /* 0x000fe80000100a00 */
[----:B------:R-:W0:Y:S01]  /*6aee0*/  LDSM.16.M88.4 R24, [R0+0x2c00] ;  /* 0x002c00000018783b */ /* 0x000e220000000200 */
[----:B------:R-:W-:Y:S02]  /*6aef0*/  F2FP.F16.E4M3.UNPACK_B R56, R3 ;  /* 0x00000003ff38723e */ /* 0x000fe400020006ff */
[----:B------:R-:W-:-:S07]  /*6af00*/  F2FP.F16.E4M3.UNPACK_B R57, R2 ;  /* 0x00000002ff39723e */ /* 0x000fce00020006ff */
[----:B------:R-:W-:Y:S01]  /*6af10*/  HMMA.16816.F32 R16, R28, R56, R16 ;  /* 0x000000381c10723c */ /* 0x000fe20000001810 */
[----:B0-----:R0:W-:Y:S01]  /*6af20*/  STL.64 [R1+0x2e0], R24 ;  /* 0x0002e01801007387 */ /* 0x0011e20000100a00 */
[----:B------:R-:W-:Y:S02]  /*6af30*/  IMAD.MOV.U32 R3, RZ, RZ, R24 ;  /* 0x000000ffff037224 */ /* 0x000fe400078e0018 */
[----:B------:R-:W-:Y:S01]  /*6af40*/  IMAD.MOV.U32 R2, RZ, RZ, R25 ;  /* 0x000000ffff027224 */ /* 0x000fe200078e0019 */
[----:B------:R1:W-:Y:S01]  /*6af50*/  STL.64 [R1+0x2e8], R26 ;  /* 0x0002e81a01007387 */ /* 0x0003e20000100a00 */
[----:B------:R-:W-:Y:S02]  /*6af60*/  IMAD.MOV.U32 R7, RZ, RZ, R26 ;  /* 0x000000ffff077224 */ /* 0x000fe400078e001a */
[----:B------:R-:W-:Y:S01]  /*6af70*/  IMAD.MOV.U32 R6, RZ, RZ, R27 ;  /* 0x000000ffff067224 */ /* 0x000fe200078e001b */
[----:B0-----:R-:W3:Y:S04]  /*6af80*/  LDL.LU.64 R24, [R1+0x800] ;  /* 0x0008000001187983 */ /* 0x001ee80000300a00 */
[----:B-1----:R-:W3:Y:S06]  /*6af90*/  LDL.LU.64 R26, [R1+0x808] ;  /* 0x00080800011a7983 */ /* 0x002eec0000300a00 */
[----:B------:R0:W-:Y:S04]  /*6afa0*/  STL.64 [R1+0x7c0], R16 ;  /* 0x0007c01001007387 */ /* 0x0001e80000100a00 */
[----:B------:R1:W-:Y:S04]  /*6afb0*/  STL.64 [R1+0x7c8], R18 ;  /* 0x0007c81201007387 */ /* 0x0003e80000100a00 */
[----:B0-----:R-:W4:Y:S04]  /*6afc0*/  LDL.LU.64 R16, [R1+0x820] ;  /* 0x0008200001107983 */ /* 0x001f280000300a00 */
[----:B-1----:R-:W4:Y:S01]  /*6afd0*/  LDL.LU.64 R18, [R1+0x828] ;  /* 0x0008280001127983 */ /* 0x002f220000300a00 */
[----:B------:R-:W-:-:S02]  /*6afe0*/  F2FP.F16.E4M3.UNPACK_B R54, R11 ;  /* 0x0000000bff36723e */ /* 0x000fc400020006ff */
[----:B------:R-:W-:Y:S01]  /*6aff0*/  F2FP.F16.E4M3.UNPACK_B R55, R10 ;  /* 0x0000000aff37723e */ /* 0x000fe200020006ff */
[----:B------:R-:W-:Y:S02]  /*6b000*/  IMAD.MOV.U32 R9, RZ, RZ, R32 ;  /* 0x000000ffff097224 */ /* 0x000fe400078e0020 */
[----:B------:R-:W-:Y:S02]  /*6b010*/  IMAD.MOV.U32 R8, RZ, RZ, R33 ;  /* 0x000000ffff087224 */ /* 0x000fe400078e0021 */
[----:B------:R-:W-:Y:S02]  /*6b020*/  IMAD.MOV.U32 R13, RZ, RZ, R34 ;  /* 0x000000ffff0d7224 */ /* 0x000fe400078e0022 */
[----:B------:R-:W-:Y:S01]  /*6b030*/  IMAD.MOV.U32 R12, RZ, RZ, R35 ;  /* 0x000000ffff0c7224 */ /* 0x000fe200078e0023 */
[----:B------:R-:W-:Y:S04]  /*6b040*/  STL.64 [R1+0x7368], R58 ;  /* 0x0073683a01007387 */ /* 0x000fe80000100a00 */
[----:B------:R-:W-:Y:S01]  /*6b050*/  STL.64 [R1+0x7360], R56 ;  /* 0x0073603801007387 */ /* 0x000fe20000100a00 */
[----:B------:R-:W-:-:S02]  /*6b060*/  F2FP.F16.E4M3.UNPACK_B R52, R5 ;  /* 0x00000005ff34723e */ /* 0x000fc400020006ff */
[----:B------:R-:W-:Y:S01]  /*6b070*/  F2FP.F16.E4M3.UNPACK_B R53, R4 ;  /* 0x00000004ff35723e */ /* 0x000fe200020006ff */
[----:B--2---:R-:W-:Y:S01]  /*6b080*/  HMMA.16816.F32 R32, R28, R54, R20 ;  /* 0x000000361c20723c */ /* 0x004fe20000001814 */
[----:B------:R-:W0:-:S15]  /*6b090*/  LDSM.16.M88.4 R20, [R0+0x2e00] ;  /* 0x002e00000014783b */ /* 0x000e1e0000000200 */
[----:B------:R-:W-:-:S03]  /*6b0a0*/  NOP ;  /* 0x0000000000007918 */ /* 0x000fc60000000000 */
[----:B------:R-:W-:Y:S04]  /*6b0b0*/  STL.64 [R1+0x7e0], R32 ;  /* 0x0007e02001007387 */ /* 0x000fe80000100a00 */
[----:B------:R-:W-:Y:S04]  /*6b0c0*/  STL.64 [R1+0x7e8], R34 ;  /* 0x0007e82201007387 */ /* 0x000fe80000100a00 */
[----:B0-----:R0:W-:Y:S01]  /*6b0d0*/  STL.64 [R1+0x300], R20 ;  /* 0x0003001401007387 */ /* 0x0011e20000100a00 */
[----:B------:R-:W-:Y:S02]  /*6b0e0*/  IMAD.MOV.U32 R5, RZ, RZ, R20 ;  /* 0x000000ffff057224 */ /* 0x000fe400078e0014 */
[----:B------:R-:W-:Y:S01]  /*6b0f0*/  IMAD.MOV.U32 R4, RZ, RZ, R21 ;  /* 0x000000ffff047224 */ /* 0x000fe200078e0015 */
[----:B------:R1:W-:Y:S01]  /*6b100*/  STL.64 [R1+0x308], R22 ;  /* 0x0003081601007387 */ /* 0x0003e20000100a00 */
[----:B------:R-:W-:-:S02]  /*6b110*/  IMAD.MOV.U32 R11, RZ, RZ, R22 ;  /* 0x000000ffff0b7224 */ /* 0x000fc400078e0016 */
[----:B------:R-:W-:Y:S01]  /*6b120*/  IMAD.MOV.U32 R10, RZ, RZ, R23 ;  /* 0x000000ffff0a7224 */ /* 0x000fe200078e0017 */
[----:B0-----:R-:W2:Y:S04]  /*6b130*/  LDL.LU.64 R20, [R1+0x840] ;  /* 0x0008400001147983 */ /* 0x001ea80000300a00 */
[----:B-1----:R-:W2:Y:S01]  /*6b140*/  LDL.LU.64 R22, [R1+0x848] ;  /* 0x0008480001167983 */ /* 0x002ea20000300a00 */
[----:B------:R-:W-:Y:S02]  /*6b150*/  F2FP.F16.E4M3.UNPACK_B R50, R15 ;  /* 0x0000000fff32723e */ /* 0x000fe400020006ff */
[----:B------:R-:W-:Y:S01]  /*6b160*/  F2FP.F16.E4M3.UNPACK_B R51, R14 ;  /* 0x0000000eff33723e */ /* 0x000fe200020006ff */
[----:B---3--:R-:W-:Y:S01]  /*6b170*/  HMMA.16816.F32 R24, R28, R52, R24 ;  /* 0x000000341c18723c */ /* 0x008fe20000001818 */
[----:B------:R-:W-:Y:S04]  /*6b180*/  STL.64 [R1+0x7348], R54 ;  /* 0x0073483601007387 */ /* 0x000fe80000100a00 */
[----:B------:R-:W-:-:S14]  /*6b190*/  STL.64 [R1+0x7340], R52 ;  /* 0x0073403401007387 */ /* 0x000fdc0000100a00 */
[----:B------:R-:W-:Y:S04]  /*6b1a0*/  STL.64 [R1+0x800], R24 ;  /* 0x0008001801007387 */ /* 0x000fe80000100a00 */
[----:B------:R4:W-:Y:S02]  /*6b1b0*/  STL.64 [R1+0x808], R26 ;  /* 0x0008081a01007387 */ /* 0x0009e40000100a00 */
[----:B----4-:R-:W-:Y:S02]  /*6b1c0*/  HMMA.16816.F32 R24, R28, R50, R16 ;  /* 0x000000321c18723c */ /* 0x010fe40000001810 */
[----:B------:R-:W3:Y:S04]  /*6b1d0*/  LDL.LU.64 R16, [R1+0x860] ;  /* 0x0008600001107983 */ /* 0x000ee80000300a00 */
[----:B------:R-:W3:-:S13]  /*6b1e0*/  LDL.LU.64 R18, [R1+0x868] ;  /* 0x0008680001127983 */ /* 0x000eda0000300a00 */
[----:B------:R-:W-:Y:S04]  /*6b1f0*/  STL.64 [R1+0x820], R24 ;  /* 0x0008201801007387 */ /* 0x000fe80000100a00 */
[----:B------:R-:W-:Y:S04]  /*6b200*/  STL.64 [R1+0x828], R26 ;  /* 0x0008281a01007387 */ /* 0x000fe80000100a00 */
[----:B------:R-:W0:Y:S01]  /*6b210*/  LDSM.16.M88.4 R24, [R0+0x3000] ;  /* 0x003000000018783b */ /* 0x000e220000000200 */
[----:B------:R-:W-:Y:S02]  /*6b220*/  F2FP.F16.E4M3.UNPACK_B R48, R9 ;  /* 0x00000009ff30723e */ /* 0x000fe400020006ff */
[----:B------:R-:W-:Y:S01]  /*6b230*/  F2FP.F16.E4M3.UNPACK_B R49, R8 ;  /* 0x00000008ff31723e */ /* 0x000fe200020006ff */
[----:B0-----:R0:W-:Y:S01]  /*6b240*/  STL.64 [R1+0x320], R24 ;  /* 0x0003201801007387 */ /* 0x0011e20000100a00 */
[----:B------:R-:W-:-:S02]  /*6b250*/  IMAD.MOV.U32 R9, RZ, RZ, R24 ;  /* 0x000000ffff097224 */ /* 0x000fc400078e0018 */
[----:B------:R-:W-:Y:S01]  /*6b260*/  IMAD.MOV.U32 R8, RZ, RZ, R25 ;  /* 0x000000ffff087224 */ /* 0x000fe200078e0019 */
[----:B------:R1:W-:Y:S01]  /*6b270*/  STL.64 [R1+0x328], R26 ;  /* 0x0003281a01007387 */ /* 0x0003e20000100a00 */
        /* <DEDUP_REMOVED lines=8> */
[----:B0-----:R-:W2:Y:S04]  /*6b300*/  LDL.LU.64 R20, [R1+0x8a0] ;  /* 0x0008a00001147983 */ /* 0x001ea80000300a00 */
[----:B-1----:R-:W2:Y:S01]  /*6b310*/  LDL.LU.64 R22, [R1+0x8a8] ;  /* 0x0008a80001167983 */ /* 0x002ea20000300a00 */
[----:B------:R-:W-:-:S02]  /*6b320*/  F2FP.F16.E4M3.UNPACK_B R46, R13 ;  /* 0x0000000dff2e723e */ /* 0x000fc400020006ff */
[----:B------:R-:W-:-:S07]  /*6b330*/  F2FP.F16.E4M3.UNPACK_B R47, R12 ;  /* 0x0000000cff2f723e */ /* 0x000fce00020006ff */
[----:B---3--:R-:W-:Y:S01]  /*6b340*/  HMMA.16816.F32 R32, R28, R46, R16 ;  /* 0x0000002e1c20723c */ /* 0x008fe20000001810 */
[----:B------:R-:W0:Y:S04]  /*6b350*/  LDSM.16.M88.4 R16, [R0+0x3200] ;  /* 0x003200000010783b */ /* 0x000e280000000200 */
[----:B------:R-:W-:Y:S04]  /*6b360*/  STL.64 [R1+0x7328], R50 ;  /* 0x0073283201007387 */ /* 0x000fe80000100a00 */
[----:B------:R-:W-:Y:S01]  /*6b370*/  STL.64 [R1+0x7320], R48 ;  /* 0x0073203001007387 */ /* 0x000fe20000100a00 */
[----:B------:R-:W-:-:S02]  /*6b380*/  F2FP.F16.E4M3.UNPACK_B R44, R3 ;  /* 0x00000003ff2c723e */ /* 0x000fc400020006ff */
[----:B------:R-:W-:-:S07]  /*6b390*/  F2FP.F16.E4M3.UNPACK_B R45, R2 ;  /* 0x00000002ff2d723e */ /* 0x000fce00020006ff */
        /* <DEDUP_REMOVED lines=8> */
[----:B0-----:R-:W3:Y:S04]  /*6b420*/  LDL.LU.64 R16, [R1+0x8c0] ;  /* 0x0008c00001107983 */ /* 0x001ee80000300a00 */
[----:B-1----:R-:W3:Y:S01]  /*6b430*/  LDL.LU.64 R18, [R1+0x8c8] ;  /* 0x0008c80001127983 */ /* 0x002ee20000300a00 */
[----:B------:R-:W-:Y:S02]  /*6b440*/  F2FP.F16.E4M3.UNPACK_B R42, R7 ;  /* 0x00000007ff2a723e */ /* 0x000fe400020006ff */
[----:B------:R-:W-:Y:S01]  /*6b450*/  F2FP.F16.E4M3.UNPACK_B R43, R6 ;  /* 0x00000006ff2b723e */ /* 0x000fe200020006ff */
[----:B----4-:R-:W-:Y:S01]  /*6b460*/  HMMA.16816.F32 R24, R28, R44, R24 ;  /* 0x0000002c1c18723c */ /* 0x010fe20000001818 */
[----:B------:R-:W-:Y:S04]  /*6b470*/  STL.64 [R1+0x7338], R46 ;  /* 0x0073382e01007387 */ /* 0x000fe80000100a00 */
[----:B------:R-:W-:-:S14]  /*6b480*/  STL.64 [R1+0x7330], R44 ;  /* 0x0073302c01007387 */ /* 0x000fdc0000100a00 */
[----:B------:R-:W-:Y:S04]  /*6b490*/  STL.64 [R1+0x880], R24 ;  /* 0x0008801801007387 */ /* 0x000fe80000100a00 */
[----:B------:R2:W-:Y:S02]  /*6b4a0*/  STL.64 [R1+0x888], R26 ;  /* 0x0008881a01007387 */ /* 0x0005e40000100a00 */
[----:B--2---:R-:W-:Y:S02]  /*6b4b0*/  HMMA.16816.F32 R24, R28, R42, R20 ;  /* 0x0000002a1c18723c */ /* 0x004fe40000001814 */
[----:B------:R-:W2:Y:S04]  /*6b4c0*/  LDL.LU.64 R20, [R1+0x8e0] ;  /* 0x0008e00001147983 */ /* 0x000ea80000300a00 */
[----:B------:R-:W2:-:S13]  /*6b4d0*/  LDL.LU.64 R22, [R1+0x8e8] ;  /* 0x0008e80001167983 */ /* 0x000e9a0000300a00 */
        /* <DEDUP_REMOVED lines=11> */
[----:B0-----:R-:W4:Y:S01]  /*6b590*/  LDL.LU.64 R24, [R1+0x900] ;  /* 0x0009000001187983 */ /* 0x001f220000300a00 */
[----:B---3--:R-:W-:Y:S03]  /*6b5a0*/  HMMA.16816.F32 R16, R28, R40, R16 ;  /* 0x000000281c10723c */ /* 0x008fe60000001810 */
[----:B-1----:R-:W4:-:S15]  /*6b5b0*/  LDL.LU.64 R26, [R1+0x908] ;  /* 0x00090800011a7983 */ /* 0x002f1e0000300a00 */
[----:B------:R-:W-:Y:S01]  /*6b5c0*/  NOP ;  /* 0x0000000000007918 */ /* 0x000fe20000000000 */
[----:B------:R0:W-:Y:S04]  /*6b5d0*/  STL.64 [R1+0x8c0], R16 ;  /* 0x0008c01001007387 */ /* 0x0001e80000100a00 */
[----:B------:R1:W-:Y:S04]  /*6b5e0*/  STL.64 [R1+0x8c8], R18 ;  /* 0x0008c81201007387 */ /* 0x0003e80000100a00 */
[----:B0-----:R-:W3:Y:S04]  /*6b5f0*/  LDL.LU.64 R16, [R1+0x920] ;  /* 0x0009200001107983 */ /* 0x001ee80000300a00 */
[----:B-1----:R-:W3:Y:S01]  /*6b600*/  LDL.LU.64 R18, [R1+0x928] ;  /* 0x0009280001127983 */ /* 0x002ee20000300a00 */
[----:B------:R-:W-:-:S02]  /*6b610*/  F2FP.F16.E4M3.UNPACK_B R38, R11 ;  /* 0x0000000bff26723e */ /* 0x000fc400020006ff */
[----:B------:R-:W-:Y:S01]  /*6b620*/  F2FP.F16.E4M3.UNPACK_B R39, R10 ;  /* 0x0000000aff27723e */ /* 0x000fe200020006ff */
[----:B------:R-:W-:Y:S04]  /*6b630*/  STL.64 [R1+0x7358], R42 ;  /* 0x0073582a01007387 */ /* 0x000fe80000100a00 */
[----:B------:R-:W-:Y:S02]  /*6b640*/  STL.64 [R1+0x7350], R40 ;  /* 0x0073502801007387 */ /* 0x000fe40000100a00 */
        /* <DEDUP_REMOVED lines=8> */
[----:B0-----:R-:W-:Y:S06]  /*6b6d0*/  STL.64 [R1+0x380], R32 ;  /* 0x0003802001007387 */ /* 0x001fec0000100a00 */
[----:B----4-:R-:W-:Y:S01]  /*6b6e0*/  HMMA.16816.F32 R24, R28, R36, R24 ;  /* 0x000000241c18723c */ /* 0x010fe20000001818 */
[----:B------:R-:W-:Y:S01]  /*6b6f0*/  IMAD.MOV.U32 R10, RZ, RZ, R34 ;  /* 0x000000ffff0a7224 */ /* 0x000fe200078e0022 */
[----:B------:R0:W-:Y:S01]  /*6b700*/  STL.64 [R1+0x388], R34 ;  /* 0x0003882201007387 */ /* 0x0001e20000100a00 */
[----:B------:R-:W-:-:S03]  /*6b710*/  IMAD.MOV.U32 R11, RZ, RZ, R35 ;  /* 0x000000ffff0b7224 */ /* 0x000fc600078e0023 */
[----:B------:R-:W-:Y:S04]  /*6b720*/  STL.64 [R1+0x7318], R38 ;  /* 0x0073182601007387 */ /* 0x000fe80000100a00 */
[----:B------:R-:W-:Y:S01]  /*6b730*/  STL.64 [R1+0x7310], R36 ;  /* 0x0073102401007387 */ /* 0x000fe20000100a00 */
[----:B0-----:R-:W-:Y:S02]  /*6b740*/  F2FP.F16.E4M3.UNPACK_B R34, R15 ;  /* 0x0000000fff22723e */ /* 0x001fe400020006ff */
[----:B------:R-:W-:-:S06]  /*6b750*/  F2FP.F16.E4M3.UNPACK_B R35, R14 ;  /* 0x0000000eff23723e */ /* 0x000fcc00020006ff */
[----:B------:R-:W-:Y:S04]  /*6b760*/  STL.64 [R1+0x900], R24 ;  /* 0x0009001801007387 */ /* 0x000fe80000100a00 */
[----:B------:R3:W-:Y:S02]  /*6b770*/  STL.64 [R1+0x908], R26 ;  /* 0x0009081a01007387 */ /* 0x0007e40000100a00 */
[----:B---3--:R-:W-:Y:S02]  /*6b780*/  HMMA.16816.F32 R24, R28, R34, R16 ;  /* 0x000000221c18723c */ /* 0x008fe40000001810 */
[----:B------:R-:W3:Y:S04]  /*6b790*/  LDL.LU.64 R16, [R1+0x960] ;  /* 0x0009600001107983 */ /* 0x000ee80000300a00 */
[----:B------:R-:W3:-:S13]  /*6b7a0*/  LDL.LU.64 R18, [R1+0x968] ;  /* 0x0009680001127983 */ /* 0x000eda0000300a00 */
[----:B------:R-:W-:Y:S04]  /*6b7b0*/  STL.64 [R1+0x920], R24 ;  /* 0x0009201801007387 */ /* 0x000fe80000100a00 */
[----:B------:R-:W-:Y:S04]  /*6b7c0*/  STL.64 [R1+0x928], R26 ;  /* 0x0009281a01007387 */ /* 0x000fe80000100a00 */
[----:B------:R-:W0:Y:S01]  /*6b7d0*/  LDSM.16.M88.4 R24, [R0+0x3800] ;  /* 0x003800000018783b */ /* 0x000e220000000200 */
[----:B------:R-:W-:Y:S02]  /*6b7e0*/  IMAD.MOV.U32 R8, RZ, RZ, R32 ;  /* 0x000000ffff087224 */ /* 0x000fe400078e0020 */
[----:B------:R-:W-:Y:S01]  /*6b7f0*/  IMAD.MOV.U32 R9, RZ, RZ, R33 ;  /* 0x000000ffff097224 */ /* 0x000fe200078e0021 */
[----:B------:R-:W-:-:S02]  /*6b800*/  F2FP.F16.E4M3.UNPACK_B R32, R13 ;  /* 0x0000000dff20723e */ /* 0x000fc400020006ff */
[----:B------:R-:W-:Y:S01]  /*6b810*/  F2FP.F16.E4M3.UNPACK_B R33, R12 ;  /* 0x0000000cff21723e */ /* 0x000fe200020006ff */
[----:B0-----:R0:W-:Y:S01]  /*6b820*/  STL.64 [R1+0x390], R24 ;  /* 0x0003901801007387 */ /* 0x0011e20000100a00 */
[----:B------:R-:W-:Y:S02]  /*6b830*/  IMAD.MOV.U32 R12, RZ, RZ, R24 ;  /* 0x000000ffff0c7224 */ /* 0x000fe400078e0018 */
        /* <DEDUP_REMOVED lines=10> */
[----:B------:R-:W2:Y:S04]  /*6b8e0*/  LDL.LU.64 R36, [R1+0x9a0] ;  /* 0x0009a00001247983 */ /* 0x000ea80000300a00 */
[----:B------:R-:W2:Y:S04]  /*6b8f0*/  LDL.LU.64 R38, [R1+0x9a8] ;  /* 0x0009a80001267983 */ /* 0x000ea80000300a00 */
[----:B------:R-:W-:Y:S04]  /*6b900*/  STL.64 [R1+0x7308], R34 ;  /* 0x0073082201007387 */ /* 0x000fe80000100a00 */
[----:B------:R-:W-:Y:S04]  /*6b910*/  STL.64 [R1+0x7300], R32 ;  /* 0x0073002001007387 */ /* 0x000fe80000100a00 */
[----:B------:R-:W3:Y:S01]  /*6b920*/  LDSM.16.M88.4 R32, [R0+0x3a00] ;  /* 0x003a00000020783b */ /* 0x000ee20000000200 */
[----:B------:R-:W-:-:S02]  /*6b930*/  F2FP.F16.E4M3.UNPACK_B R2, R2 ;  /* 0x00000002ff02723e */ /* 0x000fc400020006ff */
[----:B------:R-:W-:Y:S02]  /*6b940*/  F2FP.F16.E4M3.UNPACK_B R3, R3 ;  /* 0x00000003ff03723e */ /* 0x000fe400020006ff */
[----:B------:R-:W-:Y:S02]  /*6b950*/  F2FP.F16.E4M3.UNPACK_B R4, R4 ;  /* 0x00000004ff04723e */ /* 0x000fe400020006ff */
[----:B------:R-:W-:Y:S01]  /*6b960*/  F2FP.F16.E4M3.UNPACK_B R5, R5 ;  /* 0x00000005ff05723e */ /* 0x000fe200020006ff */
[----:B0-----:R-:W2:Y:S04]  /*6b970*/  LDL.LU.64 R20, [R1+0x9c0] ;  /* 0x0009c00001147983 */ /* 0x001ea80000300a00 */
[----:B-1----:R-:W2:Y:S01]  /*6b980*/  LDL.LU.64 R22, [R1+0x9c8] ;  /* 0x0009c80001167983 */ /* 0x002ea20000300a00 */
[----:B------:R-:W-:-:S02]  /*6b990*/  F2FP.F16.E4M3.UNPACK_B R6, R6 ;  /* 0x00000006ff06723e */ /* 0x000fc400020006ff */
[----:B------:R-:W-:Y:S01]  /*6b9a0*/  F2FP.F16.E4M3.UNPACK_B R7, R7 ;  /* 0x00000007ff07723e */ /* 0x000fe200020006ff */
[----:B---3--:R-:W-:-:S15]  /*6b9b0*/  HMMA.16816.F32 R16, R28, R2, R16 ;  /* 0x000000021c10723c */ /* 0x008fde0000001810 */
[----:B------:R-:W-:-:S04]  /*6b9c0*/  NOP ;  /* 0x0000000000007918 */ /* 0x000fc80000000000 */
[----:B------:R0:W-:Y:S04]  /*6b9d0*/  STL.64 [R1+0x960], R16 ;  /* 0x0009601001007387 */ /* 0x0001e80000100a00 */
[----:B------:R1:W-:Y:S04]  /*6b9e0*/  STL.64 [R1+0x968], R18 ;  /* 0x0009681201007387 */ /* 0x0003e80000100a00 */
[----:B------:R-:W-:Y:S04]  /*6b9f0*/  STL.64 [R1+0x3a0], R32 ;  /* 0x0003a02001007387 */ /* 0x000fe80000100a00 */
[----:B------:R4:W-:Y:S01]  /*6ba00*/  STL.64 [R1+0x3a8], R34 ;  /* 0x0003a82201007387 */ /* 0x0009e20000100a00 */
[----:B0-----:R-:W-:-:S02]  /*6ba10*/  IMAD.MOV.U32 R16, RZ, RZ, R32 ;  /* 0x000000ffff107224 */ /* 0x001fc400078e0020 */
[----:B------:R-:W-:Y:S02]  /*6ba20*/  IMAD.MOV.U32 R17, RZ, RZ, R33 ;  /* 0x000000ffff117224 */ /* 0x000fe400078e0021 */
[----:B-1----:R-:W-:Y:S02]  /*6ba30*/  IMAD.MOV.U32 R18, RZ, RZ, R34 ;  /* 0x000000ffff127224 */ /* 0x002fe400078e0022 */
[----:B------:R-:W-:Y:S02]  /*6ba40*/  IMAD.MOV.U32 R19, RZ, RZ, R35 ;  /* 0x000000ffff137224 */ /* 0x000fe400078e0023 */
[----:B----4-:R-:W-:Y:S01]  /*6ba50*/  HMMA.16816.F32 R32, R28, R4, R24 ;  /* 0x000000041c20723c */ /* 0x010fe20000001818 */
[----:B------:R-:W3:Y:S04]  /*6ba60*/  LDL.LU.64 R24, [R1+0x9e0] ;  /* 0x0009e00001187983 */ /* 0x000ee80000300a00 */
[----:B------:R-:W3:-:S14]  /*6ba70*/  LDL.LU.64 R26, [R1+0x9e8] ;  /* 0x0009e800011a7983 */ /* 0x000edc0000300a00 */
[----:B------:R-:W-:Y:S04]  /*6ba80*/  STL.64 [R1+0x980], R32 ;  /* 0x0009802001007387 */ /* 0x000fe80000100a00 */
[----:B------:R2:W-:Y:S04]  /*6ba90*/  STL.64 [R1+0x988], R34 ;  /* 0x0009882201007387 */ /* 0x0005e80000100a00 */
[----:B------:R-:W-:Y:S04]  /*6baa0*/  STL.64 [R1+0x7378], R6 ;  /* 0x0073780601007387 */ /* 0x000fe80000100a00 */
[----:B------:R0:W-:Y:S01]  /*6bab0*/  STL.64 [R1+0x7370], R4 ;  /* 0x0073700401007387 */ /* 0x0001e20000100a00 */
[----:B--2---:R-:W-:Y:S01]  /*6bac0*/  HMMA.16816.F32 R32, R28, R6, R36 ;  /* 0x000000061c20723c */ /* 0x004fe20000001824 */
[----:B------:R-:W-:-:S02]  /*6bad0*/  F2FP.F16.E4M3.UNPACK_B R8, R8 ;  /* 0x00000008ff08723e */ /* 0x000fc400020006ff */
[----:B------:R-:W-:Y:S02]  /*6bae0*/  F2FP.F16.E4M3.UNPACK_B R9, R9 ;  /* 0x00000009ff09723e */ /* 0x000fe400020006ff */
[----:B------:R-:W-:Y:S02]  /*6baf0*/  F2FP.F16.E4M3.UNPACK_B R10, R10 ;  /* 0x0000000aff0a723e */ /* 0x000fe400020006ff */
[----:B------:R-:W-:Y:S02]  /*6bb00*/  F2FP.F16.E4M3.UNPACK_B R11, R11 ;  /* 0x0000000bff0b723e */ /* 0x000fe400020006ff */
[----:B------:R-:W-:Y:S02]  /*6bb10*/  F2FP.F16.E4M3.UNPACK_B R12, R12 ;  /* 0x0000000cff0c723e */ /* 0x000fe400020006ff */
[----:B------:R-:W-:Y:S01]  /*6bb20*/  F2FP.F16.E4M3.UNPACK_B R13, R13 ;  /* 0x0000000dff0d723e */ /* 0x000fe200020006ff */
[----:B------:R-:W-:Y:S07]  /*6bb30*/  LDSM.16.M88.4 R36, [R0+0x3e00] ;  /* 0x003e00000024783b */ /* 0x000fee0000000200 */
[----:B------:R-:W-:Y:S04]  /*6bb40*/  STL.64 [R1+0x9a0], R32 ;  /* 0x0009a02001007387 */ /* 0x000fe80000100a00 */
[----:B------:R-:W-:Y:S04]  /*6bb50*/  STL.64 [R1+0x9a8], R34 ;  /* 0x0009a82201007387 */ /* 0x000fe80000100a00 */
[----:B0-----:R-:W2:Y:S04]  /*6bb60*/  LDL.LU.64 R4, [R1+0xa00] ;  /* 0x000a000001047983 */ /* 0x001ea80000300a00 */
[----:B------:R-:W2:Y:S04]  /*6bb70*/  LDL.LU.64 R6, [R1+0xa08] ;  /* 0x000a080001067983 */ /* 0x000ea80000300a00 */
[----:B------:R-:W0:Y:S01]  /*6bb80*/  LDSM.16.M88.4 R32, [R0+0x3c00] ;  /* 0x003c00000020783b */ /* 0x000e220000000200 */
[----:B------:R-:W-:-:S15]  /*6bb90*/  HMMA.16816.F32 R20, R28, R8, R20 ;  /* 0x000000081c14723c */ /* 0x000fde0000001814 */
[----:B------:R-:W-:-:S04]  /*6bba0*/  NOP ;  /* 0x0000000000007918 */ /* 0x000fc80000000000 */
[----:B------:R1:W-:Y:S04]  /*6bbb0*/  STL.64 [R1+0x9c0], R20 ;  /* 0x0009c01401007387 */ /* 0x0003e80000100a00 */
[----:B------:R4:W-:Y:S04]  /*6bbc0*/  STL.64 [R1+0x9c8], R22 ;  /* 0x0009c81601007387 */ /* 0x0009e80000100a00 */
[----:B0-----:R0:W-:Y:S01]  /*6bbd0*/  STL.64 [R1+0x3b0], R32 ;  /* 0x0003b02001007387 */ /* 0x0011e20000100a00 */
[----:B-1----:R-:W-:Y:S02]  /*6bbe0*/  IMAD.MOV.U32 R20, RZ, RZ, R32 ;  /* 0x000000ffff147224 */ /* 0x002fe400078e0020 */
[----:B------:R-:W-:Y:S01]  /*6bbf0*/  IMAD.MOV.U32 R21, RZ, RZ, R33 ;  /* 0x000000ffff157224 */ /* 0x000fe200078e0021 */
[----:B------:R1:W-:Y:S01]  /*6bc00*/  STL.64 [R1+0x3b8], R34 ;  /* 0x0003b82201007387 */ /* 0x0003e20000100a00 */
[----:B----4-:R-:W-:-:S02]  /*6bc10*/  IMAD.MOV.U32 R22, RZ, RZ, R34 ;  /* 0x000000ffff167224 */ /* 0x010fc400078e0022 */
[----:B------:R-:W-:Y:S01]  /*6bc20*/  IMAD.MOV.U32 R23, RZ, RZ, R35 ;  /* 0x000000ffff177224 */ /* 0x000fe200078e0023 */
[----:B0-----:R-:W4:Y:S04]  /*6bc30*/  LDL.LU.64 R32, [R1+0xa30] ;  /* 0x000a300001207983 */ /* 0x001f280000300a00 */
[----:B-1----:R-:W4:Y:S01]  /*6bc40*/  LDL.LU.64 R34, [R1+0xa38] ;  /* 0x000a380001227983 */ /* 0x002f220000300a00 */
[----:B---3--:R-:W-:-:S15]  /*6bc50*/  HMMA.16816.F32 R24, R28, R10, R24 ;  /* 0x0000000a1c18723c */ /* 0x008fde0000001818 */
[----:B------:R-:W-:-:S04]  /*6bc60*/  NOP ;  /* 0x0000000000007918 */ /* 0x000fc80000000000 */
[----:B------:R0:W-:Y:S04]  /*6bc70*/  STL.64 [R1+0x9e0], R24 ;  /* 0x0009e01801007387 */ /* 0x0001e80000100a00 */
[----:B------:R1:W-:Y:S04]  /*6bc80*/  STL.64 [R1+0x9e8], R26 ;  /* 0x0009e81a01007387 */ /* 0x0003e80000100a00 */
[----:B0-----:R-:W3:Y:S04]  /*6bc90*/  LDL.LU.64 R24, [R1+0xa20] ;  /* 0x000a200001187983 */ /* 0x001ee80000300a00 */
[----:B-1----:R-:W3:Y:S04]  /*6bca0*/  LDL.LU.64 R26, [R1+0xa28] ;  /* 0x000a2800011a7983 */ /* 0x002ee80000300a00 */
[----:B------:R-:W-:Y:S04]  /*6bcb0*/  STL.64 [R1+0x7388], R10 ;  /* 0x0073880a01007387 */ /* 0x000fe80000100a00 */
[----:B------:R2:W-:Y:S02]  /*6bcc0*/  STL.64 [R1+0x7380], R8 ;  /* 0x0073800801007387 */ /* 0x0005e40000100a00 */
[----:B--2---:R-:W-:Y:S02]  /*6bcd0*/  HMMA.16816.F32 R8, R28, R12, R4 ;  /* 0x0000000c1c08723c */ /* 0x004fe40000001804 */
[----:B------:R-:W2:Y:S04]  /*6bce0*/  LDL.LU.64 R4, [R1+0xa50] ;  /* 0x000a500001047983 */ /* 0x000ea80000300a00 */
[----:B------:R-:W2:Y:S01]  /*6bcf0*/  LDL.LU.64 R6, [R1+0xa58] ;  /* 0x000a580001067983 */ /* 0x000ea20000300a00 */
[----:B------:R-:W-:-:S02]  /*6bd00*/  F2FP.F16.E4M3.UNPACK_B R14, R14 ;  /* 0x0000000eff0e723e */ /* 0x000fc400020006ff */
[----:B------:R-:W-:-:S10]  /*6bd10*/  F2FP.F16.E4M3.UNPACK_B R15, R15 ;  /* 0x0000000fff0f723e */ /* 0x000fd400020006ff */
[----:B------:R0:W-:Y:S04]  /*6bd20*/  STL.64 [R1+0xa00], R8 ;  /* 0x000a000801007387 */ /* 0x0001e80000100a00 */
[----:B------:R1:W-:Y:S04]  /*6bd30*/  STL.64 [R1+0xa08], R10 ;  /* 0x000a080a01007387 */ /* 0x0003e80000100a00 */
[----:B------:R-:W2:Y:S04]  /*6bd40*/  LDL.LU R0, [R1+0x7428] ;  /* 0x0074280001007983 */ /* 0x000ea80000300800 */
[----:B------:R-:W-:Y:S04]  /*6bd50*/  STL.64 [R1+0x3c0], R36 ;  /* 0x0003c02401007387 */ /* 0x000fe80000100a00 */
[----:B------:R4:W-:Y:S01]  /*6bd60*/  STL.64 [R1+0x3c8], R38 ;  /* 0x0003c82601007387 */ /* 0x0009e20000100a00 */
[----:B0-----:R-:W-:-:S02]  /*6bd70*/  IMAD.MOV.U32 R9, RZ, RZ, R38 ;  /* 0x000000ffff097224 */ /* 0x001fc400078e0026 */
[----:B-1----:R-:W-:Y:S02]  /*6bd80*/  IMAD.MOV.U32 R11, RZ, RZ, R36 ;  /* 0x000000ffff0b7224 */ /* 0x002fe400078e0024 */
[----:B------:R-:W-:Y:S02]  /*6bd90*/  IMAD.MOV.U32 R10, RZ, RZ, R37 ;  /* 0x000000ffff0a7224 */ /* 0x000fe400078e0025 */
[----:B------:R-:W-:Y:S01]  /*6bda0*/  IMAD.MOV.U32 R8, RZ, RZ, R39 ;  /* 0x000000ffff087224 */ /* 0x000fe200078e0027 */
[----:B------:R-:W-:Y:S02]  /*6bdb0*/  F2FP.F16.E4M3.UNPACK_B R16, R16 ;  /* 0x00000010ff10723e */ /* 0x000fe400020006ff */
[----:B------:R-:W-:Y:S01]  /*6bdc0*/  F2FP.F16.E4M3.UNPACK_B R17, R17 ;  /* 0x00000011ff11723e */ /* 0x000fe200020006ff */
[----:B----4-:R-:W-:Y:S01]  /*6bdd0*/  HMMA.16816.F32 R36, R28, R14, R32 ;  /* 0x0000000e1c24723c */ /* 0x010fe20000001820 */
[----:B------:R-:W4:Y:S04]  /*6bde0*/  LDL.LU.64 R32, [R1+0xa70] ;  /* 0x000a700001207983 */ /* 0x000f280000300a00 */
[----:B------:R-:W4:Y:S01]  /*6bdf0*/  LDL.LU.64 R34, [R1+0xa78] ;  /* 0x000a780001227983 */ /* 0x000f220000300a00 */
[----:B------:R-:W-:-:S02]  /*6be00*/  F2FP.F16.E4M3.UNPACK_B R18, R18 ;  /* 0x00000012ff12723e */ /* 0x000fc400020006ff */
[----:B------:R-:W-:-:S11]  /*6be10*/  F2FP.F16.E4M3.UNPACK_B R19, R19 ;  /* 0x00000013ff13723e */ /* 0x000fd600020006ff */
[----:B------:R-:W-:Y:S04]  /*6be20*/  STL.64 [R1+0xa30], R36 ;  /* 0x000a302401007387 */ /* 0x000fe80000100a00 */
[----:B------:R-:W-:Y:S04]  /*6be30*/  STL.64 [R1+0xa38], R38 ;  /* 0x000a382601007387 */ /* 0x000fe80000100a00 */
[----:B------:R-:W-:Y:S04]  /*6be40*/  STL.64 [R1+0x7398], R14 ;  /* 0x0073980e01007387 */ /* 0x000fe80000100a00 */
[----:B------:R3:W-:Y:S02]  /*6be50*/  STL.64 [R1+0x7390], R12 ;  /* 0x0073900c01007387 */ /* 0x0007e40000100a00 */
[----:B---3--:R-:W-:Y:S02]  /*6be60*/  HMMA.16816.F32 R12, R28, R16, R24 ;  /* 0x000000101c0c723c */ /* 0x008fe40000001818 */
[----:B------:R-:W3:Y:S04]  /*6be70*/  LDL.LU.64 R24, [R1+0xa90] ;  /* 0x000a900001187983 */ /* 0x000ee80000300a00 */
[----:B------:R-:W3:-:S13]  /*6be80*/  LDL.LU.64 R26, [R1+0xa98] ;  /* 0x000a9800011a7983 */ /* 0x000eda0000300a00 */
[----:B------:R0:W-:Y:S04]  /*6be90*/  STL.64 [R1+0xa20], R12 ;  /* 0x000a200c01007387 */ /* 0x0001e80000100a00 */
[----:B------:R1:W-:Y:S04]  /*6bea0*/  STL.64 [R1+0xa28], R14 ;  /* 0x000a280e01007387 */ /* 0x0003e80000100a00 */
[----:B0-----:R-:W3:Y:S04]  /*6beb0*/  LDL.LU.64 R12, [R1+0xac0] ;  /* 0x000ac000010c7983 */ /* 0x001ee80000300a00 */
[----:B-1----:R-:W3:Y:S01]  /*6bec0*/  LDL.LU.64 R14, [R1+0xac8] ;  /* 0x000ac800010e7983 */ /* 0x002ee20000300a00 */
[----:B--2---:R-:W-:-:S15]  /*6bed0*/  HMMA.16816.F32 R4, R28, R18, R4 ;  /* 0x000000121c04723c */ /* 0x004fde0000001804 */
[----:B------:R-:W-:-:S04]  /*6bee0*/  NOP ;  /* 0x0000000000007918 */ /* 0x000fc80000000000 */
[----:B------:R0:W-:Y:S04]  /*6bef0*/  STL.64 [R1+0xa50], R4 ;  /* 0x000a500401007387 */ /* 0x0001e80000100a00 */
[----:B------:R1:W-:Y:S04]  /*6bf00*/  STL.64 [R1+0xa58], R6 ;  /* 0x000a580601007387 */ /* 0x0003e80000100a00 */
[----:B0-----:R-:W2:Y:S04]  /*6bf10*/  LDL.LU.64 R4, [R1+0xab0] ;  /* 0x000ab00001047983 */ /* 0x001ea80000300a00 */
[----:B-1----:R-:W2:Y:S01]  /*6bf20*/  LDL.LU.64 R6, [R1+0xab8] ;  /* 0x000ab80001067983 */ /* 0x002ea20000300a00 */
[----:B------:R-:W-:-:S02]  /*6bf30*/  F2FP.F16.E4M3.UNPACK_B R20, R20 ;  /* 0x00000014ff14723e */ /* 0x000fc400020006ff */
[----:B------:R-:W-:Y:S01]  /*6bf40*/  F2FP.F16.E4M3.UNPACK_B R21, R21 ;  /* 0x00000015ff15723e */ /* 0x000fe200020006ff */
[----:B------:R-:W2:Y:S04]  /*6bf50*/  LDL.LU R56, [R1+0x2774] ;  /* 0x0027740001387983 */ /* 0x000ea80000300800 */
[----:B------:R-:W2:Y:S04]  /*6bf60*/  LDL.LU R57, [R1+0x2770] ;  /* 0x0027700001397983 */ /* 0x000ea80000300800 */
[----:B------:R-:W-:Y:S04]  /*6bf70*/  STL.64 [R1+0x73a8], R18 ;  /* 0x0073a81201007387 */ /* 0x000fe80000100a00 */
[----:B------:R4:W-:Y:S01]  /*6bf80*/  STL.64 [R1+0x73a0], R16 ;  /* 0x0073a01001007387 */ /* 0x0009e20000100a00 */
[----:B------:R-:W-:-:S02]  /*6bf90*/  F2FP.F16.E4M3.UNPACK_B R22, R22 ;  /* 0x00000016ff16723e */ /* 0x000fc400020006ff */
[----:B------:R-:W-:Y:S01]  /*6bfa0*/  F2FP.F16.E4M3.UNPACK_B R23, R23 ;  /* 0x00000017ff17723e */ /* 0x000fe200020006ff */
[----:B----4-:R-:W-:-:S15]  /*6bfb0*/  HMMA.16816.F32 R16, R28, R20, R32 ;  /* 0x000000141c10723c */ /* 0x010fde0000001820 */
[----:B------:R-:W-:-:S04]  /*6bfc0*/  NOP ;  /* 0x0000000000007918 */ /* 0x000fc80000000000 */
[----:B------:R-:W-:Y:S04]  /*6bfd0*/  STL.64 [R1+0xa70], R16 ;  /* 0x000a701001007387 */ /* 0x000fe80000100a00 */
[----:B------:R3:W-:Y:S04]  /*6bfe0*/  STL.64 [R1+0xa78], R18 ;  /* 0x000a781201007387 */ /* 0x0007e80000100a00 */
[----:B------:R-:W-:Y:S04]  /*6bff0*/  STL.64 [R1+0x73b8], R22 ;  /* 0x0073b81601007387 */ /* 0x000fe80000100a00 */
[----:B------:R-:W-:Y:S01]  /*6c000*/  STL.64 [R1+0x73b0], R20 ;  /* 0x0073b01401007387 */ /* 0x000fe20000100a00 */
[----:B---3--:R-:W-:Y:S01]  /*6c010*/  HMMA.16816.F32 R16, R28, R22, R24 ;  /* 0x000000161c10723c */ /* 0x008fe20000001818 */
[----:B------:R-:W-:-:S02]  /*6c020*/  F2FP.F16.E4M3.UNPACK_B R24, R11 ;  /* 0x0000000bff18723e */ /* 0x000fc400020006ff */
[----:B------:R-:W-:Y:S02]  /*6c030*/  F2FP.F16.E4M3.UNPACK_B R25, R10 ;  /* 0x0000000aff19723e */ /* 0x000fe400020006ff */
[----:B------:R-:W-:Y:S02]  /*6c040*/  F2FP.F16.E4M3.UNPACK_B R26, R9 ;  /* 0x00000009ff1a723e */ /* 0x000fe400020006ff */
[----:B------:R-:W-:-:S03]  /*6c050*/  F2FP.F16.E4M3.UNPACK_B R27, R8 ;  /* 0x00000008ff1b723e */ /* 0x000fc600020006ff */
[C---:B------:R-:W-:Y:S09]  /*6c060*/  HMMA.16816.F32 R12, R28.reuse, R24, R12 ;  /* 0x000000181c0c723c */ /* 0x040ff2000000180c */
[----:B------:R-:W-:Y:S04]  /*6c070*/  STL.64 [R1+0xa90], R16 ;  /* 0x000a901001007387 */ /* 0x000fe80000100a00 */
[----:B------:R-:W-:Y:S04]  /*6c080*/  STL.64 [R1+0xa98], R18 ;  /* 0x000a981201007387 */ /* 0x000fe80000100a00 */
[----:B------:R-:W-:Y:S04]  /*6c090*/  STL [R1+0x72e8], R24 ;  /* 0x0072e81801007387 */ /* 0x000fe80000100800 */
[----:B------:R-:W-:Y:S04]  /*6c0a0*/  STL [R1+0x72e4], R25 ;  /* 0x0072e41901007387 */ /* 0x000fe80000100800 */
[----:B------:R-:W-:Y:S04]  /*6c0b0*/  STL.64 [R1+0xac0], R12 ;  /* 0x000ac00c01007387 */ /* 0x000fe80000100a00 */
[----:B------:R-:W-:Y:S04]  /*6c0c0*/  STL.64 [R1+0xac8], R14 ;  /* 0x000ac80e01007387 */ /* 0x000fe80000100a00 */
[----:B------:R-:W3:Y:S04]  /*6c0d0*/  LDL.LU R54, [R1+0x277c] ;  /* 0x00277c0001367983 */ /* 0x000ee80000300800 */
[----:B------:R-:W3:Y:S01]  /*6c0e0*/  LDL.LU R55, [R1+0x2778] ;  /* 0x0027780001377983 */ /* 0x000ee20000300800 */
[----:B--2---:R-:W-:-:S15]  /*6c0f0*/  HMMA.16816.F32 R4, R28, R26, R4 ;  /* 0x0000001a1c04723c */ /* 0x004fde0000001804 */
[----:B------:R-:W-:-:S04]  /*6c100*/  NOP ;  /* 0x0000000000007918 */ /* 0x000fc80000000000 */
[----:B------:R-:W-:Y:S04]  /*6c110*/  STL.64 [R1+0xab0], R4 ;  /* 0x000ab00401007387 */ /* 0x000fe80000100a00 */
[----:B------:R-:W-:Y:S04]  /*6c120*/  STL.64 [R1+0xab8], R6 ;  /* 0x000ab80601007387 */ /* 0x000fe80000100a00 */
[----:B------:R-:W2:Y:S04]  /*6c130*/  LDL.LU R34, [R1+0x2784] ;  /* 0x0027840001227983 */ /* 0x000ea80000300800 */
[----:B------:R-:W2:Y:S04]  /*6c140*/  LDL.LU R35, [R1+0x2780] ;  /* 0x0027800001237983 */ /* 0x000ea80000300800 */
[----:B------:R-:W4:Y:S04]  /*6c150*/  LDL R44, [R1+0xf0] ;  /* 0x0000f000012c7983 */ /* 0x000f280000100800 */
[----:B------:R-:W4:Y:S04]  /*6c160*/  LDL R45, [R1+0xf4] ;  /* 0x0000f400012d7983 */ /* 0x000f280000100800 */
[----:B------:R-:W2:Y:S04]  /*6c170*/  LDL.LU R58, [R1+0x278c] ;  /* 0x00278c00013a7983 */ /* 0x000ea80000300800 */
[----:B------:R-:W2:Y:S04]  /*6c180*/  LDL.LU R59, [R1+0x2788] ;  /* 0x00278800013b7983 */ /* 0x000ea80000300800 */
[----:B------:R-:W2:Y:S04]  /*6c190*/  LDL R40, [R1+0x100] ;  /* 0x0001000001287983 */ /* 0x000ea80000100800 */
[----:B------:R-:W2:Y:S04]  /*6c1a0*/  LDL R41, [R1+0x104] ;  /* 0x0001040001297983 */ /* 0x000ea80000100800 */
[----:B------:R-:W2:Y:S04]  /*6c1b0*/  LDL.64 R48, [R1+0xe0] ;  /* 0x0000e00001307983 */ /* 0x000ea80000100a00 */
[----:B------:R-:W-:Y:S04]  /*6c1c0*/  STL [R1+0x72d4], R26 ;  /* 0x0072d41a01007387 */ /* 0x000fe80000100800 */
[----:B------:R-:W-:Y:S04]  /*6c1d0*/  STL [R1+0x72d0], R27 ;  /* 0x0072d01b01007387 */ /* 0x000fe80000100800 */
[----:B------:R-:W2:Y:S04]  /*6c1e0*/  LDL R38, [R1+0x108] ;  /* 0x0001080001267983 */ /* 0x000ea80000100800 */
[----:B------:R-:W2:Y:S04]  /*6c1f0*/  LDL R39, [R1+0x10c] ;  /* 0x00010c0001277983 */ /* 0x000ea80000100800 */
[----:B------:R-:W3:Y:S04]  /*6c200*/  LDL R36, [R1+0x110] ;  /* 0x0001100001247983 */ /* 0x000ee80000100800 */
[----:B------:R-:W3:Y:S04]  /*6c210*/  LDL R37, [R1+0x114] ;  /* 0x0001140001257983 */ /* 0x000ee80000100800 */
[----:B--2---:R0:W-:Y:S04]  /*6c220*/  STL.64 [R1+0x7410], R38 ;  /* 0x0074102601007387 */ /* 0x0041e80000100a00 */
[----:B---3--:R-:W-:Y:S04]  /*6c230*/  STL.64 [R1+0x7408], R36 ;  /* 0x0074082401007387 */ /* 0x008fe80000100a00 */
[----:B------:R-:W2:Y:S04]  /*6c240*/  LDL R42, [R1+0xf8] ;  /* 0x0000f800012a7983 */ /* 0x000ea80000100800 */
[----:B------:R-:W2:Y:S01]  /*6c250*/  LDL R43, [R1+0xfc] ;  /* 0x0000fc00012b7983 */ /* 0x000ea20000100800 */
[----:B------:R-:W-:-:S02]  /*6c260*/  IMAD R28, R57, 0x100, R56 ;  /* 0x00000100391c7824 */ /* 0x000fc400078e0238 */
[----:B------:R-:W-:Y:S02]  /*6c270*/  IMAD R29, R55, 0x100, R54 ;  /* 0x00000100371d7824 */ /* 0x000fe400078e0236 */
[----:B------:R-:W-:Y:S02]  /*6c280*/  IMAD R30, R35, 0x100, R34 ;  /* 0x00000100231e7824 */ /* 0x000fe400078e0222 */
[----:B------:R-:W-:Y:S01]  /*6c290*/  IMAD R31, R59, 0x100, R58 ;  /* 0x000001003b1f7824 */ /* 0x000fe200078e023a */
[----:B--2---:R-:W-:Y:S04]  /*6c2a0*/  STL.64 [R1+0x7420], R42 ;  /* 0x0074202a01007387 */ /* 0x004fe80000100a00 */
[----:B------:R1:W-:Y:S04]  /*6c2b0*/  STL.64 [R1+0x7418], R40 ;  /* 0x0074182801007387 */ /* 0x0003e80000100a00 */
[----:B0-----:R-:W2:Y:S04]  /*6c2c0*/  LDL R38, [R1+0x118] ;  /* 0x0001180001267983 */ /* 0x001ea80000100800 */
[----:B------:R-:W2:Y:S04]  /*6c2d0*/  LDL R39, [R1+0x11c] ;  /* 0x00011c0001277983 */ /* 0x000ea80000100800 */
[----:B------:R-:W3:Y:S04]  /*6c2e0*/  LDL R46, [R1+0xe8] ;  /* 0x0000e800012e7983 */ /* 0x000ee80000100800 */
[----:B------:R-:W3:Y:S04]  /*6c2f0*/  LDL R47, [R1+0xec] ;  /* 0x0000ec00012f7983 */ /* 0x000ee80000100800 */
[----:B------:R-:W2:Y:S04]  /*6c300*/  LDL R52, [R1+0xd8] ;  /* 0x0000d80001347983 */ /* 0x000ea80000100800 */
[----:B------:R-:W2:Y:S04]  /*6c310*/  LDL R53, [R1+0xdc] ;  /* 0x0000dc0001357983 */ /* 0x000ea80000100800 */
[----:B------:R-:W2:Y:S04]  /*6c320*/  LDL.64 R50, [R1+0xd0] ;  /* 0x0000d00001327983 */ /* 0x000ea80000100a00 */
[----:B------:R-:W2:Y:S04]  /*6c330*/  LDL.64 R56, [R1+0xc0] ;  /* 0x0000c00001387983 */ /* 0x000ea80000100a00 */
[----:B------:R-:W2:Y:S04]  /*6c340*/  LDL R54, [R1+0xc8] ;  /* 0x0000c80001367983 */ /* 0x000ea80000100800 */
[----:B------:R-:W2:Y:S04]  /*6c350*/  LDL R55, [R1+0xcc] ;  /* 0x0000cc0001377983 */ /* 0x000ea80000100800 */
[----:B-1----:R-:W2:Y:S04]  /*6c360*/  LDL.LU.64 R40, [R1+0xbd0] ;  /* 0x000bd00001287983 */ /* 0x002ea80000300a00 */
[----:B------:R-:W2:Y:S01]  /*6c370*/  LDL.LU.64 R42, [R1+0xbd8] ;  /* 0x000bd800012a7983 */ /* 0x000ea20000300a00 */
[----:B------:R-:W-:-:S02]  /*6c380*/  F2FP.F16.E4M3.UNPACK_B R28, R28 ;  /* 0x0000001cff1c723e */ /* 0x000fc400020006ff */
[----:B------:R-:W-:Y:S02]  /*6c390*/  F2FP.F16.E4M3.UNPACK_B R29, R29 ;  /* 0x0000001dff1d723e */ /* 0x000fe400020006ff */
[----:B------:R-:W-:Y:S02]  /*6c3a0*/  F2FP.F16.E4M3.UNPACK_B R30, R30 ;  /* 0x0000001eff1e723e */ /* 0x000fe400020006ff */
[----:B------:R-:W-:Y:S01]  /*6c3b0*/  F2FP.F16.E4M3.UNPACK_B R31, R31 ;  /* 0x0000001fff1f723e */ /* 0x000fe200020006ff */
[----:B------:R-:W3:Y:S04]  /*6c3c0*/  LDL.LU.64 R32, [R1+0xbc0] ;  /* 0x000bc00001207983 */ /* 0x000ee80000300a00 */
[----:B------:R-:W3:Y:S04]  /*6c3d0*/  LDL.LU.64 R34, [R1+0xbc8] ;  /* 0x000bc80001227983 */ /* 0x000ee80000300a00 */
[----:B------:R-:W3:Y:S04]  /*6c3e0*/  LDL.LU.64 R20, [R1+0xbb0] ;  /* 0x000bb00001147983 */ /* 0x000ee80000300a00 */
[----:B------:R-:W3:Y:S04]  /*6c3f0*/  LDL.LU.64 R22, [R1+0xbb8] ;  /* 0x000bb80001167983 */ /* 0x000ee80000300a00 */
[----:B------:R-:W3:Y:S04]  /*6c400*/  LDL.LU.64 R16, [R1+0xba0] ;  /* 0x000ba00001107983 */ /* 0x000ee80000300a00 */
[----:B------:R-:W3:Y:S04]  /*6c410*/  LDL.LU.64 R18, [R1+0xba8] ;  /* 0x000ba80001127983 */ /* 0x000ee80000300a00 */
[----:B------:R-:W3:Y:S04]  /*6c420*/  LDL.LU.64 R12, [R1+0xb90] ;  /* 0x000b9000010c7983 */ /* 0x000ee80000300a00 */
[----:B------:R-:W3:Y:S04]  /*6c430*/  LDL.LU.64 R14, [R1+0xb98] ;  /* 0x000b9800010e7983 */ /* 0x000ee80000300a00 */
[----:B------:R-:W4:Y:S04]  /*6c440*/  LDL.LU.64 R4, [R1+0xb80] ;  /* 0x000b800001047983 */ /* 0x000f280000300a00 */
[----:B------:R-:W4:Y:S04]  /*6c450*/  LDL.LU.64 R6, [R1+0xb88] ;  /* 0x000b880001067983 */ /* 0x000f280000300a00 */
[----:B------:R-:W3:Y:S04]  /*6c460*/  LDL.LU.64 R24, [R1+0xb70] ;  /* 0x000b700001187983 */ /* 0x000ee80000300a00 */
[----:B------:R-:W3:Y:S04]  /*6c470*/  LDL.LU.64 R26, [R1+0xb78] ;  /* 0x000b7800011a7983 */ /* 0x000ee80000300a00 */
[----:B------:R-:W3:Y:S04]  /*6c480*/  LDL.LU.64 R8, [R1+0xb60] ;  /* 0x000b600001087983 */ /* 0x000ee80000300a00 */
[----:B------:R-:W3:Y:S04]  /*6c490*/  LDL.LU.64 R10, [R1+0xb68] ;  /* 0x000b6800010a7983 */ /* 0x000ee80000300a00 */
[----:B------:R-:W3:Y:S01]  /*6c4a0*/  LDL.64 R58, [R1+0xb8] ;  /* 0x0000b800013a7983 */ /* 0x000ee20000100a00 */
[----:B--2---:R-:W-:Y:S03]  /*6c4b0*/  HMMA.16816.F32 R36, R28, R38, R40 ;  /* 0x000000261c24723c */ /* 0x004fe60000001828 */
[----:B------:R-:W2:Y:S04]  /*6c4c0*/  LDL.LU.64 R42, [R1+0x7420] ;  /* 0x00742000012a7983 */ /* 0x000ea80000300a00 */
[----:B------:R-:W2:-:S12]  /*6c4d0*/  LDL.LU.64 R40, [R1+0x7418] ;  /* 0x0074180001287983 */ /* 0x000e980000300a00 */
[----:B------:R-:W-:Y:S04]  /*6c4e0*/  STL.64 [R1+0xbd0], R36 ;  /* 0x000bd02401007387 */ /* 0x000fe80000100a00 */
[----:B------:R0:W-:Y:S04]  /*6c4f0*/  STL.64 [R1+0xbd8], R38 ;  /* 0x000bd82601007387 */ /* 0x0001e80000100a00 */
[----:B0-----:R-:W2:Y:S04]  /*6c500*/  LDL.LU.64 R38, [R1+0x7410] ;  /* 0x0074100001267983 */ /* 0x001ea80000300a00 */
[----:B------:R-:W2:Y:S01]  /*6c510*/  LDL.LU.64 R36, [R1+0x7408] ;  /* 0x0074080001247983 */ /* 0x000ea20000300a00 */
[C---:B----4-:R-:W-:Y:S08]  /*6c520*/  HMMA.16816.F32 R4, R28.reuse, R44, R4 ;  /* 0x0000002c1c04723c */ /* 0x050ff00000001804 */
[C---:B---3--:R-:W-:Y:S08]  /*6c530*/  HMMA.16816.F32 R8, R28.reuse, R48, R8 ;  /* 0x000000301c08723c */ /* 0x048ff00000001808 */
[C---:B--2---:R-:W-:Y:S08]  /*6c540*/  HMMA.16816.F32 R32, R28.reuse, R36, R32 ;  /* 0x000000241c20723c */ /* 0x044ff00000001820 */
[C---:B------:R-:W-:Y:S11]  /*6c550*/  HMMA.16816.F32 R16, R28.reuse, R40, R16 ;  /* 0x000000281c10723c */ /* 0x040ff60000001810 */
[----:B------:R-:W-:Y:S04]  /*6c560*/  STL.64 [R1+0xbc0], R32 ;  /* 0x000bc02001007387 */ /* 0x000fe80000100a00 */
[----:B------:R0:W-:Y:S02]  /*6c570*/  STL.64 [R1+0xbc8], R34 ;  /* 0x000bc82201007387 */ /* 0x0001e40000100a00 */
[----:B0-----:R-:W-:Y:S02]  /*6c580*/  HMMA.16816.F32 R32, R28, R38, R20 ;  /* 0x000000261c20723c */ /* 0x001fe40000001814 */
[----:B------:R-:W2:-:S15]  /*6c590*/  LDL.LU.64 R20, [R1+0xb50] ;  /* 0x000b500001147983 */ /* 0x000e9e0000300a00 */
[----:B------:R-:W-:Y:S02]  /*6c5a0*/  NOP ;  /* 0x0000000000007918 */ /* 0x000fe40000000000 */
[----:B------:R-:W-:Y:S04]  /*6c5b0*/  STL.64 [R1+0xbb0], R32 ;  /* 0x000bb02001007387 */ /* 0x000fe80000100a00 */
[----:B------:R0:W-:Y:S04]  /*6c5c0*/  STL.64 [R1+0xbb8], R34 ;  /* 0x000bb82201007387 */ /* 0x0001e80000100a00 */
[----:B------:R-:W2:Y:S01]  /*6c5d0*/  LDL.LU.64 R22, [R1+0xb58] ;  /* 0x000b580001167983 */ /* 0x000ea20000300a00 */
[C---:B0-----:R-:W-:Y:S03]  /*6c5e0*/  HMMA.16816.F32 R32, R28.reuse, R42, R12 ;  /* 0x0000002a1c20723c */ /* 0x041fe6000000180c */
[----:B------:R0:W-:Y:S04]  /*6c5f0*/  STL.64 [R1+0xba0], R16 ;  /* 0x000ba01001007387 */ /* 0x0001e80000100a00 */
[----:B------:R1:W-:Y:S04]  /*6c600*/  STL.64 [R1+0xba8], R18 ;  /* 0x000ba81201007387 */ /* 0x0003e80000100a00 */
[----:B0-----:R-:W3:Y:S04]  /*6c610*/  LDL.LU.64 R16, [R1+0xb40] ;  /* 0x000b400001107983 */ /* 0x001ee80000300a00 */
[----:B-1----:R-:W3:Y:S04]  /*6c620*/  LDL.LU.64 R18, [R1+0xb48] ;  /* 0x000b480001127983 */ /* 0x002ee80000300a00 */
[----:B------:R-:W4:Y:S04]  /*6c630*/  LDL.LU.64 R12, [R1+0xb30] ;  /* 0x000b3000010c7983 */ /* 0x000f280000300a00 */
[----:B------:R-:W-:Y:S04]  /*6c640*/  STL.64 [R1+0xb90], R32 ;  /* 0x000b902001007387 */ /* 0x000fe80000100a00 */
[----:B------:R0:W-:Y:S04]  /*6c650*/  STL.64 [R1+0xb98], R34 ;  /* 0x000b982201007387 */ /* 0x0001e80000100a00 */
[----:B------:R-:W4:Y:S04]  /*6c660*/  LDL.LU.64 R14, [R1+0xb38] ;  /* 0x000b3800010e7983 */ /* 0x000f280000300a00 */
[----:B------:R1:W-:Y:S04]  /*6c670*/  STL.64 [R1+0xb80], R4 ;  /* 0x000b800401007387 */ /* 0x0003e80000100a00 */
[----:B------:R1:W-:Y:S01]  /*6c680*/  STL.64 [R1+0xb88], R6 ;  /* 0x000b880601007387 */ /* 0x0003e20000100a00 */
[----:B0-----:R-:W-:Y:S03]  /*6c690*/  HMMA.16816.F32 R32, R28, R46, R24 ;  /* 0x0000002e1c20723c */ /* 0x001fe60000001818 */
[----:B-1----:R-:W4:Y:S04]  /*6c6a0*/  LDL.LU.64 R4, [R1+0xb20] ;  /* 0x000b200001047983 */ /* 0x002f280000300a00 */
[----:B------:R-:W4:-:S12]  /*6c6b0*/  LDL.LU.64 R6, [R1+0xb28] ;  /* 0x000b280001067983 */ /* 0x000f180000300a00 */
[----:B------:R-:W-:Y:S04]  /*6c6c0*/  STL.64 [R1+0xb70], R32 ;  /* 0x000b702001007387 */ /* 0x000fe80000100a00 */
[----:B------:R-:W-:Y:S04]  /*6c6d0*/  STL.64 [R1+0xb78], R34 ;  /* 0x000b782201007387 */ /* 0x000fe80000100a00 */
[----:B------:R0:W-:Y:S04]  /*6c6e0*/  STL.64 [R1+0xb60], R8 ;  /* 0x000b600801007387 */ /* 0x0001e80000100a00 */
[----:B------:R1:W-:Y:S04]  /*6c6f0*/  STL.64 [R1+0xb68], R10 ;  /* 0x000b680a01007387 */ /* 0x0003e80000100a00 */
[----:B0-----:R-:W4:Y:S04]  /*6c700*/  LDL.LU.64 R8, [R1+0xb10] ;  /* 0x000b100001087983 */ /* 0x001f280000300a00 */
[----:B-1----:R-:W4:Y:S01]  /*6c710*/  LDL.LU.64 R10, [R1+0xb18] ;  /* 0x000b1800010a7983 */ /* 0x002f220000300a00 */
[----:B------:R-:W-:-:S02]  /*6c720*/  IMAD.MOV.U32 R26, RZ, RZ, R48 ;  /* 0x000000ffff1a7224 */ /* 0x000fc400078e0030 */
[----:B------:R-:W-:-:S03]  /*6c730*/  IMAD.MOV.U32 R27, RZ, RZ, R49 ;  /* 0x000000ffff1b7224 */ /* 0x000fc600078e0031 */
[----:B------:R0:W-:Y:S04]  /*6c740*/  STL [R1+0x72dc], R26 ;  /* 0x0072dc1a01007387 */ /* 0x0001e80000100800 */
[----:B------:R1:W-:Y:S01]  /*6c750*/  STL [R1+0x72d8], R27 ;  /* 0x0072d81b01007387 */ /* 0x0003e20000100800 */
[----:B0-----:R-:W-:Y:S02]  /*6c760*/  IMAD.MOV.U32 R26, RZ, RZ, R50 ;  /* 0x000000ffff1a7224 */ /* 0x001fe400078e0032 */
[----:B-1----:R-:W-:Y:S02]  /*6c770*/  IMAD.MOV.U32 R27, RZ, RZ, R51 ;  /* 0x000000ffff1b7224 */ /* 0x002fe400078e0033 */
[----:B------:R-:W-:Y:S01]  /*6c780*/  IMAD.MOV.U32 R25, RZ, RZ, R56 ;  /* 0x000000ffff197224 */ /* 0x000fe200078e0038 */
[C---:B--2---:R-:W-:Y:S01]  /*6c790*/  HMMA.16816.F32 R20, R28.reuse, R52, R20 ;  /* 0x000000341c14723c */ /* 0x044fe20000001814 */
[----:B------:R-:W2:Y:S07]  /*6c7a0*/  LDL.64 R52, [R1+0xb0] ;  /* 0x0000b00001347983 */ /* 0x000eae0000100a00 */
[C---:B---3--:R-:W-:Y:S08]  /*6c7b0*/  HMMA.16816.F32 R16, R28.reuse, R50, R16 ;  /* 0x000000321c10723c */ /* 0x048ff00000001810 */
[C---:B----4-:R-:W-:Y:S03]  /*6c7c0*/  HMMA.16816.F32 R12, R28.reuse, R54, R12 ;  /* 0x000000361c0c723c */ /* 0x050fe6000000180c */
[----:B------:R-:W-:Y:S04]  /*6c7d0*/  STL.64 [R1+0xb50], R20 ;  /* 0x000b501401007387 */ /* 0x000fe80000100a00 */
[----:B------:R-:W-:Y:S01]  /*6c7e0*/  STL.64 [R1+0xb58], R22 ;  /* 0x000b581601007387 */ /* 0x000fe20000100a00 */
[C---:B------:R-:W-:Y:S03]  /*6c7f0*/  HMMA.16816.F32 R4, R28.reuse, R56, R4 ;  /* 0x000000381c04723c */ /* 0x040fe60000001804 */
[----:B------:R-:W-:Y:S04]  /*6c800*/  STL.64 [R1+0xb40], R16 ;  /* 0x000b401001007387 */ /* 0x000fe80000100a00 */
[----:B------:R-:W-:Y:S04]  /*6c810*/  STL.64 [R1+0xb48], R18 ;  /* 0x000b481201007387 */ /* 0x000fe80000100a00 */
[----:B------:R-:W-:Y:S04]  /*6c820*/  STL [R1+0x72ec], R27 ;  /* 0x0072ec1b01007387 */ /* 0x000fe80000100800 */
[----:B------:R-:W-:Y:S04]  /*6c830*/  STL [R1+0x72e0], R26 ;  /* 0x0072e01a01007387 */ /* 0x000fe80000100800 */
[----:B------:R-:W-:Y:S04]  /*6c840*/  STL.64 [R1+0xb30], R12 ;  /* 0x000b300c01007387 */ /* 0x000fe80000100a00 */
[----:B------:R-:W-:Y:S04]  /*6c850*/  STL.64 [R1+0xb38], R14 ;  /* 0x000b380e01007387 */ /* 0x000fe80000100a00 */
[----:B------:R0:W-:Y:S04]  /*6c860*/  STL.64 [R1+0xb20], R4 ;  /* 0x000b200401007387 */ /* 0x0001e80000100a00 */
[----:B------:R1:W-:Y:S01]  /*6c870*/  STL.64 [R1+0xb28], R6 ;  /* 0x000b280601007387 */ /* 0x0003e20000100a00 */
[----:B------:R-:W-:Y:S03]  /*6c880*/  HMMA.16816.F32 R8, R28, R58, R8 ;  /* 0x0000003a1c08723c */ /* 0x000fe60000001808 */
[----:B0-----:R-:W2:Y:S04]  /*6c890*/  LDL.LU.64 R4, [R1+0xb00] ;  /* 0x000b000001047983 */ /* 0x001ea80000300a00 */
[----:B-1----:R-:W2:Y:S01]  /*6c8a0*/  LDL.LU.64 R6, [R1+0xb08] ;  /* 0x000b080001067983 */ /* 0x002ea20000300a00 */
[----:B------:R-:W-:-:S03]  /*6c8b0*/  IMAD.MOV.U32 R26, RZ, RZ, R57 ;  /* 0x000000ffff1a7224 */ /* 0x000fc600078e0039 */
[----:B------:R-:W-:Y:S04]  /*6c8c0*/  STL [R1+0x72f4], R25 ;  /* 0x0072f41901007387 */ /* 0x000fe80000100800 */
[----:B------:R-:W-:Y:S04]  /*6c8d0*/  STL [R1+0x72f0], R26 ;  /* 0x0072f01a01007387 */ /* 0x000fe80000100800 */
[----:B------:R0:W-:Y:S04]  /*6c8e0*/  STL.64 [R1+0xb10], R8 ;  /* 0x000b100801007387 */ /* 0x0001e80000100a00 */
[----:B------:R1:W-:Y:S04]  /*6c8f0*/  STL.64 [R1+0xb18], R10 ;  /* 0x000b180a01007387 */ /* 0x0003e80000100a00 */
[----:B0-----:R-:W3:Y:S04]  /*6c900*/  LDL.LU.64 R8, [R1+0xaf0] ;  /* 0x000af00001087983 */ /* 0x001ee80000300a00 */
[----:B-1----:R-:W3:Y:S04]  /*6c910*/  LDL.LU.64 R10, [R1+0xaf8] ;  /* 0x000af800010a7983 */ /* 0x002ee80000300a00 */
[----:B------:R-:W4:Y:S04]  /*6c920*/  LDL R50, [R1+0x68] ;  /* 0x0000680001327983 */ /* 0x000f280000100800 */
[----:B------:R-:W4:Y:S04]  /*6c930*/  LDL R51, [R1+0x6c] ;  /* 0x00006c0001337983 */ /* 0x000f280000100800 */
[----:B------:R-:W3:Y:S04]  /*6c940*/  LDL R48, [R1+0x70] ;  /* 0x0000700001307983 */ /* 0x000ee80000100800 */
[----:B------:R-:W3:Y:S01]  /*6c950*/  LDL R49, [R1+0x74] ;  /* 0x0000740001317983 */ /* 0x000ee20000100800 */
[----:B------:R-:W-:-:S02]  /*6c960*/  IMAD.MOV.U32 R27, RZ, RZ, R58 ;  /* 0x000000ffff1b7224 */ /* 0x000fc400078e003a */
[----:B------:R-:W-:Y:S01]  /*6c970*/  IMAD.MOV.U32 R24, RZ, RZ, R59 ;  /* 0x000000ffff187224 */ /* 0x000fe200078e003b */
[----:B------:R-:W3:Y:S04]  /*6c980*/  LDL.64 R54, [R1+0xa8] ;  /* 0x0000a80001367983 */ /* 0x000ee80000100a00 */
[----:B------:R-:W3:Y:S04]  /*6c990*/  LDL R58, [R1+0x60] ;  /* 0x00006000013a7983 */ /* 0x000ee80000100800 */
[----:B------:R-:W3:Y:S04]  /*6c9a0*/  LDL R59, [R1+0x64] ;  /* 0x00006400013b7983 */ /* 0x000ee80000100800 */
[----:B------:R-:W3:Y:S04]  /*6c9b0*/  LDL R56, [R1+0xa0] ;  /* 0x0000a00001387983 */ /* 0x000ee80000100800 */
[----:B------:R-:W3:Y:S01]  /*6c9c0*/  LDL R57, [R1+0xa4] ;  /* 0x0000a40001397983 */ /* 0x000ee20000100800 */
[C---:B--2---:R-:W-:Y:S03]  /*6c9d0*/  HMMA.16816.F32 R4, R28.reuse, R52, R4 ;  /* 0x000000341c04723c */ /* 0x044fe60000001804 */
[----:B----4-:R-:W-:Y:S04]  /*6c9e0*/  STL.64 [R1+0x73e0], R50 ;  /* 0x0073e03201007387 */ /* 0x010fe80000100a00 */
[----:B---3--:R-:W-:Y:S04]  /*6c9f0*/  STL.64 [R1+0x73d8], R48 ;  /* 0x0073d83001007387 */ /* 0x008fe80000100a00 */
[----:B------:R-:W2:Y:S04]  /*6ca00*/  LDL R38, [R1+0x78] ;  /* 0x0000780001267983 */ /* 0x000ea80000100800 */
[----:B------:R-:W2:Y:S04]  /*6ca10*/  LDL R39, [R1+0x7c] ;  /* 0x00007c0001277983 */ /* 0x000ea80000100800 */
        /* <DEDUP_REMOVED lines=8> */
[----:B--2---:R-:W-:Y:S04]  /*6caa0*/  STL.64 [R1+0x73f0], R38 ;  /* 0x0073f02601007387 */ /* 0x004fe80000100a00 */
[----:B----4-:R-:W-:Y:S04]  /*6cab0*/  STL.64 [R1+0x73e8], R36 ;  /* 0x0073e82401007387 */ /* 0x010fe80000100a00 */
[----:B------:R-:W2:Y:S04]  /*6cac0*/  LDL R34, [R1+0x88] ;  /* 0x0000880001227983 */ /* 0x000ea80000100800 */
[----:B------:R-:W2:Y:S04]  /*6cad0*/  LDL R35, [R1+0x8c] ;  /* 0x00008c0001237983 */ /* 0x000ea80000100800 */
[----:B------:R-:W4:Y:S04]  /*6cae0*/  LDL R32, [R1+0x90] ;  /* 0x0000900001207983 */ /* 0x000f280000100800 */
[----:B------:R-:W4:Y:S01]  /*6caf0*/  LDL R33, [R1+0x94] ;  /* 0x0000940001217983 */ /* 0x000f220000100800 */
[----:B------:R-:W-:Y:S01]  /*6cb00*/  HMMA.16816.F32 R8, R28, R54, R8 ;  /* 0x000000361c08723c */ /* 0x000fe20000001808 */
[----:B------:R-:W-:-:S02]  /*6cb10*/  IMAD.MOV.U32 R25, RZ, RZ, R52 ;  /* 0x000000ffff197224 */ /* 0x000fc400078e0034 */
[----:B------:R-:W-:Y:S01]  /*6cb20*/  IMAD.MOV.U32 R26, RZ, RZ, R53 ;  /* 0x000000ffff1a7224 */ /* 0x000fe200078e0035 */
[----:B------:R-:W4:Y:S04]  /*6cb30*/  LDL R52, [R1+0x98] ;  /* 0x0000980001347983 */ /* 0x000f280000100800 */
[----:B------:R-:W4:Y:S01]  /*6cb40*/  LDL R53, [R1+0x9c] ;  /* 0x00009c0001357983 */ /* 0x000f220000100800 */
[----:B------:R-:W-:Y:S02]  /*6cb50*/  IMAD.MOV.U32 R27, RZ, RZ, R54 ;  /* 0x000000ffff1b7224 */ /* 0x000fe400078e0036 */
[----:B------:R-:W-:Y:S01]  /*6cb60*/  IMAD.MOV.U32 R24, RZ, RZ, R55 ;  /* 0x000000ffff187224 */ /* 0x000fe200078e0037 */
[C---:B---3--:R-:W-:Y:S01]  /*6cb70*/  HMMA.16816.F32 R4, R28.reuse, R56, R4 ;  /* 0x000000381c04723c */ /* 0x048fe20000001804 */
[----:B--2---:R-:W-:Y:S04]  /*6cb80*/  STL.64 [R1+0x7400], R34 ;  /* 0x0074002201007387 */ /* 0x004fe80000100a00 */
[----:B----4-:R0:W-:Y:S04]  /*6cb90*/  STL.64 [R1+0x73f8], R32 ;  /* 0x0073f82001007387 */ /* 0x0101e80000100a00 */
[----:B------:R-:W-:Y:S04]  /*6cba0*/  STL.64 [R1+0xaf0], R8 ;  /* 0x000af00801007387 */ /* 0x000fe80000100a00 */
[----:B------:R-:W-:Y:S04]  /*6cbb0*/  STL.64 [R1+0xaf8], R10 ;  /* 0x000af80a01007387 */ /* 0x000fe80000100a00 */
[----:B------:R-:W-:Y:S04]  /*6cbc0*/  STL.64 [R1+0x73c8], R26 ;  /* 0x0073c81a01007387 */ /* 0x000fe80000100a00 */
[----:B------:R1:W-:Y:S04]  /*6cbd0*/  STL.64 [R1+0x73c0], R24 ;  /* 0x0073c01801007387 */ /* 0x0003e80000100a00 */
[----:B------:R-:W2:Y:S04]  /*6cbe0*/  LDL.64 R46, [R1+0x30] ;  /* 0x00003000012e7983 */ /* 0x000ea80000100a00 */
[----:B0-----:R-:W3:Y:S04]  /*6cbf0*/  LDL.LU.64 R32, [R1+0xc10] ;  /* 0x000c100001207983 */ /* 0x001ee80000300a00 */
[----:B------:R-:W3:Y:S04]  /*6cc00*/  LDL.LU.64 R34, [R1+0xc18] ;  /* 0x000c180001227983 */ /* 0x000ee80000300a00 */
[----:B------:R0:W-:Y:S04]  /*6cc10*/  STL.64 [R1+0xae0], R4 ;  /* 0x000ae00401007387 */ /* 0x0001e80000100a00 */
[----:B------:R4:W-:Y:S04]  /*6cc20*/  STL.64 [R1+0xae8], R6 ;  /* 0x000ae80601007387 */ /* 0x0009e80000100a00 */
[----:B------:R-:W2:Y:S04]  /*6cc30*/  LDL R44, [R1+0x38] ;  /* 0x00003800012c7983 */ /* 0x000ea80000100800 */
[----:B------:R-:W2:Y:S04]  /*6cc40*/  LDL R45, [R1+0x3c] ;  /* 0x00003c00012d7983 */ /* 0x000ea80000100800 */
[----:B------:R-:W2:Y:S04]  /*6cc50*/  LDL R56, [R1+0x58] ;  /* 0x0000580001387983 */ /* 0x000ea80000100800 */
[----:B------:R-:W2:Y:S04]  /*6cc60*/  LDL R57, [R1+0x5c] ;  /* 0x00005c0001397983 */ /* 0x000ea80000100800 */
[----:B------:R-:W2:Y:S04]  /*6cc70*/  LDL.LU.64 R36, [R1+0xc00] ;  /* 0x000c000001247983 */ /* 0x000ea80000300a00 */
[----:B------:R-:W2:Y:S04]  /*6cc80*/  LDL.LU.64 R38, [R1+0xc08] ;  /* 0x000c080001267983 */ /* 0x000ea80000300a00 */
[----:B------:R-:W2:Y:S04]  /*6cc90*/  LDL.LU.64 R48, [R1+0x2330] ;  /* 0x0023300001307983 */ /* 0x000ea80000300a00 */
[----:B------:R-:W2:Y:S04]  /*6cca0*/  LDL.LU.64 R50, [R1+0x2338] ;  /* 0x0023380001327983 */ /* 0x000ea80000300a00 */
[----:B-1----:R-:W2:Y:S04]  /*6ccb0*/  LDL.LU.64 R24, [R1+0x2320] ;  /* 0x0023200001187983 */ /* 0x002ea80000300a00 */
[----:B------:R-:W2:Y:S04]  /*6ccc0*/  LDL.LU.64 R26, [R1+0x2328] ;  /* 0x00232800011a7983 */ /* 0x000ea80000300a00 */
[----:B------:R-:W2:Y:S04]  /*6ccd0*/  LDL.LU.64 R16, [R1+0x2310] ;  /* 0x0023100001107983 */ /* 0x000ea80000300a00 */
[----:B------:R-:W2:Y:S04]  /*6cce0*/  LDL.LU.64 R18, [R1+0x2318] ;  /* 0x0023180001127983 */ /* 0x000ea80000300a00 */
[----:B------:R-:W2:Y:S04]  /*6ccf0*/  LDL.LU.64 R12, [R1+0x2300] ;  /* 0x00230000010c7983 */ /* 0x000ea80000300a00 */
[----:B------:R-:W2:Y:S04]  /*6cd00*/  LDL.LU.64 R14, [R1+0x2308] ;  /* 0x00230800010e7983 */ /* 0x000ea80000300a00 */
[----:B0-----:R-:W2:Y:S04]  /*6cd10*/  LDL.LU.64 R4, [R1+0x22f0] ;  /* 0x0022f00001047983 */ /* 0x001ea80000300a00 */
[----:B----4-:R-:W4:Y:S04]  /*6cd20*/  LDL.LU.64 R6, [R1+0x22f8] ;  /* 0x0022f80001067983 */ /* 0x010f280000300a00 */
[----:B------:R-:W2:Y:S04]  /*6cd30*/  LDL R42, [R1+0x40] ;  /* 0x00004000012a7983 */ /* 0x000ea80000100800 */
[----:B------:R-:W2:Y:S04]  /*6cd40*/  LDL R43, [R1+0x44] ;  /* 0x00004400012b7983 */ /* 0x000ea80000100800 */
[----:B------:R-:W2:Y:S04]  /*6cd50*/  LDL.LU.64 R8, [R1+0x22e0] ;  /* 0x0022e00001087983 */ /* 0x000ea80000300a00 */
[----:B------:R-:W2:Y:S04]  /*6cd60*/  LDL.LU.64 R10, [R1+0x22e8] ;  /* 0x0022e800010a7983 */ /* 0x000ea80000300a00 */
[----:B------:R-:W2:Y:S04]  /*6cd70*/  LDL R22, [R1+0x50] ;  /* 0x0000500001167983 */ /* 0x000ea80000100800 */
[----:B------:R-:W2:Y:S04]  /*6cd80*/  LDL R23, [R1+0x54] ;  /* 0x0000540001177983 */ /* 0x000ea80000100800 */
[----:B------:R-:W2:Y:S04]  /*6cd90*/  LDL.64 R40, [R1+0x48] ;  /* 0x0000480001287983 */ /* 0x000ea80000100a00 */
[----:B------:R-:W2:Y:S01]  /*6cda0*/  LDL.64 R54, [R1+0x20] ;  /* 0x0000200001367983 */ /* 0x000ea20000100a00 */
[----:B---3--:R-:W-:-:S15]  /*6cdb0*/  HMMA.16816.F32 R32, R28, R52, R32 ;  /* 0x000000341c20723c */ /* 0x008fde0000001820 */
[----:B------:R-:W-:-:S04]  /*6cdc0*/  NOP ;  /* 0x0000000000007918 */ /* 0x000fc80000000000 */
[----:B------:R-:W-:Y:S04]  /*6cdd0*/  STL.64 [R1+0xc10], R32 ;  /* 0x000c102001007387 */ /* 0x000fe80000100a00 */
[----:B------:R0:W-:Y:S04]  /*6cde0*/  STL.64 [R1+0xc18], R34 ;  /* 0x000c182201007387 */ /* 0x0001e80000100a00 */
[----:B0-----:R-:W3:Y:S04]  /*6cdf0*/  LDL.LU.64 R34, [R1+0x7400] ;  /* 0x0074000001227983 */ /* 0x001ee80000300a00 */
[----:B------:R-:W2:Y:S04]  /*6ce00*/  LDL.LU.64 R32, [R1+0x73f8] ;  /* 0x0073f80001207983 */ /* 0x000ea80000300a00 */
[----:B------:R-:W3:Y:S04]  /*6ce10*/  LDL R52, [R1+0x28] ;  /* 0x0000280001347983 */ /* 0x000ee80000100800 */
[----:B------:R-:W3:Y:S01]  /*6ce20*/  LDL R53, [R1+0x2c] ;  /* 0x00002c0001357983 */ /* 0x000ee20000100800 */
[C---:B--2---:R-:W-:Y:S08]  /*6ce30*/  HMMA.16816.F32 R36, R28.reuse, R32, R36 ;  /* 0x000000201c24723c */ /* 0x044ff00000001824 */
[C---:B---3--:R-:W-:Y:S11]  /*6ce40*/  HMMA.16816.F32 R32, R28.reuse, R34, R48 ;  /* 0x000000221c20723c */ /* 0x048ff60000001830 */
[----:B------:R-:W-:Y:S04]  /*6ce50*/  STL.64 [R1+0xc00], R36 ;  /* 0x000c002401007387 */ /* 0x000fe80000100a00 */
[----:B------:R0:W-:Y:S04]  /*6ce60*/  STL.64 [R1+0xc08], R38 ;  /* 0x000c082601007387 */ /* 0x0001e80000100a00 */
[----:B0-----:R-:W2:Y:S04]  /*6ce70*/  LDL.LU.64 R38, [R1+0x73f0] ;  /* 0x0073f00001267983 */ /* 0x001ea80000300a00 */
[----:B------:R-:W3:Y:S04]  /*6ce80*/  LDL.LU.64 R36, [R1+0x73e8] ;  /* 0x0073e80001247983 */ /* 0x000ee80000300a00 */
[----:B------:R-:W4:Y:S04]  /*6ce90*/  LDL.LU.64 R50, [R1+0x73e0] ;  /* 0x0073e00001327983 */ /* 0x000f280000300a00 */
[----:B------:R-:W2:Y:S04]  /*6cea0*/  LDL.LU.64 R48, [R1+0x73d8] ;  /* 0x0073d80001307983 */ /* 0x000ea80000300a00 */
[----:B------:R-:W-:Y:S04]  /*6ceb0*/  STL.64 [R1+0x2330], R32 ;  /* 0x0023302001007387 */ /* 0x000fe80000100a00 */
[----:B------:R3:W-:Y:S02]  /*6cec0*/  STL.64 [R1+0x2338], R34 ;  /* 0x0023382201007387 */ /* 0x0007e40000100a00 */
[C---:B---3--:R-:W-:Y:S08]  /*6ced0*/  HMMA.16816.F32 R32, R28.reuse, R36, R24 ;  /* 0x000000241c20723c */ /* 0x048ff00000001818 */
[C---:B--2---:R-:W-:Y:S08]  /*6cee0*/  HMMA.16816.F32 R24, R28.reuse, R38, R16 ;  /* 0x000000261c18723c */ /* 0x044ff00000001810 */
[C---:B------:R-:W-:Y:S08]  /*6cef0*/  HMMA.16816.F32 R16, R28.reuse, R48, R12 ;  /* 0x000000301c10723c */ /* 0x040ff0000000180c */
[C---:B----4-:R-:W-:Y:S01]  /*6cf00*/  HMMA.16816.F32 R12, R28.reuse, R50, R4 ;  /* 0x000000321c0c723c */ /* 0x050fe20000001804 */
[----:B------:R-:W-:Y:S04]  /*6cf10*/  STL.64 [R1+0x2320], R32 ;  /* 0x0023202001007387 */ /* 0x000fe80000100a00 */
[----:B------:R-:W-:Y:S04]  /*6cf20*/  STL.64 [R1+0x2328], R34 ;  /* 0x0023282201007387 */ /* 0x000fe80000100a00 */
[----:B------:R0:W-:Y:S04]  /*6cf30*/  STL.64 [R1+0x2310], R24 ;  /* 0x0023101801007387 */ /* 0x0001e80000100a00 */
[----:B------:R1:W-:Y:S04]  /*6cf40*/  STL.64 [R1+0x2318], R26 ;  /* 0x0023181a01007387 */ /* 0x0003e80000100a00 */
[----:B------:R-:W2:Y:S04]  /*6cf50*/  LDL.LU.64 R4, [R1+0x22d0] ;  /* 0x0022d00001047983 */ /* 0x000ea80000300a00 */
[----:B------:R3:W-:Y:S04]  /*6cf60*/  STL.64 [R1+0x2300], R16 ;  /* 0x0023001001007387 */ /* 0x0007e80000100a00 */
[----:B------:R4:W-:Y:S04]  /*6cf70*/  STL.64 [R1+0x2308], R18 ;  /* 0x0023081201007387 */ /* 0x0009e80000100a00 */
[----:B------:R-:W2:Y:S01]  /*6cf80*/  LDL.LU.64 R6, [R1+0x22d8] ;  /* 0x0022d80001067983 */ /* 0x000ea20000300a00 */
[----:B------:R-:W-:Y:S03]  /*6cf90*/  HMMA.16816.F32 R8, R28, R58, R8 ;  /* 0x0000003a1c08723c */ /* 0x000fe60000001808 */
[----:B------:R0:W-:Y:S04]  /*6cfa0*/  STL.64 [R1+0x22f0], R12 ;  /* 0x0022f00c01007387 */ /* 0x0001e80000100a00 */
[----:B------:R1:W-:Y:S04]  /*6cfb0*/  STL.64 [R1+0x22f8], R14 ;  /* 0x0022f80e01007387 */ /* 0x0003e80000100a00 */
[----:B------:R-:W2:Y:S04]  /*6cfc0*/  LDL.64 R50, [R1+0x10] ;  /* 0x0000100001327983 */ /* 0x000ea80000100a00 */
[----:B0-----:R-:W2:Y:S04]  /*6cfd0*/  LDL.LU.64 R24, [R1+0x22c0] ;  /* 0x0022c00001187983 */ /* 0x001ea80000300a00 */
[----:B-1----:R-:W2:Y:S01]  /*6cfe0*/  LDL.LU.64 R26, [R1+0x22c8] ;  /* 0x0022c800011a7983 */ /* 0x002ea20000300a00 */
[----:B------:R-:W-:-:S03]  /*6cff0*/  IMAD.MOV.U32 R58, RZ, RZ, R0 ;  /* 0x000000ffff3a7224 */ /* 0x000fc600078e0000 */
[----:B------:R0:W-:Y:S04]  /*6d000*/  STL.64 [R1+0x22e0], R8 ;  /* 0x0022e00801007387 */ /* 0x0001e80000100a00 */
[----:B------:R1:W-:Y:S04]  /*6d010*/  STL.64 [R1+0x22e8], R10 ;  /* 0x0022e80a01007387 */ /* 0x0003e80000100a00 */
[----:B---3--:R-:W3:Y:S04]  /*6d020*/  LDL.LU.64 R16, [R1+0x22b0] ;  /* 0x0022b00001107983 */ /* 0x008ee80000300a00 */
[----:B----4-:R-:W3:Y:S04]  /*6d030*/  LDL.LU.64 R18, [R1+0x22b8] ;  /* 0x0022b80001127983 */ /* 0x010ee80000300a00 */
[----:B------:R-:W4:Y:S04]  /*6d040*/  LDL.LU.64 R12, [R1+0x22a0] ;  /* 0x0022a000010c7983 */ /* 0x000f280000300a00 */
[----:B------:R-:W4:Y:S04]  /*6d050*/  LDL.LU.64 R14, [R1+0x22a8] ;  /* 0x0022a800010e7983 */ /* 0x000f280000300a00 */
[----:B------:R-:W4:Y:S04]  /*6d060*/  LDL.LU.64 R36, [R1+0x2290] ;  /* 0x0022900001247983 */ /* 0x000f280000300a00 */
[----:B------:R-:W4:Y:S04]  /*6d070*/  LDL.LU.64 R38, [R1+0x2298] ;  /* 0x0022980001267983 */ /* 0x000f280000300a00 */
[----:B------:R-:W4:Y:S04]  /*6d080*/  LDL.LU.64 R32, [R1+0x2280] ;  /* 0x0022800001207983 */ /* 0x000f280000300a00 */
[----:B------:R-:W4:Y:S04]  /*6d090*/  LDL.LU.64 R34, [R1+0x2288] ;  /* 0x0022880001227983 */ /* 0x000f280000300a00 */
[----:B------:R-:W4:Y:S04]  /*6d0a0*/  LDL R48, [R1+0x18] ;  /* 0x0000180001307983 */ /* 0x000f280000100800 */
[----:B------:R-:W4:Y:S04]  /*6d0b0*/  LDL R49, [R1+0x1c] ;  /* 0x00001c0001317983 */ /* 0x000f280000100800 */
[----:B------:R-:W4:Y:S04]  /*6d0c0*/  LDL.LU R0, [R1+0x73d0] ;  /* 0x0073d00001007983 */ /* 0x000f280000300800 */
[----:B------:R-:W4:Y:S04]  /*6d0d0*/  LDL R59, [R1+0x4] ;  /* 0x00000400013b7983 */ /* 0x000f280000100800 */
        /* <DEDUP_REMOVED lines=8> */
[C---:B------:R-:W-:Y:S08]  /*6d160*/  HMMA.16816.F32 R20, R28.reuse, R22, R24 ;  /* 0x000000161c14723c */ /* 0x040ff00000001818 */
[----:B---3--:R-:W-:Y:S01]  /*6d170*/  HMMA.16816.F32 R16, R28, R40, R16 ;  /* 0x000000281c10723c */ /* 0x008fe20000001810 */
[----:B----4-:R-:W-:-:S02]  /*6d180*/  IMAD.MOV.U32 R57, RZ, RZ, R0 ;  /* 0x000000ffff397224 */ /* 0x010fc400078e0000 */
[----:B------:R-:W-:-:S05]  /*6d190*/  IMAD.MOV.U32 R0, RZ, RZ, R41 ;  /* 0x000000ffff007224 */ /* 0x000fca00078e0029 */
[C---:B------:R-:W-:Y:S08]  /*6d1a0*/  HMMA.16816.F32 R40, R28.reuse, R42, R12 ;  /* 0x0000002a1c28723c */ /* 0x040ff0000000180c */
[C---:B------:R-:W-:Y:S01]  /*6d1b0*/  HMMA.16816.F32 R36, R28.reuse, R44, R36 ;  /* 0x0000002c1c24723c */ /* 0x040fe20000001824 */
[----:B------:R-:W3:Y:S07]  /*6d1c0*/  LDL R56, [R1+0x8] ;  /* 0x0000080001387983 */ /* 0x000eee0000100800 */
[C---:B------:R-:W-:Y:S01]  /*6d1d0*/  HMMA.16816.F32 R32, R28.reuse, R46, R32 ;  /* 0x0000002e1c20723c */ /* 0x040fe20000001820 */
[----:B------:R-:W4:Y:S04]  /*6d1e0*/  LDL.LU.64 R26, [R1+0x73c8] ;  /* 0x0073c800011a7983 */ /* 0x000f280000300a00 */
[----:B------:R-:W3:Y:S03]  /*6d1f0*/  LDL.LU.64 R24, [R1+0x73c0] ;  /* 0x0073c00001187983 */ /* 0x000ee60000300a00 */
[----:B------:R-:W-:Y:S01]  /*6d200*/  HMMA.16816.F32 R8, R28, R52, R8 ;  /* 0x000000341c08723c */ /* 0x000fe20000001808 */
[----:B------:R-:W-:Y:S04]  /*6d210*/  STL.64 [R1+0x22c0], R20 ;  /* 0x0022c01401007387 */ /* 0x000fe80000100a00 */
[----:B------:R0:W-:Y:S04]  /*6d220*/  STL.64 [R1+0x22c8], R22 ;  /* 0x0022c81601007387 */ /* 0x0001e80000100a00 */
[----:B0-----:R-:W3:Y:S04]  /*6d230*/  LDL.LU.64 R22, [R1+0x73b8] ;  /* 0x0073b80001167983 */ /* 0x001ee80000300a00 */
[----:B------:R-:W3:Y:S04]  /*6d240*/  LDL.LU.64 R20, [R1+0x73b0] ;  /* 0x0073b00001147983 */ /* 0x000ee80000300a00 */
[----:B------:R-:W-:Y:S04]  /*6d250*/  STL.64 [R1+0x22b0], R16 ;  /* 0x0022b01001007387 */ /* 0x000fe80000100a00 */
[----:B------:R0:W-:Y:S04]  /*6d260*/  STL.64 [R1+0x22b8], R18 ;  /* 0x0022b81201007387 */ /* 0x0001e80000100a00 */
[----:B0-----:R-:W3:Y:S04]  /*6d270*/  LDL.LU.64 R18, [R1+0x73a8] ;  /* 0x0073a80001127983 */ /* 0x001ee80000300a00 */
[----:B------:R-:W3:Y:S04]  /*6d280*/  LDL.LU.64 R16, [R1+0x73a0] ;  /* 0x0073a00001107983 */ /* 0x000ee80000300a00 */
[----:B------:R0:W-:Y:S04]  /*6d290*/  STL [R1+0x7238], R0 ;  /* 0x0072380001007387 */ /* 0x0001e80000100800 */
[----:B------:R-:W3:Y:S04]  /*6d2a0*/  LDL.LU.64 R14, [R1+0x7398] ;  /* 0x00739800010e7983 */ /* 0x000ee80000300a00 */
[----:B------:R-:W3:Y:S04]  /*6d2b0*/  LDL.LU.64 R12, [R1+0x7390] ;  /* 0x00739000010c7983 */ /* 0x000ee80000300a00 */
[----:B------:R-:W-:Y:S04]  /*6d2c0*/  STL.64 [R1+0x22a0], R40 ;  /* 0x0022a02801007387 */ /* 0x000fe80000100a00 */
[----:B------:R-:W-:Y:S04]  /*6d2d0*/  STL.64 [R1+0x22a8], R42 ;  /* 0x0022a82a01007387 */ /* 0x000fe80000100a00 */
[----:B------:R1:W-:Y:S04]  /*6d2e0*/  STL.64 [R1+0x2290], R36 ;  /* 0x0022902401007387 */ /* 0x0003e80000100a00 */
[----:B------:R1:W-:Y:S04]  /*6d2f0*/  STL.64 [R1+0x2298], R38 ;  /* 0x0022982601007387 */ /* 0x0003e80000100a00 */
[----:B------:R-:W3:Y:S04]  /*6d300*/  LDL.LU.64 R44, [R1+0x2250] ;  /* 0x00225000012c7983 */ /* 0x000ee80000300a00 */
[----:B------:R-:W-:Y:S01]  /*6d310*/  STL.64 [R1+0x2280], R32 ;  /* 0x0022802001007387 */ /* 0x000fe20000100a00 */
[----:B0-----:R-:W-:-:S03]  /*6d320*/  IMAD.MOV.U32 R0, RZ, RZ, R47 ;  /* 0x000000ffff007224 */ /* 0x001fc600078e002f */
[----:B------:R-:W-:Y:S04]  /*6d330*/  STL.64 [R1+0x2288], R34 ;  /* 0x0022882201007387 */ /* 0x000fe80000100a00 */
[----:B------:R-:W3:Y:S04]  /*6d340*/  LDL.LU.64 R46, [R1+0x2258] ;  /* 0x00225800012e7983 */ /* 0x000ee80000300a00 */
[----:B-1----:R-:W4:Y:S04]  /*6d350*/  LDL.LU.64 R36, [R1+0x2240] ;  /* 0x0022400001247983 */ /* 0x002f280000300a00 */
[----:B------:R-:W4:Y:S04]  /*6d360*/  LDL.LU.64 R38, [R1+0x2248] ;  /* 0x0022480001267983 */ /* 0x000f280000300a00 */
[----:B------:R-:W-:Y:S04]  /*6d370*/  STL [R1+0x723c], R0 ;  /* 0x00723c0001007387 */ /* 0x000fe80000100800 */
[----:B------:R0:W-:Y:S04]  /*6d380*/  STL.64 [R1+0x2270], R8 ;  /* 0x0022700801007387 */ /* 0x0001e80000100a00 */
[----:B------:R1:W-:Y:S04]  /*6d390*/  STL.64 [R1+0x2278], R10 ;  /* 0x0022780a01007387 */ /* 0x0003e80000100a00 */
[----:B0-----:R-:W4:Y:S01]  /*6d3a0*/  LDL.LU.64 R8, [R1+0x2230] ;  /* 0x0022300001087983 */ /* 0x001f220000300a00 */
[----:B--2---:R-:W-:-:S15]  /*6d3b0*/  HMMA.16816.F32 R4, R28, R54, R4 ;  /* 0x000000361c04723c */ /* 0x004fde0000001804 */
[----:B------:R-:W-:-:S04]  /*6d3c0*/  NOP ;  /* 0x0000000000007918 */ /* 0x000fc80000000000 */
[----:B------:R0:W-:Y:S04]  /*6d3d0*/  STL.64 [R1+0x2260], R4 ;  /* 0x0022600401007387 */ /* 0x0001e80000100a00 */
[----:B------:R2:W-:Y:S04]  /*6d3e0*/  STL.64 [R1+0x2268], R6 ;  /* 0x0022680601007387 */ /* 0x0005e80000100a00 */
[----:B-1----:R-:W4:Y:S04]  /*6d3f0*/  LDL.LU.64 R10, [R1+0x2238] ;  /* 0x00223800010a7983 */ /* 0x002f280000300a00 */
[----:B0-----:R-:W4:Y:S04]  /*6d400*/  LDL.LU.64 R4, [R1+0x2220] ;  /* 0x0022200001047983 */ /* 0x001f280000300a00 */
[----:B--2---:R-:W2:Y:S04]  /*6d410*/  LDL.LU.64 R6, [R1+0x2228] ;  /* 0x0022280001067983 */ /* 0x004ea80000300a00 */
[----:B------:R-:W2:Y:S01]  /*6d420*/  LDL.LU.64 R32, [R1+0x2210] ;  /* 0x0022100001207983 */ /* 0x000ea20000300a00 */
[----:B------:R-:W-:-:S03]  /*6d430*/  IMAD.MOV.U32 R0, RZ, RZ, R55 ;  /* 0x000000ffff007224 */ /* 0x000fc600078e0037 */
[----:B------:R-:W2:Y:S04]  /*6d440*/  LDL.LU.64 R34, [R1+0x2218] ;  /* 0x0022180001227983 */ /* 0x000ea80000300a00 */
[----:B------:R-:W2:Y:S04]  /*6d450*/  LDL.LU.64 R40, [R1+0x2200] ;  /* 0x0022000001287983 */ /* 0x000ea80000300a00 */
[----:B------:R-:W2:Y:S04]  /*6d460*/  LDL.LU.64 R42, [R1+0x2208] ;  /* 0x00220800012a7983 */ /* 0x000ea80000300a00 */
[----:B------:R-:W2:Y:S04]  /*6d470*/  LDL.LU.64 R52, [R1+0x21f0] ;  /* 0x0021f00001347983 */ /* 0x000ea80000300a00 */
[----:B------:R-:W2:Y:S04]  /*6d480*/  LDL.LU.64 R54, [R1+0x21f8] ;  /* 0x0021f80001367983 */ /* 0x000ea80000300a00 */
[----:B------:R0:W-:Y:S01]  /*6d490*/  STL [R1+0x7240], R0 ;  /* 0x0072400001007387 */ /* 0x0001e20000100800 */
[C---:B---3--:R-:W-:Y:S08]  /*6d4a0*/  HMMA.16816.F32 R44, R28.reuse, R48, R44 ;  /* 0x000000301c2c723c */ /* 0x048ff0000000182c */
[----:B----4-:R-:W-:Y:S01]  /*6d4b0*/  HMMA.16816.F32 R36, R28, R50, R36 ;  /* 0x000000321c24723c */ /* 0x010fe20000001824 */
[----:B0-----:R-:W-:-:S10]  /*6d4c0*/  IMAD.MOV.U32 R0, RZ, RZ, R51 ;  /* 0x000000ffff007224 */ /* 0x001fd400078e0033 */
[----:B------:R0:W-:Y:S04]  /*6d4d0*/  STL.64 [R1+0x2250], R44 ;  /* 0x0022502c01007387 */ /* 0x0001e80000100a00 */
[----:B------:R1:W-:Y:S04]  /*6d4e0*/  STL.64 [R1+0x2258], R46 ;  /* 0x0022582e01007387 */ /* 0x0003e80000100a00 */
[----:B0-----:R-:W3:Y:S04]  /*6d4f0*/  LDL.LU.64 R44, [R1+0x21e0] ;  /* 0x0021e000012c7983 */ /* 0x001ee80000300a00 */
[----:B------:R0:W-:Y:S04]  /*6d500*/  STL.64 [R1+0x2240], R36 ;  /* 0x0022402401007387 */ /* 0x0001e80000100a00 */
[----:B------:R4:W-:Y:S04]  /*6d510*/  STL.64 [R1+0x2248], R38 ;  /* 0x0022482601007387 */ /* 0x0009e80000100a00 */
[----:B-1----:R-:W3:Y:S04]  /*6d520*/  LDL.LU.64 R46, [R1+0x21e8] ;  /* 0x0021e800012e7983 */ /* 0x002ee80000300a00 */
[----:B------:R-:W3:Y:S04]  /*6d530*/  LDL.LU.64 R48, [R1+0x21d0] ;  /* 0x0021d00001307983 */ /* 0x000ee80000300a00 */
[----:B------:R-:W3:Y:S04]  /*6d540*/  LDL.LU.64 R50, [R1+0x21d8] ;  /* 0x0021d80001327983 */ /* 0x000ee80000300a00 */
[----:B0-----:R-:W3:Y:S04]  /*6d550*/  LDL.LU.64 R36, [R1+0x21b0] ;  /* 0x0021b00001247983 */ /* 0x001ee80000300a00 */
[----:B----4-:R-:W4:Y:S01]  /*6d560*/  LDL.LU.64 R38, [R1+0x21b8] ;  /* 0x0021b80001267983 */ /* 0x010f220000300a00 */
[C---:B------:R-:W-:Y:S08]  /*6d570*/  HMMA.16816.F32 R8, R28.reuse, R56, R8 ;  /* 0x000000381c08723c */ /* 0x040ff00000001808 */
[C---:B--2---:R-:W-:Y:S11]  /*6d580*/  HMMA.16816.F32 R56, R28.reuse, R58, R4 ;  /* 0x0000003a1c38723c */ /* 0x044ff60000001804 */
[----:B------:R-:W-:Y:S04]  /*6d590*/  STL.64 [R1+0x2230], R8 ;  /* 0x0022300801007387 */ /* 0x000fe80000100a00 */
[----:B------:R0:W-:Y:S04]  /*6d5a0*/  STL.64 [R1+0x2238], R10 ;  /* 0x0022380a01007387 */ /* 0x0001e80000100a00 */
[----:B0-----:R-:W2:Y:S04]  /*6d5b0*/  LDL.LU.64 R10, [R1+0x7388] ;  /* 0x00738800010a7983 */ /* 0x001ea80000300a00 */
[----:B------:R-:W2:Y:S04]  /*6d5c0*/  LDL.LU.64 R8, [R1+0x7380] ;  /* 0x0073800001087983 */ /* 0x000ea80000300a00 */
[----:B------:R-:W2:Y:S04]  /*6d5d0*/  LDL.LU.64 R6, [R1+0x7378] ;  /* 0x0073780001067983 */ /* 0x000ea80000300a00 */
[----:B------:R-:W2:Y:S04]  /*6d5e0*/  LDL.LU.64 R4, [R1+0x7370] ;  /* 0x0073700001047983 */ /* 0x000ea80000300a00 */
[----:B------:R-:W-:Y:S04]  /*6d5f0*/  STL.64 [R1+0x2220], R56 ;  /* 0x0022203801007387 */ /* 0x000fe80000100a00 */
[----:B------:R0:W-:Y:S04]  /*6d600*/  STL.64 [R1+0x2228], R58 ;  /* 0x0022283a01007387 */ /* 0x0001e80000100a00 */
[----:B0-----:R-:W2:Y:S04]  /*6d610*/  LDL.LU.64 R58, [R1+0x7368] ;  /* 0x00736800013a7983 */ /* 0x001ea80000300a00 */
[----:B------:R-:W3:Y:S01]  /*6d620*/  LDL.LU.64 R56, [R1+0x7360] ;  /* 0x0073600001387983 */ /* 0x000ee20000300a00 */
[----:B------:R-:W-:-:S15]  /*6d630*/  HMMA.16816.F32 R32, R28, R60, R32 ;  /* 0x0000003c1c20723c */ /* 0x000fde0000001820 */
[----:B------:R-:W-:-:S04]  /*6d640*/  NOP ;  /* 0x0000000000007918 */ /* 0x000fc80000000000 */
[----:B------:R0:W-:Y:S04]  /*6d650*/  STL.64 [R1+0x2210], R32 ;  /* 0x0022102001007387 */ /* 0x0001e80000100a00 */
[----:B------:R1:W-:Y:S04]  /*6d660*/  STL.64 [R1+0x2218], R34 ;  /* 0x0022182201007387 */ /* 0x0003e80000100a00 */
[----:B0-----:R-:W4:Y:S04]  /*6d670*/  LDL.LU.64 R32, [R1+0x21a0] ;  /* 0x0021a00001207983 */ /* 0x001f280000300a00 */
[----:B-1----:R-:W4:Y:S04]  /*6d680*/  LDL.LU.64 R34, [R1+0x21a8] ;  /* 0x0021a80001227983 */ /* 0x002f280000300a00 */
[----:B------:R-:W-:Y:S01]  /*6d690*/  STL.64 [R1+0x7150], R60 ;  /* 0x0071503c01007387 */ /* 0x000fe20000100a00 */
[C---:B--2---:R-:W-:Y:S08]  /*6d6a0*/  HMMA.16816.F32 R40, R28.reuse, R58, R40 ;  /* 0x0000003a1c28723c */ /* 0x044ff00000001828 */
[C---:B---3--:R-:W-:Y:S11]  /*6d6b0*/  HMMA.16816.F32 R52, R28.reuse, R56, R52 ;  /* 0x000000381c34723c */ /* 0x048ff60000001834 */
[----:B------:R-:W-:Y:S04]  /*6d6c0*/  STL.64 [R1+0x2200], R40 ;  /* 0x0022002801007387 */ /* 0x000fe80000100a00 */
[----:B------:R0:W-:Y:S04]  /*6d6d0*/  STL.64 [R1+0x2208], R42 ;  /* 0x0022082a01007387 */ /* 0x0001e80000100a00 */
[----:B0-----:R-:W2:Y:S04]  /*6d6e0*/  LDL.LU.64 R42, [R1+0x7358] ;  /* 0x00735800012a7983 */ /* 0x001ea80000300a00 */
[----:B------:R-:W3:Y:S04]  /*6d6f0*/  LDL.LU.64 R40, [R1+0x7350] ;  /* 0x0073500001287983 */ /* 0x000ee80000300a00 */
[----:B------:R-:W-:Y:S04]  /*6d700*/  STL.64 [R1+0x21f0], R52 ;  /* 0x0021f03401007387 */ /* 0x000fe80000100a00 */
[----:B------:R0:W-:Y:S04]  /*6d710*/  STL.64 [R1+0x21f8], R54 ;  /* 0x0021f83601007387 */ /* 0x0001e80000100a00 */
[----:B0-----:R-:W2:Y:S04]  /*6d720*/  LDL.LU.64 R54, [R1+0x7348] ;  /* 0x0073480001367983 */ /* 0x001ea80000300a00 */
[----:B------:R-:W3:Y:S04]  /*6d730*/  LDL.LU.64 R52, [R1+0x7340] ;  /* 0x0073400001347983 */ /* 0x000ee80000300a00 */
[----:B------:R-:W-:Y:S04]  /*6d740*/  STL.64 [R1+0x7160], R58 ;  /* 0x0071603a01007387 */ /* 0x000fe80000100a00 */
[----:B------:R0:W-:Y:S04]  /*6d750*/  STL.64 [R1+0x7158], R56 ;  /* 0x0071583801007387 */ /* 0x0001e80000100a00 */
[----:B0-----:R-:W4:Y:S04]  /*6d760*/  LDL.LU.64 R56, [R1+0x21c0] ;  /* 0x0021c00001387983 */ /* 0x001f280000300a00 */
[----:B------:R-:W4:Y:S01]  /*6d770*/  LDL.LU.64 R58, [R1+0x21c8] ;  /* 0x0021c800013a7983 */ /* 0x000f220000300a00 */
        /* <DEDUP_REMOVED lines=8> */
[----:B0-----:R-:W4:Y:S04]  /*6d800*/  LDL.LU.64 R50, [R1+0x7328] ;  /* 0x0073280001327983 */ /* 0x001f280000300a00 */
[----:B------:R-:W2:Y:S04]  /*6d810*/  LDL.LU.64 R48, [R1+0x7320] ;  /* 0x0073200001307983 */ /* 0x000ea80000300a00 */
[----:B------:R-:W-:Y:S04]  /*6d820*/  STL.64 [R1+0x7170], R54 ;  /* 0x0071703601007387 */ /* 0x000fe80000100a00 */
[----:B------:R2:W-:Y:S01]  /*6d830*/  STL.64 [R1+0x7168], R52 ;  /* 0x0071683401007387 */ /* 0x0005e20000100a00 */
[C---:B----4-:R-:W-:Y:S08]  /*6d840*/  HMMA.16816.F32 R56, R28.reuse, R50, R56 ;  /* 0x000000321c38723c */ /* 0x050ff00000001838 */
[C---:B--2---:R-:W-:Y:S01]  /*6d850*/  HMMA.16816.F32 R52, R28.reuse, R48, R36 ;  /* 0x000000301c34723c */ /* 0x044fe20000001824 */
[----:B------:R-:W2:Y:S10]  /*6d860*/  LDL.LU.64 R36, [R1+0x2170] ;  /* 0x0021700001247983 */ /* 0x000eb40000300a00 */
[----:B------:R-:W-:Y:S04]  /*6d870*/  STL.64 [R1+0x21c0], R56 ;  /* 0x0021c03801007387 */ /* 0x000fe80000100a00 */
[----:B------:R-:W-:Y:S04]  /*6d880*/  STL.64 [R1+0x21c8], R58 ;  /* 0x0021c83a01007387 */ /* 0x000fe80000100a00 */
[----:B------:R-:W2:Y:S04]  /*6d890*/  LDL.LU.64 R38, [R1+0x2178] ;  /* 0x0021780001267983 */ /* 0x000ea80000300a00 */
[----:B------:R-:W-:Y:S04]  /*6d8a0*/  STL.64 [R1+0x21b0], R52 ;  /* 0x0021b03401007387 */ /* 0x000fe80000100a00 */
[----:B------:R-:W-:Y:S04]  /*6d8b0*/  STL.64 [R1+0x21b8], R54 ;  /* 0x0021b83601007387 */ /* 0x000fe80000100a00 */
[----:B------:R-:W-:Y:S04]  /*6d8c0*/  STL.64 [R1+0x7180], R50 ;  /* 0x0071803201007387 */ /* 0x000fe80000100a00 */
[----:B------:R0:W-:Y:S04]  /*6d8d0*/  STL.64 [R1+0x7178], R48 ;  /* 0x0071783001007387 */ /* 0x0001e80000100a00 */
[----:B0-----:R-:W3:Y:S04]  /*6d8e0*/  LDL.LU.64 R48, [R1+0x2190] ;  /* 0x0021900001307983 */ /* 0x001ee80000300a00 */
[----:B------:R-:W3:Y:S01]  /*6d8f0*/  LDL.LU.64 R50, [R1+0x2198] ;  /* 0x0021980001327983 */ /* 0x000ee20000300a00 */
[----:B------:R-:W-:Y:S03]  /*6d900*/  HMMA.16816.F32 R52, R28, R46, R32 ;  /* 0x0000002e1c34723c */ /* 0x000fe60000001820 */
[----:B------:R-:W4:Y:S04]  /*6d910*/  LDL.LU.64 R32, [R1+0x2160] ;  /* 0x0021600001207983 */ /* 0x000f280000300a00 */
[----:B------:R-:W4:-:S12]  /*6d920*/  LDL.LU.64 R34, [R1+0x2168] ;  /* 0x0021680001227983 */ /* 0x000f180000300a00 */
[----:B------:R0:W-:Y:S04]  /*6d930*/  STL.64 [R1+0x21a0], R52 ;  /* 0x0021a03401007387 */ /* 0x0001e80000100a00 */
[----:B------:R1:W-:Y:S04]  /*6d940*/  STL.64 [R1+0x21a8], R54 ;  /* 0x0021a83601007387 */ /* 0x0003e80000100a00 */
[----:B------:R-:W2:Y:S04]  /*6d950*/  LDL.LU.64 R56, [R1+0x2140] ;  /* 0x0021400001387983 */ /* 0x000ea80000300a00 */
[----:B------:R-:W2:Y:S04]  /*6d960*/  LDL.LU.64 R58, [R1+0x2148] ;  /* 0x00214800013a7983 */ /* 0x000ea80000300a00 */
[----:B0-----:R-:W2:Y:S04]  /*6d970*/  LDL.LU.64 R52, [R1+0x2130] ;  /* 0x0021300001347983 */ /* 0x001ea80000300a00 */
[----:B-1----:R-:W2:Y:S01]  /*6d980*/  LDL.LU.64 R54, [R1+0x2138] ;  /* 0x0021380001367983 */ /* 0x002ea20000300a00 */
[----:B---3--:R-:W-:-:S15]  /*6d990*/  HMMA.16816.F32 R48, R28, R44, R48 ;  /* 0x0000002c1c30723c */ /* 0x008fde0000001830 */
[----:B------:R-:W-:-:S04]  /*6d9a0*/  NOP ;  /* 0x0000000000007918 */ /* 0x000fc80000000000 */
[----:B------:R0:W-:Y:S04]  /*6d9b0*/  STL.64 [R1+0x2190], R48 ;  /* 0x0021903001007387 */ /* 0x0001e80000100a00 */
[----:B------:R1:W-:Y:S04]  /*6d9c0*/  STL.64 [R1+0x2198], R50 ;  /* 0x0021983201007387 */ /* 0x0003e80000100a00 */
[----:B0-----:R-:W3:Y:S04]  /*6d9d0*/  LDL.LU.64 R48, [R1+0x2120] ;  /* 0x0021200001307983 */ /* 0x001ee80000300a00 */
[----:B-1----:R-:W3:Y:S04]  /*6d9e0*/  LDL.LU.64 R50, [R1+0x2128] ;  /* 0x0021280001327983 */ /* 0x002ee80000300a00 */
[----:B------:R-:W-:Y:S04]  /*6d9f0*/  STL.64 [R1+0x7138], R46 ;  /* 0x0071382e01007387 */ /* 0x000fe80000100a00 */
[----:B------:R0:W-:Y:S04]  /*6da00*/  STL.64 [R1+0x7130], R44 ;  /* 0x0071302c01007387 */ /* 0x0001e80000100a00 */
[----:B0-----:R-:W3:Y:S04]  /*6da10*/  LDL.LU.64 R44, [R1+0x2180] ;  /* 0x00218000012c7983 */ /* 0x001ee80000300a00 */
[----:B------:R-:W3:Y:S01]  /*6da20*/  LDL.LU.64 R46, [R1+0x2188] ;  /* 0x00218800012e7983 */ /* 0x000ee20000300a00 */
[C---:B--2---:R-:W-:Y:S08]  /*6da30*/  HMMA.16816.F32 R36, R28.reuse, R40, R36 ;  /* 0x000000281c24723c */ /* 0x044ff00000001824 */
[----:B---3--:R-:W-:-:S15]  /*6da40*/  HMMA.16816.F32 R44, R28, R42, R44 ;  /* 0x0000002a1c2c723c */ /* 0x008fde000000182c */
[----:B------:R-:W-:-:S04]  /*6da50*/  NOP ;  /* 0x0000000000007918 */ /* 0x000fc80000000000 */
[----:B------:R0:W-:Y:S04]  /*6da60*/  STL.64 [R1+0x2180], R44 ;  /* 0x0021802c01007387 */ /* 0x0001e80000100a00 */
[----:B------:R1:W-:Y:S04]  /*6da70*/  STL.64 [R1+0x2188], R46 ;  /* 0x0021882e01007387 */ /* 0x0003e80000100a00 */
[----:B0-----:R-:W2:Y:S04]  /*6da80*/  LDL.LU.64 R44, [R1+0x2110] ;  /* 0x00211000012c7983 */ /* 0x001ea80000300a00 */
[----:B-1----:R-:W2:Y:S04]  /*6da90*/  LDL.LU.64 R46, [R1+0x2118] ;  /* 0x00211800012e7983 */ /* 0x002ea80000300a00 */
[----:B------:R-:W-:Y:S04]  /*6daa0*/  STL.64 [R1+0x2170], R36 ;  /* 0x0021702401007387 */ /* 0x000fe80000100a00 */
[----:B------:R0:W-:Y:S04]  /*6dab0*/  STL.64 [R1+0x2178], R38 ;  /* 0x0021782601007387 */ /* 0x0001e80000100a00 */
[----:B0-----:R-:W4:Y:S04]  /*6dac0*/  LDL.LU.64 R38, [R1+0x7318] ;  /* 0x0073180001267983 */ /* 0x001f280000300a00 */
[----:B------:R-:W3:Y:S04]  /*6dad0*/  LDL.LU.64 R36, [R1+0x7310] ;  /* 0x0073100001247983 */ /* 0x000ee80000300a00 */
[----:B------:R-:W-:Y:S04]  /*6dae0*/  STL.64 [R1+0x7128], R42 ;  /* 0x0071282a01007387 */ /* 0x000fe80000100a00 */
[----:B------:R0:W-:Y:S04]  /*6daf0*/  STL.64 [R1+0x7120], R40 ;  /* 0x0071202801007387 */ /* 0x0001e80000100a00 */
[----:B0-----:R-:W3:Y:S04]  /*6db00*/  LDL.LU.64 R40, [R1+0x2150] ;  /* 0x0021500001287983 */ /* 0x001ee80000300a00 */
[----:B------:R-:W3:Y:S01]  /*6db10*/  LDL.LU.64 R42, [R1+0x2158] ;  /* 0x00215800012a7983 */ /* 0x000ee20000300a00 */
[----:B----4-:R-:W-:-:S15]  /*6db20*/  HMMA.16816.F32 R32, R28, R38, R32 ;  /* 0x000000261c20723c */ /* 0x010fde0000001820 */
[----:B------:R-:W-:-:S04]  /*6db30*/  NOP ;  /* 0x0000000000007918 */ /* 0x000fc80000000000 */
[----:B------:R-:W-:Y:S04]  /*6db40*/  STL.64 [R1+0x2160], R32 ;  /* 0x0021602001007387 */ /* 0x000fe80000100a00 */
[----:B------:R0:W-:Y:S04]  /*6db50*/  STL.64 [R1+0x2168], R34 ;  /* 0x0021682201007387 */ /* 0x0001e80000100a00 */
[----:B0-----:R-:W4:Y:S04]  /*6db60*/  LDL.LU.64 R34, [R1+0x7308] ;  /* 0x0073080001227983 */ /* 0x001f280000300a00 */
[----:B------:R-:W2:Y:S01]  /*6db70*/  LDL.LU.64 R32, [R1+0x7300] ;  /* 0x0073000001207983 */ /* 0x000ea20000300a00 */
[----:B---3--:R-:W-:Y:S03]  /*6db80*/  HMMA.16816.F32 R40, R28, R36, R40 ;  /* 0x000000241c28723c */ /* 0x008fe60000001828 */
[----:B------:R-:W-:Y:S04]  /*6db90*/  STL.64 [R1+0x7148], R38 ;  /* 0x0071482601007387 */ /* 0x000fe80000100a00 */
[----:B------:R0:W-:-:S12]  /*6dba0*/  STL.64 [R1+0x7140], R36 ;  /* 0x0071402401007387 */ /* 0x0001d80000100a00 */
[----:B------:R-:W-:Y:S04]  /*6dbb0*/  STL.64 [R1+0x2150], R40 ;  /* 0x0021502801007387 */ /* 0x000fe80000100a00 */
[----:B------:R2:W-:Y:S04]  /*6dbc0*/  STL.64 [R1+0x2158], R42 ;  /* 0x0021582a01007387 */ /* 0x0005e80000100a00 */
[----:B0-----:R-:W3:Y:S01]  /*6dbd0*/  LDL.LU.64 R36, [R1+0x2100] ;  /* 0x0021000001247983 */ /* 0x001ee20000300a00 */
[----:B----4-:R-:W-:-:S15]  /*6dbe0*/  HMMA.16816.F32 R56, R28, R34, R56 ;  /* 0x000000221c38723c */ /* 0x010fde0000001838 */
[----:B------:R-:W-:-:S04]  /*6dbf0*/  NOP ;  /* 0x0000000000007918 */ /* 0x000fc80000000000 */
[----:B------:R-:W-:Y:S04]  /*6dc00*/  STL.64 [R1+0x2140], R56 ;  /* 0x0021403801007387 */ /* 0x000fe80000100a00 */
[----:B------:R-:W-:Y:S04]  /*6dc10*/  STL.64 [R1+0x2148], R58 ;  /* 0x0021483a01007387 */ /* 0x000fe80000100a00 */
[----:B------:R-:W3:Y:S01]  /*6dc20*/  LDL.LU.64 R38, [R1+0x2108] ;  /* 0x0021080001267983 */ /* 0x000ee20000300a00 */
[----:B--2---:R-:W-:-:S15]  /*6dc30*/  HMMA.16816.F32 R40, R28, R32, R52 ;  /* 0x000000201c28723c */ /* 0x004fde0000001834 */
[----:B------:R-:W-:-:S04]  /*6dc40*/  NOP ;  /* 0x0000000000007918 */ /* 0x000fc80000000000 */
[----:B------:R-:W-:Y:S04]  /*6dc50*/  STL.64 [R1+0x2130], R40 ;  /* 0x0021302801007387 */ /* 0x000fe80000100a00 */
[----:B------:R-:W-:Y:S04]  /*6dc60*/  STL.64 [R1+0x2138], R42 ;  /* 0x0021382a01007387 */ /* 0x000fe80000100a00 */
[----:B------:R-:W-:Y:S04]  /*6dc70*/  STL.64 [R1+0x7190], R34 ;  /* 0x0071902201007387 */ /* 0x000fe80000100a00 */
[----:B------:R0:W-:Y:S04]  /*6dc80*/  STL.64 [R1+0x7188], R32 ;  /* 0x0071882001007387 */ /* 0x0001e80000100a00 */
[----:B0-----:R-:W2:Y:S04]  /*6dc90*/  LDL.LU.64 R32, [R1+0x20f0] ;  /* 0x0020f00001207983 */ /* 0x001ea80000300a00 */
[----:B------:R-:W2:Y:S01]  /*6dca0*/  LDL.LU.64 R34, [R1+0x20f8] ;  /* 0x0020f80001227983 */ /* 0x000ea20000300a00 */
[----:B------:R-:W-:-:S15]  /*6dcb0*/  HMMA.16816.F32 R40, R28, R2, R48 ;  /* 0x000000021c28723c */ /* 0x000fde0000001830 */
[----:B------:R-:W-:-:S04]  /*6dcc0*/  NOP ;  /* 0x0000000000007918 */ /* 0x000fc80000000000 */
[----:B------:R-:W-:Y:S04]  /*6dcd0*/  STL.64 [R1+0x2120], R40 ;  /* 0x0021202801007387 */ /* 0x000fe80000100a00 */
[----:B------:R0:W-:Y:S04]  /*6dce0*/  STL.64 [R1+0x2128], R42 ;  /* 0x0021282a01007387 */ /* 0x0001e80000100a00 */
[----:B------:R-:W4:Y:S04]  /*6dcf0*/  LDL.LU.64 R56, [R1+0x20e0] ;  /* 0x0020e00001387983 */ /* 0x000f280000300a00 */
[----:B------:R-:W4:Y:S01]  /*6dd00*/  LDL.LU.64 R58, [R1+0x20e8] ;  /* 0x0020e800013a7983 */ /* 0x000f220000300a00 */
[----:B0-----:R-:W-:-:S15]  /*6dd10*/  HMMA.16816.F32 R40, R28, R4, R44 ;  /* 0x000000041c28723c */ /* 0x001fde000000182c */
[----:B------:R-:W-:-:S04]  /*6dd20*/  NOP ;  /* 0x0000000000007918 */ /* 0x000fc80000000000 */
[----:B------:R0:W-:Y:S04]  /*6dd30*/  STL.64 [R1+0x2110], R40 ;  /* 0x0021102801007387 */ /* 0x0001e80000100a00 */
[----:B------:R1:W-:Y:S04]  /*6dd40*/  STL.64 [R1+0x2118], R42 ;  /* 0x0021182a01007387 */ /* 0x0003e80000100a00 */
[----:B------:R-:W4:Y:S04]  /*6dd50*/  LDL.LU.64 R52, [R1+0x20d0] ;  /* 0x0020d00001347983 */ /* 0x000f280000300a00 */
[----:B------:R-:W4:Y:S04]  /*6dd60*/  LDL.LU.64 R54, [R1+0x20d8] ;  /* 0x0020d80001367983 */ /* 0x000f280000300a00 */
[----:B------:R-:W4:Y:S04]  /*6dd70*/  LDL.LU.64 R48, [R1+0x20c0] ;  /* 0x0020c00001307983 */ /* 0x000f280000300a00 */
[----:B------:R-:W4:Y:S04]  /*6dd80*/  LDL.LU.64 R50, [R1+0x20c8] ;  /* 0x0020c80001327983 */ /* 0x000f280000300a00 */
[----:B------:R-:W4:Y:S04]  /*6dd90*/  LDL.LU.64 R44, [R1+0x20b0] ;  /* 0x0020b000012c7983 */ /* 0x000f280000300a00 */
[----:B------:R-:W4:Y:S04]  /*6dda0*/  LDL.LU.64 R46, [R1+0x20b8] ;  /* 0x0020b800012e7983 */ /* 0x000f280000300a00 */
        /* <DEDUP_REMOVED lines=12> */
[----:B------:R-:W2:-:S13]  /*6de70*/  LDL.LU.64 R34, [R1+0x2088] ;  /* 0x0020880001227983 */ /* 0x000e9a0000300a00 */
[----:B------:R-:W-:Y:S04]  /*6de80*/  STL.64 [R1+0x20f0], R4 ;  /* 0x0020f00401007387 */ /* 0x000fe80000100a00 */
[----:B------:R4:W-:Y:S04]  /*6de90*/  STL.64 [R1+0x20f8], R6 ;  /* 0x0020f80601007387 */ /* 0x0009e80000100a00 */
[----:B------:R-:W-:Y:S04]  /*6dea0*/  STL.64 [R1+0x71a0], R10 ;  /* 0x0071a00a01007387 */ /* 0x000fe80000100a00 */
[----:B------:R0:W-:Y:S01]  /*6deb0*/  STL.64 [R1+0x7198], R8 ;  /* 0x0071980801007387 */ /* 0x0001e20000100a00 */
[C---:B----4-:R-:W-:Y:S08]  /*6dec0*/  HMMA.16816.F32 R4, R28.reuse, R10, R56 ;  /* 0x0000000a1c04723c */ /* 0x050ff00000001838 */
[C---:B0-----:R-:W-:Y:S11]  /*6ded0*/  HMMA.16816.F32 R8, R28.reuse, R12, R52 ;  /* 0x0000000c1c08723c */ /* 0x041ff60000001834 */
[----:B------:R-:W-:Y:S04]  /*6dee0*/  STL.64 [R1+0x20e0], R4 ;  /* 0x0020e00401007387 */ /* 0x000fe80000100a00 */
[----:B------:R0:W-:Y:S04]  /*6def0*/  STL.64 [R1+0x20e8], R6 ;  /* 0x0020e80601007387 */ /* 0x0001e80000100a00 */
[----:B------:R-:W-:Y:S01]  /*6df00*/  STL.64 [R1+0x71b0], R14 ;  /* 0x0071b00e01007387 */ /* 0x000fe20000100a00 */
[C---:B0-----:R-:W-:Y:S03]  /*6df10*/  HMMA.16816.F32 R4, R28.reuse, R14, R48 ;  /* 0x0000000e1c04723c */ /* 0x041fe60000001830 */
[----:B------:R-:W-:Y:S04]  /*6df20*/  STL.64 [R1+0x20d0], R8 ;  /* 0x0020d00801007387 */ /* 0x000fe80000100a00 */
[----:B------:R0:W-:Y:S02]  /*6df30*/  STL.64 [R1+0x20d8], R10 ;  /* 0x0020d80a01007387 */ /* 0x0001e40000100a00 */
[C---:B0-----:R-:W-:Y:S02]  /*6df40*/  HMMA.16816.F32 R8, R28.reuse, R16, R44 ;  /* 0x000000101c08723c */ /* 0x041fe4000000182c */
[----:B------:R-:W-:Y:S08]  /*6df50*/  STL.64 [R1+0x71a8], R12 ;  /* 0x0071a80c01007387 */ /* 0x000ff00000100a00 */
[----:B------:R-:W-:Y:S04]  /*6df60*/  STL.64 [R1+0x20c0], R4 ;  /* 0x0020c00401007387 */ /* 0x000fe80000100a00 */
[----:B------:R0:W-:Y:S04]  /*6df70*/  STL.64 [R1+0x20c8], R6 ;  /* 0x0020c80601007387 */ /* 0x0001e80000100a00 */
[----:B------:R-:W4:Y:S01]  /*6df80*/  LDL.LU R48, [R1+0x2798] ;  /* 0x0027980001307983 */ /* 0x000f220000300800 */
[----:B0-----:R-:W-:Y:S03]  /*6df90*/  HMMA.16816.F32 R4, R28, R18, R40 ;  /* 0x000000121c04723c */ /* 0x001fe60000001828 */
[----:B------:R-:W-:Y:S04]  /*6dfa0*/  STL.64 [R1+0x20b0], R8 ;  /* 0x0020b00801007387 */ /* 0x000fe80000100a00 */
[----:B------:R-:W-:Y:S04]  /*6dfb0*/  STL.64 [R1+0x20b8], R10 ;  /* 0x0020b80a01007387 */ /* 0x000fe80000100a00 */
[----:B------:R-:W4:Y:S08]  /*6dfc0*/  LDL.LU R49, [R1+0x2794] ;  /* 0x0027940001317983 */ /* 0x000f300000300800 */
[----:B------:R0:W-:Y:S04]  /*6dfd0*/  STL.64 [R1+0x20a0], R4 ;  /* 0x0020a00401007387 */ /* 0x0001e80000100a00 */
[----:B------:R1:W-:Y:S04]  /*6dfe0*/  STL.64 [R1+0x20a8], R6 ;  /* 0x0020a80601007387 */ /* 0x0003e80000100a00 */
[----:B------:R-:W-:Y:S04]  /*6dff0*/  STL.64 [R1+0x71c0], R18 ;  /* 0x0071c01201007387 */ /* 0x000fe80000100a00 */
[----:B------:R-:W-:Y:S04]  /*6e000*/  STL.64 [R1+0x71b8], R16 ;  /* 0x0071b81001007387 */ /* 0x000fe80000100a00 */
[----:B0-----:R-:W4:Y:S04]  /*6e010*/  LDL.LU.64 R4, [R1+0x2070] ;  /* 0x0020700001047983 */ /* 0x001f280000300a00 */
[----:B-1----:R-:W4:Y:S01]  /*6e020*/  LDL.LU.64 R6, [R1+0x2078] ;  /* 0x0020780001067983 */ /* 0x002f220000300a00 */
[----:B------:R-:W-:-:S02]  /*6e030*/  IMAD.MOV.U32 R58, RZ, RZ, R27 ;  /* 0x000000ffff3a7224 */ /* 0x000fc400078e001b */
[----:B------:R-:W-:Y:S02]  /*6e040*/  IMAD.MOV.U32 R59, RZ, RZ, R24 ;  /* 0x000000ffff3b7224 */ /* 0x000fe400078e0018 */
[----:B------:R-:W-:Y:S02]  /*6e050*/  IMAD.MOV.U32 R56, RZ, RZ, R25 ;  /* 0x000000ffff387224 */ /* 0x000fe400078e0019 */
[----:B------:R-:W-:Y:S01]  /*6e060*/  IMAD.MOV.U32 R57, RZ, RZ, R26 ;  /* 0x000000ffff397224 */ /* 0x000fe200078e001a */
[----:B---3--:R-:W-:-:S15]  /*6e070*/  HMMA.16816.F32 R8, R28, R20, R36 ;  /* 0x000000141c08723c */ /* 0x008fde0000001824 */
[----:B------:R-:W-:-:S04]  /*6e080*/  NOP ;  /* 0x0000000000007918 */ /* 0x000fc80000000000 */
[----:B------:R-:W-:Y:S04]  /*6e090*/  STL.64 [R1+0x2090], R8 ;  /* 0x0020900801007387 */ /* 0x000fe80000100a00 */
[----:B------:R2:W-:Y:S04]  /*6e0a0*/  STL.64 [R1+0x2098], R10 ;  /* 0x0020980a01007387 */ /* 0x0005e80000100a00 */
[----:B------:R-:W3:Y:S04]  /*6e0b0*/  LDL.LU R46, [R1+0x27a0] ;  /* 0x0027a000012e7983 */ /* 0x000ee80000300800 */
[----:B------:R-:W3:Y:S01]  /*6e0c0*/  LDL.LU R47, [R1+0x279c] ;  /* 0x00279c00012f7983 */ /* 0x000ee20000300800 */
[----:B--2---:R-:W-:-:S15]  /*6e0d0*/  HMMA.16816.F32 R8, R28, R22, R32 ;  /* 0x000000161c08723c */ /* 0x004fde0000001820 */
[----:B------:R-:W-:-:S04]  /*6e0e0*/  NOP ;  /* 0x0000000000007918 */ /* 0x000fc80000000000 */
[----:B------:R0:W-:Y:S04]  /*6e0f0*/  STL.64 [R1+0x2080], R8 ;  /* 0x0020800801007387 */ /* 0x0001e80000100a00 */
[----:B------:R1:W-:Y:S04]  /*6e100*/  STL.64 [R1+0x2088], R10 ;  /* 0x0020880a01007387 */ /* 0x0003e80000100a00 */
[----:B------:R-:W2:Y:S04]  /*6e110*/  LDL.LU R44, [R1+0x27a8] ;  /* 0x0027a800012c7983 */ /* 0x000ea80000300800 */
[----:B------:R-:W2:Y:S04]  /*6e120*/  LDL.LU R45, [R1+0x27a4] ;  /* 0x0027a400012d7983 */ /* 0x000ea80000300800 */
[----:B------:R-:W2:Y:S04]  /*6e130*/  LDL.LU R27, [R1+0x72fc] ;  /* 0x0072fc00011b7983 */ /* 0x000ea80000300800 */
[----:B------:R-:W3:Y:S04]  /*6e140*/  LDL.LU R24, [R1+0x72f8] ;  /* 0x0072f80001187983 */ /* 0x000ee80000300800 */
[----:B------:R-:W4:Y:S04]  /*6e150*/  LDL.LU R25, [R1+0x72f4] ;  /* 0x0072f40001197983 */ /* 0x000f280000300800 */
[----:B------:R-:W4:Y:S04]  /*6e160*/  LDL.LU R26, [R1+0x72f0] ;  /* 0x0072f000011a7983 */ /* 0x000f280000300800 */
[----:B------:R-:W4:Y:S04]  /*6e170*/  LDL.LU R42, [R1+0x27b0] ;  /* 0x0027b000012a7983 */ /* 0x000f280000300800 */
[----:B------:R-:W4:Y:S04]  /*6e180*/  LDL.LU R43, [R1+0x27ac] ;  /* 0x0027ac00012b7983 */ /* 0x000f280000300800 */
[----:B------:R-:W-:Y:S04]  /*6e190*/  STL.64 [R1+0x7250], R58 ;  /* 0x0072503a01007387 */ /* 0x000fe80000100a00 */
[----:B------:R-:W-:Y:S01]  /*6e1a0*/  STL.64 [R1+0x7248], R56 ;  /* 0x0072483801007387 */ /* 0x000fe20000100a00 */
[----:B--2---:R-:W-:-:S02]  /*6e1b0*/  IMAD.MOV.U32 R60, RZ, RZ, R27 ;  /* 0x000000ffff3c7224 */ /* 0x004fc400078e001b */
[----:B---3--:R-:W-:Y:S01]  /*6e1c0*/  IMAD.MOV.U32 R61, RZ, RZ, R24 ;  /* 0x000000ffff3d7224 */ /* 0x008fe200078e0018 */
[----:B------:R-:W2:Y:S04]  /*6e1d0*/  LDL.LU R27, [R1+0x72ec] ;  /* 0x0072ec00011b7983 */ /* 0x000ea80000300800 */
[----:B------:R-:W3:Y:S01]  /*6e1e0*/  LDL.LU R24, [R1+0x72e8] ;  /* 0x0072e80001187983 */ /* 0x000ee20000300800 */
[----:B----4-:R-:W-:-:S03]  /*6e1f0*/  IMAD.MOV.U32 R54, RZ, RZ, R25 ;  /* 0x000000ffff367224 */ /* 0x010fc600078e0019 */
[----:B------:R-:W3:Y:S01]  /*6e200*/  LDL.LU R25, [R1+0x72e4] ;  /* 0x0072e40001197983 */ /* 0x000ee20000300800 */
[----:B------:R-:W-:-:S03]  /*6e210*/  IMAD.MOV.U32 R55, RZ, RZ, R26 ;  /* 0x000000ffff377224 */ /* 0x000fc600078e001a */
[----:B------:R-:W4:Y:S04]  /*6e220*/  LDL.LU R26, [R1+0x72e0] ;  /* 0x0072e000011a7983 */ /* 0x000f280000300800 */
[----:B------:R-:W2:Y:S04]  /*6e230*/  LDL R52, [R1+0xc8] ;  /* 0x0000c80001347983 */ /* 0x000ea80000100800 */
[----:B------:R-:W2:Y:S04]  /*6e240*/  LDL R53, [R1+0xcc] ;  /* 0x0000cc0001357983 */ /* 0x000ea80000100800 */
[----:B------:R-:W-:Y:S01]  /*6e250*/  STL.64 [R1+0x7260], R54 ;  /* 0x0072603601007387 */ /* 0x000fe20000100a00 */
[----:B---3--:R-:W-:Y:S03]  /*6e260*/  HMMA.16816.F32 R4, R28, R24, R4 ;  /* 0x000000181c04723c */ /* 0x008fe60000001804 */
[----:B--2---:R-:W-:Y:S04]  /*6e270*/  STL.64 [R1+0x7258], R52 ;  /* 0x0072583401007387 */ /* 0x004fe80000100a00 */
[----:B------:R-:W-:Y:S04]  /*6e280*/  STL.64 [R1+0x71d0], R22 ;  /* 0x0071d01601007387 */ /* 0x000fe80000100a00 */
[----:B------:R-:W-:Y:S04]  /*6e290*/  STL.64 [R1+0x71c8], R20 ;  /* 0x0071c81401007387 */ /* 0x000fe80000100a00 */
[----:B0-----:R-:W2:Y:S04]  /*6e2a0*/  LDL.LU.64 R8, [R1+0xcb0] ;  /* 0x000cb00001087983 */ /* 0x001ea80000300a00 */
[----:B-1----:R-:W2:Y:S01]  /*6e2b0*/  LDL.LU.64 R10, [R1+0xcb8] ;  /* 0x000cb800010a7983 */ /* 0x002ea20000300a00 */
[----:B----4-:R-:W-:-:S02]  /*6e2c0*/  IMAD.MOV.U32 R50, RZ, RZ, R26 ;  /* 0x000000ffff327224 */ /* 0x010fc400078e001a */
[----:B------:R-:W-:Y:S01]  /*6e2d0*/  IMAD.MOV.U32 R51, RZ, RZ, R27 ;  /* 0x000000ffff337224 */ /* 0x000fe200078e001b */
[----:B------:R-:W-:Y:S04]  /*6e2e0*/  STL.64 [R1+0x2070], R4 ;  /* 0x0020700401007387 */ /* 0x000fe80000100a00 */
[----:B------:R0:W-:Y:S04]  /*6e2f0*/  STL.64 [R1+0x2078], R6 ;  /* 0x0020780601007387 */ /* 0x0001e80000100a00 */
[----:B------:R-:W3:Y:S04]  /*6e300*/  LDL.LU R26, [R1+0x72dc] ;  /* 0x0072dc00011a7983 */ /* 0x000ee80000300800 */
[----:B------:R-:W4:Y:S01]  /*6e310*/  LDL.LU R27, [R1+0x72d8] ;  /* 0x0072d800011b7983 */ /* 0x000f220000300800 */
[----:B0-----:R-:W-:-:S03]  /*6e320*/  IMAD R7, R49, 0x100, R48 ;  /* 0x0000010031077824 */ /* 0x001fc600078e0230 */
[----:B------:R-:W2:Y:S04]  /*6e330*/  LDL R48, [R1+0xd8] ;  /* 0x0000d80001307983 */ /* 0x000ea80000100800 */
[----:B------:R-:W2:Y:S04]  /*6e340*/  LDL R49, [R1+0xdc] ;  /* 0x0000dc0001317983 */ /* 0x000ea80000100800 */
[----:B------:R-:W-:Y:S01]  /*6e350*/  STL.64 [R1+0x7270], R50 ;  /* 0x0072703201007387 */ /* 0x000fe20000100a00 */
[----:B------:R-:W-:Y:S02]  /*6e360*/  IMAD R6, R47, 0x100, R46 ;  /* 0x000001002f067824 */ /* 0x000fe400078e022e */
[----:B------:R-:W-:-:S02]  /*6e370*/  IMAD R5, R45, 0x100, R44 ;  /* 0x000001002d057824 */ /* 0x000fc400078e022c */
[----:B---3--:R-:W-:Y:S02]  /*6e380*/  IMAD.MOV.U32 R46, RZ, RZ, R26 ;  /* 0x000000ffff2e7224 */ /* 0x008fe400078e001a */
[----:B----4-:R-:W-:Y:S01]  /*6e390*/  IMAD.MOV.U32 R47, RZ, RZ, R27 ;  /* 0x000000ffff2f7224 */ /* 0x010fe200078e001b */
[----:B--2---:R-:W-:Y:S04]  /*6e3a0*/  STL.64 [R1+0x7268], R48 ;  /* 0x0072683001007387 */ /* 0x004fe80000100a00 */
[----:B------:R-:W2:Y:S04]  /*6e3b0*/  LDL.LU R26, [R1+0x72d4] ;  /* 0x0072d400011a7983 */ /* 0x000ea80000300800 */
[----:B------:R-:W2:Y:S04]  /*6e3c0*/  LDL.LU R27, [R1+0x72d0] ;  /* 0x0072d000011b7983 */ /* 0x000ea80000300800 */
[----:B------:R-:W3:Y:S04]  /*6e3d0*/  LDL R44, [R1+0xe8] ;  /* 0x0000e800012c7983 */ /* 0x000ee80000100800 */
[----:B------:R-:W3:Y:S04]  /*6e3e0*/  LDL R45, [R1+0xec] ;  /* 0x0000ec00012d7983 */ /* 0x000ee80000100800 */
[----:B------:R0:W-:Y:S01]  /*6e3f0*/  STL.64 [R1+0x7280], R46 ;  /* 0x0072802e01007387 */ /* 0x0001e20000100a00 */
[----:B--2---:R-:W-:Y:S03]  /*6e400*/  HMMA.16816.F32 R8, R28, R26, R8 ;  /* 0x0000001a1c08723c */ /* 0x004fe60000001808 */
[----:B---3--:R1:W-:Y:S04]  /*6e410*/  STL.64 [R1+0x7278], R44 ;  /* 0x0072782c01007387 */ /* 0x0083e80000100a00 */
[----:B------:R-:W2:Y:S04]  /*6e420*/  LDL R58, [R1+0xf0] ;  /* 0x0000f000013a7983 */ /* 0x000ea80000100800 */
[----:B------:R-:W2:Y:S04]  /*6e430*/  LDL R59, [R1+0xf4] ;  /* 0x0000f400013b7983 */ /* 0x000ea80000100800 */
[----:B------:R-:W3:Y:S04]  /*6e440*/  LDL R56, [R1+0xf8] ;  /* 0x0000f80001387983 */ /* 0x000ee80000100800 */
[----:B------:R-:W-:Y:S04]  /*6e450*/  STL.64 [R1+0xcb0], R8 ;  /* 0x000cb00801007387 */ /* 0x000fe80000100a00 */
[----:B------:R-:W-:Y:S04]  /*6e460*/  STL.64 [R1+0xcb8], R10 ;  /* 0x000cb80a01007387 */ /* 0x000fe80000100a00 */
[----:B------:R-:W3:Y:S04]  /*6e470*/  LDL R57, [R1+0xfc] ;  /* 0x0000fc0001397983 */ /* 0x000ee80000100800 */
[----:B--2---:R-:W-:Y:S04]  /*6e480*/  STL.64 [R1+0x7290], R58 ;  /* 0x0072903a01007387 */ /* 0x004fe80000100a00 */
[----:B---3--:R-:W-:Y:S04]  /*6e490*/  STL.64 [R1+0x7288], R56 ;  /* 0x0072883801007387 */ /* 0x008fe80000100a00 */
[----:B0-----:R-:W2:Y:S04]  /*6e4a0*/  LDL R46, [R1+0x100] ;  /* 0x00010000012e7983 */ /* 0x001ea80000100800 */
[----:B------:R-:W2:Y:S04]  /*6e4b0*/  LDL R47, [R1+0x104] ;  /* 0x00010400012f7983 */ /* 0x000ea80000100800 */
[----:B-1----:R-:W3:Y:S04]  /*6e4c0*/  LDL R44, [R1+0x108] ;  /* 0x00010800012c7983 */ /* 0x002ee80000100800 */
[----:B------:R-:W3:Y:S04]  /*6e4d0*/  LDL R45, [R1+0x10c] ;  /* 0x00010c00012d7983 */ /* 0x000ee80000100800 */
[----:B--2---:R0:W-:Y:S04]  /*6e4e0*/  STL.64 [R1+0x7298], R46 ;  /* 0x0072982e01007387 */ /* 0x0041e80000100a00 */
[----:B---3--:R1:W-:Y:S04]  /*6e4f0*/  STL.64 [R1+0x72b0], R44 ;  /* 0x0072b02c01007387 */ /* 0x0083e80000100a00 */
[----:B------:R-:W-:Y:S04]  /*6e500*/  STL.64 [R1+0x71e0], R26 ;  /* 0x0071e01a01007387 */ /* 0x000fe80000100a00 */
[----:B------:R-:W-:Y:S04]  /*6e510*/  STL.64 [R1+0x71d8], R24 ;  /* 0x0071d81801007387 */ /* 0x000fe80000100a00 */
[----:B0-----:R-:W2:Y:S04]  /*6e520*/  LDL R46, [R1+0x110] ;  /* 0x00011000012e7983 */ /* 0x001ea80000100800 */
[----:B------:R-:W2:Y:S01]  /*6e530*/  LDL R47, [R1+0x114] ;  /* 0x00011400012f7983 */ /* 0x000ea20000100800 */
[----:B------:R-:W-:-:S02]  /*6e540*/  F2FP.F16.E4M3.UNPACK_B R28, R7 ;  /* 0x00000007ff1c723e */ /* 0x000fc400020006ff */
[----:B------:R-:W-:Y:S01]  /*6e550*/  F2FP.F16.E4M3.UNPACK_B R29, R6 ;  /* 0x00000006ff1d723e */ /* 0x000fe200020006ff */
[----:B--2---:R0:W-:Y:S04]  /*6e560*/  STL.64 [R1+0x72c8], R46 ;  /* 0x0072c82e01007387 */ /* 0x0041e80000100a00 */
[----:B------:R-:W2:Y:S04]  /*6e570*/  LDL R6, [R1+0x118] ;  /* 0x0001180001067983 */ /* 0x000ea80000100800 */
[----:B------:R-:W2:Y:S04]  /*6e580*/  LDL R7, [R1+0x11c] ;  /* 0x00011c0001077983 */ /* 0x000ea80000100800 */
[----:B-1----:R-:W2:Y:S04]  /*6e590*/  LDL.LU.64 R44, [R1+0x2060] ;  /* 0x00206000012c7983 */ /* 0x002ea80000300a00 */
[----:B0-----:R-:W2:Y:S04]  /*6e5a0*/  LDL.LU.64 R46, [R1+0x2068] ;  /* 0x00206800012e7983 */ /* 0x001ea80000300a00 */
[----:B------:R-:W3:Y:S04]  /*6e5b0*/  LDL.LU.64 R56, [R1+0x2030] ;  /* 0x0020300001387983 */ /* 0x000ee80000300a00 */
[----:B------:R-:W4:Y:S04]  /*6e5c0*/  LDL.LU.64 R58, [R1+0x2038] ;  /* 0x00203800013a7983 */ /* 0x000f280000300a00 */
[----:B----4-:R-:W-:Y:S04]  /*6e5d0*/  STL.64 [R1+0x72a8], R58 ;  /* 0x0072a83a01007387 */ /* 0x010fe80000100a00 */
[----:B---3--:R0:W-:Y:S04]  /*6e5e0*/  STL.64 [R1+0x72a0], R56 ;  /* 0x0072a03801007387 */ /* 0x0081e80000100a00 */
[----:B0-----:R-:W3:Y:S04]  /*6e5f0*/  LDL.LU.64 R56, [R1+0x2040] ;  /* 0x0020400001387983 */ /* 0x001ee80000300a00 */
[----:B------:R-:W4:Y:S01]  /*6e600*/  LDL.LU.64 R58, [R1+0x2048] ;  /* 0x00204800013a7983 */ /* 0x000f220000300a00 */
[----:B------:R-:W-:Y:S01]  /*6e610*/  IMAD R4, R43, 0x100, R42 ;  /* 0x000001002b047824 */ /* 0x000fe200078e022a */
[----:B------:R-:W-:-:S04]  /*6e620*/  F2FP.F16.E4M3.UNPACK_B R30, R5 ;  /* 0x00000005ff1e723e */ /* 0x000fc800020006ff */
[----:B------:R-:W-:-:S07]  /*6e630*/  F2FP.F16.E4M3.UNPACK_B R31, R4 ;  /* 0x00000004ff1f723e */ /* 0x000fce00020006ff */
[C---:B--2---:R-:W-:Y:S01]  /*6e640*/  HMMA.16816.F32 R4, R28.reuse, R6, R44 ;  /* 0x000000061c04723c */ /* 0x044fe2000000182c */
[----:B----4-:R-:W-:Y:S04]  /*6e650*/  STL.64 [R1+0x72c0], R58 ;  /* 0x0072c03a01007387 */ /* 0x010fe80000100a00 */
[----:B---3--:R0:W-:Y:S04]  /*6e660*/  STL.64 [R1+0x72b8], R56 ;  /* 0x0072b83801007387 */ /* 0x0081e80000100a00 */
[----:B0-----:R-:W2:Y:S04]  /*6e670*/  LDL.LU.64 R56, [R1+0x2050] ;  /* 0x0020500001387983 */ /* 0x001ea80000300a00 */
[----:B------:R-:W2:Y:S04]  /*6e680*/  LDL.LU.64 R58, [R1+0x2058] ;  /* 0x00205800013a7983 */ /* 0x000ea80000300a00 */
[----:B------:R-:W3:Y:S04]  /*6e690*/  LDL.LU.64 R48, [R1+0x2020] ;  /* 0x0020200001307983 */ /* 0x000ee80000300a00 */
[----:B------:R-:W3:Y:S04]  /*6e6a0*/  LDL.LU.64 R50, [R1+0x2028] ;  /* 0x0020280001327983 */ /* 0x000ee80000300a00 */
[----:B------:R-:W4:Y:S04]  /*6e6b0*/  LDL.LU.64 R52, [R1+0x2010] ;  /* 0x0020100001347983 */ /* 0x000f280000300a00 */
[----:B------:R-:W4:Y:S04]  /*6e6c0*/  LDL.LU.64 R54, [R1+0x2018] ;  /* 0x0020180001367983 */ /* 0x000f280000300a00 */
[----:B------:R-:W2:Y:S04]  /*6e6d0*/  LDL.LU.64 R40, [R1+0x2000] ;  /* 0x0020000001287983 */ /* 0x000ea80000300a00 */
        /* <DEDUP_REMOVED lines=16> */
[----:B------:R0:W-:Y:S04]  /*6e7e0*/  STL.64 [R1+0x2060], R4 ;  /* 0x0020600401007387 */ /* 0x0001e80000100a00 */
[----:B------:R1:W-:Y:S04]  /*6e7f0*/  STL.64 [R1+0x2068], R6 ;  /* 0x0020680601007387 */ /* 0x0003e80000100a00 */
[----:B0-----:R-:W3:Y:S04]  /*6e800*/  LDL.LU.64 R4, [R1+0x1f80] ;  /* 0x001f800001047983 */ /* 0x001ee80000300a00 */
[----:B-1----:R-:W3:Y:S01]  /*6e810*/  LDL.LU.64 R6, [R1+0x1f88] ;  /* 0x001f880001067983 */ /* 0x002ee20000300a00 */
[----:B--2---:R-:W-:Y:S03]  /*6e820*/  HMMA.16816.F32 R44, R28, R46, R56 ;  /* 0x0000002e1c2c723c */ /* 0x004fe60000001838 */
[----:B------:R-:W2:Y:S04]  /*6e830*/  LDL.LU.64 R58, [R1+0x72c0] ;  /* 0x0072c000013a7983 */ /* 0x000ea80000300a00 */
[----:B------:R-:W2:-:S12]  /*6e840*/  LDL.LU.64 R56, [R1+0x72b8] ;  /* 0x0072b80001387983 */ /* 0x000e980000300a00 */
[----:B------:R0:W-:Y:S04]  /*6e850*/  STL.64 [R1+0x2050], R44 ;  /* 0x0020502c01007387 */ /* 0x0001e80000100a00 */
[----:B------:R2:W-:Y:S04]  /*6e860*/  STL.64 [R1+0x2058], R46 ;  /* 0x0020582e01007387 */ /* 0x0005e80000100a00 */
[----:B0-----:R-:W2:Y:S02]  /*6e870*/  LDL.LU.64 R44, [R1+0x72b0] ;  /* 0x0072b000012c7983 */ /* 0x001ea40000300a00 */
[----:B--2---:R-:W-:Y:S02]  /*6e880*/  HMMA.16816.F32 R44, R28, R44, R56 ;  /* 0x0000002c1c2c723c */ /* 0x004fe40000001838 */
[----:B------:R-:W2:Y:S04]  /*6e890*/  LDL.LU.64 R58, [R1+0x72a8] ;  /* 0x0072a800013a7983 */ /* 0x000ea80000300a00 */
[----:B------:R-:W2:-:S13]  /*6e8a0*/  LDL.LU.64 R56, [R1+0x72a0] ;  /* 0x0072a00001387983 */ /* 0x000e9a0000300a00 */
[----:B------:R-:W-:Y:S04]  /*6e8b0*/  STL.64 [R1+0x2040], R44 ;  /* 0x0020402c01007387 */ /* 0x000fe80000100a00 */
[----:B------:R0:W-:Y:S04]  /*6e8c0*/  STL.64 [R1+0x2048], R46 ;  /* 0x0020482e01007387 */ /* 0x0001e80000100a00 */
[----:B0-----:R-:W2:Y:S02]  /*6e8d0*/  LDL.LU.64 R46, [R1+0x7298] ;  /* 0x00729800012e7983 */ /* 0x001ea40000300a00 */
[----:B--2---:R-:W-:Y:S02]  /*6e8e0*/  HMMA.16816.F32 R44, R28, R46, R56 ;  /* 0x0000002e1c2c723c */ /* 0x004fe40000001838 */
[----:B------:R-:W4:Y:S04]  /*6e8f0*/  LDL.LU.64 R58, [R1+0x7290] ;  /* 0x00729000013a7983 */ /* 0x000f280000300a00 */
[----:B------:R-:W3:-:S13]  /*6e900*/  LDL.LU.64 R56, [R1+0x7288] ;  /* 0x0072880001387983 */ /* 0x000eda0000300a00 */
[----:B------:R-:W-:Y:S04]  /*6e910*/  STL.64 [R1+0x2030], R44 ;  /* 0x0020302c01007387 */ /* 0x000fe80000100a00 */
[----:B------:R0:W-:Y:S04]  /*6e920*/  STL.64 [R1+0x2038], R46 ;  /* 0x0020382e01007387 */ /* 0x0001e80000100a00 */
[----:B0-----:R-:W2:Y:S04]  /*6e930*/  LDL.LU.64 R46, [R1+0x7280] ;  /* 0x00728000012e7983 */ /* 0x001ea80000300a00 */
[----:B------:R-:W2:Y:S01]  /*6e940*/  LDL.LU.64 R44, [R1+0x7278] ;  /* 0x00727800012c7983 */ /* 0x000ea20000300a00 */
[C---:B---3--:R-:W-:Y:S08]  /*6e950*/  HMMA.16816.F32 R48, R28.reuse, R56, R48 ;  /* 0x000000381c30723c */ /* 0x048ff00000001830 */
[C---:B----4-:R-:W-:Y:S11]  /*6e960*/  HMMA.16816.F32 R56, R28.reuse, R58, R52 ;  /* 0x0000003a1c38723c */ /* 0x050ff60000001834 */
[----:B------:R-:W-:Y:S04]  /*6e970*/  STL.64 [R1+0x2020], R48 ;  /* 0x0020203001007387 */ /* 0x000fe80000100a00 */
[----:B------:R0:W-:Y:S04]  /*6e980*/  STL.64 [R1+0x2028], R50 ;  /* 0x0020283201007387 */ /* 0x0001e80000100a00 */
[----:B0-----:R-:W3:Y:S04]  /*6e990*/  LDL.LU.64 R50, [R1+0x7270] ;  /* 0x0072700001327983 */ /* 0x001ee80000300a00 */
[----:B------:R-:W4:Y:S04]  /*6e9a0*/  LDL.LU.64 R48, [R1+0x7268] ;  /* 0x0072680001307983 */ /* 0x000f280000300a00 */
[----:B------:R-:W3:Y:S04]  /*6e9b0*/  LDL.LU.64 R54, [R1+0x7260] ;  /* 0x0072600001367983 */ /* 0x000ee80000300a00 */
[----:B------:R-:W3:Y:S04]  /*6e9c0*/  LDL.LU.64 R52, [R1+0x7258] ;  /* 0x0072580001347983 */ /* 0x000ee80000300a00 */
[----:B------:R-:W-:Y:S04]  /*6e9d0*/  STL.64 [R1+0x2010], R56 ;  /* 0x0020103801007387 */ /* 0x000fe80000100a00 */
[----:B------:R0:W-:Y:S04]  /*6e9e0*/  STL.64 [R1+0x2018], R58 ;  /* 0x0020183a01007387 */ /* 0x0001e80000100a00 */
[----:B0-----:R-:W3:Y:S04]  /*6e9f0*/  LDL.LU.64 R58, [R1+0x7250] ;  /* 0x00725000013a7983 */ /* 0x001ee80000300a00 */
[----:B------:R-:W3:Y:S01]  /*6ea00*/  LDL.LU.64 R56, [R1+0x7248] ;  /* 0x0072480001387983 */ /* 0x000ee20000300a00 */
[C---:B--2---:R-:W-:Y:S08]  /*6ea10*/  HMMA.16816.F32 R40, R28.reuse, R44, R40 ;  /* 0x0000002c1c28723c */ /* 0x044ff00000001828 */
[C---:B------:R-:W-:Y:S08]  /*6ea20*/  HMMA.16816.F32 R36, R28.reuse, R46, R36 ;  /* 0x0000002e1c24723c */ /* 0x040ff00000001824 */
[C---:B------:R-:W-:Y:S03]  /*6ea30*/  HMMA.16816.F32 R12, R28.reuse, R60, R12 ;  /* 0x0000003c1c0c723c */ /* 0x040fe6000000180c */
[----:B------:R0:W-:Y:S04]  /*6ea40*/  STL.64 [R1+0x2000], R40 ;  /* 0x0020002801007387 */ /* 0x0001e80000100a00 */
[----:B------:R-:W-:Y:S04]  /*6ea50*/  STL.64 [R1+0x2008], R42 ;  /* 0x0020082a01007387 */ /* 0x000fe80000100a00 */
[----:B------:R-:W-:Y:S04]  /*6ea60*/  STL.64 [R1+0x1ff0], R36 ;  /* 0x001ff02401007387 */ /* 0x000fe80000100a00 */
[----:B------:R-:W-:Y:S01]  /*6ea70*/  STL.64 [R1+0x1ff8], R38 ;  /* 0x001ff82601007387 */ /* 0x000fe20000100a00 */
[C---:B----4-:R-:W-:Y:S08]  /*6ea80*/  HMMA.16816.F32 R32, R28.reuse, R48, R32 ;  /* 0x000000301c20723c */ /* 0x050ff00000001820 */
[C---:B---3--:R-:W-:Y:S08]  /*6ea90*/  HMMA.16816.F32 R24, R28.reuse, R50, R24 ;  /* 0x000000321c18723c */ /* 0x048ff00000001818 */
[C---:B------:R-:W-:Y:S08]  /*6eaa0*/  HMMA.16816.F32 R20, R28.reuse, R52, R20 ;  /* 0x000000341c14723c */ /* 0x040ff00000001814 */
[C---:B------:R-:W-:Y:S08]  /*6eab0*/  HMMA.16816.F32 R16, R28.reuse, R54, R16 ;  /* 0x000000361c10723c */ /* 0x040ff00000001810 */
[C---:B------:R-:W-:Y:S08]  /*6eac0*/  HMMA.16816.F32 R8, R28.reuse, R56, R8 ;  /* 0x000000381c08723c */ /* 0x040ff00000001808 */
[----:B------:R-:W-:Y:S01]  /*6ead0*/  HMMA.16816.F32 R4, R28, R58, R4 ;  /* 0x0000003a1c04723c */ /* 0x000fe20000001804 */
[----:B------:R-:W-:Y:S04]  /*6eae0*/  STL.64 [R1+0x1fe0], R32 ;  /* 0x001fe02001007387 */ /* 0x000fe80000100a00 */
[----:B------:R-:W-:Y:S04]  /*6eaf0*/  STL.64 [R1+0x1fe8], R34 ;  /* 0x001fe82201007387 */ /* 0x000fe80000100a00 */
[----:B------:R-:W-:Y:S04]  /*6eb00*/  STL.64 [R1+0x1fd0], R24 ;  /* 0x001fd01801007387 */ /* 0x000fe80000100a00 */
[----:B------:R-:W-:Y:S04]  /*6eb10*/  STL.64 [R1+0x1fd8], R26 ;  /* 0x001fd81a01007387 */ /* 0x000fe80000100a00 */
[----:B------:R-:W-:Y:S04]  /*6eb20*/  STL.64 [R1+0x1fc0], R20 ;  /* 0x001fc01401007387 */ /* 0x000fe80000100a00 */
[----:B------:R-:W-:Y:S04]  /*6eb30*/  STL.64 [R1+0x1fc8], R22 ;  /* 0x001fc81601007387 */ /* 0x000fe80000100a00 */
[----:B------:R-:W2:Y:S04]  /*6eb40*/  LDL.64 R60, [R1] ;  /* 0x00000000013c7983 */ /* 0x000ea80000100a00 */
[----:B------:R-:W-:Y:S04]  /*6eb50*/  STL.64 [R1+0x1fb0], R16 ;  /* 0x001fb01001007387 */ /* 0x000fe80000100a00 */
[----:B------:R-:W-:Y:S04]  /*6eb60*/  STL.64 [R1+0x1fb8], R18 ;  /* 0x001fb81201007387 */ /* 0x000fe80000100a00 */
[----:B------:R1:W-:Y:S04]  /*6eb70*/  STL.64 [R1+0x1fa0], R12 ;  /* 0x001fa00c01007387 */ /* 0x0003e80000100a00 */
[----:B------:R3:W-:Y:S04]  /*6eb80*/  STL.64 [R1+0x1fa8], R14 ;  /* 0x001fa80e01007387 */ /* 0x0007e80000100a00 */
[----:B------:R-:W4:Y:S04]  /*6eb90*/  LDL R54, [R1+0x8] ;  /* 0x0000080001367983 */ /* 0x000f280000100800 */
[----:B------:R0:W-:Y:S04]  /*6eba0*/  STL.64 [R1+0x1f90], R8 ;  /* 0x001f900801007387 */ /* 0x0001e80000100a00 */
[----:B------:R1:W-:Y:S04]  /*6ebb0*/  STL.64 [R1+0x1f98], R10 ;  /* 0x001f980a01007387 */ /* 0x0003e80000100a00 */
[----:B------:R-:W4:Y:S04]  /*6ebc0*/  LDL R55, [R1+0xc] ;  /* 0x00000c0001377983 */ /* 0x000f280000100800 */
[----:B0-----:R-:W2:Y:S04]  /*6ebd0*/  LDL R40, [R1+0xa0] ;  /* 0x0000a00001287983 */ /* 0x001ea80000100800 */
[----:B------:R-:W-:Y:S04]  /*6ebe0*/  STL.64 [R1+0x1f80], R4 ;  /* 0x001f800401007387 */ /* 0x000fe80000100a00 */
[----:B------:R0:W-:Y:S04]  /*6ebf0*/  STL.64 [R1+0x1f88], R6 ;  /* 0x001f880601007387 */ /* 0x0001e80000100a00 */
[----:B------:R-:W2:Y:S04]  /*6ec00*/  LDL R41, [R1+0xa4] ;  /* 0x0000a40001297983 */ /* 0x000ea80000100800 */
[----:B-1----:R-:W2:Y:S04]  /*6ec10*/  LDL.LU.64 R12, [R1+0x1f70] ;  /* 0x001f7000010c7983 */ /* 0x002ea80000300a00 */
[----:B---3--:R-:W2:Y:S04]  /*6ec20*/  LDL.LU.64 R14, [R1+0x1f78] ;  /* 0x001f7800010e7983 */ /* 0x008ea80000300a00 */
[----:B------:R-:W3:Y:S04]  /*6ec30*/  LDL R42, [R1+0x98] ;  /* 0x00009800012a7983 */ /* 0x000ee80000100800 */
[----:B------:R-:W3:Y:S04]  /*6ec40*/  LDL R43, [R1+0x9c] ;  /* 0x00009c00012b7983 */ /* 0x000ee80000100800 */
[----:B------:R-:W3:Y:S04]  /*6ec50*/  LDL.LU.64 R8, [R1+0x1f60] ;  /* 0x001f600001087983 */ /* 0x000ee80000300a00 */
[----:B------:R-:W3:Y:S04]  /*6ec60*/  LDL.LU.64 R10, [R1+0x1f68] ;  /* 0x001f6800010a7983 */ /* 0x000ee80000300a00 */
[----:B------:R-:W2:Y:S01]  /*6ec70*/  LDL R52, [R1+0x10] ;  /* 0x0000100001347983 */ /* 0x000ea20000100800 */
[----:B------:R-:W-:-:S03]  /*6ec80*/  IMAD.MOV.U32 R53, RZ, RZ, R0 ;  /* 0x000000ffff357224 */ /* 0x000fc600078e0000 */
[----:B0-----:R-:W2:Y:S04]  /*6ec90*/  LDL R6, [R1+0x18] ;  /* 0x0000180001067983 */ /* 0x001ea80000100800 */
[----:B------:R-:W2:Y:S04]  /*6eca0*/  LDL R7, [R1+0x1c] ;  /* 0x00001c0001077983 */ /* 0x000ea80000100800 */
[----:B------:R-:W2:Y:S04]  /*6ecb0*/  LDL.LU R0, [R1+0x7240] ;  /* 0x0072400001007983 */ /* 0x000ea80000300800 */
[----:B------:R-:W2:Y:S04]  /*6ecc0*/  LDL R58, [R1+0x50] ;  /* 0x00005000013a7983 */ /* 0x000ea80000100800 */
[----:B------:R-:W2:Y:S04]  /*6ecd0*/  LDL R59, [R1+0x54] ;  /* 0x00005400013b7983 */ /* 0x000ea80000100800 */
[----:B------:R-:W3:Y:S04]  /*6ece0*/  LDL R56, [R1+0x58] ;  /* 0x0000580001387983 */ /* 0x000ee80000100800 */
[----:B------:R-:W3:Y:S04]  /*6ecf0*/  LDL R57, [R1+0x5c] ;  /* 0x00005c0001397983 */ /* 0x000ee80000100800 */
[----:B--2---:R-:W-:Y:S04]  /*6ed00*/  STL.64 [R1+0x7230], R58 ;  /* 0x0072303a01007387 */ /* 0x004fe80000100a00 */
[----:B---3--:R-:W-:Y:S04]  /*6ed10*/  STL.64 [R1+0x7228], R56 ;  /* 0x0072283801007387 */ /* 0x008fe80000100a00 */
[----:B------:R-:W2:Y:S04]  /*6ed20*/  LDL R50, [R1+0x60] ;  /* 0x0000600001327983 */ /* 0x000ea80000100800 */
[----:B------:R-:W2:Y:S04]  /*6ed30*/  LDL R51, [R1+0x64] ;  /* 0x0000640001337983 */ /* 0x000ea80000100800 */
[----:B------:R-:W3:Y:S04]  /*6ed40*/  LDL R48, [R1+0x68] ;  /* 0x0000680001307983 */ /* 0x000ee80000100800 */
[----:B------:R-:W3:Y:S04]  /*6ed50*/  LDL R49, [R1+0x6c] ;  /* 0x00006c0001317983 */ /* 0x000ee80000100800 */
[----:B----4-:R-:W-:Y:S04]  /*6ed60*/  STL.64 [R1+0x71f0], R54 ;  /* 0x0071f03601007387 */ /* 0x010fe80000100a00 */
[----:B------:R-:W-:Y:S04]  /*6ed70*/  STL.64 [R1+0x71e8], R52 ;  /* 0x0071e83401007387 */ /* 0x000fe80000100a00 */
[----:B------:R-:W4:Y:S01]  /*6ed80*/  LDL R4, [R1+0x20] ;  /* 0x0000200001047983 */ /* 0x000f220000100800 */
[----:B------:R-:W-:-:S03]  /*6ed90*/  IMAD.MOV.U32 R5, RZ, RZ, R0 ;  /* 0x000000ffff057224 */ /* 0x000fc600078e0000 */
[----:B------:R-:W2:Y:S04]  /*6eda0*/  LDL.LU R0, [R1+0x723c] ;  /* 0x00723c0001007983 */ /* 0x000ea80000300800 */
[----:B------:R-:W2:Y:S04]  /*6edb0*/  LDL R46, [R1+0x70] ;  /* 0x00007000012e7983 */ /* 0x000ea80000100800 */
[----:B------:R-:W2:Y:S04]  /*6edc0*/  LDL R47, [R1+0x74] ;  /* 0x00007400012f7983 */ /* 0x000ea80000100800 */
[----:B------:R-:W2:Y:S04]  /*6edd0*/  LDL R44, [R1+0x78] ;  /* 0x00007800012c7983 */ /* 0x000ea80000100800 */
[----:B------:R-:W2:Y:S04]  /*6ede0*/  LDL R45, [R1+0x7c] ;  /* 0x00007c00012d7983 */ /* 0x000ea80000100800 */
[----:B------:R-:W2:Y:S04]  /*6edf0*/  LDL R38, [R1+0x80] ;  /* 0x0000800001267983 */ /* 0x000ea80000100800 */
[----:B------:R-:W2:Y:S04]  /*6ee00*/  LDL R39, [R1+0x84] ;  /* 0x0000840001277983 */ /* 0x000ea80000100800 */
[----:B------:R-:W-:Y:S04]  /*6ee10*/  STL.64 [R1+0x7200], R6 ;  /* 0x0072000601007387 */ /* 0x000fe80000100a00 */
[----:B----4-:R0:W-:Y:S04]  /*6ee20*/  STL.64 [R1+0x71f8], R4 ;  /* 0x0071f80401007387 */ /* 0x0101e80000100a00 */
[----:B------:R-:W4:Y:S01]  /*6ee30*/  LDL R36, [R1+0x88] ;  /* 0x0000880001247983 */ /* 0x000f220000100800 */
[----:B0-----:R-:W-:-:S15]  /*6ee40*/  HMMA.16816.F32 R4, R28, R40, R12 ;  /* 0x000000281c04723c */ /* 0x001fde000000180c */
[----:B------:R-:W-:-:S04]  /*6ee50*/  NOP ;  /* 0x0000000000007918 */ /* 0x000fc80000000000 */
[----:B------:R-:W-:Y:S04]  /*6ee60*/  STL.64 [R1+0x1f70], R4 ;  /* 0x001f700401007387 */ /* 0x000fe80000100a00 */
[----:B------:R0:W-:Y:S04]  /*6ee70*/  STL.64 [R1+0x1f78], R6 ;  /* 0x001f780601007387 */ /* 0x0001e80000100a00 */
[----:B------:R-:W4:Y:S04]  /*6ee80*/  LDL R37, [R1+0x8c] ;  /* 0x00008c0001257983 */ /* 0x000f280000100800 */
[----:B------:R-:W3:Y:S04]  /*6ee90*/  LDL R18, [R1+0x28] ;  /* 0x0000280001127983 */ /* 0x000ee80000100800 */
[----:B------:R-:W3:Y:S04]  /*6eea0*/  LDL R19, [R1+0x2c] ;  /* 0x00002c0001137983 */ /* 0x000ee80000100800 */
[----:B------:R-:W4:Y:S04]  /*6eeb0*/  LDL.LU.64 R56, [R1+0x1f50] ;  /* 0x001f500001387983 */ /* 0x000f280000300a00 */
[----:B------:R-:W4:Y:S01]  /*6eec0*/  LDL.LU.64 R58, [R1+0x1f58] ;  /* 0x001f5800013a7983 */ /* 0x000f220000300a00 */
[----:B0-----:R-:W-:-:S15]  /*6eed0*/  HMMA.16816.F32 R4, R28, R42, R8 ;  /* 0x0000002a1c04723c */ /* 0x001fde0000001808 */
[----:B------:R-:W-:-:S04]  /*6eee0*/  NOP ;  /* 0x0000000000007918 */ /* 0x000fc80000000000 */
[----:B------:R0:W-:Y:S04]  /*6eef0*/  STL.64 [R1+0x1f60], R4 ;  /* 0x001f600401007387 */ /* 0x0001e80000100a00 */
[----:B------:R1:W-:Y:S04]  /*6ef00*/  STL.64 [R1+0x1f68], R6 ;  /* 0x001f680601007387 */ /* 0x0003e80000100a00 */
[----:B------:R-:W4:Y:S04]  /*6ef10*/  LDL R16, [R1+0x30] ;  /* 0x0000300001107983 */ /* 0x000f280000100800 */
[----:B------:R-:W4:Y:S04]  /*6ef20*/  LDL R42, [R1+0x38] ;  /* 0x00003800012a7983 */ /* 0x000f280000100800 */
[----:B------:R-:W4:Y:S01]  /*6ef30*/  LDL R43, [R1+0x3c] ;  /* 0x00003c00012b7983 */ /* 0x000f220000100800 */
[----:B--2---:R-:W-:-:S03]  /*6ef40*/  IMAD.MOV.U32 R17, RZ, RZ, R0 ;  /* 0x000000ffff117224 */ /* 0x004fc600078e0000 */
[----:B------:R-:W2:Y:S04]  /*6ef50*/  LDL.LU R0, [R1+0x7238] ;  /* 0x0072380001007983 */ /* 0x000ea80000300800 */
        /* <DEDUP_REMOVED lines=12> */
[----:B0-----:R-:W2:Y:S04]  /*6f020*/  LDL.LU.64 R4, [R1+0x1ed0] ;  /* 0x001ed00001047983 */ /* 0x001ea80000300a00 */
[----:B-1----:R-:W2:Y:S04]  /*6f030*/  LDL.LU.64 R6, [R1+0x1ed8] ;  /* 0x001ed80001067983 */ /* 0x002ea80000300a00 */
[----:B---3--:R0:W-:Y:S04]  /*6f040*/  STL.64 [R1+0x7210], R18 ;  /* 0x0072101201007387 */ /* 0x0081e80000100a00 */
[----:B0-----:R-:W3:Y:S04]  /*6f050*/  LDL R18, [R1+0x90] ;  /* 0x0000900001127983 */ /* 0x001ee80000100800 */
[----:B------:R-:W3:Y:S04]  /*6f060*/  LDL R19, [R1+0x94] ;  /* 0x0000940001137983 */ /* 0x000ee80000100800 */
[----:B----4-:R3:W-:Y:S04]  /*6f070*/  STL.64 [R1+0x7208], R16 ;  /* 0x0072081001007387 */ /* 0x0107e80000100a00 */
[----:B------:R-:W4:Y:S04]  /*6f080*/  LDL R40, [R1+0x40] ;  /* 0x0000400001287983 */ /* 0x000f280000100800 */
[----:B------:R-:W4:Y:S04]  /*6f090*/  LDL R41, [R1+0x44] ;  /* 0x0000440001297983 */ /* 0x000f280000100800 */
[----:B------:R-:W-:Y:S01]  /*6f0a0*/  STL.64 [R1+0x7220], R42 ;  /* 0x0072202a01007387 */ /* 0x000fe20000100a00 */
[C---:B---3--:R-:W-:Y:S03]  /*6f0b0*/  HMMA.16816.F32 R16, R28.reuse, R18, R56 ;  /* 0x000000121c10723c */ /* 0x048fe60000001838 */
[----:B----4-:R0:W-:Y:S04]  /*6f0c0*/  STL.64 [R1+0x7218], R40 ;  /* 0x0072182801007387 */ /* 0x0101e80000100a00 */
[----:B0-----:R-:W3:Y:S04]  /*6f0d0*/  LDL.LU.64 R40, [R1+0x1f40] ;  /* 0x001f400001287983 */ /* 0x001ee80000300a00 */
[----:B------:R-:W3:Y:S04]  /*6f0e0*/  LDL.LU.64 R42, [R1+0x1f48] ;  /* 0x001f4800012a7983 */ /* 0x000ee80000300a00 */
[----:B------:R-:W4:Y:S04]  /*6f0f0*/  LDL.LU.64 R58, [R1+0x7230] ;  /* 0x00723000013a7983 */ /* 0x000f280000300a00 */
[----:B------:R-:W4:Y:S01]  /*6f100*/  LDL.LU.64 R56, [R1+0x7228] ;  /* 0x0072280001387983 */ /* 0x000f220000300a00 */
[C---:B--2---:R-:W-:Y:S08]  /*6f110*/  HMMA.16816.F32 R32, R28.reuse, R44, R32 ;  /* 0x0000002c1c20723c */ /* 0x044ff00000001820 */
[C---:B------:R-:W-:Y:S08]  /*6f120*/  HMMA.16816.F32 R24, R28.reuse, R46, R24 ;  /* 0x0000002e1c18723c */ /* 0x040ff00000001818 */
[C---:B------:R-:W-:Y:S08]  /*6f130*/  HMMA.16816.F32 R20, R28.reuse, R48, R20 ;  /* 0x000000301c14723c */ /* 0x040ff00000001814 */
[C---:B------:R-:W-:Y:S01]  /*6f140*/  HMMA.16816.F32 R12, R28.reuse, R50, R12 ;  /* 0x000000321c0c723c */ /* 0x040fe2000000180c */
[----:B------:R-:W-:Y:S04]  /*6f150*/  STL.64 [R1+0x1f50], R16 ;  /* 0x001f501001007387 */ /* 0x000fe80000100a00 */
[----:B------:R0:W-:Y:S04]  /*6f160*/  STL.64 [R1+0x1f58], R18 ;  /* 0x001f581201007387 */ /* 0x0001e80000100a00 */
[----:B0-----:R-:W2:Y:S01]  /*6f170*/  LDL R18, [R1+0x48] ;  /* 0x0000480001127983 */ /* 0x001ea20000100800 */
[C---:B---3--:R-:W-:Y:S08]  /*6f180*/  HMMA.16816.F32 R40, R28.reuse, R36, R40 ;  /* 0x000000241c28723c */ /* 0x048ff00000001828 */
[C---:B------:R-:W-:Y:S08]  /*6f190*/  HMMA.16816.F32 R36, R28.reuse, R38, R52 ;  /* 0x000000261c24723c */ /* 0x040ff00000001834 */
[C---:B----4-:R-:W-:Y:S03]  /*6f1a0*/  HMMA.16816.F32 R8, R28.reuse, R56, R8 ;  /* 0x000000381c08723c */ /* 0x050fe60000001808 */
[----:B------:R0:W-:Y:S04]  /*6f1b0*/  STL.64 [R1+0x1f40], R40 ;  /* 0x001f402801007387 */ /* 0x0001e80000100a00 */
[----:B------:R1:W-:Y:S04]  /*6f1c0*/  STL.64 [R1+0x1f48], R42 ;  /* 0x001f482a01007387 */ /* 0x0003e80000100a00 */
[----:B------:R-:W-:Y:S04]  /*6f1d0*/  STL.64 [R1+0x1f30], R36 ;  /* 0x001f302401007387 */ /* 0x000fe80000100a00 */
        /* <DEDUP_REMOVED lines=9> */
[----:B0-----:R-:W2:Y:S04]  /*6f270*/  LDL.LU.64 R40, [R1+0x1ec0] ;  /* 0x001ec00001287983 */ /* 0x001ea80000300a00 */
[----:B------:R-:W-:Y:S04]  /*6f280*/  STL.64 [R1+0x1ee0], R8 ;  /* 0x001ee00801007387 */ /* 0x000fe80000100a00 */
[----:B------:R-:W-:Y:S04]  /*6f290*/  STL.64 [R1+0x1ee8], R10 ;  /* 0x001ee80a01007387 */ /* 0x000fe80000100a00 */
[----:B-1----:R-:W2:Y:S01]  /*6f2a0*/  LDL.LU.64 R42, [R1+0x1ec8] ;  /* 0x001ec800012a7983 */ /* 0x002ea20000300a00 */
[----:B------:R-:W-:Y:S01]  /*6f2b0*/  HMMA.16816.F32 R4, R28, R58, R4 ;  /* 0x0000003a1c04723c */ /* 0x000fe20000001804 */
[----:B------:R-:W-:-:S15]  /*6f2c0*/  IMAD.MOV.U32 R19, RZ, RZ, R0 ;  /* 0x000000ffff137224 */ /* 0x000fde00078e0000 */
[----:B------:R-:W-:-:S03]  /*6f2d0*/  NOP ;  /* 0x0000000000007918 */ /* 0x000fc60000000000 */
[----:B------:R0:W-:Y:S04]  /*6f2e0*/  STL.64 [R1+0x1ed0], R4 ;  /* 0x001ed00401007387 */ /* 0x0001e80000100a00 */
[----:B------:R1:W-:Y:S04]  /*6f2f0*/  STL.64 [R1+0x1ed8], R6 ;  /* 0x001ed80601007387 */ /* 0x0003e80000100a00 */
[----:B0-----:R-:W3:Y:S04]  /*6f300*/  LDL.LU.64 R4, [R1+0x1eb0] ;  /* 0x001eb00001047983 */ /* 0x001ee80000300a00 */
[----:B-1----:R-:W3:Y:S04]  /*6f310*/  LDL.LU.64 R6, [R1+0x1eb8] ;  /* 0x001eb80001067983 */ /* 0x002ee80000300a00 */
[----:B------:R-:W4:Y:S04]  /*6f320*/  LDL.LU.64 R52, [R1+0x1ea0] ;  /* 0x001ea00001347983 */ /* 0x000f280000300a00 */
[----:B------:R-:W4:Y:S04]  /*6f330*/  LDL.LU.64 R54, [R1+0x1ea8] ;  /* 0x001ea80001367983 */ /* 0x000f280000300a00 */
        /* <DEDUP_REMOVED lines=17> */
[----:B------:R-:W3:Y:S01]  /*6f450*/  LDL.LU.64 R38, [R1+0x1e18] ;  /* 0x001e180001267983 */ /* 0x000ee20000300a00 */
[----:B--2---:R-:W-:Y:S03]  /*6f460*/  HMMA.16816.F32 R16, R28, R18, R40 ;  /* 0x000000121c10723c */ /* 0x004fe60000001828 */
[----:B------:R-:W4:Y:S04]  /*6f470*/  LDL.LU.64 R42, [R1+0x7220] ;  /* 0x00722000012a7983 */ /* 0x000f280000300a00 */
[----:B------:R-:W3:-:S12]  /*6f480*/  LDL.LU.64 R40, [R1+0x7218] ;  /* 0x0072180001287983 */ /* 0x000ed80000300a00 */
        /* <DEDUP_REMOVED lines=11> */
[----:B------:R-:W3:Y:S01]  /*6f540*/  LDL.LU.64 R52, [R1+0x71e8] ;  /* 0x0071e80001347983 */ /* 0x000ee20000300a00 */
[C---:B--2---:R-:W-:Y:S08]  /*6f550*/  HMMA.16816.F32 R24, R28.reuse, R16, R24 ;  /* 0x000000101c18723c */ /* 0x044ff00000001818 */
[C---:B------:R-:W-:Y:S01]  /*6f560*/  HMMA.16816.F32 R16, R28.reuse, R18, R20 ;  /* 0x000000121c10723c */ /* 0x040fe20000001814 */
[----:B------:R0:W-:Y:S04]  /*6f570*/  STL.64 [R1+0x1ea0], R40 ;  /* 0x001ea02801007387 */ /* 0x0001e80000100a00 */
[----:B------:R1:W-:Y:S04]  /*6f580*/  STL.64 [R1+0x1ea8], R42 ;  /* 0x001ea82a01007387 */ /* 0x0003e80000100a00 */
[----:B0-----:R-:W2:Y:S04]  /*6f590*/  LDL.LU.64 R40, [R1+0x1e00] ;  /* 0x001e000001287983 */ /* 0x001ea80000300a00 */
[----:B-1----:R-:W2:Y:S04]  /*6f5a0*/  LDL.LU.64 R42, [R1+0x1e08] ;  /* 0x001e0800012a7983 */ /* 0x002ea80000300a00 */
[----:B------:R-:W-:Y:S04]  /*6f5b0*/  STL.64 [R1+0x1e90], R24 ;  /* 0x001e901801007387 */ /* 0x000fe80000100a00 */
[----:B------:R0:W-:Y:S01]  /*6f5c0*/  STL.64 [R1+0x1e98], R26 ;  /* 0x001e981a01007387 */ /* 0x0001e20000100a00 */
[C---:B------:R-:W-:Y:S03]  /*6f5d0*/  HMMA.16816.F32 R56, R28.reuse, R60, R56 ;  /* 0x0000003c1c38723c */ /* 0x040fe60000001838 */
[----:B0-----:R-:W2:Y:S04]  /*6f5e0*/  LDL.LU.64 R26, [R1+0x71e0] ;  /* 0x0071e000011a7983 */ /* 0x001ea80000300a00 */
[----:B------:R-:W2:Y:S04]  /*6f5f0*/  LDL.LU.64 R24, [R1+0x71d8] ;  /* 0x0071d80001187983 */ /* 0x000ea80000300a00 */
[----:B------:R-:W2:Y:S04]  /*6f600*/  LDL.LU.64 R22, [R1+0x71d0] ;  /* 0x0071d00001167983 */ /* 0x000ea80000300a00 */
[----:B------:R-:W2:Y:S04]  /*6f610*/  LDL.LU.64 R20, [R1+0x71c8] ;  /* 0x0071c80001147983 */ /* 0x000ea80000300a00 */
[----:B------:R-:W-:Y:S04]  /*6f620*/  STL.64 [R1+0x1e80], R16 ;  /* 0x001e801001007387 */ /* 0x000fe80000100a00 */
[----:B------:R0:W-:Y:S04]  /*6f630*/  STL.64 [R1+0x1e88], R18 ;  /* 0x001e881201007387 */ /* 0x0001e80000100a00 */
[----:B0-----:R-:W2:Y:S04]  /*6f640*/  LDL.LU.64 R18, [R1+0x71c0] ;  /* 0x0071c00001127983 */ /* 0x001ea80000300a00 */
[----:B------:R-:W2:Y:S01]  /*6f650*/  LDL.LU.64 R16, [R1+0x71b8] ;  /* 0x0071b80001107983 */ /* 0x000ea20000300a00 */
[----:B------:R-:W-:Y:S01]  /*6f660*/  IMAD.MOV.U32 R0, RZ, RZ, R61 ;  /* 0x000000ffff007224 */ /* 0x000fe200078e003d */
[C---:B----4-:R-:W-:Y:S08]  /*6f670*/  HMMA.16816.F32 R12, R28.reuse, R4, R12 ;  /* 0x000000041c0c723c */ /* 0x050ff0000000180c */
[C---:B---3--:R-:W-:Y:S08]  /*6f680*/  HMMA.16816.F32 R4, R28.reuse, R6, R8 ;  /* 0x000000061c04723c */ /* 0x048ff00000001808 */
[C---:B------:R-:W-:Y:S08]  /*6f690*/  HMMA.16816.F32 R32, R28.reuse, R52, R32 ;  /* 0x000000341c20723c */ /* 0x040ff00000001820 */
[C---:B------:R-:W-:Y:S01]  /*6f6a0*/  HMMA.16816.F32 R52, R28.reuse, R54, R48 ;  /* 0x000000361c34723c */ /* 0x040fe20000001830 */
[----:B------:R-:W-:Y:S04]  /*6f6b0*/  STL.64 [R1+0x1e70], R12 ;  /* 0x001e700c01007387 */ /* 0x000fe80000100a00 */
[----:B------:R0:W-:Y:S04]  /*6f6c0*/  STL.64 [R1+0x1e78], R14 ;  /* 0x001e780e01007387 */ /* 0x0001e80000100a00 */
[----:B0-----:R-:W3:Y:S04]  /*6f6d0*/  LDL.LU.64 R14, [R1+0x71b0] ;  /* 0x0071b000010e7983 */ /* 0x001ee80000300a00 */
[----:B------:R-:W4:Y:S04]  /*6f6e0*/  LDL.LU.64 R12, [R1+0x71a8] ;  /* 0x0071a800010c7983 */ /* 0x000f280000300a00 */
[----:B------:R-:W2:Y:S04]  /*6f6f0*/  LDL.LU.64 R10, [R1+0x71a0] ;  /* 0x0071a000010a7983 */ /* 0x000ea80000300a00 */
[----:B------:R-:W2:Y:S04]  /*6f700*/  LDL.LU.64 R8, [R1+0x7198] ;  /* 0x0071980001087983 */ /* 0x000ea80000300a00 */
[----:B------:R0:W-:Y:S04]  /*6f710*/  STL.64 [R1+0x1e60], R4 ;  /* 0x001e600401007387 */ /* 0x0001e80000100a00 */
[----:B------:R1:W-:Y:S04]  /*6f720*/  STL.64 [R1+0x1e68], R6 ;  /* 0x001e680601007387 */ /* 0x0003e80000100a00 */
[----:B0-----:R-:W2:Y:S04]  /*6f730*/  LDL.LU.64 R4, [R1+0x1de0] ;  /* 0x001de00001047983 */ /* 0x001ea80000300a00 */
[----:B-1----:R-:W2:Y:S04]  /*6f740*/  LDL.LU.64 R6, [R1+0x1de8] ;  /* 0x001de80001067983 */ /* 0x002ea80000300a00 */
        /* <DEDUP_REMOVED lines=9> */
[----:B------:R-:W2:Y:S04]  /*6f7e0*/  LDL.LU.64 R52, [R1+0x7168] ;  /* 0x0071680001347983 */ /* 0x000ea80000300a00 */
[----:B------:R-:W-:Y:S04]  /*6f7f0*/  STL.64 [R1+0x1e30], R56 ;  /* 0x001e303801007387 */ /* 0x000fe80000100a00 */
[----:B------:R0:W-:Y:S04]  /*6f800*/  STL.64 [R1+0x1e38], R58 ;  /* 0x001e383a01007387 */ /* 0x0001e80000100a00 */
[----:B0-----:R-:W2:Y:S04]  /*6f810*/  LDL.LU.64 R58, [R1+0x7160] ;  /* 0x00716000013a7983 */ /* 0x001ea80000300a00 */
[----:B------:R-:W2:Y:S04]  /*6f820*/  LDL.LU.64 R56, [R1+0x7158] ;  /* 0x0071580001387983 */ /* 0x000ea80000300a00 */
[----:B------:R-:W2:Y:S02]  /*6f830*/  LDL.LU.64 R60, [R1+0x7150] ;  /* 0x00715000013c7983 */ /* 0x000ea40000300a00 */
[C---:B--2---:R-:W-:Y:S08]  /*6f840*/  HMMA.16816.F32 R44, R28.reuse, R60, R44 ;  /* 0x0000003c1c2c723c */ /* 0x044ff0000000182c */
[C---:B------:R-:W-:Y:S11]  /*6f850*/  HMMA.16816.F32 R40, R28.reuse, R56, R40 ;  /* 0x000000381c28723c */ /* 0x040ff60000001828 */
[----:B------:R-:W-:Y:S04]  /*6f860*/  STL.64 [R1+0x1e20], R44 ;  /* 0x001e202c01007387 */ /* 0x000fe80000100a00 */
[----:B------:R0:W-:Y:S02]  /*6f870*/  STL.64 [R1+0x1e28], R46 ;  /* 0x001e282e01007387 */ /* 0x0001e40000100a00 */
[----:B0-----:R-:W-:Y:S02]  /*6f880*/  HMMA.16816.F32 R44, R28, R58, R36 ;  /* 0x0000003a1c2c723c */ /* 0x001fe40000001824 */
[----:B------:R-:W2:Y:S04]  /*6f890*/  LDL.LU.64 R36, [R1+0x1dd0] ;  /* 0x001dd00001247983 */ /* 0x000ea80000300a00 */
[----:B------:R-:W2:-:S13]  /*6f8a0*/  LDL.LU.64 R38, [R1+0x1dd8] ;  /* 0x001dd80001267983 */ /* 0x000e9a0000300a00 */
[----:B------:R0:W-:Y:S04]  /*6f8b0*/  STL.64 [R1+0x1e10], R44 ;  /* 0x001e102c01007387 */ /* 0x0001e80000100a00 */
[----:B------:R1:W-:Y:S04]  /*6f8c0*/  STL.64 [R1+0x1e18], R46 ;  /* 0x001e182e01007387 */ /* 0x0003e80000100a00 */
[----:B0-----:R-:W3:Y:S04]  /*6f8d0*/  LDL.LU.64 R44, [R1+0x1dc0] ;  /* 0x001dc000012c7983 */ /* 0x001ee80000300a00 */
[----:B-1----:R-:W3:Y:S04]  /*6f8e0*/  LDL.LU.64 R46, [R1+0x1dc8] ;  /* 0x001dc800012e7983 */ /* 0x002ee80000300a00 */
[----:B------:R0:W-:Y:S04]  /*6f8f0*/  STL.64 [R1+0x1e00], R40 ;  /* 0x001e002801007387 */ /* 0x0001e80000100a00 */
[----:B------:R1:W-:Y:S04]  /*6f900*/  STL.64 [R1+0x1e08], R42 ;  /* 0x001e082a01007387 */ /* 0x0003e80000100a00 */
[----:B0-----:R-:W4:Y:S04]  /*6f910*/  LDL.LU.64 R40, [R1+0x1db0] ;  /* 0x001db00001287983 */ /* 0x001f280000300a00 */
[----:B-1----:R-:W4:Y:S04]  /*6f920*/  LDL.LU.64 R42, [R1+0x1db8] ;  /* 0x001db800012a7983 */ /* 0x002f280000300a00 */
[----:B------:R-:W-:Y:S04]  /*6f930*/  STL.64 [R1+0x7070], R58 ;  /* 0x0070703a01007387 */ /* 0x000fe80000100a00 */
[----:B------:R0:W-:Y:S04]  /*6f940*/  STL.64 [R1+0x7068], R56 ;  /* 0x0070683801007387 */ /* 0x0001e80000100a00 */
[----:B0-----:R-:W4:Y:S04]  /*6f950*/  LDL.LU.64 R56, [R1+0x1df0] ;  /* 0x001df00001387983 */ /* 0x001f280000300a00 */
[----:B------:R-:W4:Y:S01]  /*6f960*/  LDL.LU.64 R58, [R1+0x1df8] ;  /* 0x001df800013a7983 */ /* 0x000f220000300a00 */
[C---:B------:R-:W-:Y:S08]  /*6f970*/  HMMA.16816.F32 R4, R28.reuse, R52, R4 ;  /* 0x000000341c04723c */ /* 0x040ff00000001804 */
[C---:B--2---:R-:W-:Y:S08]  /*6f980*/  HMMA.16816.F32 R36, R28.reuse, R50, R36 ;  /* 0x000000321c24723c */ /* 0x044ff00000001824 */
[C---:B---3--:R-:W-:Y:S08]  /*6f990*/  HMMA.16816.F32 R44, R28.reuse, R48, R44 ;  /* 0x000000301c2c723c */ /* 0x048ff0000000182c */
[----:B----4-:R-:W-:-:S15]  /*6f9a0*/  HMMA.16816.F32 R56, R28, R54, R56 ;  /* 0x000000361c38723c */ /* 0x010fde0000001838 */
[----:B------:R-:W-:-:S04]  /*6f9b0*/  NOP ;  /* 0x0000000000007918 */ /* 0x000fc80000000000 */
[----:B------:R0:W-:Y:S04]  /*6f9c0*/  STL.64 [R1+0x1df0], R56 ;  /* 0x001df03801007387 */ /* 0x0001e80000100a00 */
[----:B------:R1:W-:Y:S04]  /*6f9d0*/  STL.64 [R1+0x1df8], R58 ;  /* 0x001df83a01007387 */ /* 0x0003e80000100a00 */
[----:B0-----:R-:W2:Y:S04]  /*6f9e0*/  LDL.LU.64 R56, [R1+0x1d70] ;  /* 0x001d700001387983 */ /* 0x001ea80000300a00 */
[----:B-1----:R-:W2:Y:S04]  /*6f9f0*/  LDL.LU.64 R58, [R1+0x1d78] ;  /* 0x001d7800013a7983 */ /* 0x002ea80000300a00 */
[----:B------:R0:W-:Y:S04]  /*6fa00*/  STL.64 [R1+0x1de0], R4 ;  /* 0x001de00401007387 */ /* 0x0001e80000100a00 */
[----:B------:R1:W-:Y:S04]  /*6fa10*/  STL.64 [R1+0x1de8], R6 ;  /* 0x001de80601007387 */ /* 0x0003e80000100a00 */
[----:B0-----:R-:W3:Y:S04]  /*6fa20*/  LDL.LU.64 R4, [R1+0x1d60] ;  /* 0x001d600001047983 */ /* 0x001ee80000300a00 */
[----:B-1----:R-:W3:Y:S04]  /*6fa30*/  LDL.LU.64 R6, [R1+0x1d68] ;  /* 0x001d680001067983 */ /* 0x002ee80000300a00 */
[----:B------:R-:W-:Y:S04]  /*6fa40*/  STL.64 [R1+0x7060], R54 ;  /* 0x0070603601007387 */ /* 0x000fe80000100a00 */
[----:B------:R0:W-:Y:S04]  /*6fa50*/  STL.64 [R1+0x7058], R52 ;  /* 0x0070583401007387 */ /* 0x0001e80000100a00 */
[----:B0-----:R-:W4:Y:S04]  /*6fa60*/  LDL.LU.64 R52, [R1+0x1da0] ;  /* 0x001da00001347983 */ /* 0x001f280000300a00 */
[----:B------:R-:W4:Y:S04]  /*6fa70*/  LDL.LU.64 R54, [R1+0x1da8] ;  /* 0x001da80001367983 */ /* 0x000f280000300a00 */
[----:B------:R-:W-:Y:S04]  /*6fa80*/  STL.64 [R1+0x1dd0], R36 ;  /* 0x001dd02401007387 */ /* 0x000fe80000100a00 */
[----:B------:R0:W-:Y:S04]  /*6fa90*/  STL.64 [R1+0x1dd8], R38 ;  /* 0x001dd82601007387 */ /* 0x0001e80000100a00 */
[----:B0-----:R-:W2:Y:S04]  /*6faa0*/  LDL.LU.64 R38, [R1+0x7148] ;  /* 0x0071480001267983 */ /* 0x001ea80000300a00 */
[----:B------:R-:W3:Y:S04]  /*6fab0*/  LDL.LU.64 R36, [R1+0x7140] ;  /* 0x0071400001247983 */ /* 0x000ee80000300a00 */
[----:B------:R-:W-:Y:S04]  /*6fac0*/  STL.64 [R1+0x1dc0], R44 ;  /* 0x001dc02c01007387 */ /* 0x000fe80000100a00 */
[----:B------:R0:W-:Y:S04]  /*6fad0*/  STL.64 [R1+0x1dc8], R46 ;  /* 0x001dc82e01007387 */ /* 0x0001e80000100a00 */
[----:B0-----:R-:W2:Y:S04]  /*6fae0*/  LDL.LU.64 R46, [R1+0x7138] ;  /* 0x00713800012e7983 */ /* 0x001ea80000300a00 */
[----:B------:R-:W4:Y:S04]  /*6faf0*/  LDL.LU.64 R44, [R1+0x7130] ;  /* 0x00713000012c7983 */ /* 0x000f280000300a00 */
[----:B------:R-:W-:Y:S04]  /*6fb00*/  STL.64 [R1+0x7040], R50 ;  /* 0x0070403201007387 */ /* 0x000fe80000100a00 */
[----:B------:R0:W-:Y:S04]  /*6fb10*/  STL.64 [R1+0x7038], R48 ;  /* 0x0070383001007387 */ /* 0x0001e80000100a00 */
[----:B0-----:R-:W3:Y:S04]  /*6fb20*/  LDL.LU.64 R48, [R1+0x1d80] ;  /* 0x001d800001307983 */ /* 0x001ee80000300a00 */
[----:B------:R-:W3:Y:S01]  /*6fb30*/  LDL.LU.64 R50, [R1+0x1d88] ;  /* 0x001d880001327983 */ /* 0x000ee20000300a00 */
[C---:B--2---:R-:W-:Y:S08]  /*6fb40*/  HMMA.16816.F32 R40, R28.reuse, R46, R40 ;  /* 0x0000002e1c28723c */ /* 0x044ff00000001828 */
[C---:B----4-:R-:W-:Y:S11]  /*6fb50*/  HMMA.16816.F32 R52, R28.reuse, R44, R52 ;  /* 0x0000002c1c34723c */ /* 0x050ff60000001834 */
[----:B------:R-:W-:Y:S04]  /*6fb60*/  STL.64 [R1+0x1db0], R40 ;  /* 0x001db02801007387 */ /* 0x000fe80000100a00 */
[----:B------:R0:W-:Y:S04]  /*6fb70*/  STL.64 [R1+0x1db8], R42 ;  /* 0x001db82a01007387 */ /* 0x0001e80000100a00 */
[----:B0-----:R-:W2:Y:S04]  /*6fb80*/  LDL.LU.64 R42, [R1+0x7128] ;  /* 0x00712800012a7983 */ /* 0x001ea80000300a00 */
[----:B------:R-:W3:Y:S04]  /*6fb90*/  LDL.LU.64 R40, [R1+0x7120] ;  /* 0x0071200001287983 */ /* 0x000ee80000300a00 */
[----:B------:R0:W-:Y:S04]  /*6fba0*/  STL.64 [R1+0x1da0], R52 ;  /* 0x001da03401007387 */ /* 0x0001e80000100a00 */
[----:B------:R1:W-:Y:S04]  /*6fbb0*/  STL.64 [R1+0x1da8], R54 ;  /* 0x001da83601007387 */ /* 0x0003e80000100a00 */
[----:B0-----:R-:W4:Y:S04]  /*6fbc0*/  LDL.LU.64 R52, [R1+0x1d50] ;  /* 0x001d500001347983 */ /* 0x001f280000300a00 */
[----:B-1----:R-:W4:Y:S04]  /*6fbd0*/  LDL.LU.64 R54, [R1+0x1d58] ;  /* 0x001d580001367983 */ /* 0x002f280000300a00 */
[----:B------:R-:W-:Y:S04]  /*6fbe0*/  STL.64 [R1+0x7020], R46 ;  /* 0x0070202e01007387 */ /* 0x000fe80000100a00 */
[----:B------:R0:W-:Y:S04]  /*6fbf0*/  STL.64 [R1+0x7018], R44 ;  /* 0x0070182c01007387 */ /* 0x0001e80000100a00 */
[----:B0-----:R-:W2:Y:S04]  /*6fc00*/  LDL.LU.64 R44, [R1+0x1d90] ;  /* 0x001d9000012c7983 */ /* 0x001ea80000300a00 */
[----:B------:R-:W2:Y:S02]  /*6fc10*/  LDL.LU.64 R46, [R1+0x1d98] ;  /* 0x001d9800012e7983 */ /* 0x000ea40000300a00 */
[----:B--2---:R-:W-:-:S15]  /*6fc20*/  HMMA.16816.F32 R44, R28, R42, R44 ;  /* 0x0000002a1c2c723c */ /* 0x004fde000000182c */
[----:B------:R-:W-:-:S04]  /*6fc30*/  NOP ;  /* 0x0000000000007918 */ /* 0x000fc80000000000 */
[----:B------:R-:W-:Y:S04]  /*6fc40*/  STL.64 [R1+0x1d90], R44 ;  /* 0x001d902c01007387 */ /* 0x000fe80000100a00 */
[----:B------:R3:W-:Y:S02]  /*6fc50*/  STL.64 [R1+0x1d98], R46 ;  /* 0x001d982e01007387 */ /* 0x0007e40000100a00 */
[----:B---3--:R-:W-:Y:S02]  /*6fc60*/  HMMA.16816.F32 R44, R28, R40, R48 ;  /* 0x000000281c2c723c */ /* 0x008fe40000001830 */
[----:B------:R-:W-:Y:S04]  /*6fc70*/  STL.64 [R1+0x7030], R42 ;  /* 0x0070302a01007387 */ /* 0x000fe80000100a00 */
[----:B------:R-:W-:-:S13]  /*6fc80*/  STL.64 [R1+0x7028], R40 ;  /* 0x0070282801007387 */ /* 0x000fda0000100a00 */
[----:B------:R-:W-:Y:S04]  /*6fc90*/  STL.64 [R1+0x1d80], R44 ;  /* 0x001d802c01007387 */ /* 0x000fe80000100a00 */
[----:B------:R0:W-:Y:S02]  /*6fca0*/  STL.64 [R1+0x1d88], R46 ;  /* 0x001d882e01007387 */ /* 0x0001e40000100a00 */
[C---:B0-----:R-:W-:Y:S08]  /*6fcb0*/  HMMA.16816.F32 R44, R28.reuse, R38, R56 ;  /* 0x000000261c2c723c */ /* 0x041ff00000001838 */
[C---:B------:R-:W-:Y:S01]  /*6fcc0*/  HMMA.16816.F32 R40, R28.reuse, R36, R4 ;  /* 0x000000241c28723c */ /* 0x040fe20000001804 */
[----:B------:R-:W2:Y:S10]  /*6fcd0*/  LDL.LU.64 R4, [R1+0x1d40] ;  /* 0x001d400001047983 */ /* 0x000eb40000300a00 */
[----:B------:R0:W-:Y:S04]  /*6fce0*/  STL.64 [R1+0x1d70], R44 ;  /* 0x001d702c01007387 */ /* 0x0001e80000100a00 */
[----:B------:R1:W-:Y:S04]  /*6fcf0*/  STL.64 [R1+0x1d78], R46 ;  /* 0x001d782e01007387 */ /* 0x0003e80000100a00 */
[----:B------:R-:W2:Y:S01]  /*6fd00*/  LDL.LU.64 R6, [R1+0x1d48] ;  /* 0x001d480001067983 */ /* 0x000ea20000300a00 */
[C---:B----4-:R-:W-:Y:S03]  /*6fd10*/  HMMA.16816.F32 R52, R28.reuse, R34, R52 ;  /* 0x000000221c34723c */ /* 0x050fe60000001834 */
[----:B------:R3:W-:Y:S04]  /*6fd20*/  STL.64 [R1+0x1d60], R40 ;  /* 0x001d602801007387 */ /* 0x0007e80000100a00 */
[----:B------:R4:W-:Y:S04]  /*6fd30*/  STL.64 [R1+0x1d68], R42 ;  /* 0x001d682a01007387 */ /* 0x0009e80000100a00 */
[----:B------:R-:W2:Y:S04]  /*6fd40*/  LDL.LU.64 R48, [R1+0x1d30] ;  /* 0x001d300001307983 */ /* 0x000ea80000300a00 */
[----:B------:R-:W2:Y:S04]  /*6fd50*/  LDL.LU.64 R50, [R1+0x1d38] ;  /* 0x001d380001327983 */ /* 0x000ea80000300a00 */
[----:B0-----:R-:W2:Y:S04]  /*6fd60*/  LDL.LU.64 R44, [R1+0x1d20] ;  /* 0x001d2000012c7983 */ /* 0x001ea80000300a00 */
[----:B-1----:R-:W2:Y:S04]  /*6fd70*/  LDL.LU.64 R46, [R1+0x1d28] ;  /* 0x001d2800012e7983 */ /* 0x002ea80000300a00 */
[----:B---3--:R-:W3:Y:S04]  /*6fd80*/  LDL.LU.64 R40, [R1+0x1d10] ;  /* 0x001d100001287983 */ /* 0x008ee80000300a00 */
[----:B----4-:R-:W3:Y:S04]  /*6fd90*/  LDL.LU.64 R42, [R1+0x1d18] ;  /* 0x001d1800012a7983 */ /* 0x010ee80000300a00 */
[----:B------:R-:W-:Y:S04]  /*6fda0*/  STL.64 [R1+0x7050], R38 ;  /* 0x0070502601007387 */ /* 0x000fe80000100a00 */
[----:B------:R0:W-:Y:S04]  /*6fdb0*/  STL.64 [R1+0x7048], R36 ;  /* 0x0070482401007387 */ /* 0x0001e80000100a00 */
[----:B0-----:R-:W4:Y:S04]  /*6fdc0*/  LDL.LU.64 R36, [R1+0x1d00] ;  /* 0x001d000001247983 */ /* 0x001f280000300a00 */
[----:B------:R-:W4:Y:S04]  /*6fdd0*/  LDL.LU.64 R38, [R1+0x1d08] ;  /* 0x001d080001267983 */ /* 0x000f280000300a00 */
[----:B------:R0:W-:Y:S04]  /*6fde0*/  STL.64 [R1+0x1d50], R52 ;  /* 0x001d503401007387 */ /* 0x0001e80000100a00 */
[----:B------:R1:W-:Y:S04]  /*6fdf0*/  STL.64 [R1+0x1d58], R54 ;  /* 0x001d583601007387 */ /* 0x0003e80000100a00 */
[----:B0-----:R-:W3:Y:S04]  /*6fe00*/  LDL.LU R52, [R1+0x27b8] ;  /* 0x0027b80001347983 */ /* 0x001ee80000300800 */
[----:B------:R-:W3:Y:S04]  /*6fe10*/  LDL.LU R53, [R1+0x27b4] ;  /* 0x0027b40001357983 */ /* 0x000ee80000300800 */
[----:B-1----:R-:W3:Y:S04]  /*6fe20*/  LDL.LU R54, [R1+0x27c0] ;  /* 0x0027c00001367983 */ /* 0x002ee80000300800 */
[----:B------:R-:W3:Y:S04]  /*6fe30*/  LDL.LU R55, [R1+0x27bc] ;  /* 0x0027bc0001377983 */ /* 0x000ee80000300800 */
[----:B------:R-:W3:Y:S04]  /*6fe40*/  LDL.LU R56, [R1+0x27c8] ;  /* 0x0027c80001387983 */ /* 0x000ee80000300800 */
[----:B------:R-:W3:Y:S04]  /*6fe50*/  LDL.LU R57, [R1+0x27c4] ;  /* 0x0027c40001397983 */ /* 0x000ee80000300800 */
[----:B------:R-:W3:Y:S04]  /*6fe60*/  LDL.LU R58, [R1+0x27d0] ;  /* 0x0027d000013a7983 */ /* 0x000ee80000300800 */
[----:B------:R-:W3:Y:S01]  /*6fe70*/  LDL.LU R59, [R1+0x27cc] ;  /* 0x0027cc00013b7983 */ /* 0x000ee20000300800 */
[----:B--2---:R-:W-:-:S15]  /*6fe80*/  HMMA.16816.F32 R4, R28, R32, R4 ;  /* 0x000000201c04723c */ /* 0x004fde0000001804 */
[----:B------:R-:W-:-:S04]  /*6fe90*/  NOP ;  /* 0x0000000000007918 */ /* 0x000fc80000000000 */
[----:B------:R-:W-:Y:S04]  /*6fea0*/  STL.64 [R1+0x1d40], R4 ;  /* 0x001d400401007387 */ /* 0x000fe80000100a00 */
[----:B------:R0:W-:Y:S04]  /*6feb0*/  STL.64 [R1+0x1d48], R6 ;  /* 0x001d480601007387 */ /* 0x0001e80000100a00 */
[----:B0-----:R-:W3:Y:S04]  /*6fec0*/  LDL.LU.64 R6, [R1+0x7118] ;  /* 0x0071180001067983 */ /* 0x001ee80000300a00 */
[----:B------:R-:W2:Y:S04]  /*6fed0*/  LDL.LU.64 R4, [R1+0x7110] ;  /* 0x0071100001047983 */ /* 0x000ea80000300a00 */
[----:B------:R-:W-:Y:S04]  /*6fee0*/  STL.64 [R1+0x7080], R34 ;  /* 0x0070802201007387 */ /* 0x000fe80000100a00 */
[----:B------:R0:W-:Y:S02]  /*6fef0*/  STL.64 [R1+0x7078], R32 ;  /* 0x0070782001007387 */ /* 0x0001e40000100a00 */
[----:B0-----:R-:W-:-:S15]  /*6ff00*/  HMMA.16816.F32 R32, R28, R2, R48 ;  /* 0x000000021c20723c */ /* 0x001fde0000001830 */
[----:B------:R-:W-:-:S04]  /*6ff10*/  NOP ;  /* 0x0000000000007918 */ /* 0x000fc80000000000 */
[----:B------:R0:W-:Y:S04]  /*6ff20*/  STL.64 [R1+0x1d30], R32 ;  /* 0x001d302001007387 */ /* 0x0001e80000100a00 */
[----:B------:R1:W-:Y:S04]  /*6ff30*/  STL.64 [R1+0x1d38], R34 ;  /* 0x001d382201007387 */ /* 0x0003e80000100a00 */
[----:B0-----:R-:W4:Y:S01]  /*6ff40*/  LDL.LU.64 R32, [R1+0x1ce0] ;  /* 0x001ce00001207983 */ /* 0x001f220000300a00 */
[C---:B--2---:R-:W-:Y:S08]  /*6ff50*/  HMMA.16816.F32 R44, R28.reuse, R4, R44 ;  /* 0x000000041c2c723c */ /* 0x044ff0000000182c */
[C---:B---3--:R-:W-:Y:S11]  /*6ff60*/  HMMA.16816.F32 R40, R28.reuse, R6, R40 ;  /* 0x000000061c28723c */ /* 0x048ff60000001828 */
[----:B------:R-:W-:Y:S04]  /*6ff70*/  STL.64 [R1+0x1d20], R44 ;  /* 0x001d202c01007387 */ /* 0x000fe80000100a00 */
[----:B------:R-:W-:Y:S04]  /*6ff80*/  STL.64 [R1+0x1d28], R46 ;  /* 0x001d282e01007387 */ /* 0x000fe80000100a00 */
[----:B-1----:R-:W2:Y:S04]  /*6ff90*/  LDL.LU.64 R34, [R1+0x1ce8] ;  /* 0x001ce80001227983 */ /* 0x002ea80000300a00 */
[----:B------:R-:W-:Y:S04]  /*6ffa0*/  STL.64 [R1+0x1d10], R40 ;  /* 0x001d102801007387 */ /* 0x000fe80000100a00 */
[----:B------:R-:W-:Y:S04]  /*6ffb0*/  STL.64 [R1+0x1d18], R42 ;  /* 0x001d182a01007387 */ /* 0x000fe80000100a00 */
[----:B------:R-:W-:Y:S04]  /*6ffc0*/  STL.64 [R1+0x7010], R6 ;  /* 0x0070100601007387 */ /* 0x000fe80000100a00 */
[----:B------:R0:W-:Y:S04]  /*6ffd0*/  STL.64 [R1+0x7008], R4 ;  /* 0x0070080401007387 */ /* 0x0001e80000100a00 */
[----:B0-----:R-:W3:Y:S04]  /*6ffe0*/  LDL.LU.64 R4, [R1+0x1cf0] ;  /* 0x001cf00001047983 */ /* 0x001ee80000300a00 */
[----:B------:R-:W3:Y:S01]  /*6fff0*/  LDL.LU.64 R6, [R1+0x1cf8] ;  /* 0x001cf80001067983 */ /* 0x000ee20000300a00 */
[----:B----4-:R-:W-:Y:S03]  /*70000*/  HMMA.16816.F32 R36, R28, R8, R36 ;  /* 0x000000081c24723c */ /* 0x010fe60000001824 */
[----:B------:R-:W4:Y:S04]  /*70010*/  LDL.LU.64 R48, [R1+0x1cc0] ;  /* 0x001cc00001307983 */ /* 0x000f280000300a00 */
[----:B------:R-:W4:-:S12]  /*70020*/  LDL.LU.64 R50, [R1+0x1cc8] ;  /* 0x001cc80001327983 */ /* 0x000f180000300a00 */
[----:B------:R0:W-:Y:S04]  /*70030*/  STL.64 [R1+0x1d00], R36 ;  /* 0x001d002401007387 */ /* 0x0001e80000100a00 */
[----:B------:R1:W-:Y:S04]  /*70040*/  STL.64 [R1+0x1d08], R38 ;  /* 0x001d082601007387 */ /* 0x0003e80000100a00 */
[----:B------:R-:W2:Y:S04]  /*70050*/  LDL.LU.64 R44, [R1+0x1cb0] ;  /* 0x001cb000012c7983 */ /* 0x000ea80000300a00 */
[----:B------:R-:W2:Y:S04]  /*70060*/  LDL.LU.64 R46, [R1+0x1cb8] ;  /* 0x001cb800012e7983 */ /* 0x000ea80000300a00 */
        /* <DEDUP_REMOVED lines=14> */
[----:B--2---:R-:W-:-:S15]  /*70150*/  HMMA.16816.F32 R32, R28, R12, R32 ;  /* 0x0000000c1c20723c */ /* 0x004fde0000001820 */
[----:B------:R-:W-:-:S04]  /*70160*/  NOP ;  /* 0x0000000000007918 */ /* 0x000fc80000000000 */
[----:B------:R0:W-:Y:S04]  /*70170*/  STL.64 [R1+0x1ce0], R32 ;  /* 0x001ce02001007387 */ /* 0x0001e80000100a00 */
[----:B------:R1:W-:Y:S04]  /*70180*/  STL.64 [R1+0x1ce8], R34 ;  /* 0x001ce82201007387 */ /* 0x0003e80000100a00 */
[----:B0-----:R-:W2:Y:S04]  /*70190*/  LDL.LU.64 R32, [R1+0xca0] ;  /* 0x000ca00001207983 */ /* 0x001ea80000300a00 */
[----:B-1----:R-:W2:Y:S04]  /*701a0*/  LDL.LU.64 R34, [R1+0xca8] ;  /* 0x000ca80001227983 */ /* 0x002ea80000300a00 */
[----:B------:R-:W-:Y:S04]  /*701b0*/  STL.64 [R1+0x70a0], R14 ;  /* 0x0070a00e01007387 */ /* 0x000fe80000100a00 */
[----:B------:R4:W-:Y:S01]  /*701c0*/  STL.64 [R1+0x7098], R12 ;  /* 0x0070980c01007387 */ /* 0x0009e20000100a00 */
[C---:B---3--:R-:W-:Y:S08]  /*701d0*/  HMMA.16816.F32 R8, R28.reuse, R14, R8 ;  /* 0x0000000e1c08723c */ /* 0x048ff00000001808 */
[C---:B----4-:R-:W-:Y:S11]  /*701e0*/  HMMA.16816.F32 R12, R28.reuse, R16, R48 ;  /* 0x000000101c0c723c */ /* 0x050ff60000001830 */
[----:B------:R-:W-:Y:S04]  /*701f0*/  STL.64 [R1+0x1cd0], R8 ;  /* 0x001cd00801007387 */ /* 0x000fe80000100a00 */
[----:B------:R0:W-:Y:S04]  /*70200*/  STL.64 [R1+0x1cd8], R10 ;  /* 0x001cd80a01007387 */ /* 0x0001e80000100a00 */
[----:B------:R-:W-:Y:S04]  /*70210*/  STL.64 [R1+0x70b0], R18 ;  /* 0x0070b01201007387 */ /* 0x000fe80000100a00 */
[----:B------:R-:W-:Y:S04]  /*70220*/  STL.64 [R1+0x1cc0], R12 ;  /* 0x001cc00c01007387 */ /* 0x000fe80000100a00 */
[----:B------:R1:W-:Y:S01]  /*70230*/  STL.64 [R1+0x1cc8], R14 ;  /* 0x001cc80e01007387 */ /* 0x0003e20000100a00 */
[C---:B0-----:R-:W-:Y:S08]  /*70240*/  HMMA.16816.F32 R8, R28.reuse, R18, R44 ;  /* 0x000000121c08723c */ /* 0x041ff0000000182c */
[C---:B-1----:R-:W-:Y:S01]  /*70250*/  HMMA.16816.F32 R12, R28.reuse, R20, R40 ;  /* 0x000000141c0c723c */ /* 0x042fe20000001828 */
[----:B------:R-:W-:Y:S10]  /*70260*/  STL.64 [R1+0x70a8], R16 ;  /* 0x0070a81001007387 */ /* 0x000ff40000100a00 */
        /* <DEDUP_REMOVED lines=9> */
[----:B------:R-:W-:Y:S04]  /*70300*/  STL.64 [R1+0x1c98], R10 ;  /* 0x001c980a01007387 */ /* 0x000fe80000100a00 */
[----:B------:R-:W-:Y:S04]  /*70310*/  STL.64 [R1+0x1c80], R12 ;  /* 0x001c800c01007387 */ /* 0x000fe80000100a00 */
[----:B------:R2:W-:Y:S04]  /*70320*/  STL.64 [R1+0x1c88], R14 ;  /* 0x001c880e01007387 */ /* 0x0005e80000100a00 */
[----:B------:R-:W3:Y:S01]  /*70330*/  LDL.64 R44, [R1+0xd0] ;  /* 0x0000d000012c7983 */ /* 0x000ee20000100a00 */
[----:B--2---:R-:W-:Y:S01]  /*70340*/  HMMA.16816.F32 R12, R28, R26, R32 ;  /* 0x0000001a1c0c723c */ /* 0x004fe20000001820 */
[----:B------:R-:W-:-:S02]  /*70350*/  IMAD R4, R53, 0x100, R52 ;  /* 0x0000010035047824 */ /* 0x000fc400078e0234 */
[----:B------:R-:W-:Y:S03]  /*70360*/  STL [R1+0x6ff4], R26 ;  /* 0x006ff41a01007387 */ /* 0x000fe60000100800 */
[----:B------:R-:W-:-:S13]  /*70370*/  F2FP.F16.E4M3.UNPACK_B R28, R4 ;  /* 0x00000004ff1c723e */ /* 0x000fda00020006ff */
[----:B------:R-:W-:Y:S04]  /*70380*/  STL.64 [R1+0xca0], R12 ;  /* 0x000ca00c01007387 */ /* 0x000fe80000100a00 */
[----:B------:R0:W-:Y:S04]  /*70390*/  STL.64 [R1+0xca8], R14 ;  /* 0x000ca80e01007387 */ /* 0x0001e80000100a00 */
[----:B------:R1:W-:Y:S04]  /*703a0*/  STL [R1+0x6ff0], R27 ;  /* 0x006ff01b01007387 */ /* 0x0003e80000100800 */
[----:B------:R-:W-:Y:S04]  /*703b0*/  STL.64 [R1+0x70f8], R24 ;  /* 0x0070f81801007387 */ /* 0x000fe80000100a00 */
[----:B------:R-:W2:Y:S04]  /*703c0*/  LDL R52, [R1+0x118] ;  /* 0x0001180001347983 */ /* 0x000ea80000100800 */
[----:B------:R-:W2:Y:S04]  /*703d0*/  LDL R53, [R1+0x11c] ;  /* 0x00011c0001357983 */ /* 0x000ea80000100800 */
[----:B------:R-:W2:Y:S04]  /*703e0*/  LDL.LU.64 R4, [R1+0x1c70] ;  /* 0x001c700001047983 */ /* 0x000ea80000300a00 */
[----:B------:R-:W2:Y:S04]  /*703f0*/  LDL.LU.64 R6, [R1+0x1c78] ;  /* 0x001c780001067983 */ /* 0x000ea80000300a00 */
[----:B------:R-:W4:Y:S04]  /*70400*/  LDL R38, [R1+0xe8] ;  /* 0x0000e80001267983 */ /* 0x000f280000100800 */
[----:B------:R-:W4:Y:S04]  /*70410*/  LDL R39, [R1+0xec] ;  /* 0x0000ec0001277983 */ /* 0x000f280000100800 */
[----:B------:R-:W2:Y:S04]  /*70420*/  LDL R36, [R1+0xf0] ;  /* 0x0000f00001247983 */ /* 0x000ea80000100800 */
[----:B------:R-:W2:Y:S01]  /*70430*/  LDL R37, [R1+0xf4] ;  /* 0x0000f40001257983 */ /* 0x000ea20000100800 */
[----:B------:R-:W-:-:S02]  /*70440*/  IMAD R9, R57, 0x100, R56 ;  /* 0x0000010039097824 */ /* 0x000fc400078e0238 */
[----:B------:R-:W-:Y:S01]  /*70450*/  IMAD R8, R59, 0x100, R58 ;  /* 0x000001003b087824 */ /* 0x000fe200078e023a */
[----:B------:R-:W3:Y:S04]  /*70460*/  LDL R40, [R1+0xe0] ;  /* 0x0000e00001287983 */ /* 0x000ee80000100800 */
[----:B------:R-:W3:Y:S04]  /*70470*/  LDL R41, [R1+0xe4] ;  /* 0x0000e40001297983 */ /* 0x000ee80000100800 */
[----:B0-----:R-:W3:Y:S04]  /*70480*/  LDL R14, [R1+0x110] ;  /* 0x00011000010e7983 */ /* 0x001ee80000100800 */
[----:B------:R-:W3:Y:S04]  /*70490*/  LDL R15, [R1+0x114] ;  /* 0x00011400010f7983 */ /* 0x000ee80000100800 */
[----:B------:R-:W3:Y:S04]  /*704a0*/  LDL R58, [R1+0x108] ;  /* 0x00010800013a7983 */ /* 0x000ee80000100800 */
[----:B------:R-:W3:Y:S04]  /*704b0*/  LDL R59, [R1+0x10c] ;  /* 0x00010c00013b7983 */ /* 0x000ee80000100800 */
[----:B------:R-:W3:Y:S04]  /*704c0*/  LDL R56, [R1+0xf8] ;  /* 0x0000f80001387983 */ /* 0x000ee80000100800 */
[----:B------:R-:W3:Y:S04]  /*704d0*/  LDL R57, [R1+0xfc] ;  /* 0x0000fc0001397983 */ /* 0x000ee80000100800 */
[----:B------:R-:W3:Y:S04]  /*704e0*/  LDL R26, [R1+0x100] ;  /* 0x00010000011a7983 */ /* 0x000ee80000100800 */
[----:B-1----:R-:W3:Y:S01]  /*704f0*/  LDL R27, [R1+0x104] ;  /* 0x00010400011b7983 */ /* 0x002ee20000100800 */
[----:B------:R-:W-:Y:S01]  /*70500*/  IMAD R10, R55, 0x100, R54 ;  /* 0x00000100370a7824 */ /* 0x000fe200078e0236 */
[----:B------:R-:W-:-:S02]  /*70510*/  F2FP.F16.E4M3.UNPACK_B R30, R9 ;  /* 0x00000009ff1e723e */ /* 0x000fc400020006ff */
[----:B------:R-:W-:Y:S02]  /*70520*/  F2FP.F16.E4M3.UNPACK_B R31, R8 ;  /* 0x00000008ff1f723e */ /* 0x000fe400020006ff */
[----:B------:R-:W-:Y:S01]  /*70530*/  F2FP.F16.E4M3.UNPACK_B R29, R10 ;  /* 0x0000000aff1d723e */ /* 0x000fe200020006ff */
[----:B----4-:R-:W-:Y:S04]  /*70540*/  STL.64 [R1+0x7108], R38 ;  /* 0x0071082601007387 */ /* 0x010fe80000100a00 */
[----:B--2---:R0:W-:Y:S04]  /*70550*/  STL.64 [R1+0x7100], R36 ;  /* 0x0071002401007387 */ /* 0x0041e80000100a00 */
[----:B------:R-:W2:Y:S04]  /*70560*/  LDL R42, [R1+0xd8] ;  /* 0x0000d800012a7983 */ /* 0x000ea80000100800 */
[----:B------:R-:W2:Y:S04]  /*70570*/  LDL R43, [R1+0xdc] ;  /* 0x0000dc00012b7983 */ /* 0x000ea80000100800 */
[----:B------:R-:W3:Y:S04]  /*70580*/  LDL.LU.64 R16, [R1+0x1c60] ;  /* 0x001c600001107983 */ /* 0x000ee80000300a00 */
[----:B------:R-:W3:Y:S04]  /*70590*/  LDL.LU.64 R18, [R1+0x1c68] ;  /* 0x001c680001127983 */ /* 0x000ee80000300a00 */
[----:B------:R-:W4:Y:S04]  /*705a0*/  LDL.LU.64 R8, [R1+0x1c50] ;  /* 0x001c500001087983 */ /* 0x000f280000300a00 */
[----:B------:R-:W4:Y:S04]  /*705b0*/  LDL.LU.64 R10, [R1+0x1c58] ;  /* 0x001c5800010a7983 */ /* 0x000f280000300a00 */
[----:B------:R-:W2:Y:S04]  /*705c0*/  LDL R46, [R1+0xc8] ;  /* 0x0000c800012e7983 */ /* 0x000ea80000100800 */
[----:B------:R-:W2:Y:S04]  /*705d0*/  LDL R47, [R1+0xcc] ;  /* 0x0000cc00012f7983 */ /* 0x000ea80000100800 */
[----:B------:R-:W2:Y:S04]  /*705e0*/  LDL.64 R48, [R1+0xc0] ;  /* 0x0000c00001307983 */ /* 0x000ea80000100a00 */
[----:B------:R-:W2:Y:S04]  /*705f0*/  LDL.64 R50, [R1+0xb8] ;  /* 0x0000b80001327983 */ /* 0x000ea80000100a00 */
[----:B------:R-:W2:Y:S04]  /*70600*/  LDL.64 R54, [R1+0xa8] ;  /* 0x0000a80001367983 */ /* 0x000ea80000100a00 */
[----:B0-----:R-:W2:Y:S04]  /*70610*/  LDL.LU.64 R36, [R1+0x1c40] ;  /* 0x001c400001247983 */ /* 0x001ea80000300a00 */
[----:B------:R-:W2:Y:S01]  /*70620*/  LDL.LU.64 R38, [R1+0x1c48] ;  /* 0x001c480001267983 */ /* 0x000ea20000300a00 */
[----:B------:R-:W-:-:S15]  /*70630*/  HMMA.16816.F32 R4, R28, R52, R4 ;  /* 0x000000341c04723c */ /* 0x000fde0000001804 */
[----:B------:R-:W-:-:S04]  /*70640*/  NOP ;  /* 0x0000000000007918 */ /* 0x000fc80000000000 */
[----:B------:R0:W-:Y:S04]  /*70650*/  STL.64 [R1+0x1c70], R4 ;  /* 0x001c700401007387 */ /* 0x0001e80000100a00 */
[----:B------:R1:W-:Y:S04]  /*70660*/  STL.64 [R1+0x1c78], R6 ;  /* 0x001c780601007387 */ /* 0x0003e80000100a00 */
[----:B------:R-:W2:Y:S04]  /*70670*/  LDL.LU.64 R32, [R1+0x1c30] ;  /* 0x001c300001207983 */ /* 0x000ea80000300a00 */
[----:B------:R-:W2:Y:S04]  /*70680*/  LDL.LU.64 R34, [R1+0x1c38] ;  /* 0x001c380001227983 */ /* 0x000ea80000300a00 */
[----:B------:R-:W2:Y:S04]  /*70690*/  LDL R52, [R1+0xb0] ;  /* 0x0000b00001347983 */ /* 0x000ea80000100800 */
[----:B------:R-:W2:Y:S04]  /*706a0*/  LDL R53, [R1+0xb4] ;  /* 0x0000b40001357983 */ /* 0x000ea80000100800 */
[----:B0-----:R-:W2:Y:S04]  /*706b0*/  LDL.LU.64 R4, [R1+0x1c20] ;  /* 0x001c200001047983 */ /* 0x001ea80000300a00 */
[----:B-1----:R-:W2:Y:S04]  /*706c0*/  LDL.LU.64 R6, [R1+0x1c28] ;  /* 0x001c280001067983 */ /* 0x002ea80000300a00 */
[----:B------:R-:W2:Y:S04]  /*706d0*/  LDL.LU.64 R20, [R1+0x1c10] ;  /* 0x001c100001147983 */ /* 0x000ea80000300a00 */
[----:B------:R-:W2:Y:S01]  /*706e0*/  LDL.LU.64 R22, [R1+0x1c18] ;  /* 0x001c180001167983 */ /* 0x000ea20000300a00 */
[----:B---3--:R-:W-:-:S15]  /*706f0*/  HMMA.16816.F32 R12, R28, R14, R16 ;  /* 0x0000000e1c0c723c */ /* 0x008fde0000001810 */
[----:B------:R-:W-:-:S04]  /*70700*/  NOP ;  /* 0x0000000000007918 */ /* 0x000fc80000000000 */
[----:B------:R-:W-:Y:S04]  /*70710*/  STL.64 [R1+0x1c60], R12 ;  /* 0x001c600c01007387 */ /* 0x000fe80000100a00 */
[----:B------:R4:W-:Y:S02]  /*70720*/  STL.64 [R1+0x1c68], R14 ;  /* 0x001c680e01007387 */ /* 0x0009e40000100a00 */
[C---:B----4-:R-:W-:Y:S02]  /*70730*/  HMMA.16816.F32 R12, R28.reuse, R58, R8 ;  /* 0x0000003a1c0c723c */ /* 0x050fe40000001808 */
[----:B------:R-:W3:Y:S04]  /*70740*/  LDL.LU.64 R8, [R1+0x1c00] ;  /* 0x001c000001087983 */ /* 0x000ee80000300a00 */
[----:B------:R-:W3:Y:S02]  /*70750*/  LDL.LU.64 R10, [R1+0x1c08] ;  /* 0x001c0800010a7983 */ /* 0x000ee40000300a00 */
[C---:B--2---:R-:W-:Y:S11]  /*70760*/  HMMA.16816.F32 R24, R28.reuse, R26, R36 ;  /* 0x0000001a1c18723c */ /* 0x044ff60000001824 */
[----:B------:R0:W-:Y:S04]  /*70770*/  STL.64 [R1+0x1c50], R12 ;  /* 0x001c500c01007387 */ /* 0x0001e80000100a00 */
[----:B------:R1:W-:Y:S04]  /*70780*/  STL.64 [R1+0x1c58], R14 ;  /* 0x001c580e01007387 */ /* 0x0003e80000100a00 */
[----:B------:R-:W2:Y:S04]  /*70790*/  LDL.LU.64 R16, [R1+0x1bf0] ;  /* 0x001bf00001107983 */ /* 0x000ea80000300a00 */
[----:B------:R-:W2:Y:S04]  /*707a0*/  LDL.LU.64 R18, [R1+0x1bf8] ;  /* 0x001bf80001127983 */ /* 0x000ea80000300a00 */
[----:B0-----:R-:W4:Y:S04]  /*707b0*/  LDL.LU.64 R12, [R1+0x1be0] ;  /* 0x001be000010c7983 */ /* 0x001f280000300a00 */
[----:B-1----:R-:W4:Y:S04]  /*707c0*/  LDL.LU.64 R14, [R1+0x1be8] ;  /* 0x001be800010e7983 */ /* 0x002f280000300a00 */
[----:B------:R-:W2:Y:S04]  /*707d0*/  LDL R58, [R1+0xa0] ;  /* 0x0000a000013a7983 */ /* 0x000ea80000100800 */
[----:B------:R-:W2:Y:S04]  /*707e0*/  LDL R59, [R1+0xa4] ;  /* 0x0000a400013b7983 */ /* 0x000ea80000100800 */
[----:B------:R-:W2:Y:S04]  /*707f0*/  LDL.LU.64 R38, [R1+0x7108] ;  /* 0x0071080001267983 */ /* 0x000ea80000300a00 */
[----:B------:R-:W2:Y:S01]  /*70800*/  LDL.LU.64 R36, [R1+0x7100] ;  /* 0x0071000001247983 */ /* 0x000ea20000300a00 */
[C---:B------:R-:W-:Y:S03]  /*70810*/  HMMA.16816.F32 R32, R28.reuse, R56, R32 ;  /* 0x000000381c20723c */ /* 0x040fe60000001820 */
[----:B------:R0:W-:Y:S04]  /*70820*/  STL.64 [R1+0x1c40], R24 ;  /* 0x001c401801007387 */ /* 0x0001e80000100a00 */
[----:B------:R-:W-:Y:S04]  /*70830*/  STL.64 [R1+0x1c48], R26 ;  /* 0x001c481a01007387 */ /* 0x000fe80000100a00 */
[----:B0-----:R-:W3:Y:S04]  /*70840*/  LDL.LU.64 R24, [R1+0x70f8] ;  /* 0x0070f80001187983 */ /* 0x001ee80000300a00 */
[----:B------:R-:W3:Y:S04]  /*70850*/  LDL R56, [R1+0x98] ;  /* 0x0000980001387983 */ /* 0x000ee80000100800 */
[----:B------:R-:W-:Y:S04]  /*70860*/  STL.64 [R1+0x1c30], R32 ;  /* 0x001c302001007387 */ /* 0x000fe80000100a00 */
[----:B------:R2:W-:Y:S04]  /*70870*/  STL.64 [R1+0x1c38], R34 ;  /* 0x001c382201007387 */ /* 0x0005e80000100a00 */
[----:B------:R-:W3:Y:S01]  /*70880*/  LDL R57, [R1+0x9c] ;  /* 0x00009c0001397983 */ /* 0x000ee20000100800 */
[----:B--2---:R-:W-:Y:S03]  /*70890*/  HMMA.16816.F32 R32, R28, R36, R4 ;  /* 0x000000241c20723c */ /* 0x004fe60000001804 */
[----:B------:R-:W2:Y:S04]  /*708a0*/  LDL.LU.64 R4, [R1+0x1bd0] ;  /* 0x001bd00001047983 */ /* 0x000ea80000300a00 */
[----:B------:R-:W2:-:S12]  /*708b0*/  LDL.LU.64 R6, [R1+0x1bd8] ;  /* 0x001bd80001067983 */ /* 0x000e980000300a00 */
[----:B------:R-:W-:Y:S04]  /*708c0*/  STL.64 [R1+0x1c20], R32 ;  /* 0x001c202001007387 */ /* 0x000fe80000100a00 */
[----:B------:R0:W-:Y:S02]  /*708d0*/  STL.64 [R1+0x1c28], R34 ;  /* 0x001c282201007387 */ /* 0x0001e40000100a00 */
[----:B0-----:R-:W-:Y:S02]  /*708e0*/  HMMA.16816.F32 R32, R28, R38, R20 ;  /* 0x000000261c20723c */ /* 0x001fe40000001814 */
[----:B------:R-:W2:Y:S04]  /*708f0*/  LDL.LU.64 R20, [R1+0x1bc0] ;  /* 0x001bc00001147983 */ /* 0x000ea80000300a00 */
[----:B------:R-:W2:-:S13]  /*70900*/  LDL.LU.64 R22, [R1+0x1bc8] ;  /* 0x001bc80001167983 */ /* 0x000e9a0000300a00 */
[----:B------:R-:W-:Y:S04]  /*70910*/  STL.64 [R1+0x1c10], R32 ;  /* 0x001c102001007387 */ /* 0x000fe80000100a00 */
[----:B------:R3:W-:Y:S02]  /*70920*/  STL.64 [R1+0x1c18], R34 ;  /* 0x001c182201007387 */ /* 0x0007e40000100a00 */
[C---:B---3--:R-:W-:Y:S02]  /*70930*/  HMMA.16816.F32 R32, R28.reuse, R40, R8 ;  /* 0x000000281c20723c */ /* 0x048fe40000001808 */
[----:B------:R-:W3:Y:S04]  /*70940*/  LDL.LU.64 R8, [R1+0x1bb0] ;  /* 0x001bb00001087983 */ /* 0x000ee80000300a00 */
[----:B------:R-:W3:Y:S02]  /*70950*/  LDL.LU.64 R10, [R1+0x1bb8] ;  /* 0x001bb800010a7983 */ /* 0x000ee40000300a00 */
[C---:B------:R-:W-:Y:S08]  /*70960*/  HMMA.16816.F32 R16, R28.reuse, R42, R16 ;  /* 0x0000002a1c10723c */ /* 0x040ff00000001810 */
[----:B----4-:R-:W-:Y:S01]  /*70970*/  HMMA.16816.F32 R12, R28, R44, R12 ;  /* 0x0000002c1c0c723c */ /* 0x010fe2000000180c */
[----:B------:R-:W-:-:S02]  /*70980*/  IMAD.MOV.U32 R26, RZ, RZ, R44 ;  /* 0x000000ffff1a7224 */ /* 0x000fc400078e002c */
[----:B------:R-:W-:Y:S01]  /*70990*/  IMAD.MOV.U32 R27, RZ, RZ, R45 ;  /* 0x000000ffff1b7224 */ /* 0x000fe200078e002d */
[----:B------:R-:W-:Y:S04]  /*709a0*/  STL.64 [R1+0x1c00], R32 ;  /* 0x001c002001007387 */ /* 0x000fe80000100a00 */
[----:B------:R-:W-:Y:S04]  /*709b0*/  STL.64 [R1+0x1c08], R34 ;  /* 0x001c082201007387 */ /* 0x000fe80000100a00 */
[----:B------:R0:W-:Y:S04]  /*709c0*/  STL.64 [R1+0x1bf0], R16 ;  /* 0x001bf01001007387 */ /* 0x0001e80000100a00 */
[----:B------:R1:W-:Y:S04]  /*709d0*/  STL.64 [R1+0x1bf8], R18 ;  /* 0x001bf81201007387 */ /* 0x0003e80000100a00 */
[----:B------:R4:W-:Y:S04]  /*709e0*/  STL.64 [R1+0x1be0], R12 ;  /* 0x001be00c01007387 */ /* 0x0009e80000100a00 */
[----:B------:R4:W-:Y:S04]  /*709f0*/  STL.64 [R1+0x1be8], R14 ;  /* 0x001be80e01007387 */ /* 0x0009e80000100a00 */
[----:B0-----:R-:W3:Y:S04]  /*70a00*/  LDL.LU.64 R16, [R1+0x1ba0] ;  /* 0x001ba00001107983 */ /* 0x001ee80000300a00 */
[----:B-1----:R-:W3:Y:S04]  /*70a10*/  LDL.LU.64 R18, [R1+0x1ba8] ;  /* 0x001ba80001127983 */ /* 0x002ee80000300a00 */
[----:B----4-:R-:W4:Y:S04]  /*70a20*/  LDL.LU.64 R12, [R1+0x1b90] ;  /* 0x001b9000010c7983 */ /* 0x010f280000300a00 */
[----:B------:R-:W4:Y:S04]  /*70a30*/  LDL.LU.64 R14, [R1+0x1b98] ;  /* 0x001b9800010e7983 */ /* 0x000f280000300a00 */
[----:B------:R0:W-:Y:S04]  /*70a40*/  STL [R1+0x6ffc], R26 ;  /* 0x006ffc1a01007387 */ /* 0x0001e80000100800 */
[----:B------:R-:W-:Y:S01]  /*70a50*/  STL [R1+0x6ff8], R27 ;  /* 0x006ff81b01007387 */ /* 0x000fe20000100800 */
[----:B0-----:R-:W-:Y:S01]  /*70a60*/  IMAD.MOV.U32 R26, RZ, RZ, R49 ;  /* 0x000000ffff1a7224 */ /* 0x001fe200078e0031 */
[C---:B--2---:R-:W-:Y:S02]  /*70a70*/  HMMA.16816.F32 R32, R28.reuse, R46, R4 ;  /* 0x0000002e1c20723c */ /* 0x044fe40000001804 */
[----:B------:R-:W2:Y:S04]  /*70a80*/  LDL.LU.64 R4, [R1+0x1b80] ;  /* 0x001b800001047983 */ /* 0x000ea80000300a00 */
[----:B------:R-:W2:Y:S02]  /*70a90*/  LDL.LU.64 R6, [R1+0x1b88] ;  /* 0x001b880001067983 */ /* 0x000ea40000300a00 */
[C---:B------:R-:W-:Y:S11]  /*70aa0*/  HMMA.16816.F32 R20, R28.reuse, R48, R20 ;  /* 0x000000301c14723c */ /* 0x040ff60000001814 */
[----:B------:R-:W-:Y:S04]  /*70ab0*/  STL.64 [R1+0x1bd0], R32 ;  /* 0x001bd02001007387 */ /* 0x000fe80000100a00 */
[----:B------:R-:W-:Y:S04]  /*70ac0*/  STL.64 [R1+0x1bd8], R34 ;  /* 0x001bd82201007387 */ /* 0x000fe80000100a00 */
[----:B------:R-:W-:Y:S04]  /*70ad0*/  STL [R1+0x7000], R26 ;  /* 0x0070001a01007387 */ /* 0x000fe80000100800 */
[----:B------:R-:W-:Y:S04]  /*70ae0*/  STL.64 [R1+0x1bc0], R20 ;  /* 0x001bc01401007387 */ /* 0x000fe80000100a00 */
[----:B------:R3:W-:Y:S02]  /*70af0*/  STL.64 [R1+0x1bc8], R22 ;  /* 0x001bc81601007387 */ /* 0x0007e40000100a00 */
[----:B---3--:R-:W-:Y:S02]  /*70b00*/  HMMA.16816.F32 R20, R28, R50, R8 ;  /* 0x000000321c14723c */ /* 0x008fe40000001808 */
[----:B------:R-:W3:-:S15]  /*70b10*/  LDL.LU.64 R8, [R1+0x1b70] ;  /* 0x001b700001087983 */ /* 0x000ede0000300a00 */
[----:B------:R-:W-:Y:S02]  /*70b20*/  NOP ;  /* 0x0000000000007918 */ /* 0x000fe40000000000 */
[----:B------:R-:W-:Y:S04]  /*70b30*/  STL.64 [R1+0x1bb0], R20 ;  /* 0x001bb01401007387 */ /* 0x000fe80000100a00 */
[----:B------:R-:W-:Y:S04]  /*70b40*/  STL.64 [R1+0x1bb8], R22 ;  /* 0x001bb81601007387 */ /* 0x000fe80000100a00 */
[----:B------:R-:W3:Y:S01]  /*70b50*/  LDL.LU.64 R10, [R1+0x1b78] ;  /* 0x001b7800010a7983 */ /* 0x000ee20000300a00 */
[C---:B------:R-:W-:Y:S08]  /*70b60*/  HMMA.16816.F32 R16, R28.reuse, R52, R16 ;  /* 0x000000341c10723c */ /* 0x040ff00000001810 */
[----:B----4-:R-:W-:Y:S01]  /*70b70*/  HMMA.16816.F32 R12, R28, R54, R12 ;  /* 0x000000361c0c723c */ /* 0x010fe2000000180c */
[----:B------:R-:W-:-:S02]  /*70b80*/  IMAD.MOV.U32 R27, RZ, RZ, R50 ;  /* 0x000000ffff1b7224 */ /* 0x000fc400078e0032 */
[----:B------:R-:W-:-:S03]  /*70b90*/  IMAD.MOV.U32 R26, RZ, RZ, R55 ;  /* 0x000000ffff1a7224 */ /* 0x000fc600078e0037 */
[----:B------:R0:W-:Y:S02]  /*70ba0*/  STL [R1+0x7004], R27 ;  /* 0x0070041b01007387 */ /* 0x0001e40000100800 */
[----:B0-----:R-:W-:-:S03]  /*70bb0*/  IMAD.MOV.U32 R27, RZ, RZ, R54 ;  /* 0x000000ffff1b7224 */ /* 0x001fc600078e0036 */
[----:B------:R-:W-:Y:S04]  /*70bc0*/  STL.64 [R1+0x1ba0], R16 ;  /* 0x001ba01001007387 */ /* 0x000fe80000100a00 */
[----:B------:R-:W-:Y:S04]  /*70bd0*/  STL.64 [R1+0x1ba8], R18 ;  /* 0x001ba81201007387 */ /* 0x000fe80000100a00 */
[----:B------:R-:W-:Y:S04]  /*70be0*/  STL.64 [R1+0x1b90], R12 ;  /* 0x001b900c01007387 */ /* 0x000fe80000100a00 */
[----:B------:R-:W-:Y:S04]  /*70bf0*/  STL.64 [R1+0x1b98], R14 ;  /* 0x001b980e01007387 */ /* 0x000fe80000100a00 */
[----:B------:R-:W4:Y:S04]  /*70c00*/  LDL R54, [R1+0x90] ;  /* 0x0000900001367983 */ /* 0x000f280000100800 */
[----:B------:R-:W4:Y:S04]  /*70c10*/  LDL R55, [R1+0x94] ;  /* 0x0000940001377983 */ /* 0x000f280000100800 */
[----:B------:R-:W-:Y:S04]  /*70c20*/  STL.64 [R1+0x70d0], R26 ;  /* 0x0070d01a01007387 */ /* 0x000fe80000100a00 */
[----:B------:R-:W-:Y:S01]  /*70c30*/  STL.64 [R1+0x70c8], R24 ;  /* 0x0070c81801007387 */ /* 0x000fe20000100a00 */
[----:B--2---:R-:W-:Y:S03]  /*70c40*/  HMMA.16816.F32 R4, R28, R58, R4 ;  /* 0x0000003a1c04723c */ /* 0x004fe60000001804 */
[----:B------:R-:W2:-:S15]  /*70c50*/  LDL R58, [R1+0x88] ;  /* 0x00008800013a7983 */ /* 0x000e9e0000100800 */
[----:B------:R-:W-:Y:S01]  /*70c60*/  NOP ;  /* 0x0000000000007918 */ /* 0x000fe20000000000 */
[----:B------:R-:W-:Y:S04]  /*70c70*/  STL.64 [R1+0x1b80], R4 ;  /* 0x001b800401007387 */ /* 0x000fe80000100a00 */
[----:B------:R0:W-:Y:S04]  /*70c80*/  STL.64 [R1+0x1b88], R6 ;  /* 0x001b880601007387 */ /* 0x0001e80000100a00 */
[----:B------:R-:W2:Y:S04]  /*70c90*/  LDL R59, [R1+0x8c] ;  /* 0x00008c00013b7983 */ /* 0x000ea80000100800 */
[----:B------:R-:W2:Y:S04]  /*70ca0*/  LDL R52, [R1+0x80] ;  /* 0x0000800001347983 */ /* 0x000ea80000100800 */
[----:B------:R-:W2:Y:S04]  /*70cb0*/  LDL R53, [R1+0x84] ;  /* 0x0000840001357983 */ /* 0x000ea80000100800 */
[----:B0-----:R-:W2:Y:S04]  /*70cc0*/  LDL.64 R6, [R1+0x40] ;  /* 0x0000400001067983 */ /* 0x001ea80000100a00 */
[----:B------:R-:W4:Y:S04]  /*70cd0*/  LDL.LU.64 R16, [R1+0x1b60] ;  /* 0x001b600001107983 */ /* 0x000f280000300a00 */
[----:B------:R-:W4:Y:S01]  /*70ce0*/  LDL.LU.64 R18, [R1+0x1b68] ;  /* 0x001b680001127983 */ /* 0x000f220000300a00 */
[----:B---3--:R-:W-:-:S15]  /*70cf0*/  HMMA.16816.F32 R8, R28, R56, R8 ;  /* 0x000000381c08723c */ /* 0x008fde0000001808 */
[----:B------:R-:W-:-:S04]  /*70d00*/  NOP ;  /* 0x0000000000007918 */ /* 0x000fc80000000000 */
[----:B------:R0:W-:Y:S04]  /*70d10*/  STL.64 [R1+0x1b70], R8 ;  /* 0x001b700801007387 */ /* 0x0001e80000100a00 */
[----:B------:R1:W-:Y:S04]  /*70d20*/  STL.64 [R1+0x1b78], R10 ;  /* 0x001b780a01007387 */ /* 0x0003e80000100a00 */
[----:B------:R-:W3:Y:S04]  /*70d30*/  LDL.LU.64 R12, [R1+0x1b50] ;  /* 0x001b5000010c7983 */ /* 0x000ee80000300a00 */
[----:B------:R-:W3:Y:S04]  /*70d40*/  LDL.LU.64 R14, [R1+0x1b58] ;  /* 0x001b5800010e7983 */ /* 0x000ee80000300a00 */
[----:B------:R-:W3:Y:S04]  /*70d50*/  LDL R4, [R1+0x48] ;  /* 0x0000480001047983 */ /* 0x000ee80000100800 */
[----:B------:R-:W3:Y:S04]  /*70d60*/  LDL R5, [R1+0x4c] ;  /* 0x00004c0001057983 */ /* 0x000ee80000100800 */
[----:B------:R-:W4:Y:S04]  /*70d70*/  LDL R48, [R1+0x78] ;  /* 0x0000780001307983 */ /* 0x000f280000100800 */
[----:B------:R-:W4:Y:S04]  /*70d80*/  LDL R49, [R1+0x7c] ;  /* 0x00007c0001317983 */ /* 0x000f280000100800 */
[----:B------:R-:W4:Y:S04]  /*70d90*/  LDL R42, [R1+0x50] ;  /* 0x00005000012a7983 */ /* 0x000f280000100800 */
[----:B------:R-:W4:Y:S04]  /*70da0*/  LDL R43, [R1+0x54] ;  /* 0x00005400012b7983 */ /* 0x000f280000100800 */
[----:B0-----:R-:W4:Y:S04]  /*70db0*/  LDL.LU.64 R8, [R1+0x1b40] ;  /* 0x001b400001087983 */ /* 0x001f280000300a00 */
[----:B-1----:R-:W4:Y:S04]  /*70dc0*/  LDL.LU.64 R10, [R1+0x1b48] ;  /* 0x001b4800010a7983 */ /* 0x002f280000300a00 */
[----:B--2---:R-:W-:Y:S04]  /*70dd0*/  STL.64 [R1+0x70e0], R6 ;  /* 0x0070e00601007387 */ /* 0x004fe80000100a00 */
[----:B---3--:R0:W-:Y:S04]  /*70de0*/  STL.64 [R1+0x70d8], R4 ;  /* 0x0070d80401007387 */ /* 0x0081e80000100a00 */
[----:B------:R-:W2:Y:S04]  /*70df0*/  LDL R40, [R1+0x58] ;  /* 0x0000580001287983 */ /* 0x000ea80000100800 */
[----:B------:R-:W2:Y:S04]  /*70e00*/  LDL R41, [R1+0x5c] ;  /* 0x00005c0001297983 */ /* 0x000ea80000100800 */
[----:B------:R-:W3:Y:S04]  /*70e10*/  LDL R46, [R1+0x70] ;  /* 0x00007000012e7983 */ /* 0x000ee80000100800 */
[----:B------:R-:W3:Y:S04]  /*70e20*/  LDL R47, [R1+0x74] ;  /* 0x00007400012f7983 */ /* 0x000ee80000100800 */
[----:B----4-:R-:W-:Y:S01]  /*70e30*/  STL.64 [R1+0x70f0], R42 ;  /* 0x0070f02a01007387 */ /* 0x010fe20000100a00 */
[C---:B------:R-:W-:Y:S08]  /*70e40*/  HMMA.16816.F32 R16, R28.reuse, R54, R16 ;  /* 0x000000361c10723c */ /* 0x040ff00000001810 */
[C---:B------:R-:W-:Y:S08]  /*70e50*/  HMMA.16816.F32 R12, R28.reuse, R58, R12 ;  /* 0x0000003a1c0c723c */ /* 0x040ff0000000180c */
[C---:B------:R-:W-:Y:S01]  /*70e60*/  HMMA.16816.F32 R8, R28.reuse, R52, R8 ;  /* 0x000000341c08723c */ /* 0x040fe20000001808 */
[----:B--2---:R1:W-:Y:S04]  /*70e70*/  STL.64 [R1+0x70e8], R40 ;  /* 0x0070e82801007387 */ /* 0x0043e80000100a00 */
[----:B------:R-:W2:Y:S04]  /*70e80*/  LDL R26, [R1+0x60] ;  /* 0x00006000011a7983 */ /* 0x000ea80000100800 */
[----:B------:R-:W2:Y:S04]  /*70e90*/  LDL R27, [R1+0x64] ;  /* 0x00006400011b7983 */ /* 0x000ea80000100800 */
[----:B0-----:R-:W4:Y:S04]  /*70ea0*/  LDL.LU.64 R4, [R1+0x1b30] ;  /* 0x001b300001047983 */ /* 0x001f280000300a00 */
[----:B------:R-:W4:Y:S04]  /*70eb0*/  LDL.LU.64 R6, [R1+0x1b38] ;  /* 0x001b380001067983 */ /* 0x000f280000300a00 */
[----:B------:R-:W2:Y:S04]  /*70ec0*/  LDL.64 R56, [R1+0x30] ;  /* 0x0000300001387983 */ /* 0x000ea80000100a00 */
[----:B------:R-:W2:Y:S04]  /*70ed0*/  LDL R24, [R1+0x68] ;  /* 0x0000680001187983 */ /* 0x000ea80000100800 */
[----:B------:R-:W-:Y:S04]  /*70ee0*/  STL.64 [R1+0x1b60], R16 ;  /* 0x001b601001007387 */ /* 0x000fe80000100a00 */
[----:B------:R-:W-:Y:S04]  /*70ef0*/  STL.64 [R1+0x1b68], R18 ;  /* 0x001b681201007387 */ /* 0x000fe80000100a00 */
[----:B------:R-:W2:Y:S04]  /*70f00*/  LDL R25, [R1+0x6c] ;  /* 0x00006c0001197983 */ /* 0x000ea80000100800 */
[----:B------:R-:W2:Y:S04]  /*70f10*/  LDL R44, [R1+0x38] ;  /* 0x00003800012c7983 */ /* 0x000ea80000100800 */
[----:B------:R-:W2:Y:S04]  /*70f20*/  LDL R45, [R1+0x3c] ;  /* 0x00003c00012d7983 */ /* 0x000ea80000100800 */
[----:B------:R-:W2:Y:S04]  /*70f30*/  LDL R58, [R1+0x28] ;  /* 0x00002800013a7983 */ /* 0x000ea80000100800 */
[----:B------:R-:W-:Y:S04]  /*70f40*/  STL.64 [R1+0x1b50], R12 ;  /* 0x001b500c01007387 */ /* 0x000fe80000100a00 */
[----:B------:R-:W-:Y:S04]  /*70f50*/  STL.64 [R1+0x1b58], R14 ;  /* 0x001b580e01007387 */ /* 0x000fe80000100a00 */
[----:B------:R-:W2:Y:S04]  /*70f60*/  LDL R59, [R1+0x2c] ;  /* 0x00002c00013b7983 */ /* 0x000ea80000100800 */
[----:B------:R-:W2:Y:S04]  /*70f70*/  LDL.64 R54, [R1+0x18] ;  /* 0x0000180001367983 */ /* 0x000ea80000100a00 */
[----:B------:R-:W2:Y:S04]  /*70f80*/  LDL R52, [R1+0x20] ;  /* 0x0000200001347983 */ /* 0x000ea80000100800 */
[----:B------:R-:W-:Y:S04]  /*70f90*/  STL.64 [R1+0x1b40], R8 ;  /* 0x001b400801007387 */ /* 0x000fe80000100a00 */
[----:B------:R-:W-:Y:S04]  /*70fa0*/  STL.64 [R1+0x1b48], R10 ;  /* 0x001b480a01007387 */ /* 0x000fe80000100a00 */
[----:B------:R-:W2:Y:S04]  /*70fb0*/  LDL R53, [R1+0x24] ;  /* 0x0000240001357983 */ /* 0x000ea80000100800 */
[----:B------:R-:W3:Y:S04]  /*70fc0*/  LDL.LU.64 R32, [R1+0x1b20] ;  /* 0x001b200001207983 */ /* 0x000ee80000300a00 */
[----:B------:R-:W3:Y:S04]  /*70fd0*/  LDL.LU.64 R34, [R1+0x1b28] ;  /* 0x001b280001227983 */ /* 0x000ee80000300a00 */
[----:B------:R-:W2:Y:S04]  /*70fe0*/  LDL.64 R50, [R1+0x8] ;  /* 0x0000080001327983 */ /* 0x000ea80000100a00 */
[----:B-1----:R-:W2:Y:S04]  /*70ff0*/  LDL.LU.64 R40, [R1+0x1b10] ;  /* 0x001b100001287983 */ /* 0x002ea80000300a00 */
[----:B------:R-:W2:Y:S01]  /*71000*/  LDL.LU.64 R42, [R1+0x1b18] ;  /* 0x001b1800012a7983 */ /* 0x000ea20000300a00 */
[----:B----4-:R-:W-:-:S15]  /*71010*/  HMMA.16816.F32 R4, R28, R48, R4 ;  /* 0x000000301c04723c */ /* 0x010fde0000001804 */
[----:B------:R-:W-:-:S04]  /*71020*/  NOP ;  /* 0x0000000000007918 */ /* 0x000fc80000000000 */
[----:B------:R0:W-:Y:S04]  /*71030*/  STL.64 [R1+0x1b30], R4 ;  /* 0x001b300401007387 */ /* 0x0001e80000100a00 */
[----:B------:R1:W-:Y:S04]  /*71040*/  STL.64 [R1+0x1b38], R6 ;  /* 0x001b380601007387 */ /* 0x0003e80000100a00 */
[----:B0-----:R-:W4:Y:S04]  /*71050*/  LDL.LU.64 R4, [R1+0x1b00] ;  /* 0x001b000001047983 */ /* 0x001f280000300a00 */
[----:B-1----:R-:W4:Y:S01]  /*71060*/  LDL.LU.64 R6, [R1+0x1b08] ;  /* 0x001b080001067983 */ /* 0x002f220000300a00 */
[C---:B---3--:R-:W-:Y:S08]  /*71070*/  HMMA.16816.F32 R32, R28.reuse, R46, R32 ;  /* 0x0000002e1c20723c */ /* 0x048ff00000001820 */
[C---:B--2---:R-:W-:Y:S01]  /*71080*/  HMMA.16816.F32 R40, R28.reuse, R24, R40 ;  /* 0x000000181c28723c */ /* 0x044fe20000001828 */
[----:B------:R-:W2:Y:S04]  /*71090*/  LDL.LU.64 R20, [R1+0x1af0] ;  /* 0x001af00001147983 */ /* 0x000ea80000300a00 */
[----:B------:R-:W2:Y:S04]  /*710a0*/  LDL.LU.64 R22, [R1+0x1af8] ;  /* 0x001af80001167983 */ /* 0x000ea80000300a00 */
[----:B------:R-:W3:Y:S04]  /*710b0*/  LDL.LU.64 R16, [R1+0x1ae0] ;  /* 0x001ae00001107983 */ /* 0x000ee80000300a00 */
[----:B------:R-:W3:Y:S04]  /*710c0*/  LDL.LU.64 R18, [R1+0x1ae8] ;  /* 0x001ae80001127983 */ /* 0x000ee80000300a00 */
[----:B------:R-:W2:Y:S04]  /*710d0*/  LDL.LU.64 R12, [R1+0x1ad0] ;  /* 0x001ad000010c7983 */ /* 0x000ea80000300a00 */
[----:B------:R-:W2:Y:S04]  /*710e0*/  LDL.LU.64 R14, [R1+0x1ad8] ;  /* 0x001ad800010e7983 */ /* 0x000ea80000300a00 */
[----:B------:R-:W2:Y:S04]  /*710f0*/  LDL.LU.64 R8, [R1+0x1ac0] ;  /* 0x001ac00001087983 */ /* 0x000ea80000300a00 */
[----:B------:R-:W2:Y:S04]  /*71100*/  LDL.LU.64 R10, [R1+0x1ac8] ;  /* 0x001ac800010a7983 */ /* 0x000ea80000300a00 */
[----:B------:R-:W2:Y:S04]  /*71110*/  LDL R48, [R1+0x10] ;  /* 0x0000100001307983 */ /* 0x000ea80000100800 */
[----:B------:R-:W2:Y:S04]  /*71120*/  LDL R49, [R1+0x14] ;  /* 0x0000140001317983 */ /* 0x000ea80000100800 */
[----:B------:R-:W2:Y:S04]  /*71130*/  LDL.LU.64 R36, [R1+0x1ab0] ;  /* 0x001ab00001247983 */ /* 0x000ea80000300a00 */
[----:B------:R-:W2:Y:S04]  /*71140*/  LDL.LU.64 R38, [R1+0x1ab8] ;  /* 0x001ab80001267983 */ /* 0x000ea80000300a00 */
[----:B------:R0:W-:Y:S04]  /*71150*/  STL.64 [R1+0x1b20], R32 ;  /* 0x001b202001007387 */ /* 0x0001e80000100a00 */
[----:B------:R1:W-:Y:S04]  /*71160*/  STL.64 [R1+0x1b28], R34 ;  /* 0x001b282201007387 */ /* 0x0003e80000100a00 */
[----:B0-----:R-:W2:Y:S04]  /*71170*/  LDL.LU.64 R32, [R1+0x1aa0] ;  /* 0x001aa00001207983 */ /* 0x001ea80000300a00 */
[----:B-1----:R-:W2:Y:S04]  /*71180*/  LDL.LU.64 R34, [R1+0x1aa8] ;  /* 0x001aa80001227983 */ /* 0x002ea80000300a00 */
[----:B------:R-:W2:Y:S04]  /*71190*/  LDL R46, [R1] ;  /* 0x00000000012e7983 */ /* 0x000ea80000100800 */
[----:B------:R-:W-:Y:S04]  /*711a0*/  STL.64 [R1+0x1b10], R40 ;  /* 0x001b102801007387 */ /* 0x000fe80000100a00 */
[----:B------:R0:W-:Y:S04]  /*711b0*/  STL.64 [R1+0x1b18], R42 ;  /* 0x001b182a01007387 */ /* 0x0001e80000100a00 */
[----:B0-----:R-:W3:Y:S04]  /*711c0*/  LDL.LU.64 R42, [R1+0x70f0] ;  /* 0x0070f000012a7983 */ /* 0x001ee80000300a00 */
[----:B------:R-:W2:Y:S01]  /*711d0*/  LDL.LU.64 R40, [R1+0x70e8] ;  /* 0x0070e80001287983 */ /* 0x000ea20000300a00 */
[----:B----4-:R-:W-:Y:S03]  /*711e0*/  HMMA.16816.F32 R24, R28, R26, R4 ;  /* 0x0000001a1c18723c */ /* 0x010fe60000001804 */
[----:B------:R-:W4:Y:S04]  /*711f0*/  LDL.LU.64 R6, [R1+0x70e0] ;  /* 0x0070e00001067983 */ /* 0x000f280000300a00 */
[----:B------:R-:W4:-:S12]  /*71200*/  LDL.LU.64 R4, [R1+0x70d8] ;  /* 0x0070d80001047983 */ /* 0x000f180000300a00 */
        /* <DEDUP_REMOVED lines=10> */
[----:B------:R-:W2:Y:S04]  /*712b0*/  LDL.LU.64 R18, [R1+0x70b0] ;  /* 0x0070b00001127983 */ /* 0x000ea80000300a00 */
[----:B------:R-:W2:Y:S04]  /*712c0*/  LDL.LU.64 R16, [R1+0x70a8] ;  /* 0x0070a80001107983 */ /* 0x000ea80000300a00 */
[----:B------:R0:W-:Y:S04]  /*712d0*/  STL.64 [R1+0x1ae0], R40 ;  /* 0x001ae02801007387 */ /* 0x0001e80000100a00 */
[----:B------:R1:W-:Y:S04]  /*712e0*/  STL.64 [R1+0x1ae8], R42 ;  /* 0x001ae82a01007387 */ /* 0x0003e80000100a00 */
[----:B0-----:R-:W2:Y:S04]  /*712f0*/  LDL.LU.64 R40, [R1+0x1a90] ;  /* 0x001a900001287983 */ /* 0x001ea80000300a00 */
[----:B-1----:R-:W2:Y:S01]  /*71300*/  LDL.LU.64 R42, [R1+0x1a98] ;  /* 0x001a9800012a7983 */ /* 0x002ea20000300a00 */
[----:B------:R-:W-:Y:S01]  /*71310*/  HMMA.16816.F32 R36, R28, R44, R36 ;  /* 0x0000002c1c24723c */ /* 0x000fe20000001824 */
[----:B------:R-:W-:-:S07]  /*71320*/  IMAD.MOV.U32 R47, RZ, RZ, R0 ;  /* 0x000000ffff2f7224 */ /* 0x000fce00078e0000 */
[C---:B----4-:R-:W-:Y:S08]  /*71330*/  HMMA.16816.F32 R12, R28.reuse, R4, R12 ;  /* 0x000000041c0c723c */ /* 0x050ff0000000180c */
[----:B------:R-:W-:Y:S01]  /*71340*/  HMMA.16816.F32 R8, R28, R6, R8 ;  /* 0x000000061c08723c */ /* 0x000fe20000001808 */
[----:B------:R-:W-:-:S10]  /*71350*/  IMAD.MOV.U32 R0, RZ, RZ, R7 ;  /* 0x000000ffff007224 */ /* 0x000fd400078e0007 */
[----:B------:R-:W-:Y:S04]  /*71360*/  STL.64 [R1+0x1ad0], R12 ;  /* 0x001ad00c01007387 */ /* 0x000fe80000100a00 */
[----:B------:R0:W-:Y:S04]  /*71370*/  STL.64 [R1+0x1ad8], R14 ;  /* 0x001ad80e01007387 */ /* 0x0001e80000100a00 */
[----:B0-----:R-:W4:Y:S04]  /*71380*/  LDL.LU.64 R14, [R1+0x70a0] ;  /* 0x0070a000010e7983 */ /* 0x001f280000300a00 */
[----:B------:R-:W3:Y:S04]  /*71390*/  LDL.LU.64 R12, [R1+0x7098] ;  /* 0x00709800010c7983 */ /* 0x000ee80000300a00 */
[----:B------:R0:W-:Y:S04]  /*713a0*/  STL.64 [R1+0x1ac0], R8 ;  /* 0x001ac00801007387 */ /* 0x0001e80000100a00 */
[----:B------:R1:W-:Y:S04]  /*713b0*/  STL.64 [R1+0x1ac8], R10 ;  /* 0x001ac80a01007387 */ /* 0x0003e80000100a00 */
[----:B0-----:R-:W3:Y:S04]  /*713c0*/  LDL.LU.64 R8, [R1+0x1a80] ;  /* 0x001a800001087983 */ /* 0x001ee80000300a00 */
[----:B-1----:R-:W3:Y:S04]  /*713d0*/  LDL.LU.64 R10, [R1+0x1a88] ;  /* 0x001a8800010a7983 */ /* 0x002ee80000300a00 */
[----:B------:R-:W4:Y:S04]  /*713e0*/  LDL.LU.64 R4, [R1+0x1a70] ;  /* 0x001a700001047983 */ /* 0x000f280000300a00 */
[----:B------:R-:W4:Y:S04]  /*713f0*/  LDL.LU.64 R6, [R1+0x1a78] ;  /* 0x001a780001067983 */ /* 0x000f280000300a00 */
[----:B------:R-:W-:Y:S04]  /*71400*/  STL [R1+0x6f40], R0 ;  /* 0x006f400001007387 */ /* 0x000fe80000100800 */
[----:B------:R-:W-:Y:S04]  /*71410*/  STL.64 [R1+0x1ab0], R36 ;  /* 0x001ab02401007387 */ /* 0x000fe80000100a00 */
[----:B------:R0:W-:Y:S02]  /*71420*/  STL.64 [R1+0x1ab8], R38 ;  /* 0x001ab82601007387 */ /* 0x0001e40000100a00 */
[----:B0-----:R-:W-:Y:S02]  /*71430*/  HMMA.16816.F32 R36, R28, R56, R32 ;  /* 0x000000381c24723c */ /* 0x001fe40000001820 */
[----:B------:R-:W4:-:S15]  /*71440*/  LDL.LU.64 R32, [R1+0x1a60] ;  /* 0x001a600001207983 */ /* 0x000f1e0000300a00 */
[----:B------:R-:W-:Y:S02]  /*71450*/  NOP ;  /* 0x0000000000007918 */ /* 0x000fe40000000000 */
[----:B------:R0:W-:Y:S04]  /*71460*/  STL.64 [R1+0x1aa0], R36 ;  /* 0x001aa02401007387 */ /* 0x0001e80000100a00 */
[----:B------:R1:W-:Y:S04]  /*71470*/  STL.64 [R1+0x1aa8], R38 ;  /* 0x001aa82601007387 */ /* 0x0003e80000100a00 */
[----:B------:R-:W4:Y:S04]  /*71480*/  LDL.LU.64 R34, [R1+0x1a68] ;  /* 0x001a680001227983 */ /* 0x000f280000300a00 */
[----:B0-----:R-:W4:Y:S04]  /*71490*/  LDL.LU.64 R36, [R1+0x1a50] ;  /* 0x001a500001247983 */ /* 0x001f280000300a00 */
[----:B-1----:R-:W4:Y:S01]  /*714a0*/  LDL.LU.64 R38, [R1+0x1a58] ;  /* 0x001a580001267983 */ /* 0x002f220000300a00 */
[----:B------:R-:W-:Y:S01]  /*714b0*/  IMAD.MOV.U32 R0, RZ, RZ, R57 ;  /* 0x000000ffff007224 */ /* 0x000fe200078e0039 */
[----:B--2---:R-:W-:Y:S04]  /*714c0*/  HMMA.16816.F32 R40, R28, R58, R40 ;  /* 0x0000003a1c28723c */ /* 0x004fe80000001828 */
[----:B------:R0:W-:Y:S04]  /*714d0*/  STL [R1+0x6f44], R0 ;  /* 0x006f440001007387 */ /* 0x0001e80000100800 */
[----:B------:R-:W2:Y:S04]  /*714e0*/  LDL.LU.64 R56, [R1+0x1a40] ;  /* 0x001a400001387983 */ /* 0x000ea80000300a00 */
[----:B------:R-:W2:Y:S07]  /*714f0*/  LDL.LU.64 R58, [R1+0x1a48] ;  /* 0x001a4800013a7983 */ /* 0x000eae0000300a00 */
[----:B------:R1:W-:Y:S04]  /*71500*/  STL.64 [R1+0x1a90], R40 ;  /* 0x001a902801007387 */ /* 0x0003e80000100a00 */
[----:B------:R1:W-:Y:S01]  /*71510*/  STL.64 [R1+0x1a98], R42 ;  /* 0x001a982a01007387 */ /* 0x0003e20000100a00 */
[----:B0-----:R-:W-:-:S03]  /*71520*/  IMAD.MOV.U32 R0, RZ, RZ, R55 ;  /* 0x000000ffff007224 */ /* 0x001fc600078e0037 */
[----:B-1----:R-:W2:Y:S04]  /*71530*/  LDL.LU.64 R40, [R1+0x1a30] ;  /* 0x001a300001287983 */ /* 0x002ea80000300a00 */
[----:B------:R-:W2:Y:S01]  /*71540*/  LDL.LU.64 R42, [R1+0x1a38] ;  /* 0x001a3800012a7983 */ /* 0x000ea20000300a00 */
[C---:B---3--:R-:W-:Y:S08]  /*71550*/  HMMA.16816.F32 R8, R28.reuse, R52, R8 ;  /* 0x000000341c08723c */ /* 0x048ff00000001808 */
[C---:B----4-:R-:W-:Y:S11]  /*71560*/  HMMA.16816.F32 R4, R28.reuse, R54, R4 ;  /* 0x000000361c04723c */ /* 0x050ff60000001804 */
[----:B------:R-:W-:Y:S04]  /*71570*/  STL.64 [R1+0x1a80], R8 ;  /* 0x001a800801007387 */ /* 0x000fe80000100a00 */
[----:B------:R0:W-:Y:S04]  /*71580*/  STL.64 [R1+0x1a88], R10 ;  /* 0x001a880a01007387 */ /* 0x0001e80000100a00 */
[----:B0-----:R-:W3:Y:S04]  /*71590*/  LDL.LU.64 R10, [R1+0x7090] ;  /* 0x00709000010a7983 */ /* 0x001ee80000300a00 */
[----:B------:R-:W4:Y:S04]  /*715a0*/  LDL.LU.64 R8, [R1+0x7088] ;  /* 0x0070880001087983 */ /* 0x000f280000300a00 */
[----:B------:R-:W3:Y:S01]  /*715b0*/  LDL.LU.64 R52, [R1+0x1a20] ;  /* 0x001a200001347983 */ /* 0x000ee20000300a00 */
[C---:B------:R-:W-:Y:S03]  /*715c0*/  HMMA.16816.F32 R32, R28.reuse, R48, R32 ;  /* 0x000000301c20723c */ /* 0x040fe60000001820 */
[----:B------:R0:W-:Y:S05]  /*715d0*/  STL.64 [R1+0x1a70], R4 ;  /* 0x001a700401007387 */ /* 0x0001ea0000100a00 */
[C---:B------:R-:W-:Y:S01]  /*715e0*/  HMMA.16816.F32 R36, R28.reuse, R50, R36 ;  /* 0x000000321c24723c */ /* 0x040fe20000001824 */
[----:B------:R1:W-:Y:S04]  /*715f0*/  STL.64 [R1+0x1a78], R6 ;  /* 0x001a780601007387 */ /* 0x0003e80000100a00 */
[----:B------:R-:W3:Y:S04]  /*71600*/  LDL.LU.64 R54, [R1+0x1a28] ;  /* 0x001a280001367983 */ /* 0x000ee80000300a00 */
[----:B0-----:R-:W3:Y:S04]  /*71610*/  LDL.LU.64 R4, [R1+0x1a10] ;  /* 0x001a100001047983 */ /* 0x001ee80000300a00 */
[----:B-1----:R-:W3:Y:S04]  /*71620*/  LDL.LU.64 R6, [R1+0x1a18] ;  /* 0x001a180001067983 */ /* 0x002ee80000300a00 */
[----:B------:R-:W-:Y:S04]  /*71630*/  STL [R1+0x6f48], R0 ;  /* 0x006f480001007387 */ /* 0x000fe80000100800 */
[----:B------:R-:W-:Y:S04]  /*71640*/  STL.64 [R1+0x1a60], R32 ;  /* 0x001a602001007387 */ /* 0x000fe80000100a00 */
[----:B------:R0:W-:Y:S01]  /*71650*/  STL.64 [R1+0x1a68], R34 ;  /* 0x001a682201007387 */ /* 0x0001e20000100a00 */
[----:B--2---:R-:W-:Y:S03]  /*71660*/  HMMA.16816.F32 R44, R28, R46, R56 ;  /* 0x0000002e1c2c723c */ /* 0x004fe60000001838 */
[----:B0-----:R-:W2:Y:S04]  /*71670*/  LDL.LU.64 R34, [R1+0x7080] ;  /* 0x0070800001227983 */ /* 0x001ea80000300a00 */
[----:B------:R-:W2:Y:S04]  /*71680*/  LDL.LU.64 R32, [R1+0x7078] ;  /* 0x0070780001207983 */ /* 0x000ea80000300a00 */
[----:B------:R0:W-:Y:S04]  /*71690*/  STL.64 [R1+0x1a50], R36 ;  /* 0x001a502401007387 */ /* 0x0001e80000100a00 */
[----:B------:R1:W-:Y:S01]  /*716a0*/  STL.64 [R1+0x1a58], R38 ;  /* 0x001a582601007387 */ /* 0x0003e20000100a00 */
[----:B------:R-:W-:-:S03]  /*716b0*/  IMAD.MOV.U32 R0, RZ, RZ, R51 ;  /* 0x000000ffff007224 */ /* 0x000fc600078e0033 */
[----:B0-----:R-:W2:Y:S04]  /*716c0*/  LDL.LU.64 R36, [R1+0x1a00] ;  /* 0x001a000001247983 */ /* 0x001ea80000300a00 */
[----:B-1----:R-:W2:Y:S04]  /*716d0*/  LDL.LU.64 R38, [R1+0x1a08] ;  /* 0x001a080001267983 */ /* 0x002ea80000300a00 */
[----:B------:R-:W2:Y:S04]  /*716e0*/  LDL.LU.64 R48, [R1+0x19f0] ;  /* 0x0019f00001307983 */ /* 0x000ea80000300a00 */
[----:B------:R-:W2:Y:S04]  /*716f0*/  LDL.LU.64 R50, [R1+0x19f8] ;  /* 0x0019f80001327983 */ /* 0x000ea80000300a00 */
[----:B------:R-:W3:Y:S04]  /*71700*/  LDL.LU.64 R58, [R1+0x7070] ;  /* 0x00707000013a7983 */ /* 0x000ee80000300a00 */
[----:B------:R-:W2:Y:S04]  /*71710*/  LDL.LU.64 R56, [R1+0x7068] ;  /* 0x0070680001387983 */ /* 0x000ea80000300a00 */
[----:B------:R-:W-:Y:S04]  /*71720*/  STL.64 [R1+0x1a40], R44 ;  /* 0x001a402c01007387 */ /* 0x000fe80000100a00 */
[----:B------:R0:W-:Y:S02]  /*71730*/  STL.64 [R1+0x1a48], R46 ;  /* 0x001a482e01007387 */ /* 0x0001e40000100a00 */
[----:B0-----:R-:W-:Y:S02]  /*71740*/  HMMA.16816.F32 R44, R28, R60, R40 ;  /* 0x0000003c1c2c723c */ /* 0x001fe40000001828 */
[----:B------:R-:W2:Y:S04]  /*71750*/  LDL.LU.64 R40, [R1+0x19e0] ;  /* 0x0019e00001287983 */ /* 0x000ea80000300a00 */
[----:B------:R-:W2:-:S13]  /*71760*/  LDL.LU.64 R42, [R1+0x19e8] ;  /* 0x0019e800012a7983 */ /* 0x000e9a0000300a00 */
[----:B------:R0:W-:Y:S04]  /*71770*/  STL.64 [R1+0x1a30], R44 ;  /* 0x001a302c01007387 */ /* 0x0001e80000100a00 */
[----:B------:R1:W-:Y:S04]  /*71780*/  STL.64 [R1+0x1a38], R46 ;  /* 0x001a382e01007387 */ /* 0x0003e80000100a00 */
[----:B0-----:R-:W4:Y:S04]  /*71790*/  LDL.LU.64 R44, [R1+0x19d0] ;  /* 0x0019d000012c7983 */ /* 0x001f280000300a00 */
[----:B-1----:R-:W4:Y:S04]  /*717a0*/  LDL.LU.64 R46, [R1+0x19d8] ;  /* 0x0019d800012e7983 */ /* 0x002f280000300a00 */
[----:B------:R-:W-:Y:S01]  /*717b0*/  STL.64 [R1+0x6e68], R60 ;  /* 0x006e683c01007387 */ /* 0x000fe20000100a00 */
[----:B---3--:R-:W-:-:S15]  /*717c0*/  HMMA.16816.F32 R52, R28, R58, R52 ;  /* 0x0000003a1c34723c */ /* 0x008fde0000001834 */
[----:B------:R-:W-:-:S04]  /*717d0*/  NOP ;  /* 0x0000000000007918 */ /* 0x000fc80000000000 */
[----:B------:R-:W-:Y:S04]  /*717e0*/  STL.64 [R1+0x1a20], R52 ;  /* 0x001a203401007387 */ /* 0x000fe80000100a00 */
[----:B------:R0:W-:Y:S04]  /*717f0*/  STL.64 [R1+0x1a28], R54 ;  /* 0x001a283601007387 */ /* 0x0001e80000100a00 */
[----:B0-----:R-:W3:Y:S04]  /*71800*/  LDL.LU.64 R54, [R1+0x7060] ;  /* 0x0070600001367983 */ /* 0x001ee80000300a00 */
[----:B------:R-:W4:Y:S01]  /*71810*/  LDL.LU.64 R52, [R1+0x7058] ;  /* 0x0070580001347983 */ /* 0x000f220000300a00 */
[----:B--2---:R-:W-:-:S15]  /*71820*/  HMMA.16816.F32 R4, R28, R56, R4 ;  /* 0x000000381c04723c */ /* 0x004fde0000001804 */
[----:B------:R-:W-:-:S04]  /*71830*/  NOP ;  /* 0x0000000000007918 */ /* 0x000fc80000000000 */
[----:B------:R0:W-:Y:S04]  /*71840*/  STL.64 [R1+0x1a10], R4 ;  /* 0x001a100401007387 */ /* 0x0001e80000100a00 */
[----:B------:R1:W-:Y:S04]  /*71850*/  STL.64 [R1+0x1a18], R6 ;  /* 0x001a180601007387 */ /* 0x0003e80000100a00 */
[----:B0-----:R-:W2:Y:S04]  /*71860*/  LDL.LU.64 R4, [R1+0x1990] ;  /* 0x0019900001047983 */ /* 0x001ea80000300a00 */
[----:B-1----:R-:W2:Y:S04]  /*71870*/  LDL.LU.64 R6, [R1+0x1998] ;  /* 0x0019980001067983 */ /* 0x002ea80000300a00 */
        /* <DEDUP_REMOVED lines=30> */
[----:B0-----:R-:W2:Y:S04]  /*71a60*/  LDL.LU.64 R48, [R1+0x19c0] ;  /* 0x0019c00001307983 */ /* 0x001ea80000300a00 */
[----:B------:R-:W2:Y:S01]  /*71a70*/  LDL.LU.64 R50, [R1+0x19c8] ;  /* 0x0019c80001327983 */ /* 0x000ea20000300a00 */
[C---:B----4-:R-:W-:Y:S08]  /*71a80*/  HMMA.16816.F32 R52, R28.reuse, R44, R52 ;  /* 0x0000002c1c34723c */ /* 0x050ff00000001834 */
[----:B--2---:R-:W-:-:S15]  /*71a90*/  HMMA.16816.F32 R48, R28, R46, R48 ;  /* 0x0000002e1c30723c */ /* 0x004fde0000001830 */
[----:B------:R-:W-:-:S04]  /*71aa0*/  NOP ;  /* 0x0000000000007918 */ /* 0x000fc80000000000 */
[----:B------:R0:W-:Y:S04]  /*71ab0*/  STL.64 [R1+0x19c0], R48 ;  /* 0x0019c03001007387 */ /* 0x0001e80000100a00 */
[----:B------:R1:W-:Y:S04]  /*71ac0*/  STL.64 [R1+0x19c8], R50 ;  /* 0x0019c83201007387 */ /* 0x0003e80000100a00 */
[----:B0-----:R-:W2:Y:S04]  /*71ad0*/  LDL.LU.64 R48, [R1+0x1970] ;  /* 0x0019700001307983 */ /* 0x001ea80000300a00 */
[----:B-1----:R-:W2:Y:S04]  /*71ae0*/  LDL.LU.64 R50, [R1+0x1978] ;  /* 0x0019780001327983 */ /* 0x002ea80000300a00 */
[----:B------:R-:W-:Y:S04]  /*71af0*/  STL.64 [R1+0x6e50], R46 ;  /* 0x006e502e01007387 */ /* 0x000fe80000100a00 */
[----:B------:R-:W-:Y:S04]  /*71b00*/  STL.64 [R1+0x6e48], R44 ;  /* 0x006e482c01007387 */ /* 0x000fe80000100a00 */
[----:B------:R-:W-:Y:S04]  /*71b10*/  STL.64 [R1+0x19b0], R52 ;  /* 0x0019b03401007387 */ /* 0x000fe80000100a00 */
[----:B------:R0:W-:Y:S02]  /*71b20*/  STL.64 [R1+0x19b8], R54 ;  /* 0x0019b83601007387 */ /* 0x0001e40000100a00 */
[C---:B0-----:R-:W-:Y:S08]  /*71b30*/  HMMA.16816.F32 R52, R28.reuse, R42, R56 ;  /* 0x0000002a1c34723c */ /* 0x041ff00000001838 */
[C---:B---3--:R-:W-:Y:S01]  /*71b40*/  HMMA.16816.F32 R44, R28.reuse, R40, R4 ;  /* 0x000000281c2c723c */ /* 0x048fe20000001804 */
[----:B------:R-:W3:Y:S10]  /*71b50*/  LDL.LU.64 R4, [R1+0x1960] ;  /* 0x0019600001047983 */ /* 0x000ef40000300a00 */
[----:B------:R0:W-:Y:S04]  /*71b60*/  STL.64 [R1+0x19a0], R52 ;  /* 0x0019a03401007387 */ /* 0x0001e80000100a00 */
[----:B------:R1:W-:Y:S04]  /*71b70*/  STL.64 [R1+0x19a8], R54 ;  /* 0x0019a83601007387 */ /* 0x0003e80000100a00 */
[----:B------:R-:W3:Y:S04]  /*71b80*/  LDL.LU.64 R6, [R1+0x1968] ;  /* 0x0019680001067983 */ /* 0x000ee80000300a00 */
[----:B------:R4:W-:Y:S04]  /*71b90*/  STL.64 [R1+0x1990], R44 ;  /* 0x0019902c01007387 */ /* 0x0009e80000100a00 */
[----:B------:R0:W-:Y:S04]  /*71ba0*/  STL.64 [R1+0x1998], R46 ;  /* 0x0019982e01007387 */ /* 0x0001e80000100a00 */
[----:B------:R-:W2:Y:S04]  /*71bb0*/  LDL.LU.64 R56, [R1+0x1940] ;  /* 0x0019400001387983 */ /* 0x000ea80000300a00 */
[----:B------:R-:W2:Y:S04]  /*71bc0*/  LDL.LU.64 R58, [R1+0x1948] ;  /* 0x00194800013a7983 */ /* 0x000ea80000300a00 */
[----:B0-----:R-:W2:Y:S04]  /*71bd0*/  LDL.LU.64 R52, [R1+0x1930] ;  /* 0x0019300001347983 */ /* 0x001ea80000300a00 */
[----:B-1----:R-:W2:Y:S04]  /*71be0*/  LDL.LU.64 R54, [R1+0x1938] ;  /* 0x0019380001367983 */ /* 0x002ea80000300a00 */
[----:B----4-:R-:W4:Y:S04]  /*71bf0*/  LDL.LU.64 R44, [R1+0x1920] ;  /* 0x00192000012c7983 */ /* 0x010f280000300a00 */
[----:B------:R-:W4:Y:S04]  /*71c00*/  LDL.LU.64 R46, [R1+0x1928] ;  /* 0x00192800012e7983 */ /* 0x000f280000300a00 */
        /* <DEDUP_REMOVED lines=8> */
[----:B0-----:R-:W-:Y:S02]  /*71c90*/  HMMA.16816.F32 R40, R28, R36, R48 ;  /* 0x000000241c28723c */ /* 0x001fe40000001830 */
[----:B------:R-:W2:Y:S04]  /*71ca0*/  LDL.LU.64 R48, [R1+0x1910] ;  /* 0x0019100001307983 */ /* 0x000ea80000300a00 */
[----:B------:R-:W2:-:S13]  /*71cb0*/  LDL.LU.64 R50, [R1+0x1918] ;  /* 0x0019180001327983 */ /* 0x000e9a0000300a00 */
        /* <DEDUP_REMOVED lines=8> */
[----:B---3--:R-:W-:-:S15]  /*71d40*/  HMMA.16816.F32 R4, R28, R34, R4 ;  /* 0x000000221c04723c */ /* 0x008fde0000001804 */
[----:B------:R-:W-:-:S04]  /*71d50*/  NOP ;  /* 0x0000000000007918 */ /* 0x000fc80000000000 */
[----:B------:R-:W-:Y:S04]  /*71d60*/  STL.64 [R1+0x1960], R4 ;  /* 0x0019600401007387 */ /* 0x000fe80000100a00 */
[----:B------:R0:W-:Y:S04]  /*71d70*/  STL.64 [R1+0x1968], R6 ;  /* 0x0019680601007387 */ /* 0x0001e80000100a00 */
[----:B0-----:R-:W4:Y:S04]  /*71d80*/  LDL.LU.64 R6, [R1+0x7010] ;  /* 0x0070100001067983 */ /* 0x001f280000300a00 */
[----:B------:R-:W3:Y:S04]  /*71d90*/  LDL.LU.64 R4, [R1+0x7008] ;  /* 0x0070080001047983 */ /* 0x000ee80000300a00 */
[----:B------:R-:W-:Y:S04]  /*71da0*/  STL.64 [R1+0x6e60], R34 ;  /* 0x006e602201007387 */ /* 0x000fe80000100a00 */
[----:B------:R0:W-:Y:S01]  /*71db0*/  STL.64 [R1+0x6e58], R32 ;  /* 0x006e582001007387 */ /* 0x0001e20000100a00 */
[----:B--2---:R-:W-:-:S15]  /*71dc0*/  HMMA.16816.F32 R36, R28, R32, R36 ;  /* 0x000000201c24723c */ /* 0x004fde0000001824 */
[----:B------:R-:W-:-:S04]  /*71dd0*/  NOP ;  /* 0x0000000000007918 */ /* 0x000fc80000000000 */
[----:B------:R-:W-:Y:S04]  /*71de0*/  STL.64 [R1+0x1950], R36 ;  /* 0x0019502401007387 */ /* 0x000fe80000100a00 */
[----:B------:R1:W-:Y:S04]  /*71df0*/  STL.64 [R1+0x1958], R38 ;  /* 0x0019582601007387 */ /* 0x0003e80000100a00 */
[----:B0-----:R-:W2:Y:S04]  /*71e00*/  LDL.LU.64 R32, [R1+0x18f0] ;  /* 0x0018f00001207983 */ /* 0x001ea80000300a00 */
[----:B------:R-:W2:Y:S01]  /*71e10*/  LDL.LU.64 R34, [R1+0x18f8] ;  /* 0x0018f80001227983 */ /* 0x000ea20000300a00 */
[C---:B-1----:R-:W-:Y:S08]  /*71e20*/  HMMA.16816.F32 R36, R28.reuse, R2, R56 ;  /* 0x000000021c24723c */ /* 0x042ff00000001838 */
[C---:B---3--:R-:W-:Y:S11]  /*71e30*/  HMMA.16816.F32 R52, R28.reuse, R4, R52 ;  /* 0x000000041c34723c */ /* 0x048ff60000001834 */
[----:B------:R-:W-:Y:S04]  /*71e40*/  STL.64 [R1+0x1940], R36 ;  /* 0x0019402401007387 */ /* 0x000fe80000100a00 */
[----:B------:R4:W-:Y:S02]  /*71e50*/  STL.64 [R1+0x1948], R38 ;  /* 0x0019482601007387 */ /* 0x0009e40000100a00 */
[C---:B----4-:R-:W-:Y:S02]  /*71e60*/  HMMA.16816.F32 R36, R28.reuse, R6, R44 ;  /* 0x000000061c24723c */ /* 0x050fe4000000182c */
[----:B------:R-:W3:Y:S04]  /*71e70*/  LDL.LU.64 R44, [R1+0x18e0] ;  /* 0x0018e000012c7983 */ /* 0x000ee80000300a00 */
[----:B------:R-:W-:Y:S04]  /*71e80*/  STL.64 [R1+0x1930], R52 ;  /* 0x0019303401007387 */ /* 0x000fe80000100a00 */
[----:B------:R-:W-:Y:S04]  /*71e90*/  STL.64 [R1+0x1938], R54 ;  /* 0x0019383601007387 */ /* 0x000fe80000100a00 */
[----:B------:R-:W3:Y:S05]  /*71ea0*/  LDL.LU.64 R46, [R1+0x18e8] ;  /* 0x0018e800012e7983 */ /* 0x000eea0000300a00 */
[----:B------:R-:W-:Y:S04]  /*71eb0*/  STL.64 [R1+0x1920], R36 ;  /* 0x0019202401007387 */ /* 0x000fe80000100a00 */
[----:B------:R0:W-:Y:S04]  /*71ec0*/  STL.64 [R1+0x1928], R38 ;  /* 0x0019282601007387 */ /* 0x0001e80000100a00 */
[----:B------:R-:W4:Y:S04]  /*71ed0*/  LDL.LU R56, [R1+0x3bc0] ;  /* 0x003bc00001387983 */ /* 0x000f280000300800 */
[----:B------:R-:W4:Y:S01]  /*71ee0*/  LDL.LU R57, [R1+0x3bbc] ;  /* 0x003bbc0001397983 */ /* 0x000f220000300800 */
[C---:B0-----:R-:W-:Y:S03]  /*71ef0*/  HMMA.16816.F32 R36, R28.reuse, R8, R48 ;  /* 0x000000081c24723c */ /* 0x041fe60000001830 */
[----:B------:R-:W-:Y:S04]  /*71f00*/  STL.64 [R1+0x6ea8], R6 ;  /* 0x006ea80601007387 */ /* 0x000fe80000100a00 */
[----:B------:R0:W-:Y:S02]  /*71f10*/  STL.64 [R1+0x6ea0], R4 ;  /* 0x006ea00401007387 */ /* 0x0001e40000100a00 */
[C---:B0-----:R-:W-:Y:S02]  /*71f20*/  HMMA.16816.F32 R4, R28.reuse, R10, R40 ;  /* 0x0000000a1c04723c */ /* 0x041fe40000001828 */
[----:B------:R-:W4:Y:S08]  /*71f30*/  LDL.LU.64 R40, [R1+0x18d0] ;  /* 0x0018d00001287983 */ /* 0x000f300000300a00 */
[----:B------:R0:W-:Y:S04]  /*71f40*/  STL.64 [R1+0x1910], R36 ;  /* 0x0019102401007387 */ /* 0x0001e80000100a00 */
[----:B------:R1:W-:Y:S04]  /*71f50*/  STL.64 [R1+0x1918], R38 ;  /* 0x0019182601007387 */ /* 0x0003e80000100a00 */
[----:B------:R-:W4:Y:S04]  /*71f60*/  LDL.LU.64 R42, [R1+0x18d8] ;  /* 0x0018d800012a7983 */ /* 0x000f280000300a00 */
[----:B------:R-:W-:Y:S04]  /*71f70*/  STL.64 [R1+0x1900], R4 ;  /* 0x0019000401007387 */ /* 0x000fe80000100a00 */
[----:B------:R2:W-:Y:S04]  /*71f80*/  STL.64 [R1+0x1908], R6 ;  /* 0x0019080601007387 */ /* 0x0005e80000100a00 */
[----:B0-----:R-:W4:Y:S04]  /*71f90*/  LDL.LU.64 R36, [R1+0x18c0] ;  /* 0x0018c00001247983 */ /* 0x001f280000300a00 */
[----:B-1----:R-:W4:Y:S04]  /*71fa0*/  LDL.LU.64 R38, [R1+0x18c8] ;  /* 0x0018c80001267983 */ /* 0x002f280000300a00 */
[----:B------:R-:W-:Y:S04]  /*71fb0*/  STL.64 [R1+0x6eb8], R10 ;  /* 0x006eb80a01007387 */ /* 0x000fe80000100a00 */
[----:B------:R0:W-:Y:S01]  /*71fc0*/  STL.64 [R1+0x6eb0], R8 ;  /* 0x006eb00801007387 */ /* 0x0001e20000100a00 */
[----:B--2---:R-:W-:Y:S03]  /*71fd0*/  HMMA.16816.F32 R4, R28, R12, R32 ;  /* 0x0000000c1c04723c */ /* 0x004fe60000001820 */
[----:B------:R-:W2:Y:S04]  /*71fe0*/  LDL.LU.64 R32, [R1+0x18b0] ;  /* 0x0018b00001207983 */ /* 0x000ea80000300a00 */
[----:B------:R-:W2:-:S12]  /*71ff0*/  LDL.LU.64 R34, [R1+0x18b8] ;  /* 0x0018b80001227983 */ /* 0x000e980000300a00 */
[----:B------:R1:W-:Y:S04]  /*72000*/  STL.64 [R1+0x18f0], R4 ;  /* 0x0018f00401007387 */ /* 0x0003e80000100a00 */
[----:B------:R1:W-:Y:S04]  /*72010*/  STL.64 [R1+0x18f8], R6 ;  /* 0x0018f80601007387 */ /* 0x0003e80000100a00 */
[----:B0-----:R-:W2:Y:S04]  /*72020*/  LDL.LU.64 R8, [R1+0x18a0] ;  /* 0x0018a00001087983 */ /* 0x001ea80000300a00 */
[----:B------:R-:W2:Y:S04]  /*72030*/  LDL.LU.64 R10, [R1+0x18a8] ;  /* 0x0018a800010a7983 */ /* 0x000ea80000300a00 */
[----:B-1----:R-:W2:Y:S04]  /*72040*/  LDL.LU.64 R4, [R1+0x1890] ;  /* 0x0018900001047983 */ /* 0x002ea80000300a00 */
[----:B------:R-:W2:Y:S01]  /*72050*/  LDL.LU.64 R6, [R1+0x1898] ;  /* 0x0018980001067983 */ /* 0x000ea20000300a00 */
[----:B---3--:R-:W-:-:S15]  /*72060*/  HMMA.16816.F32 R44, R28, R14, R44 ;  /* 0x0000000e1c2c723c */ /* 0x008fde000000182c */
[----:B------:R-:W-:-:S04]  /*72070*/  NOP ;  /* 0x0000000000007918 */ /* 0x000fc80000000000 */
[----:B------:R-:W-:Y:S04]  /*72080*/  STL.64 [R1+0x18e0], R44 ;  /* 0x0018e02c01007387 */ /* 0x000fe80000100a00 */
[----:B------:R0:W-:Y:S04]  /*72090*/  STL.64 [R1+0x18e8], R46 ;  /* 0x0018e82e01007387 */ /* 0x0001e80000100a00 */
[----:B------:R-:W3:Y:S04]  /*720a0*/  LDL.LU R48, [R1+0x3bc8] ;  /* 0x003bc80001307983 */ /* 0x000ee80000300800 */
[----:B------:R-:W3:Y:S04]  /*720b0*/  LDL.LU R49, [R1+0x3bc4] ;  /* 0x003bc40001317983 */ /* 0x000ee80000300800 */
[----:B------:R-:W-:Y:S04]  /*720c0*/  STL.64 [R1+0x6e20], R14 ;  /* 0x006e200e01007387 */ /* 0x000fe80000100a00 */
[----:B------:R4:W-:Y:S04]  /*720d0*/  STL.64 [R1+0x6e18], R12 ;  /* 0x006e180c01007387 */ /* 0x0009e80000100a00 */
[----:B0-----:R-:W3:Y:S04]  /*720e0*/  LDL.LU R46, [R1+0x3bd0] ;  /* 0x003bd000012e7983 */ /* 0x001ee80000300800 */
[----:B------:R-:W3:Y:S01]  /*720f0*/  LDL.LU R47, [R1+0x3bcc] ;  /* 0x003bcc00012f7983 */ /* 0x000ee20000300800 */
[----:B----4-:R-:W-:-:S15]  /*72100*/  HMMA.16816.F32 R12, R28, R16, R40 ;  /* 0x000000101c0c723c */ /* 0x010fde0000001828 */
[----:B------:R-:W-:-:S04]  /*72110*/  NOP ;  /* 0x0000000000007918 */ /* 0x000fc80000000000 */
[----:B------:R-:W-:Y:S04]  /*72120*/  STL.64 [R1+0x18d0], R12 ;  /* 0x0018d00c01007387 */ /* 0x000fe80000100a00 */
[----:B------:R0:W-:Y:S04]  /*72130*/  STL.64 [R1+0x18d8], R14 ;  /* 0x0018d80e01007387 */ /* 0x0001e80000100a00 */
[----:B------:R-:W4:Y:S04]  /*72140*/  LDL.LU R54, [R1+0x3bd8] ;  /* 0x003bd80001367983 */ /* 0x000f280000300800 */
[----:B------:R-:W4:Y:S01]  /*72150*/  LDL.LU R55, [R1+0x3bd4] ;  /* 0x003bd40001377983 */ /* 0x000f220000300800 */
[----:B0-----:R-:W-:-:S15]  /*72160*/  HMMA.16816.F32 R12, R28, R18, R36 ;  /* 0x000000121c0c723c */ /* 0x001fde0000001824 */
[----:B------:R-:W-:-:S04]  /*72170*/  NOP ;  /* 0x0000000000007918 */ /* 0x000fc80000000000 */
[----:B------:R-:W-:Y:S04]  /*72180*/  STL.64 [R1+0x18c0], R12 ;  /* 0x0018c00c01007387 */ /* 0x000fe80000100a00 */
[----:B------:R2:W-:Y:S04]  /*72190*/  STL.64 [R1+0x18c8], R14 ;  /* 0x0018c80e01007387 */ /* 0x0005e80000100a00 */
[----:B------:R-:W-:Y:S04]  /*721a0*/  STL.64 [R1+0x6ec8], R18 ;  /* 0x006ec81201007387 */ /* 0x000fe80000100a00 */
[----:B------:R-:W-:Y:S01]  /*721b0*/  STL.64 [R1+0x6ec0], R16 ;  /* 0x006ec01001007387 */ /* 0x000fe20000100a00 */
[----:B------:R-:W-:-:S02]  /*721c0*/  IMAD.MOV.U32 R60, RZ, RZ, R27 ;  /* 0x000000ffff3c7224 */ /* 0x000fc400078e001b */
[----:B------:R-:W-:Y:S01]  /*721d0*/  IMAD.MOV.U32 R61, RZ, RZ, R26 ;  /* 0x000000ffff3d7224 */ /* 0x000fe200078e001a */
[C---:B--2---:R-:W-:Y:S08]  /*721e0*/  HMMA.16816.F32 R12, R28.reuse, R20, R32 ;  /* 0x000000141c0c723c */ /* 0x044ff00000001820 */
[C---:B------:R-:W-:Y:S11]  /*721f0*/  HMMA.16816.F32 R8, R28.reuse, R22, R8 ;  /* 0x000000161c08723c */ /* 0x040ff60000001808 */
[----:B------:R-:W-:Y:S04]  /*72200*/  STL.64 [R1+0x18b0], R12 ;  /* 0x0018b00c01007387 */ /* 0x000fe80000100a00 */
[----:B------:R-:W-:Y:S04]  /*72210*/  STL.64 [R1+0x18b8], R14 ;  /* 0x0018b80e01007387 */ /* 0x000fe80000100a00 */
[----:B------:R-:W2:Y:S04]  /*72220*/  LDL.LU R27, [R1+0x7004] ;  /* 0x00700400011b7983 */ /* 0x000ea80000300800 */
[----:B------:R0:W-:Y:S04]  /*72230*/  STL.64 [R1+0x18a0], R8 ;  /* 0x0018a00801007387 */ /* 0x0001e80000100a00 */
[----:B------:R1:W-:Y:S04]  /*72240*/  STL.64 [R1+0x18a8], R10 ;  /* 0x0018a80a01007387 */ /* 0x0003e80000100a00 */
[----:B------:R-:W3:Y:S01]  /*72250*/  LDL.LU R26, [R1+0x7000] ;  /* 0x00700000011a7983 */ /* 0x000ee20000300800 */
[----:B------:R-:W-:Y:S03]  /*72260*/  HMMA.16816.F32 R4, R28, R24, R4 ;  /* 0x000000181c04723c */ /* 0x000fe60000001804 */
[----:B------:R-:W-:Y:S04]  /*72270*/  STL.64 [R1+0x6ed8], R22 ;  /* 0x006ed81601007387 */ /* 0x000fe80000100a00 */
[----:B------:R-:W-:Y:S04]  /*72280*/  STL.64 [R1+0x6ed0], R20 ;  /* 0x006ed01401007387 */ /* 0x000fe80000100a00 */
[----:B0-----:R-:W4:Y:S04]  /*72290*/  LDL.LU.64 R8, [R1+0xc90] ;  /* 0x000c900001087983 */ /* 0x001f280000300a00 */
[----:B-1----:R-:W4:Y:S04]  /*722a0*/  LDL.LU.64 R10, [R1+0xc98] ;  /* 0x000c9800010a7983 */ /* 0x002f280000300a00 */
[----:B------:R-:W-:Y:S04]  /*722b0*/  STL.64 [R1+0x1890], R4 ;  /* 0x0018900401007387 */ /* 0x000fe80000100a00 */
[----:B------:R0:W-:Y:S04]  /*722c0*/  STL.64 [R1+0x1898], R6 ;  /* 0x0018980601007387 */ /* 0x0001e80000100a00 */
[----:B------:R-:W4:Y:S04]  /*722d0*/  LDL R58, [R1+0xb0] ;  /* 0x0000b000013a7983 */ /* 0x000f280000100800 */
[----:B------:R-:W4:Y:S04]  /*722e0*/  LDL R59, [R1+0xb4] ;  /* 0x0000b400013b7983 */ /* 0x000f280000100800 */
[----:B------:R-:W4:Y:S01]  /*722f0*/  LDL R52, [R1+0xc0] ;  /* 0x0000c00001347983 */ /* 0x000f220000100800 */
[----:B0-----:R-:W-:-:S02]  /*72300*/  IMAD R7, R57, 0x100, R56 ;  /* 0x0000010039077824 */ /* 0x001fc400078e0238 */
[----:B--2---:R-:W-:Y:S02]  /*72310*/  IMAD.MOV.U32 R56, RZ, RZ, R27 ;  /* 0x000000ffff387224 */ /* 0x004fe400078e001b */
[----:B---3--:R-:W-:Y:S02]  /*72320*/  IMAD.MOV.U32 R53, RZ, RZ, R26 ;  /* 0x000000ffff357224 */ /* 0x008fe400078e001a */
[----:B------:R-:W2:Y:S04]  /*72330*/  LDL.LU R26, [R1+0x6ffc] ;  /* 0x006ffc00011a7983 */ /* 0x000ea80000300800 */
[----:B------:R-:W3:Y:S04]  /*72340*/  LDL.LU R27, [R1+0x6ff8] ;  /* 0x006ff800011b7983 */ /* 0x000ee80000300800 */
[----:B------:R-:W2:Y:S04]  /*72350*/  LDL R57, [R1+0xbc] ;  /* 0x0000bc0001397983 */ /* 0x000ea80000100800 */
[----:B----4-:R-:W-:Y:S04]  /*72360*/  STL.64 [R1+0x6f58], R58 ;  /* 0x006f583a01007387 */ /* 0x010fe80000100a00 */
[----:B--2---:R-:W-:Y:S04]  /*72370*/  STL.64 [R1+0x6f50], R56 ;  /* 0x006f503801007387 */ /* 0x004fe80000100a00 */
[----:B------:R-:W2:Y:S04]  /*72380*/  LDL R50, [R1+0xc8] ;  /* 0x0000c80001327983 */ /* 0x000ea80000100800 */
[----:B------:R-:W2:Y:S01]  /*72390*/  LDL R51, [R1+0xcc] ;  /* 0x0000cc0001337983 */ /* 0x000ea20000100800 */
[----:B------:R-:W-:-:S02]  /*723a0*/  IMAD R6, R49, 0x100, R48 ;  /* 0x0000010031067824 */ /* 0x000fc400078e0230 */
[----:B------:R-:W-:Y:S02]  /*723b0*/  IMAD.MOV.U32 R48, RZ, RZ, R26 ;  /* 0x000000ffff307224 */ /* 0x000fe400078e001a */
[----:B---3--:R-:W-:Y:S01]  /*723c0*/  IMAD.MOV.U32 R49, RZ, RZ, R27 ;  /* 0x000000ffff317224 */ /* 0x008fe200078e001b */
[----:B------:R-:W3:Y:S04]  /*723d0*/  LDL.LU R26, [R1+0x6ff4] ;  /* 0x006ff400011a7983 */ /* 0x000ee80000300800 */
[----:B------:R-:W3:Y:S01]  /*723e0*/  LDL.LU R27, [R1+0x6ff0] ;  /* 0x006ff000011b7983 */ /* 0x000ee20000300800 */
[----:B------:R-:W-:-:S03]  /*723f0*/  IMAD R5, R47, 0x100, R46 ;  /* 0x000001002f057824 */ /* 0x000fc600078e022e */
[----:B--2---:R-:W-:Y:S04]  /*72400*/  STL.64 [R1+0x6f68], R50 ;  /* 0x006f683201007387 */ /* 0x004fe80000100a00 */
[----:B------:R-:W-:Y:S04]  /*72410*/  STL.64 [R1+0x6f60], R48 ;  /* 0x006f603001007387 */ /* 0x000fe80000100a00 */
[----:B------:R-:W2:Y:S04]  /*72420*/  LDL R46, [R1+0xd8] ;  /* 0x0000d800012e7983 */ /* 0x000ea80000100800 */
[----:B------:R-:W2:Y:S04]  /*72430*/  LDL R47, [R1+0xdc] ;  /* 0x0000dc00012f7983 */ /* 0x000ea80000100800 */
[----:B------:R-:W4:Y:S04]  /*72440*/  LDL R44, [R1+0xe0] ;  /* 0x0000e000012c7983 */ /* 0x000f280000100800 */
[----:B------:R-:W4:Y:S01]  /*72450*/  LDL R45, [R1+0xe4] ;  /* 0x0000e400012d7983 */ /* 0x000f220000100800 */
[----:B---3--:R-:W-:Y:S03]  /*72460*/  HMMA.16816.F32 R8, R28, R26, R8 ;  /* 0x0000001a1c08723c */ /* 0x008fe60000001808 */
[----:B--2---:R0:W-:Y:S04]  /*72470*/  STL.64 [R1+0x6f78], R46 ;  /* 0x006f782e01007387 */ /* 0x0041e80000100a00 */
[----:B----4-:R1:W-:Y:S04]  /*72480*/  STL.64 [R1+0x6f70], R44 ;  /* 0x006f702c01007387 */ /* 0x0103e80000100a00 */
[----:B------:R-:W2:Y:S08]  /*72490*/  LDL R42, [R1+0xe8] ;  /* 0x0000e800012a7983 */ /* 0x000eb00000100800 */
[----:B------:R-:W-:Y:S04]  /*724a0*/  STL.64 [R1+0xc90], R8 ;  /* 0x000c900801007387 */ /* 0x000fe80000100a00 */
[----:B------:R-:W-:Y:S04]  /*724b0*/  STL.64 [R1+0xc98], R10 ;  /* 0x000c980a01007387 */ /* 0x000fe80000100a00 */
[----:B------:R-:W2:Y:S04]  /*724c0*/  LDL R43, [R1+0xec] ;  /* 0x0000ec00012b7983 */ /* 0x000ea80000100800 */
[----:B------:R-:W3:Y:S04]  /*724d0*/  LDL R40, [R1+0xf0] ;  /* 0x0000f00001287983 */ /* 0x000ee80000100800 */
[----:B------:R-:W3:Y:S04]  /*724e0*/  LDL R41, [R1+0xf4] ;  /* 0x0000f40001297983 */ /* 0x000ee80000100800 */
[----:B--2---:R-:W-:Y:S04]  /*724f0*/  STL.64 [R1+0x6f88], R42 ;  /* 0x006f882a01007387 */ /* 0x004fe80000100a00 */
[----:B---3--:R-:W-:Y:S04]  /*72500*/  STL.64 [R1+0x6f80], R40 ;  /* 0x006f802801007387 */ /* 0x008fe80000100a00 */
[----:B0-----:R-:W2:Y:S04]  /*72510*/  LDL R46, [R1+0xf8] ;  /* 0x0000f800012e7983 */ /* 0x001ea80000100800 */
[----:B------:R-:W2:Y:S04]  /*72520*/  LDL R47, [R1+0xfc] ;  /* 0x0000fc00012f7983 */ /* 0x000ea80000100800 */
[----:B--2---:R0:W-:Y:S04]  /*72530*/  STL.64 [R1+0x6f90], R46 ;  /* 0x006f902e01007387 */ /* 0x0041e80000100a00 */
[----:B------:R-:W-:Y:S04]  /*72540*/  STL.64 [R1+0x6ee8], R26 ;  /* 0x006ee81a01007387 */ /* 0x000fe80000100a00 */
[----:B------:R-:W-:Y:S04]  /*72550*/  STL.64 [R1+0x6ee0], R24 ;  /* 0x006ee01801007387 */ /* 0x000fe80000100a00 */
[----:B-1----:R-:W2:Y:S04]  /*72560*/  LDL R44, [R1+0x100] ;  /* 0x00010000012c7983 */ /* 0x002ea80000100800 */
[----:B------:R-:W2:Y:S01]  /*72570*/  LDL R45, [R1+0x104] ;  /* 0x00010400012d7983 */ /* 0x000ea20000100800 */
[----:B------:R-:W-:-:S03]  /*72580*/  IMAD R4, R55, 0x100, R54 ;  /* 0x0000010037047824 */ /* 0x000fc600078e0236 */
[----:B--2---:R1:W-:Y:S04]  /*72590*/  STL.64 [R1+0x6fa8], R44 ;  /* 0x006fa82c01007387 */ /* 0x0043e80000100a00 */
[----:B0-----:R-:W2:Y:S04]  /*725a0*/  LDL R46, [R1+0x108] ;  /* 0x00010800012e7983 */ /* 0x001ea80000100800 */
[----:B------:R-:W2:Y:S04]  /*725b0*/  LDL R47, [R1+0x10c] ;  /* 0x00010c00012f7983 */ /* 0x000ea80000100800 */
[----:B------:R-:W3:Y:S04]  /*725c0*/  LDL R54, [R1+0xa0] ;  /* 0x0000a00001367983 */ /* 0x000ee80000100800 */
[----:B------:R-:W3:Y:S04]  /*725d0*/  LDL R55, [R1+0xa4] ;  /* 0x0000a40001377983 */ /* 0x000ee80000100800 */
[----:B--2---:R0:W-:Y:S04]  /*725e0*/  STL.64 [R1+0x6fc0], R46 ;  /* 0x006fc02e01007387 */ /* 0x0041e80000100a00 */
[----:B---3--:R-:W-:Y:S04]  /*725f0*/  STL.64 [R1+0x6fa0], R54 ;  /* 0x006fa03601007387 */ /* 0x008fe80000100a00 */
[----:B------:R2:W-:Y:S04]  /*72600*/  STL.64 [R1+0x6f98], R52 ;  /* 0x006f983401007387 */ /* 0x0005e80000100a00 */
[----:B-1----:R-:W3:Y:S04]  /*72610*/  LDL R44, [R1+0x110] ;  /* 0x00011000012c7983 */ /* 0x002ee80000100800 */
[----:B------:R-:W3:Y:S04]  /*72620*/  LDL R45, [R1+0x114] ;  /* 0x00011400012d7983 */ /* 0x000ee80000100800 */
[----:B---3--:R-:W-:Y:S04]  /*72630*/  STL.64 [R1+0x6fd8], R44 ;  /* 0x006fd82c01007387 */ /* 0x008fe80000100a00 */
[----:B0-----:R-:W3:Y:S04]  /*72640*/  LDL R46, [R1+0x118] ;  /* 0x00011800012e7983 */ /* 0x001ee80000100800 */
[----:B------:R-:W3:Y:S04]  /*72650*/  LDL R47, [R1+0x11c] ;  /* 0x00011c00012f7983 */ /* 0x000ee80000100800 */
[----:B--2---:R-:W2:Y:S04]  /*72660*/  LDL.LU.64 R52, [R1+0x1850] ;  /* 0x0018500001347983 */ /* 0x004ea80000300a00 */
[----:B------:R-:W4:Y:S04]  /*72670*/  LDL.LU.64 R54, [R1+0x1858] ;  /* 0x0018580001367983 */ /* 0x000f280000300a00 */
[----:B----4-:R-:W-:Y:S04]  /*72680*/  STL.64 [R1+0x6fb8], R54 ;  /* 0x006fb83601007387 */ /* 0x010fe80000100a00 */
[----:B--2---:R0:W-:Y:S04]  /*72690*/  STL.64 [R1+0x6fb0], R52 ;  /* 0x006fb03401007387 */ /* 0x0041e80000100a00 */
[----:B0-----:R-:W2:Y:S04]  /*726a0*/  LDL.LU.64 R52, [R1+0x1860] ;  /* 0x0018600001347983 */ /* 0x001ea80000300a00 */
[----:B------:R-:W4:Y:S04]  /*726b0*/  LDL.LU.64 R54, [R1+0x1868] ;  /* 0x0018680001367983 */ /* 0x000f280000300a00 */
[----:B----4-:R-:W-:Y:S04]  /*726c0*/  STL.64 [R1+0x6fd0], R54 ;  /* 0x006fd03601007387 */ /* 0x010fe80000100a00 */
[----:B--2---:R0:W-:Y:S04]  /*726d0*/  STL.64 [R1+0x6fc8], R52 ;  /* 0x006fc83401007387 */ /* 0x0041e80000100a00 */
[----:B0-----:R-:W2:Y:S04]  /*726e0*/  LDL.LU.64 R52, [R1+0x1870] ;  /* 0x0018700001347983 */ /* 0x001ea80000300a00 */
[----:B------:R-:W4:Y:S01]  /*726f0*/  LDL.LU.64 R54, [R1+0x1878] ;  /* 0x0018780001367983 */ /* 0x000f220000300a00 */
[----:B------:R-:W-:-:S02]  /*72700*/  F2FP.F16.E4M3.UNPACK_B R28, R7 ;  /* 0x00000007ff1c723e */ /* 0x000fc400020006ff */
[----:B------:R-:W-:Y:S02]  /*72710*/  F2FP.F16.E4M3.UNPACK_B R29, R6 ;  /* 0x00000006ff1d723e */ /* 0x000fe400020006ff */
[----:B------:R-:W-:Y:S02]  /*72720*/  F2FP.F16.E4M3.UNPACK_B R30, R5 ;  /* 0x00000005ff1e723e */ /* 0x000fe400020006ff */
[----:B------:R-:W-:Y:S01]  /*72730*/  F2FP.F16.E4M3.UNPACK_B R31, R4 ;  /* 0x00000004ff1f723e */ /* 0x000fe200020006ff */
[----:B----4-:R-:W-:Y:S04]  /*72740*/  STL.64 [R1+0x6fe8], R54 ;  /* 0x006fe83601007387 */ /* 0x010fe80000100a00 */
[----:B--2---:R0:W-:Y:S04]  /*72750*/  STL.64 [R1+0x6fe0], R52 ;  /* 0x006fe03401007387 */ /* 0x0041e80000100a00 */
[----:B0-----:R-:W3:Y:S04]  /*72760*/  LDL.LU.64 R52, [R1+0x1880] ;  /* 0x0018800001347983 */ /* 0x001ee80000300a00 */
[----:B------:R-:W3:Y:S04]  /*72770*/  LDL.LU.64 R54, [R1+0x1888] ;  /* 0x0018880001367983 */ /* 0x000ee80000300a00 */
[----:B------:R-:W2:Y:S04]  /*72780*/  LDL.LU.64 R40, [R1+0x1840] ;  /* 0x0018400001287983 */ /* 0x000ea80000300a00 */
[----:B------:R-:W2:Y:S04]  /*72790*/  LDL.LU.64 R42, [R1+0x1848] ;  /* 0x00184800012a7983 */ /* 0x000ea80000300a00 */
        /* <DEDUP_REMOVED lines=19> */
[----:B------:R-:W2:Y:S01]  /*728d0*/  LDL.LU.64 R10, [R1+0x17a8] ;  /* 0x0017a800010a7983 */ /* 0x000ea20000300a00 */
[----:B---3--:R-:W-:Y:S03]  /*728e0*/  HMMA.16816.F32 R44, R28, R46, R52 ;  /* 0x0000002e1c2c723c */ /* 0x008fe60000001834 */
[----:B------:R-:W3:Y:S04]  /*728f0*/  LDL.LU.64 R54, [R1+0x6fe8] ;  /* 0x006fe80001367983 */ /* 0x000ee80000300a00 */
[----:B------:R-:W3:-:S12]  /*72900*/  LDL.LU.64 R52, [R1+0x6fe0] ;  /* 0x006fe00001347983 */ /* 0x000ed80000300a00 */
[----:B------:R0:W-:Y:S04]  /*72910*/  STL.64 [R1+0x1880], R44 ;  /* 0x0018802c01007387 */ /* 0x0001e80000100a00 */
[----:B------:R3:W-:Y:S04]  /*72920*/  STL.64 [R1+0x1888], R46 ;  /* 0x0018882e01007387 */ /* 0x0007e80000100a00 */
[----:B0-----:R-:W3:Y:S02]  /*72930*/  LDL.LU.64 R44, [R1+0x6fd8] ;  /* 0x006fd800012c7983 */ /* 0x001ee40000300a00 */
[----:B---3--:R-:W-:Y:S02]  /*72940*/  HMMA.16816.F32 R44, R28, R44, R52 ;  /* 0x0000002c1c2c723c */ /* 0x008fe40000001834 */
[----:B------:R-:W3:Y:S04]  /*72950*/  LDL.LU.64 R54, [R1+0x6fd0] ;  /* 0x006fd00001367983 */ /* 0x000ee80000300a00 */
[----:B------:R-:W3:-:S13]  /*72960*/  LDL.LU.64 R52, [R1+0x6fc8] ;  /* 0x006fc80001347983 */ /* 0x000eda0000300a00 */
[----:B------:R-:W-:Y:S04]  /*72970*/  STL.64 [R1+0x1870], R44 ;  /* 0x0018702c01007387 */ /* 0x000fe80000100a00 */
[----:B------:R0:W-:Y:S04]  /*72980*/  STL.64 [R1+0x1878], R46 ;  /* 0x0018782e01007387 */ /* 0x0001e80000100a00 */
[----:B0-----:R-:W3:Y:S02]  /*72990*/  LDL.LU.64 R46, [R1+0x6fc0] ;  /* 0x006fc000012e7983 */ /* 0x001ee40000300a00 */
[----:B---3--:R-:W-:Y:S02]  /*729a0*/  HMMA.16816.F32 R44, R28, R46, R52 ;  /* 0x0000002e1c2c723c */ /* 0x008fe40000001834 */
[----:B------:R-:W3:Y:S04]  /*729b0*/  LDL.LU.64 R54, [R1+0x6fb8] ;  /* 0x006fb80001367983 */ /* 0x000ee80000300a00 */
[----:B------:R-:W3:-:S13]  /*729c0*/  LDL.LU.64 R52, [R1+0x6fb0] ;  /* 0x006fb00001347983 */ /* 0x000eda0000300a00 */
[----:B------:R0:W-:Y:S04]  /*729d0*/  STL.64 [R1+0x1860], R44 ;  /* 0x0018602c01007387 */ /* 0x0001e80000100a00 */
[----:B------:R3:W-:Y:S04]  /*729e0*/  STL.64 [R1+0x1868], R46 ;  /* 0x0018682e01007387 */ /* 0x0007e80000100a00 */
[----:B0-----:R-:W3:Y:S02]  /*729f0*/  LDL.LU.64 R44, [R1+0x6fa8] ;  /* 0x006fa800012c7983 */ /* 0x001ee40000300a00 */
[----:B---3--:R-:W-:Y:S02]  /*72a00*/  HMMA.16816.F32 R44, R28, R44, R52 ;  /* 0x0000002c1c2c723c */ /* 0x008fe40000001834 */
[----:B------:R-:W3:Y:S04]  /*72a10*/  LDL.LU.64 R54, [R1+0x6fa0] ;  /* 0x006fa00001367983 */ /* 0x000ee80000300a00 */
[----:B------:R-:W2:-:S13]  /*72a20*/  LDL.LU.64 R52, [R1+0x6f98] ;  /* 0x006f980001347983 */ /* 0x000e9a0000300a00 */
[----:B------:R-:W-:Y:S04]  /*72a30*/  STL.64 [R1+0x1850], R44 ;  /* 0x0018502c01007387 */ /* 0x000fe80000100a00 */
[----:B------:R0:W-:Y:S04]  /*72a40*/  STL.64 [R1+0x1858], R46 ;  /* 0x0018582e01007387 */ /* 0x0001e80000100a00 */
[----:B0-----:R-:W2:Y:S02]  /*72a50*/  LDL.LU.64 R46, [R1+0x6f90] ;  /* 0x006f9000012e7983 */ /* 0x001ea40000300a00 */
[----:B--2---:R-:W-:Y:S02]  /*72a60*/  HMMA.16816.F32 R44, R28, R46, R40 ;  /* 0x0000002e1c2c723c */ /* 0x004fe40000001828 */
[----:B------:R-:W2:Y:S04]  /*72a70*/  LDL.LU.64 R42, [R1+0x6f88] ;  /* 0x006f8800012a7983 */ /* 0x000ea80000300a00 */
[----:B------:R-:W4:-:S13]  /*72a80*/  LDL.LU.64 R40, [R1+0x6f80] ;  /* 0x006f800001287983 */ /* 0x000f1a0000300a00 */
[----:B------:R-:W-:Y:S04]  /*72a90*/  STL.64 [R1+0x1840], R44 ;  /* 0x0018402c01007387 */ /* 0x000fe80000100a00 */
[----:B------:R0:W-:Y:S04]  /*72aa0*/  STL.64 [R1+0x1848], R46 ;  /* 0x0018482e01007387 */ /* 0x0001e80000100a00 */
[----:B0-----:R-:W2:Y:S04]  /*72ab0*/  LDL.LU.64 R46, [R1+0x6f78] ;  /* 0x006f7800012e7983 */ /* 0x001ea80000300a00 */
[----:B------:R-:W2:Y:S01]  /*72ac0*/  LDL.LU.64 R44, [R1+0x6f70] ;  /* 0x006f7000012c7983 */ /* 0x000ea20000300a00 */
[----:B----4-:R-:W-:-:S15]  /*72ad0*/  HMMA.16816.F32 R48, R28, R40, R48 ;  /* 0x000000281c30723c */ /* 0x010fde0000001830 */
[----:B------:R-:W-:-:S04]  /*72ae0*/  NOP ;  /* 0x0000000000007918 */ /* 0x000fc80000000000 */
[----:B------:R-:W-:Y:S04]  /*72af0*/  STL.64 [R1+0x1830], R48 ;  /* 0x0018303001007387 */ /* 0x000fe80000100a00 */
[----:B------:R0:W-:Y:S04]  /*72b00*/  STL.64 [R1+0x1838], R50 ;  /* 0x0018383201007387 */ /* 0x0001e80000100a00 */
[----:B0-----:R-:W4:Y:S04]  /*72b10*/  LDL.LU.64 R50, [R1+0x6f68] ;  /* 0x006f680001327983 */ /* 0x001f280000300a00 */
[----:B------:R-:W3:Y:S01]  /*72b20*/  LDL.LU.64 R48, [R1+0x6f60] ;  /* 0x006f600001307983 */ /* 0x000ee20000300a00 */
[----:B--2---:R-:W-:Y:S03]  /*72b30*/  HMMA.16816.F32 R40, R28, R42, R56 ;  /* 0x0000002a1c28723c */ /* 0x004fe60000001838 */
[----:B------:R-:W2:Y:S04]  /*72b40*/  LDL.LU.64 R58, [R1+0x6f58] ;  /* 0x006f5800013a7983 */ /* 0x000ea80000300a00 */
[----:B------:R-:W2:-:S12]  /*72b50*/  LDL.LU.64 R56, [R1+0x6f50] ;  /* 0x006f500001387983 */ /* 0x000e980000300a00 */
[----:B------:R-:W-:Y:S04]  /*72b60*/  STL.64 [R1+0x1820], R40 ;  /* 0x0018202801007387 */ /* 0x000fe80000100a00 */
[----:B------:R0:W-:Y:S02]  /*72b70*/  STL.64 [R1+0x1828], R42 ;  /* 0x0018282a01007387 */ /* 0x0001e40000100a00 */
[C---:B0-----:R-:W-:Y:S08]  /*72b80*/  HMMA.16816.F32 R40, R28.reuse, R44, R36 ;  /* 0x0000002c1c28723c */ /* 0x041ff00000001824 */
[C---:B------:R-:W-:Y:S08]  /*72b90*/  HMMA.16816.F32 R36, R28.reuse, R46, R32 ;  /* 0x0000002e1c24723c */ /* 0x040ff00000001820 */
[C---:B------:R-:W-:Y:S03]  /*72ba0*/  HMMA.16816.F32 R8, R28.reuse, R60, R8 ;  /* 0x0000003c1c08723c */ /* 0x040fe60000001808 */
[----:B------:R-:W-:Y:S04]  /*72bb0*/  STL.64 [R1+0x1810], R40 ;  /* 0x0018102801007387 */ /* 0x000fe80000100a00 */
[----:B------:R-:W-:Y:S04]  /*72bc0*/  STL.64 [R1+0x1818], R42 ;  /* 0x0018182a01007387 */ /* 0x000fe80000100a00 */
[----:B------:R-:W-:Y:S04]  /*72bd0*/  STL.64 [R1+0x1800], R36 ;  /* 0x0018002401007387 */ /* 0x000fe80000100a00 */
[----:B------:R-:W-:Y:S01]  /*72be0*/  STL.64 [R1+0x1808], R38 ;  /* 0x0018082601007387 */ /* 0x000fe20000100a00 */
[C---:B---3--:R-:W-:Y:S08]  /*72bf0*/  HMMA.16816.F32 R32, R28.reuse, R48, R24 ;  /* 0x000000301c20723c */ /* 0x048ff00000001818 */
[C---:B----4-:R-:W-:Y:S08]  /*72c00*/  HMMA.16816.F32 R24, R28.reuse, R50, R20 ;  /* 0x000000321c18723c */ /* 0x050ff00000001814 */
[C---:B------:R-:W-:Y:S03]  /*72c10*/  HMMA.16816.F32 R20, R28.reuse, R52, R4 ;  /* 0x000000341c14723c */ /* 0x040fe60000001804 */
[----:B------:R-:W-:Y:S04]  /*72c20*/  STL.64 [R1+0x17f0], R32 ;  /* 0x0017f02001007387 */ /* 0x000fe80000100a00 */
[----:B------:R-:W-:Y:S04]  /*72c30*/  STL.64 [R1+0x17f8], R34 ;  /* 0x0017f82201007387 */ /* 0x000fe80000100a00 */
[----:B------:R-:W3:Y:S04]  /*72c40*/  LDL.LU.64 R4, [R1+0x1790] ;  /* 0x0017900001047983 */ /* 0x000ee80000300a00 */
[----:B------:R-:W-:Y:S04]  /*72c50*/  STL.64 [R1+0x17e0], R24 ;  /* 0x0017e01801007387 */ /* 0x000fe80000100a00 */
[----:B------:R-:W-:Y:S04]  /*72c60*/  STL.64 [R1+0x17e8], R26 ;  /* 0x0017e81a01007387 */ /* 0x000fe80000100a00 */
[----:B------:R-:W3:Y:S04]  /*72c70*/  LDL.LU.64 R6, [R1+0x1798] ;  /* 0x0017980001067983 */ /* 0x000ee80000300a00 */
[----:B------:R-:W-:Y:S04]  /*72c80*/  STL.64 [R1+0x17d0], R20 ;  /* 0x0017d01401007387 */ /* 0x000fe80000100a00 */
[----:B------:R2:W-:Y:S02]  /*72c90*/  STL.64 [R1+0x17d8], R22 ;  /* 0x0017d81601007387 */ /* 0x0005e40000100a00 */
[C---:B--2---:R-:W-:Y:S08]  /*72ca0*/  HMMA.16816.F32 R20, R28.reuse, R56, R16 ;  /* 0x000000381c14723c */ /* 0x044ff00000001810 */
[----:B------:R-:W-:Y:S01]  /*72cb0*/  HMMA.16816.F32 R16, R28, R58, R12 ;  /* 0x0000003a1c10723c */ /* 0x000fe2000000180c */
[----:B------:R-:W-:-:S10]  /*72cc0*/  IMAD.MOV.U32 R15, RZ, RZ, R0 ;  /* 0x000000ffff0f7224 */ /* 0x000fd400078e0000 */
[----:B------:R-:W-:Y:S04]  /*72cd0*/  STL.64 [R1+0x17c0], R20 ;  /* 0x0017c01401007387 */ /* 0x000fe80000100a00 */
[----:B------:R-:W-:Y:S04]  /*72ce0*/  STL.64 [R1+0x17c8], R22 ;  /* 0x0017c81601007387 */ /* 0x000fe80000100a00 */
[----:B------:R-:W2:Y:S04]  /*72cf0*/  LDL R14, [R1+0x8] ;  /* 0x00000800010e7983 */ /* 0x000ea80000100800 */
[----:B------:R-:W-:Y:S04]  /*72d00*/  STL.64 [R1+0x17b0], R16 ;  /* 0x0017b01001007387 */ /* 0x000fe80000100a00 */
[----:B------:R-:W-:Y:S04]  /*72d10*/  STL.64 [R1+0x17b8], R18 ;  /* 0x0017b81201007387 */ /* 0x000fe80000100a00 */
[----:B------:R-:W-:Y:S04]  /*72d20*/  STL.64 [R1+0x17a0], R8 ;  /* 0x0017a00801007387 */ /* 0x000fe80000100a00 */
[----:B------:R3:W-:Y:S04]  /*72d30*/  STL.64 [R1+0x17a8], R10 ;  /* 0x0017a80a01007387 */ /* 0x0007e80000100a00 */
[----:B------:R-:W4:Y:S04]  /*72d40*/  LDL.LU R0, [R1+0x6f48] ;  /* 0x006f480001007983 */ /* 0x000f280000300800 */
[----:B------:R-:W2:Y:S04]  /*72d50*/  LDL R58, [R1+0x48] ;  /* 0x00004800013a7983 */ /* 0x000ea80000100800 */
[----:B------:R-:W2:Y:S04]  /*72d60*/  LDL R59, [R1+0x4c] ;  /* 0x00004c00013b7983 */ /* 0x000ea80000100800 */
[----:B------:R-:W4:Y:S04]  /*72d70*/  LDL R56, [R1+0x50] ;  /* 0x0000500001387983 */ /* 0x000f280000100800 */
[----:B------:R-:W4:Y:S04]  /*72d80*/  LDL R57, [R1+0x54] ;  /* 0x0000540001397983 */ /* 0x000f280000100800 */
[----:B------:R-:W4:Y:S04]  /*72d90*/  LDL R50, [R1+0x10] ;  /* 0x0000100001327983 */ /* 0x000f280000100800 */
[----:B------:R-:W4:Y:S04]  /*72da0*/  LDL R51, [R1+0x14] ;  /* 0x0000140001337983 */ /* 0x000f280000100800 */
[----:B------:R-:W4:Y:S04]  /*72db0*/  LDL R34, [R1+0x98] ;  /* 0x0000980001227983 */ /* 0x000f280000100800 */
[----:B------:R-:W4:Y:S01]  /*72dc0*/  LDL R35, [R1+0x9c] ;  /* 0x00009c0001237983 */ /* 0x000f220000100800 */
[----:B---3--:R-:W-:Y:S03]  /*72dd0*/  HMMA.16816.F32 R8, R28, R54, R4 ;  /* 0x000000361c08723c */ /* 0x008fe60000001804 */
[----:B--2---:R-:W-:Y:S04]  /*72de0*/  STL.64 [R1+0x6f28], R58 ;  /* 0x006f283a01007387 */ /* 0x004fe80000100a00 */
[----:B----4-:R0:W-:Y:S04]  /*72df0*/  STL.64 [R1+0x6f20], R56 ;  /* 0x006f203801007387 */ /* 0x0101e80000100a00 */
[----:B------:R-:W2:Y:S04]  /*72e00*/  LDL.64 R60, [R1] ;  /* 0x00000000013c7983 */ /* 0x000ea80000100a00 */
[----:B------:R-:W3:Y:S04]  /*72e10*/  LDL.LU.64 R4, [R1+0x1780] ;  /* 0x0017800001047983 */ /* 0x000ee80000300a00 */
[----:B------:R-:W3:Y:S04]  /*72e20*/  LDL.LU.64 R6, [R1+0x1788] ;  /* 0x0017880001067983 */ /* 0x000ee80000300a00 */
[----:B------:R-:W-:Y:S04]  /*72e30*/  STL.64 [R1+0x1790], R8 ;  /* 0x0017900801007387 */ /* 0x000fe80000100a00 */
[----:B------:R-:W-:Y:S04]  /*72e40*/  STL.64 [R1+0x1798], R10 ;  /* 0x0017980a01007387 */ /* 0x000fe80000100a00 */
[----:B------:R-:W4:Y:S04]  /*72e50*/  LDL R54, [R1+0x58] ;  /* 0x0000580001367983 */ /* 0x000f280000100800 */
[----:B------:R-:W4:Y:S04]  /*72e60*/  LDL R55, [R1+0x5c] ;  /* 0x00005c0001377983 */ /* 0x000f280000100800 */
[----:B------:R-:W2:Y:S04]  /*72e70*/  LDL R52, [R1+0x60] ;  /* 0x0000600001347983 */ /* 0x000ea80000100800 */
[----:B------:R-:W2:Y:S01]  /*72e80*/  LDL R53, [R1+0x64] ;  /* 0x0000640001357983 */ /* 0x000ea20000100800 */
[----:B------:R-:W-:-:S03]  /*72e90*/  IMAD.MOV.U32 R49, RZ, RZ, R0 ;  /* 0x000000ffff317224 */ /* 0x000fc600078e0000 */
[----:B----4-:R-:W-:Y:S04]  /*72ea0*/  STL.64 [R1+0x6f38], R54 ;  /* 0x006f383601007387 */ /* 0x010fe80000100a00 */
[----:B--2---:R-:W-:Y:S04]  /*72eb0*/  STL.64 [R1+0x6f30], R52 ;  /* 0x006f303401007387 */ /* 0x004fe80000100a00 */
[----:B------:R-:W2:Y:S04]  /*72ec0*/  LDL R48, [R1+0x18] ;  /* 0x0000180001307983 */ /* 0x000ea80000100800 */
[----:B------:R-:W4:Y:S04]  /*72ed0*/  LDL R38, [R1+0x20] ;  /* 0x0000200001267983 */ /* 0x000f280000100800 */
[----:B------:R-:W4:Y:S04]  /*72ee0*/  LDL R39, [R1+0x24] ;  /* 0x0000240001277983 */ /* 0x000f280000100800 */
[----:B------:R-:W4:Y:S04]  /*72ef0*/  LDL R46, [R1+0x68] ;  /* 0x00006800012e7983 */ /* 0x000f280000100800 */
[----:B------:R-:W4:Y:S04]  /*72f00*/  LDL R47, [R1+0x6c] ;  /* 0x00006c00012f7983 */ /* 0x000f280000100800 */
[----:B------:R-:W4:Y:S04]  /*72f10*/  LDL R44, [R1+0x70] ;  /* 0x00007000012c7983 */ /* 0x000f280000100800 */
[----:B------:R-:W4:Y:S04]  /*72f20*/  LDL R45, [R1+0x74] ;  /* 0x00007400012d7983 */ /* 0x000f280000100800 */
[----:B------:R-:W4:Y:S04]  /*72f30*/  LDL.LU R0, [R1+0x6f44] ;  /* 0x006f440001007983 */ /* 0x000f280000300800 */
[----:B------:R-:W4:Y:S04]  /*72f40*/  LDL R42, [R1+0x78] ;  /* 0x00007800012a7983 */ /* 0x000f280000100800 */
[----:B------:R-:W4:Y:S04]  /*72f50*/  LDL R43, [R1+0x7c] ;  /* 0x00007c00012b7983 */ /* 0x000f280000100800 */
[----:B------:R-:W4:Y:S04]  /*72f60*/  LDL R40, [R1+0x80] ;  /* 0x0000800001287983 */ /* 0x000f280000100800 */
[----:B------:R-:W4:Y:S04]  /*72f70*/  LDL R41, [R1+0x84] ;  /* 0x0000840001297983 */ /* 0x000f280000100800 */
[----:B0-----:R-:W4:Y:S04]  /*72f80*/  LDL R56, [R1+0x90] ;  /* 0x0000900001387983 */ /* 0x001f280000100800 */
[----:B------:R-:W4:Y:S04]  /*72f90*/  LDL R57, [R1+0x94] ;  /* 0x0000940001397983 */ /* 0x000f280000100800 */
[----:B------:R-:W4:Y:S04]  /*72fa0*/  LDL R58, [R1+0x88] ;  /* 0x00008800013a7983 */ /* 0x000f280000100800 */
[----:B------:R-:W4:Y:S04]  /*72fb0*/  LDL R59, [R1+0x8c] ;  /* 0x00008c00013b7983 */ /* 0x000f280000100800 */
[----:B------:R-:W-:Y:S04]  /*72fc0*/  STL.64 [R1+0x6ef8], R50 ;  /* 0x006ef83201007387 */ /* 0x000fe80000100a00 */
[----:B--2---:R0:W-:Y:S04]  /*72fd0*/  STL.64 [R1+0x6ef0], R48 ;  /* 0x006ef03001007387 */ /* 0x0041e80000100a00 */
[----:B------:R-:W2:Y:S04]  /*72fe0*/  LDL R36, [R1+0x28] ;  /* 0x0000280001247983 */ /* 0x000ea80000100800 */
[----:B------:R-:W2:Y:S01]  /*72ff0*/  LDL R37, [R1+0x2c] ;  /* 0x00002c0001257983 */ /* 0x000ea20000100800 */
[----:B---3--:R-:W-:Y:S03]  /*73000*/  HMMA.16816.F32 R4, R28, R34, R4 ;  /* 0x000000221c04723c */ /* 0x008fe60000001804 */
[----:B----4-:R-:W-:Y:S04]  /*73010*/  STL.64 [R1+0x6f08], R38 ;  /* 0x006f082601007387 */ /* 0x010fe80000100a00 */
[----:B--2---:R1:W-:Y:S04]  /*73020*/  STL.64 [R1+0x6f00], R36 ;  /* 0x006f002401007387 */ /* 0x0043e80000100a00 */
[----:B0-----:R-:W2:Y:S04]  /*73030*/  LDL.LU.64 R48, [R1+0x1770] ;  /* 0x0017700001307983 */ /* 0x001ea80000300a00 */
[----:B------:R-:W2:Y:S04]  /*73040*/  LDL.LU.64 R50, [R1+0x1778] ;  /* 0x0017780001327983 */ /* 0x000ea80000300a00 */
[----:B------:R0:W-:Y:S04]  /*73050*/  STL.64 [R1+0x1780], R4 ;  /* 0x0017800401007387 */ /* 0x0001e80000100a00 */
[----:B------:R3:W-:Y:S04]  /*73060*/  STL.64 [R1+0x1788], R6 ;  /* 0x0017880601007387 */ /* 0x0007e80000100a00 */
[----:B------:R-:W4:Y:S04]  /*73070*/  LDL.LU.64 R52, [R1+0x1760] ;  /* 0x0017600001347983 */ /* 0x000f280000300a00 */
[----:B------:R-:W4:Y:S04]  /*73080*/  LDL.LU.64 R54, [R1+0x1768] ;  /* 0x0017680001367983 */ /* 0x000f280000300a00 */
[----:B-1----:R-:W4:Y:S04]  /*73090*/  LDL.LU.64 R36, [R1+0x1740] ;  /* 0x0017400001247983 */ /* 0x002f280000300a00 */
[----:B------:R-:W4:Y:S04]  /*730a0*/  LDL.LU.64 R38, [R1+0x1748] ;  /* 0x0017480001267983 */ /* 0x000f280000300a00 */
        /* <DEDUP_REMOVED lines=10> */
[----:B0-----:R-:W4:Y:S04]  /*73150*/  LDL.LU.64 R4, [R1+0x16e0] ;  /* 0x0016e00001047983 */ /* 0x001f280000300a00 */
[----:B---3--:R-:W3:Y:S04]  /*73160*/  LDL.LU.64 R6, [R1+0x16e8] ;  /* 0x0016e80001067983 */ /* 0x008ee80000300a00 */
[----:B------:R-:W3:Y:S01]  /*73170*/  LDL R12, [R1+0x30] ;  /* 0x00003000010c7983 */ /* 0x000ee20000100800 */
[----:B------:R-:W-:-:S03]  /*73180*/  IMAD.MOV.U32 R13, RZ, RZ, R0 ;  /* 0x000000ffff0d7224 */ /* 0x000fc600078e0000 */
[----:B------:R-:W4:Y:S04]  /*73190*/  LDL.LU R0, [R1+0x6f40] ;  /* 0x006f400001007983 */ /* 0x000f280000300800 */
[----:B------:R-:W-:Y:S01]  /*731a0*/  STL.64 [R1+0x6f18], R14 ;  /* 0x006f180e01007387 */ /* 0x000fe20000100a00 */
[C---:B--2---:R-:W-:Y:S03]  /*731b0*/  HMMA.16816.F32 R48, R28.reuse, R56, R48 ;  /* 0x000000381c30723c */ /* 0x044fe60000001830 */
[----:B---3--:R0:W-:Y:S04]  /*731c0*/  STL.64 [R1+0x6f10], R12 ;  /* 0x006f100c01007387 */ /* 0x0081e80000100a00 */
[----:B0-----:R-:W2:Y:S04]  /*731d0*/  LDL.LU.64 R12, [R1+0x1750] ;  /* 0x00175000010c7983 */ /* 0x001ea80000300a00 */
[----:B------:R-:W2:Y:S01]  /*731e0*/  LDL.LU.64 R14, [R1+0x1758] ;  /* 0x00175800010e7983 */ /* 0x000ea20000300a00 */
[C---:B----4-:R-:W-:Y:S07]  /*731f0*/  HMMA.16816.F32 R56, R28.reuse, R58, R52 ;  /* 0x0000003a1c38723c */ /* 0x050fee0000001834 */
[----:B------:R-:W-:Y:S04]  /*73200*/  STL.64 [R1+0x1770], R48 ;  /* 0x0017703001007387 */ /* 0x000fe80000100a00 */
[----:B------:R0:W-:Y:S04]  /*73210*/  STL.64 [R1+0x1778], R50 ;  /* 0x0017783201007387 */ /* 0x0001e80000100a00 */
[----:B0-----:R-:W3:Y:S04]  /*73220*/  LDL R50, [R1+0x38] ;  /* 0x0000380001327983 */ /* 0x001ee80000100800 */
[----:B------:R-:W3:Y:S04]  /*73230*/  LDL R51, [R1+0x3c] ;  /* 0x00003c0001337983 */ /* 0x000ee80000100800 */
[----:B------:R-:W4:Y:S04]  /*73240*/  LDL.LU.64 R54, [R1+0x6f38] ;  /* 0x006f380001367983 */ /* 0x000f280000300a00 */
[----:B------:R-:W3:Y:S04]  /*73250*/  LDL.LU.64 R52, [R1+0x6f30] ;  /* 0x006f300001347983 */ /* 0x000ee80000300a00 */
[----:B------:R-:W-:Y:S04]  /*73260*/  STL.64 [R1+0x1760], R56 ;  /* 0x0017603801007387 */ /* 0x000fe80000100a00 */
[----:B------:R0:W-:Y:S04]  /*73270*/  STL.64 [R1+0x1768], R58 ;  /* 0x0017683a01007387 */ /* 0x0001e80000100a00 */
[----:B0-----:R-:W4:Y:S04]  /*73280*/  LDL.LU.64 R58, [R1+0x6f28] ;  /* 0x006f2800013a7983 */ /* 0x001f280000300a00 */
[----:B------:R-:W4:Y:S04]  /*73290*/  LDL.LU.64 R56, [R1+0x6f20] ;  /* 0x006f200001387983 */ /* 0x000f280000300a00 */
[----:B------:R-:W4:Y:S01]  /*732a0*/  LDL R48, [R1+0x40] ;  /* 0x0000400001307983 */ /* 0x000f220000100800 */
[C---:B------:R-:W-:Y:S08]  /*732b0*/  HMMA.16816.F32 R36, R28.reuse, R42, R36 ;  /* 0x0000002a1c24723c */ /* 0x040ff00000001824 */
[C---:B------:R-:W-:Y:S08]  /*732c0*/  HMMA.16816.F32 R24, R28.reuse, R46, R24 ;  /* 0x0000002e1c18723c */ /* 0x040ff00000001818 */
[----:B--2---:R-:W-:-:S15]  /*732d0*/  HMMA.16816.F32 R12, R28, R40, R12 ;  /* 0x000000281c0c723c */ /* 0x004fde000000180c */
[----:B------:R-:W-:-:S04]  /*732e0*/  NOP ;  /* 0x0000000000007918 */ /* 0x000fc80000000000 */
[----:B------:R-:W-:Y:S04]  /*732f0*/  STL.64 [R1+0x1750], R12 ;  /* 0x0017500c01007387 */ /* 0x000fe80000100a00 */
[----:B------:R0:W-:Y:S02]  /*73300*/  STL.64 [R1+0x1758], R14 ;  /* 0x0017580e01007387 */ /* 0x0001e40000100a00 */
[C---:B0-----:R-:W-:Y:S02]  /*73310*/  HMMA.16816.F32 R12, R28.reuse, R44, R32 ;  /* 0x0000002c1c0c723c */ /* 0x041fe40000001820 */
[----:B------:R-:W-:Y:S04]  /*73320*/  STL.64 [R1+0x1740], R36 ;  /* 0x0017402401007387 */ /* 0x000fe80000100a00 */
[----:B------:R-:W-:Y:S02]  /*73330*/  STL.64 [R1+0x1748], R38 ;  /* 0x0017482601007387 */ /* 0x000fe40000100a00 */
[C---:B---3--:R-:W-:Y:S08]  /*73340*/  HMMA.16816.F32 R20, R28.reuse, R52, R20 ;  /* 0x000000341c14723c */ /* 0x048ff00000001814 */
[C---:B----4-:R-:W-:Y:S03]  /*73350*/  HMMA.16816.F32 R8, R28.reuse, R56, R8 ;  /* 0x000000381c08723c */ /* 0x050fe60000001808 */
[----:B------:R-:W-:Y:S04]  /*73360*/  STL.64 [R1+0x1730], R12 ;  /* 0x0017300c01007387 */ /* 0x000fe80000100a00 */
[----:B------:R0:W-:Y:S02]  /*73370*/  STL.64 [R1+0x1738], R14 ;  /* 0x0017380e01007387 */ /* 0x0001e40000100a00 */
[C---:B0-----:R-:W-:Y:S02]  /*73380*/  HMMA.16816.F32 R12, R28.reuse, R54, R16 ;  /* 0x000000361c0c723c */ /* 0x041fe40000001810 */
[----:B------:R-:W-:Y:S04]  /*73390*/  STL.64 [R1+0x1720], R24 ;  /* 0x0017201801007387 */ /* 0x000fe80000100a00 */
[----:B------:R-:W-:Y:S02]  /*733a0*/  STL.64 [R1+0x1728], R26 ;  /* 0x0017281a01007387 */ /* 0x000fe40000100a00 */
[----:B------:R-:W-:Y:S02]  /*733b0*/  HMMA.16816.F32 R4, R28, R58, R4 ;  /* 0x0000003a1c04723c */ /* 0x000fe40000001804 */
[----:B------:R-:W-:Y:S04]  /*733c0*/  STL.64 [R1+0x1710], R20 ;  /* 0x0017101401007387 */ /* 0x000fe80000100a00 */
[----:B------:R-:W-:Y:S05]  /*733d0*/  STL.64 [R1+0x1718], R22 ;  /* 0x0017181601007387 */ /* 0x000fea0000100a00 */
[----:B------:R0:W-:Y:S04]  /*733e0*/  STL.64 [R1+0x1700], R12 ;  /* 0x0017000c01007387 */ /* 0x0001e80000100a00 */
[----:B------:R1:W-:Y:S04]  /*733f0*/  STL.64 [R1+0x1708], R14 ;  /* 0x0017080e01007387 */ /* 0x0003e80000100a00 */
[----:B0-----:R-:W2:Y:S04]  /*73400*/  LDL.LU.64 R12, [R1+0x16d0] ;  /* 0x0016d000010c7983 */ /* 0x001ea80000300a00 */
[----:B------:R0:W-:Y:S04]  /*73410*/  STL.64 [R1+0x16f0], R8 ;  /* 0x0016f00801007387 */ /* 0x0001e80000100a00 */
[----:B------:R3:W-:Y:S04]  /*73420*/  STL.64 [R1+0x16f8], R10 ;  /* 0x0016f80a01007387 */ /* 0x0007e80000100a00 */
[----:B-1----:R-:W2:Y:S04]  /*73430*/  LDL.LU.64 R14, [R1+0x16d8] ;  /* 0x0016d800010e7983 */ /* 0x002ea80000300a00 */
[----:B------:R1:W-:Y:S04]  /*73440*/  STL.64 [R1+0x16e0], R4 ;  /* 0x0016e00401007387 */ /* 0x0003e80000100a00 */
[----:B------:R4:W-:Y:S04]  /*73450*/  STL.64 [R1+0x16e8], R6 ;  /* 0x0016e80601007387 */ /* 0x0009e80000100a00 */
[----:B------:R-:W2:Y:S04]  /*73460*/  LDL.LU.64 R36, [R1+0x16c0] ;  /* 0x0016c00001247983 */ /* 0x000ea80000300a00 */
[----:B------:R-:W2:Y:S01]  /*73470*/  LDL.LU.64 R38, [R1+0x16c8] ;  /* 0x0016c80001267983 */ /* 0x000ea20000300a00 */
[----:B------:R-:W-:-:S03]  /*73480*/  IMAD.MOV.U32 R49, RZ, RZ, R0 ;  /* 0x000000ffff317224 */ /* 0x000fc600078e0000 */
[----:B------:R-:W2:Y:S04]  /*73490*/  LDL.LU.64 R24, [R1+0x16b0] ;  /* 0x0016b00001187983 */ /* 0x000ea80000300a00 */
[----:B------:R-:W2:Y:S04]  /*734a0*/  LDL.LU.64 R26, [R1+0x16b8] ;  /* 0x0016b800011a7983 */ /* 0x000ea80000300a00 */
[----:B------:R-:W2:Y:S04]  /*734b0*/  LDL.LU.64 R20, [R1+0x16a0] ;  /* 0x0016a00001147983 */ /* 0x000ea80000300a00 */
[----:B------:R-:W2:Y:S04]  /*734c0*/  LDL.LU.64 R22, [R1+0x16a8] ;  /* 0x0016a80001167983 */ /* 0x000ea80000300a00 */
[----:B------:R-:W2:Y:S04]  /*734d0*/  LDL.LU.64 R16, [R1+0x1690] ;  /* 0x0016900001107983 */ /* 0x000ea80000300a00 */
[----:B------:R-:W2:Y:S04]  /*734e0*/  LDL.LU.64 R18, [R1+0x1698] ;  /* 0x0016980001127983 */ /* 0x000ea80000300a00 */
[----:B0-----:R-:W2:Y:S04]  /*734f0*/  LDL.LU.64 R8, [R1+0x1680] ;  /* 0x0016800001087983 */ /* 0x001ea80000300a00 */
[----:B---3--:R-:W3:Y:S04]  /*73500*/  LDL.LU.64 R10, [R1+0x1688] ;  /* 0x00168800010a7983 */ /* 0x008ee80000300a00 */
[----:B-1----:R-:W3:Y:S04]  /*73510*/  LDL.LU.64 R4, [R1+0x1670] ;  /* 0x0016700001047983 */ /* 0x002ee80000300a00 */
[----:B----4-:R-:W4:Y:S04]  /*73520*/  LDL.LU.64 R6, [R1+0x1678] ;  /* 0x0016780001067983 */ /* 0x010f280000300a00 */
[----:B------:R-:W3:Y:S04]  /*73530*/  LDL.LU.64 R52, [R1+0x1660] ;  /* 0x0016600001347983 */ /* 0x000ee80000300a00 */
[----:B------:R-:W3:Y:S04]  /*73540*/  LDL.LU.64 R54, [R1+0x1668] ;  /* 0x0016680001367983 */ /* 0x000ee80000300a00 */
[----:B------:R-:W3:Y:S04]  /*73550*/  LDL.LU.64 R56, [R1+0x1650] ;  /* 0x0016500001387983 */ /* 0x000ee80000300a00 */
[----:B------:R-:W3:Y:S04]  /*73560*/  LDL.LU.64 R58, [R1+0x1658] ;  /* 0x00165800013a7983 */ /* 0x000ee80000300a00 */
[----:B------:R-:W4:Y:S04]  /*73570*/  LDL.LU.64 R44, [R1+0x1640] ;  /* 0x00164000012c7983 */ /* 0x000f280000300a00 */
[----:B------:R-:W4:Y:S04]  /*73580*/  LDL.LU.64 R46, [R1+0x1648] ;  /* 0x00164800012e7983 */ /* 0x000f280000300a00 */
[----:B------:R-:W4:Y:S04]  /*73590*/  LDL.LU.64 R40, [R1+0x1630] ;  /* 0x0016300001287983 */ /* 0x000f280000300a00 */
[----:B------:R-:W4:Y:S04]  /*735a0*/  LDL.LU.64 R42, [R1+0x1638] ;  /* 0x00163800012a7983 */ /* 0x000f280000300a00 */
[----:B------:R-:W4:Y:S04]  /*735b0*/  LDL.LU.64 R32, [R1+0x1620] ;  /* 0x0016200001207983 */ /* 0x000f280000300a00 */
[----:B------:R-:W4:Y:S01]  /*735c0*/  LDL.LU.64 R34, [R1+0x1628] ;  /* 0x0016280001227983 */ /* 0x000f220000300a00 */
[C---:B--2---:R-:W-:Y:S08]  /*735d0*/  HMMA.16816.F32 R12, R28.reuse, R48, R12 ;  /* 0x000000301c0c723c */ /* 0x044ff0000000180c */
[C---:B------:R-:W-:Y:S11]  /*735e0*/  HMMA.16816.F32 R48, R28.reuse, R50, R36 ;  /* 0x000000321c30723c */ /* 0x040ff60000001824 */
[----:B------:R-:W-:Y:S04]  /*735f0*/  STL.64 [R1+0x16d0], R12 ;  /* 0x0016d00c01007387 */ /* 0x000fe80000100a00 */
[----:B------:R0:W-:Y:S04]  /*73600*/  STL.64 [R1+0x16d8], R14 ;  /* 0x0016d80e01007387 */ /* 0x0001e80000100a00 */
[----:B0-----:R-:W2:Y:S04]  /*73610*/  LDL.LU.64 R14, [R1+0x6f18] ;  /* 0x006f1800010e7983 */ /* 0x001ea80000300a00 */
[----:B------:R-:W2:Y:S04]  /*73620*/  LDL.LU.64 R12, [R1+0x6f10] ;  /* 0x006f1000010c7983 */ /* 0x000ea80000300a00 */
[----:B------:R-:W4:Y:S04]  /*73630*/  LDL.LU.64 R38, [R1+0x6f08] ;  /* 0x006f080001267983 */ /* 0x000f280000300a00 */
[----:B------:R-:W4:Y:S04]  /*73640*/  LDL.LU.64 R36, [R1+0x6f00] ;  /* 0x006f000001247983 */ /* 0x000f280000300a00 */
[----:B------:R-:W-:Y:S04]  /*73650*/  STL.64 [R1+0x16c0], R48 ;  /* 0x0016c03001007387 */ /* 0x000fe80000100a00 */
[----:B------:R0:W-:Y:S04]  /*73660*/  STL.64 [R1+0x16c8], R50 ;  /* 0x0016c83201007387 */ /* 0x0001e80000100a00 */
[----:B0-----:R-:W4:Y:S04]  /*73670*/  LDL.LU.64 R50, [R1+0x6ef8] ;  /* 0x006ef80001327983 */ /* 0x001f280000300a00 */
[----:B------:R-:W4:Y:S01]  /*73680*/  LDL.LU.64 R48, [R1+0x6ef0] ;  /* 0x006ef00001307983 */ /* 0x000f220000300a00 */
[----:B---3--:R-:W-:Y:S01]  /*73690*/  HMMA.16816.F32 R56, R28, R60, R56 ;  /* 0x0000003c1c38723c */ /* 0x008fe20000001838 */
[----:B------:R-:W-:-:S07]  /*736a0*/  IMAD.MOV.U32 R0, RZ, RZ, R61 ;  /* 0x000000ffff007224 */ /* 0x000fce00078e003d */
[C---:B--2---:R-:W-:Y:S08]  /*736b0*/  HMMA.16816.F32 R24, R28.reuse, R12, R24 ;  /* 0x0000000c1c18723c */ /* 0x044ff00000001818 */
[C---:B----4-:R-:W-:Y:S08]  /*736c0*/  HMMA.16816.F32 R20, R28.reuse, R36, R20 ;  /* 0x000000241c14723c */ /* 0x050ff00000001814 */
[C---:B------:R-:W-:Y:S08]  /*736d0*/  HMMA.16816.F32 R36, R28.reuse, R38, R16 ;  /* 0x000000261c24723c */ /* 0x040ff00000001810 */
[C---:B------:R-:W-:Y:S08]  /*736e0*/  HMMA.16816.F32 R12, R28.reuse, R14, R52 ;  /* 0x0000000e1c0c723c */ /* 0x040ff00000001834 */
[C---:B------:R-:W-:Y:S08]  /*736f0*/  HMMA.16816.F32 R8, R28.reuse, R48, R8 ;  /* 0x000000301c08723c */ /* 0x040ff00000001808 */
[C---:B------:R-:W-:Y:S01]  /*73700*/  HMMA.16816.F32 R48, R28.reuse, R50, R4 ;  /* 0x000000321c30723c */ /* 0x040fe20000001804 */
        /* <DEDUP_REMOVED lines=34> */
[----:B------:R-:W2:Y:S02]  /*73930*/  LDL.LU.64 R60, [R1+0x6e68] ;  /* 0x006e6800013c7983 */ /* 0x000ea40000300a00 */
[----:B--2---:R-:W-:-:S15]  /*73940*/  HMMA.16816.F32 R44, R28, R60, R44 ;  /* 0x0000003c1c2c723c */ /* 0x004fde000000182c */
[----:B------:R-:W-:-:S04]  /*73950*/  NOP ;  /* 0x0000000000007918 */ /* 0x000fc80000000000 */
[----:B------:R-:W-:Y:S04]  /*73960*/  STL.64 [R1+0x1640], R44 ;  /* 0x0016402c01007387 */ /* 0x000fe80000100a00 */
[----:B------:R0:W-:Y:S02]  /*73970*/  STL.64 [R1+0x1648], R46 ;  /* 0x0016482e01007387 */ /* 0x0001e40000100a00 */
[C---:B0-----:R-:W-:Y:S08]  /*73980*/  HMMA.16816.F32 R44, R28.reuse, R58, R40 ;  /* 0x0000003a1c2c723c */ /* 0x041ff00000001828 */
[C---:B------:R-:W-:Y:S01]  /*73990*/  HMMA.16816.F32 R40, R28.reuse, R56, R32 ;  /* 0x000000381c28723c */ /* 0x040fe20000001820 */
[----:B------:R-:W2:Y:S10]  /*739a0*/  LDL.LU.64 R32, [R1+0x15f0] ;  /* 0x0015f00001207983 */ /* 0x000eb40000300a00 */
[----:B------:R0:W-:Y:S04]  /*739b0*/  STL.64 [R1+0x1630], R44 ;  /* 0x0016302c01007387 */ /* 0x0001e80000100a00 */
[----:B------:R1:W-:Y:S04]  /*739c0*/  STL.64 [R1+0x1638], R46 ;  /* 0x0016382e01007387 */ /* 0x0003e80000100a00 */
[----:B------:R-:W2:Y:S04]  /*739d0*/  LDL.LU.64 R34, [R1+0x15f8] ;  /* 0x0015f80001227983 */ /* 0x000ea80000300a00 */
[----:B------:R-:W-:Y:S04]  /*739e0*/  STL.64 [R1+0x1620], R40 ;  /* 0x0016202801007387 */ /* 0x000fe80000100a00 */
[----:B------:R3:W-:Y:S04]  /*739f0*/  STL.64 [R1+0x1628], R42 ;  /* 0x0016282a01007387 */ /* 0x0007e80000100a00 */
[----:B0-----:R-:W4:Y:S04]  /*73a00*/  LDL.LU.64 R44, [R1+0x15e0] ;  /* 0x0015e000012c7983 */ /* 0x001f280000300a00 */
[----:B-1----:R-:W4:Y:S01]  /*73a10*/  LDL.LU.64 R46, [R1+0x15e8] ;  /* 0x0015e800012e7983 */ /* 0x002f220000300a00 */
[C---:B---3--:R-:W-:Y:S08]  /*73a20*/  HMMA.16816.F32 R40, R28.reuse, R54, R36 ;  /* 0x000000361c28723c */ /* 0x048ff00000001824 */
[C---:B------:R-:W-:Y:S01]  /*73a30*/  HMMA.16816.F32 R12, R28.reuse, R52, R12 ;  /* 0x000000341c0c723c */ /* 0x040fe2000000180c */
[----:B------:R-:W-:Y:S04]  /*73a40*/  STL.64 [R1+0x6ce8], R58 ;  /* 0x006ce83a01007387 */ /* 0x000fe80000100a00 */
[----:B------:R-:W-:Y:S04]  /*73a50*/  STL.64 [R1+0x6ce0], R56 ;  /* 0x006ce03801007387 */ /* 0x000fe80000100a00 */
[----:B------:R-:W3:Y:S04]  /*73a60*/  LDL.LU.64 R36, [R1+0x15d0] ;  /* 0x0015d00001247983 */ /* 0x000ee80000300a00 */
[----:B------:R-:W3:Y:S04]  /*73a70*/  LDL.LU.64 R38, [R1+0x15d8] ;  /* 0x0015d80001267983 */ /* 0x000ee80000300a00 */
[----:B------:R0:W-:Y:S04]  /*73a80*/  STL.64 [R1+0x1610], R40 ;  /* 0x0016102801007387 */ /* 0x0001e80000100a00 */
[----:B------:R1:W-:Y:S04]  /*73a90*/  STL.64 [R1+0x1618], R42 ;  /* 0x0016182a01007387 */ /* 0x0003e80000100a00 */
[----:B0-----:R-:W3:Y:S04]  /*73aa0*/  LDL.LU.64 R40, [R1+0x15c0] ;  /* 0x0015c00001287983 */ /* 0x001ee80000300a00 */
[----:B-1----:R-:W3:Y:S04]  /*73ab0*/  LDL.LU.64 R42, [R1+0x15c8] ;  /* 0x0015c800012a7983 */ /* 0x002ee80000300a00 */
[----:B------:R-:W3:Y:S04]  /*73ac0*/  LDL.LU.64 R56, [R1+0x1580] ;  /* 0x0015800001387983 */ /* 0x000ee80000300a00 */
[----:B------:R-:W3:Y:S04]  /*73ad0*/  LDL.LU.64 R58, [R1+0x1588] ;  /* 0x00158800013a7983 */ /* 0x000ee80000300a00 */
        /* <DEDUP_REMOVED lines=13> */
[----:B------:R-:W4:Y:S04]  /*73bb0*/  LDL.LU.64 R32, [R1+0x6e58] ;  /* 0x006e580001207983 */ /* 0x000f280000300a00 */
[----:B------:R-:W-:Y:S04]  /*73bc0*/  STL.64 [R1+0x15e0], R44 ;  /* 0x0015e02c01007387 */ /* 0x000fe80000100a00 */
[----:B------:R0:W-:Y:S04]  /*73bd0*/  STL.64 [R1+0x15e8], R46 ;  /* 0x0015e82e01007387 */ /* 0x0001e80000100a00 */
[----:B0-----:R-:W3:Y:S04]  /*73be0*/  LDL.LU.64 R46, [R1+0x6e50] ;  /* 0x006e5000012e7983 */ /* 0x001ee80000300a00 */
[----:B------:R-:W2:Y:S04]  /*73bf0*/  LDL.LU.64 R44, [R1+0x6e48] ;  /* 0x006e4800012c7983 */ /* 0x000ea80000300a00 */
[----:B------:R-:W-:Y:S04]  /*73c00*/  STL.64 [R1+0x6cb8], R50 ;  /* 0x006cb83201007387 */ /* 0x000fe80000100a00 */
[----:B------:R0:W-:Y:S04]  /*73c10*/  STL.64 [R1+0x6cb0], R48 ;  /* 0x006cb03001007387 */ /* 0x0001e80000100a00 */
[----:B0-----:R-:W4:Y:S04]  /*73c20*/  LDL.LU.64 R48, [R1+0x15a0] ;  /* 0x0015a00001307983 */ /* 0x001f280000300a00 */
[----:B------:R-:W4:Y:S01]  /*73c30*/  LDL.LU.64 R50, [R1+0x15a8] ;  /* 0x0015a80001327983 */ /* 0x000f220000300a00 */
[C---:B---3--:R-:W-:Y:S08]  /*73c40*/  HMMA.16816.F32 R36, R28.reuse, R46, R36 ;  /* 0x0000002e1c24723c */ /* 0x048ff00000001824 */
[C---:B--2---:R-:W-:Y:S11]  /*73c50*/  HMMA.16816.F32 R40, R28.reuse, R44, R40 ;  /* 0x0000002c1c28723c */ /* 0x044ff60000001828 */
        /* <DEDUP_REMOVED lines=12> */
[C---:B------:R-:W-:Y:S08]  /*73d20*/  HMMA.16816.F32 R12, R28.reuse, R34, R12 ;  /* 0x000000221c0c723c */ /* 0x040ff0000000180c */
[----:B--2---:R-:W-:-:S15]  /*73d30*/  HMMA.16816.F32 R44, R28, R42, R44 ;  /* 0x0000002a1c2c723c */ /* 0x004fde000000182c */
[----:B------:R-:W-:-:S04]  /*73d40*/  NOP ;  /* 0x0000000000007918 */ /* 0x000fc80000000000 */
[----:B------:R-:W-:Y:S04]  /*73d50*/  STL.64 [R1+0x15b0], R44 ;  /* 0x0015b02c01007387 */ /* 0x000fe80000100a00 */
[----:B------:R4:W-:Y:S02]  /*73d60*/  STL.64 [R1+0x15b8], R46 ;  /* 0x0015b82e01007387 */ /* 0x0009e40000100a00 */
[C---:B----4-:R-:W-:Y:S02]  /*73d70*/  HMMA.16816.F32 R44, R28.reuse, R40, R48 ;  /* 0x000000281c2c723c */ /* 0x050fe40000001830 */
[----:B------:R-:W-:Y:S04]  /*73d80*/  STL.64 [R1+0x6cc8], R42 ;  /* 0x006cc82a01007387 */ /* 0x000fe80000100a00 */
[----:B------:R3:W-:Y:S02]  /*73d90*/  STL.64 [R1+0x6cc0], R40 ;  /* 0x006cc02801007387 */ /* 0x0007e40000100a00 */
[C---:B---3--:R-:W-:Y:S11]  /*73da0*/  HMMA.16816.F32 R40, R28.reuse, R36, R56 ;  /* 0x000000241c28723c */ /* 0x048ff60000001838 */
[----:B------:R-:W-:Y:S04]  /*73db0*/  STL.64 [R1+0x15a0], R44 ;  /* 0x0015a02c01007387 */ /* 0x000fe80000100a00 */
[----:B------:R0:W-:Y:S02]  /*73dc0*/  STL.64 [R1+0x15a8], R46 ;  /* 0x0015a82e01007387 */ /* 0x0001e40000100a00 */
[----:B0-----:R-:W-:Y:S02]  /*73dd0*/  HMMA.16816.F32 R44, R28, R38, R52 ;  /* 0x000000261c2c723c */ /* 0x001fe40000001834 */
[----:B------:R-:W-:-:S15]  /*73de0*/  STL.64 [R1+0x6cf8], R38 ;  /* 0x006cf82601007387 */ /* 0x000fde0000100a00 */
[----:B------:R-:W-:Y:S02]  /*73df0*/  NOP ;  /* 0x0000000000007918 */ /* 0x000fe40000000000 */
[----:B------:R0:W-:Y:S04]  /*73e00*/  STL.64 [R1+0x1590], R44 ;  /* 0x0015902c01007387 */ /* 0x0001e80000100a00 */
[----:B------:R1:W-:Y:S04]  /*73e10*/  STL.64 [R1+0x1598], R46 ;  /* 0x0015982e01007387 */ /* 0x0003e80000100a00 */
[----:B------:R-:W-:Y:S04]  /*73e20*/  STL.64 [R1+0x6cf0], R36 ;  /* 0x006cf02401007387 */ /* 0x000fe80000100a00 */
[----:B------:R-:W-:Y:S04]  /*73e30*/  STL.64 [R1+0x1580], R40 ;  /* 0x0015802801007387 */ /* 0x000fe80000100a00 */
[----:B------:R-:W-:Y:S04]  /*73e40*/  STL.64 [R1+0x1588], R42 ;  /* 0x0015882a01007387 */ /* 0x000fe80000100a00 */
[----:B------:R-:W2:Y:S04]  /*73e50*/  LDL.LU.64 R48, [R1+0x1560] ;  /* 0x0015600001307983 */ /* 0x000ea80000300a00 */
[----:B------:R-:W2:Y:S04]  /*73e60*/  LDL.LU.64 R50, [R1+0x1568] ;  /* 0x0015680001327983 */ /* 0x000ea80000300a00 */
[----:B------:R3:W-:Y:S04]  /*73e70*/  STL.64 [R1+0x1570], R12 ;  /* 0x0015700c01007387 */ /* 0x0007e80000100a00 */
[----:B------:R4:W-:Y:S04]  /*73e80*/  STL.64 [R1+0x1578], R14 ;  /* 0x0015780e01007387 */ /* 0x0009e80000100a00 */
[----:B0-----:R-:W2:Y:S04]  /*73e90*/  LDL.LU.64 R44, [R1+0x1550] ;  /* 0x00155000012c7983 */ /* 0x001ea80000300a00 */
[----:B-1----:R-:W2:Y:S04]  /*73ea0*/  LDL.LU.64 R46, [R1+0x1558] ;  /* 0x00155800012e7983 */ /* 0x002ea80000300a00 */
[----:B---3--:R-:W3:Y:S04]  /*73eb0*/  LDL.LU.64 R12, [R1+0x1540] ;  /* 0x00154000010c7983 */ /* 0x008ee80000300a00 */
[----:B----4-:R-:W3:Y:S04]  /*73ec0*/  LDL.LU.64 R14, [R1+0x1548] ;  /* 0x00154800010e7983 */ /* 0x010ee80000300a00 */
[----:B------:R-:W4:Y:S04]  /*73ed0*/  LDL.LU.64 R40, [R1+0x1530] ;  /* 0x0015300001287983 */ /* 0x000f280000300a00 */
[----:B------:R-:W4:Y:S04]  /*73ee0*/  LDL.LU.64 R42, [R1+0x1538] ;  /* 0x00153800012a7983 */ /* 0x000f280000300a00 */
[----:B------:R-:W4:Y:S04]  /*73ef0*/  LDL.LU.64 R36, [R1+0x1520] ;  /* 0x0015200001247983 */ /* 0x000f280000300a00 */
[----:B------:R-:W4:Y:S04]  /*73f00*/  LDL.LU.64 R38, [R1+0x1528] ;  /* 0x0015280001267983 */ /* 0x000f280000300a00 */
        /* <DEDUP_REMOVED lines=8> */
[----:B------:R-:W-:Y:S04]  /*73f90*/  STL.64 [R1+0x6c88], R34 ;  /* 0x006c882201007387 */ /* 0x000fe80000100a00 */
[----:B------:R3:W-:Y:S01]  /*73fa0*/  STL.64 [R1+0x6c80], R32 ;  /* 0x006c802001007387 */ /* 0x0007e20000100a00 */
[C---:B--2---:R-:W-:Y:S08]  /*73fb0*/  HMMA.16816.F32 R48, R28.reuse, R32, R48 ;  /* 0x000000201c30723c */ /* 0x044ff00000001830 */
[C---:B------:R-:W-:Y:S08]  /*73fc0*/  HMMA.16816.F32 R44, R28.reuse, R2, R44 ;  /* 0x000000021c2c723c */ /* 0x040ff0000000182c */
[C---:B---3--:R-:W-:Y:S03]  /*73fd0*/  HMMA.16816.F32 R32, R28.reuse, R4, R12 ;  /* 0x000000041c20723c */ /* 0x048fe6000000180c */
[----:B------:R0:W-:Y:S04]  /*73fe0*/  STL.64 [R1+0x1560], R48 ;  /* 0x0015603001007387 */ /* 0x0001e80000100a00 */
[----:B------:R1:W-:Y:S04]  /*73ff0*/  STL.64 [R1+0x1568], R50 ;  /* 0x0015683201007387 */ /* 0x0003e80000100a00 */
[----:B------:R-:W2:Y:S04]  /*74000*/  LDL.LU.64 R12, [R1+0x1510] ;  /* 0x00151000010c7983 */ /* 0x000ea80000300a00 */
[----:B------:R-:W-:Y:S04]  /*74010*/  STL.64 [R1+0x1550], R44 ;  /* 0x0015502c01007387 */ /* 0x000fe80000100a00 */
[----:B------:R-:W-:Y:S04]  /*74020*/  STL.64 [R1+0x1558], R46 ;  /* 0x0015582e01007387 */ /* 0x000fe80000100a00 */
[----:B------:R-:W2:Y:S04]  /*74030*/  LDL.LU.64 R14, [R1+0x1518] ;  /* 0x00151800010e7983 */ /* 0x000ea80000300a00 */
[----:B------:R-:W-:Y:S04]  /*74040*/  STL.64 [R1+0x1540], R32 ;  /* 0x0015402001007387 */ /* 0x000fe80000100a00 */
[----:B------:R4:W-:Y:S04]  /*74050*/  STL.64 [R1+0x1548], R34 ;  /* 0x0015482201007387 */ /* 0x0009e80000100a00 */
[----:B0-----:R-:W3:Y:S04]  /*74060*/  LDL.LU.64 R48, [R1+0x14f0] ;  /* 0x0014f00001307983 */ /* 0x001ee80000300a00 */
[----:B-1----:R-:W3:Y:S01]  /*74070*/  LDL.LU.64 R50, [R1+0x14f8] ;  /* 0x0014f80001327983 */ /* 0x002ee20000300a00 */
[----:B----4-:R-:W-:-:S15]  /*74080*/  HMMA.16816.F32 R32, R28, R6, R40 ;  /* 0x000000061c20723c */ /* 0x010fde0000001828 */
[----:B------:R-:W-:-:S04]  /*74090*/  NOP ;  /* 0x0000000000007918 */ /* 0x000fc80000000000 */
[----:B------:R-:W-:Y:S04]  /*740a0*/  STL.64 [R1+0x1530], R32 ;  /* 0x0015302001007387 */ /* 0x000fe80000100a00 */
[----:B------:R-:W-:Y:S04]  /*740b0*/  STL.64 [R1+0x1538], R34 ;  /* 0x0015382201007387 */ /* 0x000fe80000100a00 */
        /* <DEDUP_REMOVED lines=8> */
[----:B------:R-:W3:Y:S04]  /*74140*/  LDL.LU.64 R40, [R1+0x14d0] ;  /* 0x0014d00001287983 */ /* 0x000ee80000300a00 */
[----:B------:R-:W3:Y:S04]  /*74150*/  LDL.LU.64 R42, [R1+0x14d8] ;  /* 0x0014d800012a7983 */ /* 0x000ee80000300a00 */
[----:B------:R-:W3:Y:S04]  /*74160*/  LDL.LU.64 R36, [R1+0x14c0] ;  /* 0x0014c00001247983 */ /* 0x000ee80000300a00 */
[----:B------:R-:W3:Y:S04]  /*74170*/  LDL.LU.64 R38, [R1+0x14c8] ;  /* 0x0014c80001267983 */ /* 0x000ee80000300a00 */
[----:B------:R-:W3:Y:S04]  /*74180*/  LDL.LU.64 R32, [R1+0x14b0] ;  /* 0x0014b00001207983 */ /* 0x000ee80000300a00 */
[----:B------:R-:W3:Y:S04]  /*74190*/  LDL.LU.64 R34, [R1+0x14b8] ;  /* 0x0014b80001227983 */ /* 0x000ee80000300a00 */
[----:B0-----:R-:W3:Y:S04]  /*741a0*/  LDL.LU.64 R4, [R1+0x14a0] ;  /* 0x0014a00001047983 */ /* 0x001ee80000300a00 */
[----:B-1----:R-:W3:Y:S01]  /*741b0*/  LDL.LU.64 R6, [R1+0x14a8] ;  /* 0x0014a80001067983 */ /* 0x002ee20000300a00 */
[----:B--2---:R-:W-:-:S15]  /*741c0*/  HMMA.16816.F32 R12, R28, R10, R12 ;  /* 0x0000000a1c0c723c */ /* 0x004fde000000180c */
[----:B------:R-:W-:-:S04]  /*741d0*/  NOP ;  /* 0x0000000000007918 */ /* 0x000fc80000000000 */
[----:B------:R-:W-:Y:S04]  /*741e0*/  STL.64 [R1+0x1510], R12 ;  /* 0x0015100c01007387 */ /* 0x000fe80000100a00 */
[----:B------:R0:W-:Y:S04]  /*741f0*/  STL.64 [R1+0x1518], R14 ;  /* 0x0015180e01007387 */ /* 0x0001e80000100a00 */
[----:B0-----:R-:W3:Y:S04]  /*74200*/  LDL.LU.64 R14, [R1+0x6e20] ;  /* 0x006e2000010e7983 */ /* 0x001ee80000300a00 */
[----:B------:R-:W2:Y:S04]  /*74210*/  LDL.LU.64 R12, [R1+0x6e18] ;  /* 0x006e1800010c7983 */ /* 0x000ea80000300a00 */
[----:B------:R-:W-:Y:S04]  /*74220*/  STL.64 [R1+0x6d08], R10 ;  /* 0x006d080a01007387 */ /* 0x000fe80000100a00 */
[----:B------:R0:W-:Y:S04]  /*74230*/  STL.64 [R1+0x6d00], R8 ;  /* 0x006d000801007387 */ /* 0x0001e80000100a00 */
[----:B0-----:R-:W2:Y:S04]  /*74240*/  LDL.LU.64 R8, [R1+0x1500] ;  /* 0x0015000001087983 */ /* 0x001ea80000300a00 */
[----:B------:R-:W2:Y:S02]  /*74250*/  LDL.LU.64 R10, [R1+0x1508] ;  /* 0x00150800010a7983 */ /* 0x000ea40000300a00 */
[----:B--2---:R-:W-:-:S15]  /*74260*/  HMMA.16816.F32 R8, R28, R12, R8 ;  /* 0x0000000c1c08723c */ /* 0x004fde0000001808 */
[----:B------:R-:W-:-:S04]  /*74270*/  NOP ;  /* 0x0000000000007918 */ /* 0x000fc80000000000 */
[----:B------:R0:W-:Y:S04]  /*74280*/  STL.64 [R1+0x1500], R8 ;  /* 0x0015000801007387 */ /* 0x0001e80000100a00 */
[----:B------:R1:W-:Y:S04]  /*74290*/  STL.64 [R1+0x1508], R10 ;  /* 0x0015080a01007387 */ /* 0x0003e80000100a00 */
[----:B0-----:R-:W2:Y:S04]  /*742a0*/  LDL.LU.64 R8, [R1+0xc80] ;  /* 0x000c800001087983 */ /* 0x001ea80000300a00 */
[----:B-1----:R-:W2:Y:S01]  /*742b0*/  LDL.LU.64 R10, [R1+0xc88] ;  /* 0x000c8800010a7983 */ /* 0x002ea20000300a00 */
[----:B---3--:R-:W-:-:S15]  /*742c0*/  HMMA.16816.F32 R48, R28, R14, R48 ;  /* 0x0000000e1c30723c */ /* 0x008fde0000001830 */
[----:B------:R-:W-:-:S04]  /*742d0*/  NOP ;  /* 0x0000000000007918 */ /* 0x000fc80000000000 */
[----:B------:R-:W-:Y:S04]  /*742e0*/  STL.64 [R1+0x14f0], R48 ;  /* 0x0014f03001007387 */ /* 0x000fe80000100a00 */
[----:B------:R-:W-:Y:S04]  /*742f0*/  STL.64 [R1+0x14f8], R50 ;  /* 0x0014f83201007387 */ /* 0x000fe80000100a00 */
[----:B------:R-:W-:Y:S04]  /*74300*/  STL.64 [R1+0x6d18], R14 ;  /* 0x006d180e01007387 */ /* 0x000fe80000100a00 */
[----:B------:R4:W-:Y:S02]  /*74310*/  STL.64 [R1+0x6d10], R12 ;  /* 0x006d100c01007387 */ /* 0x0009e40000100a00 */
[C---:B----4-:R-:W-:Y:S08]  /*74320*/  HMMA.16816.F32 R12, R28.reuse, R16, R44 ;  /* 0x000000101c0c723c */ /* 0x050ff0000000182c */
[C---:B------:R-:W-:Y:S01]  /*74330*/  HMMA.16816.F32 R40, R28.reuse, R18, R40 ;  /* 0x000000121c28723c */ /* 0x040fe20000001828 */
[----:B------:R-:W-:Y:S10]  /*74340*/  STL [R1+0x6c78], R19 ;  /* 0x006c781301007387 */ /* 0x000ff40000100800 */
[----:B------:R-:W-:Y:S04]  /*74350*/  STL.64 [R1+0x14e0], R12 ;  /* 0x0014e00c01007387 */ /* 0x000fe80000100a00 */
[----:B------:R0:W-:Y:S02]  /*74360*/  STL.64 [R1+0x14e8], R14 ;  /* 0x0014e80e01007387 */ /* 0x0001e40000100a00 */
[C---:B0-----:R-:W-:Y:S02]  /*74370*/  HMMA.16816.F32 R12, R28.reuse, R20, R36 ;  /* 0x000000141c0c723c */ /* 0x041fe40000001824 */
[----:B------:R-:W-:Y:S04]  /*74380*/  STL.64 [R1+0x14d0], R40 ;  /* 0x0014d02801007387 */ /* 0x000fe80000100a00 */
[----:B------:R-:W-:Y:S04]  /*74390*/  STL.64 [R1+0x14d8], R42 ;  /* 0x0014d82a01007387 */ /* 0x000fe80000100a00 */
[----:B------:R-:W-:Y:S01]  /*743a0*/  STL [R1+0x6c74], R21 ;  /* 0x006c741501007387 */ /* 0x000fe20000100800 */
[C---:B------:R-:W-:Y:S08]  /*743b0*/  HMMA.16816.F32 R32, R28.reuse, R22, R32 ;  /* 0x000000161c20723c */ /* 0x040ff00000001820 */
[----:B------:R-:W-:Y:S04]  /*743c0*/  STL.64 [R1+0x14c0], R12 ;  /* 0x0014c00c01007387 */ /* 0x000fe80000100a00 */
[----:B------:R0:W-:Y:S02]  /*743d0*/  STL.64 [R1+0x14c8], R14 ;  /* 0x0014c80e01007387 */ /* 0x0001e40000100a00 */
[----:B0-----:R-:W-:Y:S02]  /*743e0*/  HMMA.16816.F32 R12, R28, R24, R4 ;  /* 0x000000181c0c723c */ /* 0x001fe40000001804 */
[----:B------:R-:W-:Y:S04]  /*743f0*/  STL [R1+0x6c70], R23 ;  /* 0x006c701701007387 */ /* 0x000fe80000100800 */
[----:B------:R-:W-:Y:S04]  /*74400*/  STL.64 [R1+0x14b0], R32 ;  /* 0x0014b02001007387 */ /* 0x000fe80000100a00 */
[----:B------:R-:W-:Y:S04]  /*74410*/  STL.64 [R1+0x14b8], R34 ;  /* 0x0014b82201007387 */ /* 0x000fe80000100a00 */
[----:B------:R-:W-:Y:S05]  /*74420*/  STL [R1+0x6c6c], R25 ;  /* 0x006c6c1901007387 */ /* 0x000fea0000100800 */
[----:B------:R0:W-:Y:S04]  /*74430*/  STL.64 [R1+0x14a0], R12 ;  /* 0x0014a00c01007387 */ /* 0x0001e80000100a00 */
[----:B------:R1:W-:Y:S04]  /*74440*/  STL.64 [R1+0x14a8], R14 ;  /* 0x0014a80e01007387 */ /* 0x0003e80000100a00 */
[----:B------:R-:W3:Y:S01]  /*74450*/  LDL.64 R40, [R1+0x118] ;  /* 0x0001180001287983 */ /* 0x000ee20000100a00 */
[----:B0-----:R-:W-:-:S03]  /*74460*/  IMAD R12, R59, 0x100, R58 ;  /* 0x000001003b0c7824 */ /* 0x001fc600078e023a */
[----:B------:R-:W4:Y:S04]  /*74470*/  LDL R58, [R1+0xa0] ;  /* 0x0000a000013a7983 */ /* 0x000f280000100800 */
[----:B------:R-:W4:Y:S01]  /*74480*/  LDL R59, [R1+0xa4] ;  /* 0x0000a400013b7983 */ /* 0x000f220000100800 */
[----:B------:R-:W-:Y:S01]  /*74490*/  IMAD R13, R57, 0x100, R56 ;  /* 0x00000100390d7824 */ /* 0x000fe200078e0238 */
[----:B--2---:R-:W-:Y:S02]  /*744a0*/  HMMA.16816.F32 R28, R28, R26, R8 ;  /* 0x0000001a1c1c723c */ /* 0x004fe40000001808 */
[----:B------:R-:W3:Y:S04]  /*744b0*/  LDL.LU.64 R8, [R1+0x1490] ;  /* 0x0014900001087983 */ /* 0x000ee80000300a00 */
[----:B------:R-:W3:-:S13]  /*744c0*/  LDL.LU.64 R10, [R1+0x1498] ;  /* 0x00149800010a7983 */ /* 0x000eda0000300a00 */
[----:B------:R0:W-:Y:S04]  /*744d0*/  STL.64 [R1+0xc80], R28 ;  /* 0x000c801c01007387 */ /* 0x0001e80000100a00 */
[----:B------:R2:W-:Y:S04]  /*744e0*/  STL.64 [R1+0xc88], R30 ;  /* 0x000c881e01007387 */ /* 0x0005e80000100a00 */
[----:B------:R-:W2:Y:S04]  /*744f0*/  LDL R56, [R1+0xa8] ;  /* 0x0000a80001387983 */ /* 0x000ea80000100800 */
[----:B------:R-:W2:Y:S01]  /*74500*/  LDL R57, [R1+0xac] ;  /* 0x0000ac0001397983 */ /* 0x000ea20000100800 */
[----:B------:R-:W-:-:S02]  /*74510*/  IMAD R4, R53, 0x100, R52 ;  /* 0x0000010035047824 */ /* 0x000fc400078e0234 */
[----:B-1----:R-:W-:-:S03]  /*74520*/  IMAD R14, R55, 0x100, R54 ;  /* 0x00000100370e7824 */ /* 0x002fc600078e0236 */
[----:B0-----:R-:W-:Y:S01]  /*74530*/  F2FP.F16.E4M3.UNPACK_B R28, R4 ;  /* 0x00000004ff1c723e */ /* 0x001fe200020006ff */
[----:B----4-:R-:W-:Y:S04]  /*74540*/  STL.64 [R1+0x6d90], R58 ;  /* 0x006d903a01007387 */ /* 0x010fe80000100a00 */
[----:B--2---:R-:W-:Y:S04]  /*74550*/  STL.64 [R1+0x6d88], R56 ;  /* 0x006d883801007387 */ /* 0x004fe80000100a00 */
[----:B------:R-:W2:Y:S04]  /*74560*/  LDL R54, [R1+0xb0] ;  /* 0x0000b00001367983 */ /* 0x000ea80000100800 */
[----:B------:R-:W2:Y:S04]  /*74570*/  LDL R55, [R1+0xb4] ;  /* 0x0000b40001377983 */ /* 0x000ea80000100800 */
[----:B------:R-:W4:Y:S04]  /*74580*/  LDL.LU.64 R4, [R1+0x1480] ;  /* 0x0014800001047983 */ /* 0x000f280000300a00 */
[----:B------:R-:W4:Y:S04]  /*74590*/  LDL.LU.64 R6, [R1+0x1488] ;  /* 0x0014880001067983 */ /* 0x000f280000300a00 */
[----:B------:R-:W3:Y:S04]  /*745a0*/  LDL R52, [R1+0xb8] ;  /* 0x0000b80001347983 */ /* 0x000ee80000100800 */
[----:B------:R-:W3:Y:S04]  /*745b0*/  LDL R53, [R1+0xbc] ;  /* 0x0000bc0001357983 */ /* 0x000ee80000100800 */
[----:B------:R-:W4:Y:S04]  /*745c0*/  LDL.64 R42, [R1+0x110] ;  /* 0x00011000012a7983 */ /* 0x000f280000100a00 */
[----:B--2---:R0:W-:Y:S04]  /*745d0*/  STL.64 [R1+0x6da0], R54 ;  /* 0x006da03601007387 */ /* 0x0041e80000100a00 */
[----:B---3--:R1:W-:Y:S04]  /*745e0*/  STL.64 [R1+0x6d98], R52 ;  /* 0x006d983401007387 */ /* 0x0083e80000100a00 */
[----:B------:R-:W2:Y:S04]  /*745f0*/  LDL R50, [R1+0xc0] ;  /* 0x0000c00001327983 */ /* 0x000ea80000100800 */
[----:B------:R-:W2:Y:S04]  /*74600*/  LDL R51, [R1+0xc4] ;  /* 0x0000c40001337983 */ /* 0x000ea80000100800 */
[----:B------:R-:W3:Y:S04]  /*74610*/  LDL R48, [R1+0xc8] ;  /* 0x0000c80001307983 */ /* 0x000ee80000100800 */
[----:B------:R-:W3:Y:S01]  /*74620*/  LDL R49, [R1+0xcc] ;  /* 0x0000cc0001317983 */ /* 0x000ee20000100800 */
[----:B------:R-:W-:-:S02]  /*74630*/  F2FP.F16.E4M3.UNPACK_B R29, R14 ;  /* 0x0000000eff1d723e */ /* 0x000fc400020006ff */
[----:B------:R-:W-:Y:S02]  /*74640*/  F2FP.F16.E4M3.UNPACK_B R30, R13 ;  /* 0x0000000dff1e723e */ /* 0x000fe400020006ff */
[----:B------:R-:W-:-:S07]  /*74650*/  F2FP.F16.E4M3.UNPACK_B R31, R12 ;  /* 0x0000000cff1f723e */ /* 0x000fce00020006ff */
[C---:B------:R-:W-:Y:S01]  /*74660*/  HMMA.16816.F32 R8, R28.reuse, R40, R8 ;  /* 0x000000281c08723c */ /* 0x040fe20000001808 */
[----:B--2---:R-:W-:Y:S04]  /*74670*/  STL.64 [R1+0x6db0], R50 ;  /* 0x006db03201007387 */ /* 0x004fe80000100a00 */
[----:B---3--:R-:W-:Y:S04]  /*74680*/  STL.64 [R1+0x6da8], R48 ;  /* 0x006da83001007387 */ /* 0x008fe80000100a00 */
[----:B------:R-:W2:Y:S04]  /*74690*/  LDL R46, [R1+0xd0] ;  /* 0x0000d000012e7983 */ /* 0x000ea80000100800 */
[----:B------:R-:W2:Y:S04]  /*746a0*/  LDL R47, [R1+0xd4] ;  /* 0x0000d400012f7983 */ /* 0x000ea80000100800 */
[----:B------:R-:W3:Y:S04]  /*746b0*/  LDL R44, [R1+0xd8] ;  /* 0x0000d800012c7983 */ /* 0x000ee80000100800 */
[----:B------:R-:W3:Y:S01]  /*746c0*/  LDL R45, [R1+0xdc] ;  /* 0x0000dc00012d7983 */ /* 0x000ee20000100800 */
[----:B----4-:R-:W-:Y:S03]  /*746d0*/  HMMA.16816.F32 R4, R28, R42, R4 ;  /* 0x0000002a1c04723c */ /* 0x010fe60000001804 */
[----:B--2---:R-:W-:Y:S04]  /*746e0*/  STL.64 [R1+0x6dc0], R46 ;  /* 0x006dc02e01007387 */ /* 0x004fe80000100a00 */
[----:B---3--:R-:W-:Y:S04]  /*746f0*/  STL.64 [R1+0x6db8], R44 ;  /* 0x006db82c01007387 */ /* 0x008fe80000100a00 */
[----:B------:R-:W-:Y:S04]  /*74700*/  STL.64 [R1+0x1490], R8 ;  /* 0x0014900801007387 */ /* 0x000fe80000100a00 */
[----:B------:R-:W-:Y:S04]  /*74710*/  STL.64 [R1+0x1498], R10 ;  /* 0x0014980a01007387 */ /* 0x000fe80000100a00 */
[----:B0-----:R-:W2:Y:S04]  /*74720*/  LDL R54, [R1+0xe8] ;  /* 0x0000e80001367983 */ /* 0x001ea80000100800 */
[----:B------:R-:W2:Y:S04]  /*74730*/  LDL R55, [R1+0xec] ;  /* 0x0000ec0001377983 */ /* 0x000ea80000100800 */
[----:B-1----:R-:W3:Y:S04]  /*74740*/  LDL R52, [R1+0xf0] ;  /* 0x0000f00001347983 */ /* 0x002ee80000100800 */
[----:B------:R-:W3:Y:S01]  /*74750*/  LDL R53, [R1+0xf4] ;  /* 0x0000f40001357983 */ /* 0x000ee20000100800 */
[----:B------:R-:W-:-:S03]  /*74760*/  IMAD.MOV.U32 R25, RZ, RZ, R41 ;  /* 0x000000ffff197224 */ /* 0x000fc600078e0029 */
[----:B--2---:R0:W-:Y:S04]  /*74770*/  STL.64 [R1+0x6dd0], R54 ;  /* 0x006dd03601007387 */ /* 0x0041e80000100a00 */
[----:B---3--:R1:W-:Y:S04]  /*74780*/  STL.64 [R1+0x6dc8], R52 ;  /* 0x006dc83401007387 */ /* 0x0083e80000100a00 */
[----:B------:R-:W-:Y:S04]  /*74790*/  STL.64 [R1+0x6d28], R26 ;  /* 0x006d281a01007387 */ /* 0x000fe80000100a00 */
[----:B------:R-:W-:Y:S04]  /*747a0*/  STL.64 [R1+0x6d20], R24 ;  /* 0x006d201801007387 */ /* 0x000fe80000100a00 */
[----:B------:R-:W-:Y:S04]  /*747b0*/  STL.64 [R1+0x1480], R4 ;  /* 0x0014800401007387 */ /* 0x000fe80000100a00 */
[----:B------:R-:W-:Y:S04]  /*747c0*/  STL.64 [R1+0x1488], R6 ;  /* 0x0014880601007387 */ /* 0x000fe80000100a00 */
[----:B0-----:R-:W2:Y:S04]  /*747d0*/  LDL R54, [R1+0xf8] ;  /* 0x0000f80001367983 */ /* 0x001ea80000100800 */
[----:B------:R-:W2:Y:S04]  /*747e0*/  LDL R55, [R1+0xfc] ;  /* 0x0000fc0001377983 */ /* 0x000ea80000100800 */
[----:B-1----:R-:W3:Y:S04]  /*747f0*/  LDL R52, [R1+0x100] ;  /* 0x0001000001347983 */ /* 0x002ee80000100800 */
[----:B------:R-:W3:Y:S04]  /*74800*/  LDL R53, [R1+0x104] ;  /* 0x0001040001357983 */ /* 0x000ee80000100800 */
[----:B--2---:R0:W-:Y:S04]  /*74810*/  STL.64 [R1+0x6de8], R54 ;  /* 0x006de83601007387 */ /* 0x0041e80000100a00 */
[----:B0-----:R-:W2:Y:S04]  /*74820*/  LDL R54, [R1+0x108] ;  /* 0x0001080001367983 */ /* 0x001ea80000100800 */
[----:B------:R-:W2:Y:S04]  /*74830*/  LDL R55, [R1+0x10c] ;  /* 0x00010c0001377983 */ /* 0x000ea80000100800 */
[----:B---3--:R-:W-:Y:S04]  /*74840*/  STL.64 [R1+0x6e00], R52 ;  /* 0x006e003401007387 */ /* 0x008fe80000100a00 */
[----:B------:R-:W3:Y:S04]  /*74850*/  LDL.LU.64 R44, [R1+0x1440] ;  /* 0x00144000012c7983 */ /* 0x000ee80000300a00 */
[----:B------:R-:W4:Y:S04]  /*74860*/  LDL.LU.64 R46, [R1+0x1448] ;  /* 0x00144800012e7983 */ /* 0x000f280000300a00 */
[----:B----4-:R-:W-:Y:S04]  /*74870*/  STL.64 [R1+0x6de0], R46 ;  /* 0x006de02e01007387 */ /* 0x010fe80000100a00 */
[----:B---3--:R0:W-:Y:S04]  /*74880*/  STL.64 [R1+0x6dd8], R44 ;  /* 0x006dd82c01007387 */ /* 0x0081e80000100a00 */
[----:B0-----:R-:W3:Y:S04]  /*74890*/  LDL.LU.64 R44, [R1+0x1450] ;  /* 0x00145000012c7983 */ /* 0x001ee80000300a00 */
[----:B------:R-:W4:Y:S04]  /*748a0*/  LDL.LU.64 R46, [R1+0x1458] ;  /* 0x00145800012e7983 */ /* 0x000f280000300a00 */
[----:B----4-:R-:W-:Y:S04]  /*748b0*/  STL.64 [R1+0x6df8], R46 ;  /* 0x006df82e01007387 */ /* 0x010fe80000100a00 */
[----:B---3--:R0:W-:Y:S04]  /*748c0*/  STL.64 [R1+0x6df0], R44 ;  /* 0x006df02c01007387 */ /* 0x0081e80000100a00 */
[----:B0-----:R-:W3:Y:S04]  /*748d0*/  LDL.LU.64 R44, [R1+0x1460] ;  /* 0x00146000012c7983 */ /* 0x001ee80000300a00 */
[----:B------:R-:W4:Y:S01]  /*748e0*/  LDL.LU.64 R46, [R1+0x1468] ;  /* 0x00146800012e7983 */ /* 0x000f220000300a00 */
[----:B------:R-:W-:-:S03]  /*748f0*/  IMAD.MOV.U32 R23, RZ, RZ, R40 ;  /* 0x000000ffff177224 */ /* 0x000fc600078e0028 */
[----:B----4-:R-:W-:Y:S04]  /*74900*/  STL.64 [R1+0x6e10], R46 ;  /* 0x006e102e01007387 */ /* 0x010fe80000100a00 */
[----:B---3--:R0:W-:Y:S04]  /*74910*/  STL.64 [R1+0x6e08], R44 ;  /* 0x006e082c01007387 */ /* 0x0081e80000100a00 */
[----:B0-----:R-:W2:Y:S04]  /*74920*/  LDL.LU.64 R44, [R1+0x1470] ;  /* 0x00147000012c7983 */ /* 0x001ea80000300a00 */
[----:B------:R-:W2:Y:S04]  /*74930*/  LDL.LU.64 R46, [R1+0x1478] ;  /* 0x00147800012e7983 */ /* 0x000ea80000300a00 */
[----:B------:R-:W3:Y:S04]  /*74940*/  LDL.LU.64 R48, [R1+0x1430] ;  /* 0x0014300001307983 */ /* 0x000ee80000300a00 */
[----:B------:R-:W3:Y:S04]  /*74950*/  LDL.LU.64 R50, [R1+0x1438] ;  /* 0x0014380001327983 */ /* 0x000ee80000300a00 */
[----:B------:R-:W4:Y:S04]  /*74960*/  LDL.LU.64 R56, [R1+0x1420] ;  /* 0x0014200001387983 */ /* 0x000f280000300a00 */
[----:B------:R-:W4:Y:S01]  /*74970*/  LDL.LU.64 R58, [R1+0x1428] ;  /* 0x00142800013a7983 */ /* 0x000f220000300a00 */
[----:B------:R-:W-:-:S02]  /*74980*/  IMAD.MOV.U32 R19, RZ, RZ, R42 ;  /* 0x000000ffff137224 */ /* 0x000fc400078e002a */
[----:B------:R-:W-:Y:S01]  /*74990*/  IMAD.MOV.U32 R21, RZ, RZ, R43 ;  /* 0x000000ffff157224 */ /* 0x000fe200078e002b */
        /* <DEDUP_REMOVED lines=14> */
[----:B------:R-:W-:Y:S04]  /*74a80*/  STL.64 [R1+0x6d48], R22 ;  /* 0x006d481601007387 */ /* 0x000fe80000100a00 */
[----:B------:R0:W-:Y:S04]  /*74a90*/  STL.64 [R1+0x6d40], R20 ;  /* 0x006d401401007387 */ /* 0x0001e80000100a00 */
[----:B0-----:R-:W3:Y:S04]  /*74aa0*/  LDL.LU.64 R20, [R1+0x1410] ;  /* 0x0014100001147983 */ /* 0x001ee80000300a00 */
[----:B------:R-:W3:Y:S04]  /*74ab0*/  LDL.LU.64 R22, [R1+0x1418] ;  /* 0x0014180001167983 */ /* 0x000ee80000300a00 */
[----:B------:R0:W-:Y:S04]  /*74ac0*/  STL.64 [R1+0x6d38], R18 ;  /* 0x006d381201007387 */ /* 0x0001e80000100a00 */
[----:B0-----:R-:W4:Y:S04]  /*74ad0*/  LDL R18, [R1+0xe0] ;  /* 0x0000e00001127983 */ /* 0x001f280000100800 */
[----:B------:R-:W4:Y:S04]  /*74ae0*/  LDL R19, [R1+0xe4] ;  /* 0x0000e40001137983 */ /* 0x000f280000100800 */
[----:B------:R-:W-:Y:S01]  /*74af0*/  STL.64 [R1+0x6d30], R16 ;  /* 0x006d301001007387 */ /* 0x000fe20000100a00 */
        /* <DEDUP_REMOVED lines=13> */
[----:B------:R-:W2:Y:S04]  /*74bd0*/  LDL.LU.64 R46, [R1+0x6de0] ;  /* 0x006de000012e7983 */ /* 0x000ea80000300a00 */
[----:B------:R-:W2:-:S13]  /*74be0*/  LDL.LU.64 R44, [R1+0x6dd8] ;  /* 0x006dd800012c7983 */ /* 0x000e9a0000300a00 */
[----:B------:R-:W-:Y:S04]  /*74bf0*/  STL.64 [R1+0x1450], R52 ;  /* 0x0014503401007387 */ /* 0x000fe80000100a00 */
[----:B------:R0:W-:Y:S04]  /*74c00*/  STL.64 [R1+0x1458], R54 ;  /* 0x0014583601007387 */ /* 0x0001e80000100a00 */
[----:B0-----:R-:W3:Y:S04]  /*74c10*/  LDL.LU.64 R54, [R1+0x6dd0] ;  /* 0x006dd00001367983 */ /* 0x001ee80000300a00 */
[----:B------:R-:W2:Y:S01]  /*74c20*/  LDL.LU.64 R52, [R1+0x6dc8] ;  /* 0x006dc80001347983 */ /* 0x000ea20000300a00 */
[C---:B----4-:R-:W-:Y:S08]  /*74c30*/  HMMA.16816.F32 R16, R28.reuse, R18, R56 ;  /* 0x000000121c10723c */ /* 0x050ff00000001838 */
        /* <DEDUP_REMOVED lines=9> */
[----:B------:R0:W-:Y:S04]  /*74cd0*/  STL.64 [R1+0x1438], R54 ;  /* 0x0014383601007387 */ /* 0x0001e80000100a00 */
[----:B0-----:R-:W4:Y:S04]  /*74ce0*/  LDL.LU.64 R54, [R1+0x6da0] ;  /* 0x006da00001367983 */ /* 0x001f280000300a00 */
[----:B------:R-:W4:Y:S04]  /*74cf0*/  LDL.LU.64 R52, [R1+0x6d98] ;  /* 0x006d980001347983 */ /* 0x000f280000300a00 */
[----:B------:R-:W4:Y:S04]  /*74d00*/  LDL.LU.64 R58, [R1+0x6d90] ;  /* 0x006d9000013a7983 */ /* 0x000f280000300a00 */
[----:B------:R-:W4:Y:S04]  /*74d10*/  LDL.LU.64 R56, [R1+0x6d88] ;  /* 0x006d880001387983 */ /* 0x000f280000300a00 */
[----:B------:R-:W-:Y:S04]  /*74d20*/  STL.64 [R1+0x1420], R16 ;  /* 0x0014201001007387 */ /* 0x000fe80000100a00 */
[----:B------:R2:W-:Y:S01]  /*74d30*/  STL.64 [R1+0x1428], R18 ;  /* 0x0014281201007387 */ /* 0x0005e20000100a00 */
[C---:B---3--:R-:W-:Y:S08]  /*74d40*/  HMMA.16816.F32 R20, R28.reuse, R44, R20 ;  /* 0x0000002c1c14723c */ /* 0x048ff00000001814 */
[C---:B--2---:R-:W-:Y:S08]  /*74d50*/  HMMA.16816.F32 R16, R28.reuse, R46, R40 ;  /* 0x0000002e1c10723c */ /* 0x044ff00000001828 */
[C---:B------:R-:W-:Y:S03]  /*74d60*/  HMMA.16816.F32 R36, R28.reuse, R48, R36 ;  /* 0x000000301c24723c */ /* 0x040fe60000001824 */
[----:B------:R-:W-:Y:S04]  /*74d70*/  STL.64 [R1+0x1410], R20 ;  /* 0x0014101401007387 */ /* 0x000fe80000100a00 */
[----:B------:R0:W-:Y:S04]  /*74d80*/  STL.64 [R1+0x1418], R22 ;  /* 0x0014181601007387 */ /* 0x0001e80000100a00 */
[----:B------:R-:W-:Y:S04]  /*74d90*/  STL.64 [R1+0x1400], R16 ;  /* 0x0014001001007387 */ /* 0x000fe80000100a00 */
[----:B------:R1:W-:Y:S01]  /*74da0*/  STL.64 [R1+0x1408], R18 ;  /* 0x0014081201007387 */ /* 0x0003e20000100a00 */
[C---:B----4-:R-:W-:Y:S08]  /*74db0*/  HMMA.16816.F32 R12, R28.reuse, R54, R12 ;  /* 0x000000361c0c723c */ /* 0x050ff0000000180c */
[C---:B------:R-:W-:Y:S08]  /*74dc0*/  HMMA.16816.F32 R8, R28.reuse, R56, R8 ;  /* 0x000000381c08723c */ /* 0x040ff00000001808 */
[C---:B0-----:R-:W-:Y:S08]  /*74dd0*/  HMMA.16816.F32 R20, R28.reuse, R50, R32 ;  /* 0x000000321c14723c */ /* 0x041ff00000001820 */
[C---:B-1----:R-:W-:Y:S08]  /*74de0*/  HMMA.16816.F32 R16, R28.reuse, R52, R24 ;  /* 0x000000341c10723c */ /* 0x042ff00000001818 */
[C---:B------:R-:W-:Y:S01]  /*74df0*/  HMMA.16816.F32 R4, R28.reuse, R58, R4 ;  /* 0x0000003a1c04723c */ /* 0x040fe20000001804 */
        /* <DEDUP_REMOVED lines=8> */
[----:B------:R-:W2:Y:S04]  /*74e80*/  LDL R58, [R1+0x28] ;  /* 0x00002800013a7983 */ /* 0x000ea80000100800 */
[----:B------:R-:W-:Y:S04]  /*74e90*/  STL.64 [R1+0x13b0], R8 ;  /* 0x0013b00801007387 */ /* 0x000fe80000100a00 */
[----:B------:R0:W-:Y:S04]  /*74ea0*/  STL.64 [R1+0x13b8], R10 ;  /* 0x0013b80a01007387 */ /* 0x0001e80000100a00 */
[----:B------:R-:W-:Y:S04]  /*74eb0*/  STL.64 [R1+0x13a0], R4 ;  /* 0x0013a00401007387 */ /* 0x000fe80000100a00 */
[----:B------:R1:W-:Y:S04]  /*74ec0*/  STL.64 [R1+0x13a8], R6 ;  /* 0x0013a80601007387 */ /* 0x0003e80000100a00 */
[----:B------:R-:W2:Y:S04]  /*74ed0*/  LDL R59, [R1+0x2c] ;  /* 0x00002c00013b7983 */ /* 0x000ea80000100800 */
[----:B------:R-:W3:Y:S04]  /*74ee0*/  LDL R56, [R1+0x30] ;  /* 0x0000300001387983 */ /* 0x000ee80000100800 */
[----:B------:R-:W3:Y:S04]  /*74ef0*/  LDL R57, [R1+0x34] ;  /* 0x0000340001397983 */ /* 0x000ee80000100800 */
[----:B--2---:R-:W-:Y:S04]  /*74f00*/  STL.64 [R1+0x6d58], R58 ;  /* 0x006d583a01007387 */ /* 0x004fe80000100a00 */
[----:B---3--:R-:W-:Y:S04]  /*74f10*/  STL.64 [R1+0x6d50], R56 ;  /* 0x006d503801007387 */ /* 0x008fe80000100a00 */
[----:B0-----:R-:W2:Y:S04]  /*74f20*/  LDL R10, [R1+0x50] ;  /* 0x00005000010a7983 */ /* 0x001ea80000100800 */
[----:B------:R-:W2:Y:S04]  /*74f30*/  LDL R11, [R1+0x54] ;  /* 0x00005400010b7983 */ /* 0x000ea80000100800 */
[----:B------:R-:W3:Y:S04]  /*74f40*/  LDL R42, [R1+0x40] ;  /* 0x00004000012a7983 */ /* 0x000ee80000100800 */
[----:B------:R-:W3:Y:S04]  /*74f50*/  LDL R43, [R1+0x44] ;  /* 0x00004400012b7983 */ /* 0x000ee80000100800 */
[----:B------:R-:W4:Y:S04]  /*74f60*/  LDL R52, [R1+0x20] ;  /* 0x0000200001347983 */ /* 0x000f280000100800 */
[----:B------:R-:W4:Y:S04]  /*74f70*/  LDL R53, [R1+0x24] ;  /* 0x0000240001357983 */ /* 0x000f280000100800 */
[----:B------:R-:W3:Y:S04]  /*74f80*/  LDL R36, [R1+0x80] ;  /* 0x0000800001247983 */ /* 0x000ee80000100800 */
[----:B------:R-:W3:Y:S04]  /*74f90*/  LDL R37, [R1+0x84] ;  /* 0x0000840001257983 */ /* 0x000ee80000100800 */
[----:B------:R-:W3:Y:S04]  /*74fa0*/  LDL R46, [R1+0x90] ;  /* 0x00009000012e7983 */ /* 0x000ee80000100800 */
[----:B------:R-:W3:Y:S04]  /*74fb0*/  LDL R47, [R1+0x94] ;  /* 0x00009400012f7983 */ /* 0x000ee80000100800 */
[----:B------:R-:W3:Y:S04]  /*74fc0*/  LDL R48, [R1+0x98] ;  /* 0x0000980001307983 */ /* 0x000ee80000100800 */
[----:B------:R-:W3:Y:S04]  /*74fd0*/  LDL R49, [R1+0x9c] ;  /* 0x00009c0001317983 */ /* 0x000ee80000100800 */
[----:B------:R-:W3:Y:S04]  /*74fe0*/  LDL.LU.64 R24, [R1+0x1390] ;  /* 0x0013900001187983 */ /* 0x000ee80000300a00 */
[----:B------:R-:W3:Y:S04]  /*74ff0*/  LDL.LU.64 R26, [R1+0x1398] ;  /* 0x00139800011a7983 */ /* 0x000ee80000300a00 */
[----:B--2---:R0:W-:Y:S04]  /*75000*/  STL.64 [R1+0x6d60], R10 ;  /* 0x006d600a01007387 */ /* 0x0041e80000100a00 */
[----:B-1----:R-:W2:Y:S04]  /*75010*/  LDL R6, [R1+0x58] ;  /* 0x0000580001067983 */ /* 0x002ea80000100800 */
[----:B------:R-:W2:Y:S04]  /*75020*/  LDL R7, [R1+0x5c] ;  /* 0x00005c0001077983 */ /* 0x000ea80000100800 */
[----:B------:R-:W4:Y:S04]  /*75030*/  LDL R4, [R1+0x60] ;  /* 0x0000600001047983 */ /* 0x000f280000100800 */
[----:B------:R-:W4:Y:S04]  /*75040*/  LDL R5, [R1+0x64] ;  /* 0x0000640001057983 */ /* 0x000f280000100800 */
[----:B------:R-:W4:Y:S04]  /*75050*/  LDL R32, [R1+0x88] ;  /* 0x0000880001207983 */ /* 0x000f280000100800 */
[----:B------:R-:W4:Y:S04]  /*75060*/  LDL R33, [R1+0x8c] ;  /* 0x00008c0001217983 */ /* 0x000f280000100800 */
[----:B------:R-:W4:Y:S04]  /*75070*/  LDL R38, [R1+0x78] ;  /* 0x0000780001267983 */ /* 0x000f280000100800 */
[----:B------:R-:W4:Y:S04]  /*75080*/  LDL R39, [R1+0x7c] ;  /* 0x00007c0001277983 */ /* 0x000f280000100800 */
[----:B------:R-:W4:Y:S04]  /*75090*/  LDL R34, [R1+0x70] ;  /* 0x0000700001227983 */ /* 0x000f280000100800 */
[----:B------:R-:W4:Y:S04]  /*750a0*/  LDL R35, [R1+0x74] ;  /* 0x0000740001237983 */ /* 0x000f280000100800 */
[----:B------:R-:W4:Y:S04]  /*750b0*/  LDL.LU.64 R12, [R1+0x1380] ;  /* 0x00138000010c7983 */ /* 0x000f280000300a00 */
[----:B------:R-:W4:Y:S01]  /*750c0*/  LDL.LU.64 R14, [R1+0x1388] ;  /* 0x00138800010e7983 */ /* 0x000f220000300a00 */
[C---:B---3--:R-:W-:Y:S03]  /*750d0*/  HMMA.16816.F32 R24, R28.reuse, R48, R24 ;  /* 0x000000301c18723c */ /* 0x048fe60000001818 */
[----:B--2---:R1:W-:Y:S04]  /*750e0*/  STL.64 [R1+0x6d70], R6 ;  /* 0x006d700601007387 */ /* 0x0043e80000100a00 */
[----:B----4-:R-:W-:Y:S04]  /*750f0*/  STL.64 [R1+0x6d68], R4 ;  /* 0x006d680401007387 */ /* 0x010fe80000100a00 */
[----:B------:R-:W2:Y:S04]  /*75100*/  LDL R40, [R1+0x48] ;  /* 0x0000480001287983 */ /* 0x000ea80000100800 */
[----:B------:R-:W2:Y:S04]  /*75110*/  LDL R41, [R1+0x4c] ;  /* 0x00004c0001297983 */ /* 0x000ea80000100800 */
[----:B------:R-:W3:Y:S04]  /*75120*/  LDL.LU.64 R20, [R1+0x1370] ;  /* 0x0013700001147983 */ /* 0x000ee80000300a00 */
[----:B------:R-:W3:Y:S04]  /*75130*/  LDL.LU.64 R22, [R1+0x1378] ;  /* 0x0013780001167983 */ /* 0x000ee80000300a00 */
[----:B------:R-:W4:Y:S04]  /*75140*/  LDL.LU.64 R8, [R1+0x1360] ;  /* 0x0013600001087983 */ /* 0x000f280000300a00 */
[----:B0-----:R-:W4:Y:S04]  /*75150*/  LDL.LU.64 R10, [R1+0x1368] ;  /* 0x00136800010a7983 */ /* 0x001f280000300a00 */
[----:B------:R-:W-:Y:S04]  /*75160*/  STL.64 [R1+0x6d80], R42 ;  /* 0x006d802a01007387 */ /* 0x000fe80000100a00 */
[----:B--2---:R-:W-:Y:S04]  /*75170*/  STL.64 [R1+0x6d78], R40 ;  /* 0x006d782801007387 */ /* 0x004fe80000100a00 */
[----:B-1----:R-:W2:Y:S04]  /*75180*/  LDL R6, [R1+0x68] ;  /* 0x0000680001067983 */ /* 0x002ea80000100800 */
[----:B------:R-:W2:Y:S04]  /*75190*/  LDL R7, [R1+0x6c] ;  /* 0x00006c0001077983 */ /* 0x000ea80000100800 */
[----:B------:R-:W2:Y:S04]  /*751a0*/  LDL R44, [R1+0x38] ;  /* 0x00003800012c7983 */ /* 0x000ea80000100800 */
[----:B------:R-:W2:Y:S04]  /*751b0*/  LDL R45, [R1+0x3c] ;  /* 0x00003c00012d7983 */ /* 0x000ea80000100800 */
[----:B------:R-:W2:Y:S04]  /*751c0*/  LDL.LU.64 R16, [R1+0x1350] ;  /* 0x0013500001107983 */ /* 0x000ea80000300a00 */
[----:B------:R-:W2:Y:S04]  /*751d0*/  LDL.LU.64 R18, [R1+0x1358] ;  /* 0x0013580001127983 */ /* 0x000ea80000300a00 */
[----:B------:R-:W2:Y:S04]  /*751e0*/  LDL.64 R54, [R1+0x18] ;  /* 0x0000180001367983 */ /* 0x000ea80000100a00 */
[----:B------:R-:W2:Y:S04]  /*751f0*/  LDL.64 R50, [R1+0x8] ;  /* 0x0000080001327983 */ /* 0x000ea80000100a00 */
[----:B------:R-:W2:Y:S04]  /*75200*/  LDL R48, [R1+0x10] ;  /* 0x0000100001307983 */ /* 0x000ea80000100800 */
[----:B------:R-:W-:Y:S04]  /*75210*/  STL.64 [R1+0x1390], R24 ;  /* 0x0013901801007387 */ /* 0x000fe80000100a00 */
[----:B------:R0:W-:Y:S01]  /*75220*/  STL.64 [R1+0x1398], R26 ;  /* 0x0013981a01007387 */ /* 0x0001e20000100a00 */
[C---:B---3--:R-:W-:Y:S03]  /*75230*/  HMMA.16816.F32 R20, R28.reuse, R32, R20 ;  /* 0x000000201c14723c */ /* 0x048fe60000001814 */
[----:B------:R-:W3:Y:S05]  /*75240*/  LDL R49, [R1+0x14] ;  /* 0x0000140001317983 */ /* 0x000eea0000100800 */
[----:B0-----:R-:W-:Y:S01]  /*75250*/  HMMA.16816.F32 R24, R28, R46, R12 ;  /* 0x0000002e1c18723c */ /* 0x001fe2000000180c */
[----:B------:R-:W3:Y:S04]  /*75260*/  LDL.LU.64 R12, [R1+0x1340] ;  /* 0x00134000010c7983 */ /* 0x000ee80000300a00 */
[----:B------:R-:W3:-:S14]  /*75270*/  LDL.LU.64 R14, [R1+0x1348] ;  /* 0x00134800010e7983 */ /* 0x000edc0000300a00 */
[----:B------:R-:W-:Y:S04]  /*75280*/  STL.64 [R1+0x1380], R24 ;  /* 0x0013801801007387 */ /* 0x000fe80000100a00 */
[----:B------:R-:W-:Y:S04]  /*75290*/  STL.64 [R1+0x1388], R26 ;  /* 0x0013881a01007387 */ /* 0x000fe80000100a00 */
[----:B------:R-:W3:Y:S04]  /*752a0*/  LDL R46, [R1] ;  /* 0x00000000012e7983 */ /* 0x000ee80000100800 */
[----:B------:R-:W3:Y:S04]  /*752b0*/  LDL.LU.64 R40, [R1+0x1330] ;  /* 0x0013300001287983 */ /* 0x000ee80000300a00 */
[----:B------:R-:W-:Y:S04]  /*752c0*/  STL.64 [R1+0x1370], R20 ;  /* 0x0013701401007387 */ /* 0x000fe80000100a00 */
[----:B------:R-:W-:Y:S04]  /*752d0*/  STL.64 [R1+0x1378], R22 ;  /* 0x0013781601007387 */ /* 0x000fe80000100a00 */
[----:B------:R-:W3:Y:S01]  /*752e0*/  LDL.LU.64 R42, [R1+0x1338] ;  /* 0x00133800012a7983 */ /* 0x000ee20000300a00 */
[----:B----4-:R-:W-:-:S15]  /*752f0*/  HMMA.16816.F32 R8, R28, R36, R8 ;  /* 0x000000241c08723c */ /* 0x010fde0000001808 */
[----:B------:R-:W-:-:S04]  /*75300*/  NOP ;  /* 0x0000000000007918 */ /* 0x000fc80000000000 */
[----:B------:R0:W-:Y:S04]  /*75310*/  STL.64 [R1+0x1360], R8 ;  /* 0x0013600801007387 */ /* 0x0001e80000100a00 */
[----:B------:R1:W-:Y:S04]  /*75320*/  STL.64 [R1+0x1368], R10 ;  /* 0x0013680a01007387 */ /* 0x0003e80000100a00 */
[----:B0-----:R-:W4:Y:S04]  /*75330*/  LDL.LU.64 R8, [R1+0x1320] ;  /* 0x0013200001087983 */ /* 0x001f280000300a00 */
[----:B-1----:R-:W4:Y:S04]  /*75340*/  LDL.LU.64 R10, [R1+0x1328] ;  /* 0x00132800010a7983 */ /* 0x002f280000300a00 */
[----:B------:R-:W4:Y:S04]  /*75350*/  LDL.LU.64 R56, [R1+0x1310] ;  /* 0x0013100001387983 */ /* 0x000f280000300a00 */
[----:B------:R-:W4:Y:S04]  /*75360*/  LDL.LU.64 R58, [R1+0x1318] ;  /* 0x00131800013a7983 */ /* 0x000f280000300a00 */
[----:B------:R-:W4:Y:S04]  /*75370*/  LDL.LU.64 R20, [R1+0x1300] ;  /* 0x0013000001147983 */ /* 0x000f280000300a00 */
[----:B------:R-:W4:Y:S01]  /*75380*/  LDL.LU.64 R22, [R1+0x1308] ;  /* 0x0013080001167983 */ /* 0x000f220000300a00 */
[C---:B--2---:R-:W-:Y:S08]  /*75390*/  HMMA.16816.F32 R16, R28.reuse, R38, R16 ;  /* 0x000000261c10723c */ /* 0x044ff00000001810 */
[C---:B---3--:R-:W-:Y:S11]  /*753a0*/  HMMA.16816.F32 R12, R28.reuse, R34, R12 ;  /* 0x000000221c0c723c */ /* 0x048ff6000000180c */
[----:B------:R0:W-:Y:S04]  /*753b0*/  STL.64 [R1+0x1350], R16 ;  /* 0x0013501001007387 */ /* 0x0001e80000100a00 */
[----:B------:R1:W-:Y:S04]  /*753c0*/  STL.64 [R1+0x1358], R18 ;  /* 0x0013581201007387 */ /* 0x0003e80000100a00 */
[----:B0-----:R-:W2:Y:S04]  /*753d0*/  LDL.LU.64 R16, [R1+0x12f0] ;  /* 0x0012f00001107983 */ /* 0x001ea80000300a00 */
[----:B-1----:R-:W2:Y:S04]  /*753e0*/  LDL.LU.64 R18, [R1+0x12f8] ;  /* 0x0012f80001127983 */ /* 0x002ea80000300a00 */
[----:B------:R-:W3:Y:S04]  /*753f0*/  LDL.LU.64 R36, [R1+0x12e0] ;  /* 0x0012e00001247983 */ /* 0x000ee80000300a00 */
[----:B------:R-:W3:Y:S04]  /*75400*/  LDL.LU.64 R38, [R1+0x12e8] ;  /* 0x0012e80001267983 */ /* 0x000ee80000300a00 */
[----:B------:R-:W2:Y:S04]  /*75410*/  LDL.LU.64 R24, [R1+0x12d0] ;  /* 0x0012d00001187983 */ /* 0x000ea80000300a00 */
[----:B------:R-:W2:Y:S01]  /*75420*/  LDL.LU.64 R26, [R1+0x12d8] ;  /* 0x0012d800011a7983 */ /* 0x000ea20000300a00 */
[C---:B------:R-:W-:Y:S03]  /*75430*/  HMMA.16816.F32 R4, R28.reuse, R6, R40 ;  /* 0x000000061c04723c */ /* 0x040fe60000001828 */
[----:B------:R0:W-:Y:S04]  /*75440*/  STL.64 [R1+0x1340], R12 ;  /* 0x0013400c01007387 */ /* 0x0001e80000100a00 */
[----:B------:R1:W-:Y:S04]  /*75450*/  STL.64 [R1+0x1348], R14 ;  /* 0x0013480e01007387 */ /* 0x0003e80000100a00 */
[----:B0-----:R-:W2:Y:S04]  /*75460*/  LDL.LU.64 R12, [R1+0x12c0] ;  /* 0x0012c000010c7983 */ /* 0x001ea80000300a00 */
[----:B-1----:R-:W2:Y:S04]  /*75470*/  LDL.LU.64 R14, [R1+0x12c8] ;  /* 0x0012c800010e7983 */ /* 0x002ea80000300a00 */
[----:B------:R-:W2:Y:S04]  /*75480*/  LDL.LU.64 R32, [R1+0x12b0] ;  /* 0x0012b00001207983 */ /* 0x000ea80000300a00 */
[----:B------:R-:W2:Y:S04]  /*75490*/  LDL.LU.64 R34, [R1+0x12b8] ;  /* 0x0012b80001227983 */ /* 0x000ea80000300a00 */
[----:B------:R-:W3:Y:S04]  /*754a0*/  LDL.LU.64 R42, [R1+0x6d80] ;  /* 0x006d8000012a7983 */ /* 0x000ee80000300a00 */
[----:B------:R-:W2:Y:S04]  /*754b0*/  LDL.LU.64 R40, [R1+0x6d78] ;  /* 0x006d780001287983 */ /* 0x000ea80000300a00 */
[----:B------:R-:W-:Y:S04]  /*754c0*/  STL.64 [R1+0x1330], R4 ;  /* 0x0013300401007387 */ /* 0x000fe80000100a00 */
[----:B------:R0:W-:Y:S04]  /*754d0*/  STL.64 [R1+0x1338], R6 ;  /* 0x0013380601007387 */ /* 0x0001e80000100a00 */
[----:B0-----:R-:W2:Y:S04]  /*754e0*/  LDL.LU.64 R6, [R1+0x6d70] ;  /* 0x006d700001067983 */ /* 0x001ea80000300a00 */
[----:B------:R-:W4:Y:S02]  /*754f0*/  LDL.LU.64 R4, [R1+0x6d68] ;  /* 0x006d680001047983 */ /* 0x000f240000300a00 */
[----:B----4-:R-:W-:-:S15]  /*75500*/  HMMA.16816.F32 R8, R28, R4, R8 ;  /* 0x000000041c08723c */ /* 0x010fde0000001808 */
[----:B------:R-:W-:-:S04]  /*75510*/  NOP ;  /* 0x0000000000007918 */ /* 0x000fc80000000000 */
[----:B------:R-:W-:Y:S04]  /*75520*/  STL.64 [R1+0x1320], R8 ;  /* 0x0013200801007387 */ /* 0x000fe80000100a00 */
[----:B------:R0:W-:Y:S04]  /*75530*/  STL.64 [R1+0x1328], R10 ;  /* 0x0013280a01007387 */ /* 0x0001e80000100a00 */
[----:B0-----:R-:W4:Y:S01]  /*75540*/  LDL.LU.64 R10, [R1+0x6d60] ;  /* 0x006d6000010a7983 */ /* 0x001f220000300a00 */
[C---:B--2---:R-:W-:Y:S03]  /*75550*/  HMMA.16816.F32 R4, R28.reuse, R6, R56 ;  /* 0x000000061c04723c */ /* 0x044fe60000001838 */
[----:B------:R-:W2:Y:S04]  /*75560*/  LDL.LU.64 R58, [R1+0x6d58] ;  /* 0x006d5800013a7983 */ /* 0x000ea80000300a00 */
[----:B------:R-:W2:Y:S01]  /*75570*/  LDL.LU.64 R56, [R1+0x6d50] ;  /* 0x006d500001387983 */ /* 0x000ea20000300a00 */
[C---:B------:R-:W-:Y:S08]  /*75580*/  HMMA.16816.F32 R16, R28.reuse, R40, R16 ;  /* 0x000000281c10723c */ /* 0x040ff00000001810 */
[C---:B---3--:R-:W-:Y:S03]  /*75590*/  HMMA.16816.F32 R40, R28.reuse, R42, R36 ;  /* 0x0000002a1c28723c */ /* 0x048fe60000001824 */
[----:B------:R0:W-:Y:S04]  /*755a0*/  STL.64 [R1+0x1310], R4 ;  /* 0x0013100401007387 */ /* 0x0001e80000100a00 */
[----:B------:R1:W-:Y:S04]  /*755b0*/  STL.64 [R1+0x1318], R6 ;  /* 0x0013180601007387 */ /* 0x0003e80000100a00 */
[----:B0-----:R-:W3:Y:S04]  /*755c0*/  LDL.LU.64 R4, [R1+0x12a0] ;  /* 0x0012a00001047983 */ /* 0x001ee80000300a00 */
[----:B-1----:R-:W3:Y:S01]  /*755d0*/  LDL.LU.64 R6, [R1+0x12a8] ;  /* 0x0012a80001067983 */ /* 0x002ee20000300a00 */
[C---:B------:R-:W-:Y:S08]  /*755e0*/  HMMA.16816.F32 R24, R28.reuse, R44, R24 ;  /* 0x0000002c1c18723c */ /* 0x040ff00000001818 */
[C---:B----4-:R-:W-:Y:S01]  /*755f0*/  HMMA.16816.F32 R8, R28.reuse, R10, R20 ;  /* 0x0000000a1c08723c */ /* 0x050fe20000001814 */
[----:B------:R-:W4:Y:S04]  /*75600*/  LDL.LU.64 R22, [R1+0x6d48] ;  /* 0x006d480001167983 */ /* 0x000f280000300a00 */
[----:B------:R-:W4:Y:S03]  /*75610*/  LDL.LU.64 R20, [R1+0x6d40] ;  /* 0x006d400001147983 */ /* 0x000f260000300a00 */
[C---:B--2---:R-:W-:Y:S11]  /*75620*/  HMMA.16816.F32 R12, R28.reuse, R56, R12 ;  /* 0x000000381c0c723c */ /* 0x044ff6000000180c */
[----:B------:R0:W-:Y:S04]  /*75630*/  STL.64 [R1+0x1300], R8 ;  /* 0x0013000801007387 */ /* 0x0001e80000100a00 */
[----:B------:R1:W-:Y:S04]  /*75640*/  STL.64 [R1+0x1308], R10 ;  /* 0x0013080a01007387 */ /* 0x0003e80000100a00 */
[----:B0-----:R-:W2:Y:S04]  /*75650*/  LDL.LU.64 R8, [R1+0x1290] ;  /* 0x0012900001087983 */ /* 0x001ea80000300a00 */
[----:B-1----:R-:W2:Y:S04]  /*75660*/  LDL.LU.64 R10, [R1+0x1298] ;  /* 0x00129800010a7983 */ /* 0x002ea80000300a00 */
[----:B------:R-:W-:Y:S04]  /*75670*/  STL.64 [R1+0x12f0], R16 ;  /* 0x0012f01001007387 */ /* 0x000fe80000100a00 */
[----:B------:R0:W-:Y:S04]  /*75680*/  STL.64 [R1+0x12f8], R18 ;  /* 0x0012f81201007387 */ /* 0x0001e80000100a00 */
[----:B0-----:R-:W4:Y:S04]  /*75690*/  LDL.LU.64 R18, [R1+0x6d38] ;  /* 0x006d380001127983 */ /* 0x001f280000300a00 */
[----:B------:R-:W4:Y:S04]  /*756a0*/  LDL.LU.64 R16, [R1+0x6d30] ;  /* 0x006d300001107983 */ /* 0x000f280000300a00 */
[----:B------:R-:W4:Y:S04]  /*756b0*/  LDL.LU.64 R36, [R1+0x1280] ;  /* 0x0012800001247983 */ /* 0x000f280000300a00 */
[----:B------:R-:W4:Y:S04]  /*756c0*/  LDL.LU.64 R38, [R1+0x1288] ;  /* 0x0012880001267983 */ /* 0x000f280000300a00 */
[----:B------:R0:W-:Y:S04]  /*756d0*/  STL.64 [R1+0x12e0], R40 ;  /* 0x0012e02801007387 */ /* 0x0001e80000100a00 */
[----:B------:R1:W-:Y:S04]  /*756e0*/  STL.64 [R1+0x12e8], R42 ;  /* 0x0012e82a01007387 */ /* 0x0003e80000100a00 */
[----:B0-----:R-:W4:Y:S04]  /*756f0*/  LDL.LU.64 R40, [R1+0x1270] ;  /* 0x0012700001287983 */ /* 0x001f280000300a00 */
[----:B-1----:R-:W4:Y:S04]  /*75700*/  LDL.LU.64 R42, [R1+0x1278] ;  /* 0x00127800012a7983 */ /* 0x002f280000300a00 */
[----:B------:R-:W-:Y:S04]  /*75710*/  STL.64 [R1+0x12d0], R24 ;  /* 0x0012d01801007387 */ /* 0x000fe80000100a00 */
[----:B------:R0:W-:Y:S01]  /*75720*/  STL.64 [R1+0x12d8], R26 ;  /* 0x0012d81a01007387 */ /* 0x0001e20000100a00 */
[C---:B------:R-:W-:Y:S03]  /*75730*/  HMMA.16816.F32 R32, R28.reuse, R58, R32 ;  /* 0x0000003a1c20723c */ /* 0x040fe60000001820 */
[----:B0-----:R-:W4:Y:S04]  /*75740*/  LDL.LU.64 R26, [R1+0x6d28] ;  /* 0x006d2800011a7983 */ /* 0x001f280000300a00 */
[----:B------:R-:W4:Y:S04]  /*75750*/  LDL.LU.64 R24, [R1+0x6d20] ;  /* 0x006d200001187983 */ /* 0x000f280000300a00 */
[----:B------:R-:W-:Y:S04]  /*75760*/  STL.64 [R1+0x12c0], R12 ;  /* 0x0012c00c01007387 */ /* 0x000fe80000100a00 */
[----:B------:R0:W-:Y:S04]  /*75770*/  STL.64 [R1+0x12c8], R14 ;  /* 0x0012c80e01007387 */ /* 0x0001e80000100a00 */
[----:B0-----:R-:W4:Y:S04]  /*75780*/  LDL.LU.64 R14, [R1+0x6d18] ;  /* 0x006d1800010e7983 */ /* 0x001f280000300a00 */
[----:B------:R-:W4:Y:S04]  /*75790*/  LDL.LU.64 R12, [R1+0x6d10] ;  /* 0x006d1000010c7983 */ /* 0x000f280000300a00 */
[----:B------:R-:W4:Y:S04]  /*757a0*/  LDL.LU.64 R56, [R1+0x1260] ;  /* 0x0012600001387983 */ /* 0x000f280000300a00 */
[----:B------:R-:W4:Y:S01]  /*757b0*/  LDL.LU.64 R58, [R1+0x1268] ;  /* 0x00126800013a7983 */ /* 0x000f220000300a00 */
[----:B---3--:R-:W-:Y:S03]  /*757c0*/  HMMA.16816.F32 R4, R28, R52, R4 ;  /* 0x000000341c04723c */ /* 0x008fe60000001804 */
[----:B------:R0:W-:Y:S04]  /*757d0*/  STL.64 [R1+0x12b0], R32 ;  /* 0x0012b02001007387 */ /* 0x0001e80000100a00 */
[----:B------:R1:W-:Y:S01]  /*757e0*/  STL.64 [R1+0x12b8], R34 ;  /* 0x0012b82201007387 */ /* 0x0003e20000100a00 */
[----:B------:R-:W-:-:S02]  /*757f0*/  IMAD.MOV.U32 R47, RZ, RZ, R0 ;  /* 0x000000ffff2f7224 */ /* 0x000fc400078e0000 */
[----:B------:R-:W-:Y:S01]  /*75800*/  IMAD.MOV.U32 R0, RZ, RZ, R55 ;  /* 0x000000ffff007224 */ /* 0x000fe200078e0037 */
[----:B0-----:R-:W3:Y:S04]  /*75810*/  LDL.LU.64 R32, [R1+0x1250] ;  /* 0x0012500001207983 */ /* 0x001ee80000300a00 */
[----:B-1----:R-:W3:Y:S04]  /*75820*/  LDL.LU.64 R34, [R1+0x1258] ;  /* 0x0012580001227983 */ /* 0x002ee80000300a00 */
[----:B------:R0:W-:Y:S04]  /*75830*/  STL.64 [R1+0x12a0], R4 ;  /* 0x0012a00401007387 */ /* 0x0001e80000100a00 */
[----:B------:R1:W-:Y:S04]  /*75840*/  STL.64 [R1+0x12a8], R6 ;  /* 0x0012a80601007387 */ /* 0x0003e80000100a00 */
[----:B0-----:R-:W3:Y:S04]  /*75850*/  LDL.LU.64 R4, [R1+0x1240] ;  /* 0x0012400001047983 */ /* 0x001ee80000300a00 */
[----:B-1----:R-:W3:Y:S01]  /*75860*/  LDL.LU.64 R6, [R1+0x1248] ;  /* 0x0012480001067983 */ /* 0x002ee20000300a00 */
[C---:B--2---:R-:W-:Y:S08]  /*75870*/  HMMA.16816.F32 R8, R28.reuse, R54, R8 ;  /* 0x000000361c08723c */ /* 0x044ff00000001808 */
[C---:B----4-:R-:W-:Y:S11]  /*75880*/  HMMA.16816.F32 R36, R28.reuse, R48, R36 ;  /* 0x000000301c24723c */ /* 0x050ff60000001824 */
[----:B------:R-:W-:Y:S04]  /*75890*/  STL.64 [R1+0x1290], R8 ;  /* 0x0012900801007387 */ /* 0x000fe80000100a00 */
[----:B------:R0:W-:Y:S01]  /*758a0*/  STL.64 [R1+0x1298], R10 ;  /* 0x0012980a01007387 */ /* 0x0001e20000100a00 */
[----:B------:R-:W-:Y:S03]  /*758b0*/  HMMA.16816.F32 R40, R28, R50, R40 ;  /* 0x000000321c28723c */ /* 0x000fe60000001828 */
[----:B0-----:R-:W2:Y:S04]  /*758c0*/  LDL.LU.64 R10, [R1+0x6d08] ;  /* 0x006d0800010a7983 */ /* 0x001ea80000300a00 */
[----:B------:R-:W4:Y:S04]  /*758d0*/  LDL.LU.64 R8, [R1+0x6d00] ;  /* 0x006d000001087983 */ /* 0x000f280000300a00 */
[----:B------:R-:W2:Y:S04]  /*758e0*/  LDL.LU.64 R52, [R1+0x1230] ;  /* 0x0012300001347983 */ /* 0x000ea80000300a00 */
[----:B------:R-:W2:Y:S04]  /*758f0*/  LDL.LU.64 R54, [R1+0x1238] ;  /* 0x0012380001367983 */ /* 0x000ea80000300a00 */
[----:B------:R-:W-:Y:S04]  /*75900*/  STL [R1+0x6c68], R0 ;  /* 0x006c680001007387 */ /* 0x000fe80000100800 */
[----:B------:R-:W-:Y:S04]  /*75910*/  STL.64 [R1+0x1280], R36 ;  /* 0x0012802401007387 */ /* 0x000fe80000100a00 */
[----:B------:R0:W-:Y:S04]  /*75920*/  STL.64 [R1+0x1288], R38 ;  /* 0x0012882601007387 */ /* 0x0001e80000100a00 */
        /* <DEDUP_REMOVED lines=8> */
[----:B------:R-:W2:Y:S01]  /*759b0*/  LDL.LU.64 R50, [R1+0x1218] ;  /* 0x0012180001327983 */ /* 0x000ea20000300a00 */
[C---:B------:R-:W-:Y:S03]  /*759c0*/  HMMA.16816.F32 R44, R28.reuse, R46, R56 ;  /* 0x0000002e1c2c723c */ /* 0x040fe60000001838 */
[----:B------:R-:W2:Y:S04]  /*759d0*/  LDL.LU.64 R58, [R1+0x6ce8] ;  /* 0x006ce800013a7983 */ /* 0x000ea80000300a00 */
[----:B------:R-:W4:Y:S01]  /*759e0*/  LDL.LU.64 R56, [R1+0x6ce0] ;  /* 0x006ce00001387983 */ /* 0x000f220000300a00 */
[C---:B---3--:R-:W-:Y:S11]  /*759f0*/  HMMA.16816.F32 R32, R28.reuse, R60, R32 ;  /* 0x0000003c1c20723c */ /* 0x048ff60000001820 */
[----:B------:R0:W-:Y:S04]  /*75a00*/  STL.64 [R1+0x1260], R44 ;  /* 0x0012602c01007387 */ /* 0x0001e80000100a00 */
[----:B------:R1:W-:Y:S04]  /*75a10*/  STL.64 [R1+0x1268], R46 ;  /* 0x0012682e01007387 */ /* 0x0003e80000100a00 */
        /* <DEDUP_REMOVED lines=8> */
[----:B------:R0:W-:Y:S04]  /*75aa0*/  STL.64 [R1+0x1240], R4 ;  /* 0x0012400401007387 */ /* 0x0001e80000100a00 */
[----:B------:R1:W-:Y:S04]  /*75ab0*/  STL.64 [R1+0x1248], R6 ;  /* 0x0012480601007387 */ /* 0x0003e80000100a00 */
[----:B0-----:R-:W2:Y:S04]  /*75ac0*/  LDL.LU.64 R4, [R1+0x11d0] ;  /* 0x0011d00001047983 */ /* 0x001ea80000300a00 */
[----:B-1----:R-:W2:Y:S04]  /*75ad0*/  LDL.LU.64 R6, [R1+0x11d8] ;  /* 0x0011d80001067983 */ /* 0x002ea80000300a00 */
[----:B------:R-:W-:Y:S04]  /*75ae0*/  STL.64 [R1+0x1230], R52 ;  /* 0x0012303401007387 */ /* 0x000fe80000100a00 */
[----:B------:R0:W-:Y:S04]  /*75af0*/  STL.64 [R1+0x1238], R54 ;  /* 0x0012383601007387 */ /* 0x0001e80000100a00 */
[----:B0-----:R-:W4:Y:S04]  /*75b00*/  LDL.LU.64 R54, [R1+0x6cd8] ;  /* 0x006cd80001367983 */ /* 0x001f280000300a00 */
[----:B------:R-:W2:Y:S04]  /*75b10*/  LDL.LU.64 R52, [R1+0x6cd0] ;  /* 0x006cd00001347983 */ /* 0x000ea80000300a00 */
[----:B------:R-:W-:Y:S04]  /*75b20*/  STL.64 [R1+0x6b88], R58 ;  /* 0x006b883a01007387 */ /* 0x000fe80000100a00 */
[----:B------:R0:W-:Y:S04]  /*75b30*/  STL.64 [R1+0x6b80], R56 ;  /* 0x006b803801007387 */ /* 0x0001e80000100a00 */
[----:B0-----:R-:W3:Y:S04]  /*75b40*/  LDL.LU.64 R56, [R1+0x11f0] ;  /* 0x0011f00001387983 */ /* 0x001ee80000300a00 */
[----:B------:R-:W3:Y:S01]  /*75b50*/  LDL.LU.64 R58, [R1+0x11f8] ;  /* 0x0011f800013a7983 */ /* 0x000ee20000300a00 */
[C---:B----4-:R-:W-:Y:S08]  /*75b60*/  HMMA.16816.F32 R40, R28.reuse, R54, R40 ;  /* 0x000000361c28723c */ /* 0x050ff00000001828 */
[C---:B--2---:R-:W-:Y:S11]  /*75b70*/  HMMA.16816.F32 R48, R28.reuse, R52, R48 ;  /* 0x000000341c30723c */ /* 0x044ff60000001830 */
        /* <DEDUP_REMOVED lines=12> */
[----:B---3--:R-:W-:-:S15]  /*75c40*/  HMMA.16816.F32 R44, R28, R50, R44 ;  /* 0x000000321c2c723c */ /* 0x008fde000000182c */
[----:B------:R-:W-:-:S04]  /*75c50*/  NOP ;  /* 0x0000000000007918 */ /* 0x000fc80000000000 */
[----:B------:R-:W-:Y:S04]  /*75c60*/  STL.64 [R1+0x1200], R44 ;  /* 0x0012002c01007387 */ /* 0x000fe80000100a00 */
[----:B------:R0:W-:Y:S04]  /*75c70*/  STL.64 [R1+0x1208], R46 ;  /* 0x0012082e01007387 */ /* 0x0001e80000100a00 */
[----:B0-----:R-:W3:Y:S04]  /*75c80*/  LDL.LU.64 R46, [R1+0x6ca8] ;  /* 0x006ca800012e7983 */ /* 0x001ee80000300a00 */
[----:B------:R-:W4:Y:S01]  /*75c90*/  LDL.LU.64 R44, [R1+0x6ca0] ;  /* 0x006ca000012c7983 */ /* 0x000f220000300a00 */
[----:B--2---:R-:W-:Y:S03]  /*75ca0*/  HMMA.16816.F32 R56, R28, R48, R56 ;  /* 0x000000301c38723c */ /* 0x004fe60000001838 */
[----:B------:R-:W-:Y:S04]  /*75cb0*/  STL.64 [R1+0x6b48], R50 ;  /* 0x006b483201007387 */ /* 0x000fe80000100a00 */
[----:B------:R0:W-:-:S12]  /*75cc0*/  STL.64 [R1+0x6b40], R48 ;  /* 0x006b403001007387 */ /* 0x0001d80000100a00 */
[----:B------:R-:W-:Y:S04]  /*75cd0*/  STL.64 [R1+0x11f0], R56 ;  /* 0x0011f03801007387 */ /* 0x000fe80000100a00 */
[----:B------:R3:W-:Y:S04]  /*75ce0*/  STL.64 [R1+0x11f8], R58 ;  /* 0x0011f83a01007387 */ /* 0x0007e80000100a00 */
[----:B0-----:R-:W2:Y:S04]  /*75cf0*/  LDL.LU.64 R48, [R1+0x11c0] ;  /* 0x0011c00001307983 */ /* 0x001ea80000300a00 */
[----:B------:R-:W2:Y:S01]  /*75d00*/  LDL.LU.64 R50, [R1+0x11c8] ;  /* 0x0011c80001327983 */ /* 0x000ea20000300a00 */
[C---:B---3--:R-:W-:Y:S08]  /*75d10*/  HMMA.16816.F32 R56, R28.reuse, R46, R32 ;  /* 0x0000002e1c38723c */ /* 0x048ff00000001820 */
[C---:B----4-:R-:W-:Y:S01]  /*75d20*/  HMMA.16816.F32 R32, R28.reuse, R44, R4 ;  /* 0x0000002c1c20723c */ /* 0x050fe20000001804 */
[----:B------:R-:W3:Y:S10]  /*75d30*/  LDL.LU.64 R4, [R1+0x11a0] ;  /* 0x0011a00001047983 */ /* 0x000ef40000300a00 */
[----:B------:R-:W-:Y:S04]  /*75d40*/  STL.64 [R1+0x11e0], R56 ;  /* 0x0011e03801007387 */ /* 0x000fe80000100a00 */
[----:B------:R-:W-:Y:S04]  /*75d50*/  STL.64 [R1+0x11e8], R58 ;  /* 0x0011e83a01007387 */ /* 0x000fe80000100a00 */
[----:B------:R-:W3:Y:S04]  /*75d60*/  LDL.LU.64 R6, [R1+0x11a8] ;  /* 0x0011a80001067983 */ /* 0x000ee80000300a00 */
[----:B------:R0:W-:Y:S04]  /*75d70*/  STL.64 [R1+0x11d0], R32 ;  /* 0x0011d02001007387 */ /* 0x0001e80000100a00 */
[----:B------:R1:W-:Y:S04]  /*75d80*/  STL.64 [R1+0x11d8], R34 ;  /* 0x0011d82201007387 */ /* 0x0003e80000100a00 */
[----:B0-----:R-:W4:Y:S04]  /*75d90*/  LDL.LU.64 R32, [R1+0x1190] ;  /* 0x0011900001207983 */ /* 0x001f280000300a00 */
[----:B-1----:R-:W4:Y:S04]  /*75da0*/  LDL.LU.64 R34, [R1+0x1198] ;  /* 0x0011980001227983 */ /* 0x002f280000300a00 */
[----:B------:R-:W4:Y:S04]  /*75db0*/  LDL.LU.64 R56, [R1+0x1170] ;  /* 0x0011700001387983 */ /* 0x000f280000300a00 */
[----:B------:R-:W4:Y:S01]  /*75dc0*/  LDL.LU.64 R58, [R1+0x1178] ;  /* 0x00117800013a7983 */ /* 0x000f220000300a00 */
[C---:B--2---:R-:W-:Y:S03]  /*75dd0*/  HMMA.16816.F32 R48, R28.reuse, R42, R48 ;  /* 0x0000002a1c30723c */ /* 0x044fe60000001830 */
[----:B------:R-:W-:Y:S04]  /*75de0*/  STL.64 [R1+0x6b58], R46 ;  /* 0x006b582e01007387 */ /* 0x000fe80000100a00 */
[----:B------:R0:W-:Y:S02]  /*75df0*/  STL.64 [R1+0x6b50], R44 ;  /* 0x006b502c01007387 */ /* 0x0001e40000100a00 */
[C---:B0-----:R-:W-:Y:S02]  /*75e00*/  HMMA.16816.F32 R44, R28.reuse, R40, R52 ;  /* 0x000000281c2c723c */ /* 0x041fe40000001834 */
[----:B------:R-:W2:Y:S08]  /*75e10*/  LDL.LU.64 R52, [R1+0x1160] ;  /* 0x0011600001347983 */ /* 0x000eb00000300a00 */
[----:B------:R0:W-:Y:S04]  /*75e20*/  STL.64 [R1+0x11c0], R48 ;  /* 0x0011c03001007387 */ /* 0x0001e80000100a00 */
[----:B------:R1:W-:Y:S04]  /*75e30*/  STL.64 [R1+0x11c8], R50 ;  /* 0x0011c83201007387 */ /* 0x0003e80000100a00 */
[----:B------:R-:W2:Y:S04]  /*75e40*/  LDL.LU.64 R54, [R1+0x1168] ;  /* 0x0011680001367983 */ /* 0x000ea80000300a00 */
[----:B------:R1:W-:Y:S04]  /*75e50*/  STL.64 [R1+0x11b0], R44 ;  /* 0x0011b02c01007387 */ /* 0x0003e80000100a00 */
[----:B------:R1:W-:Y:S04]  /*75e60*/  STL.64 [R1+0x11b8], R46 ;  /* 0x0011b82e01007387 */ /* 0x0003e80000100a00 */
[----:B0-----:R-:W2:Y:S04]  /*75e70*/  LDL.LU.64 R48, [R1+0x1150] ;  /* 0x0011500001307983 */ /* 0x001ea80000300a00 */
[----:B-1----:R-:W2:Y:S04]  /*75e80*/  LDL.LU.64 R50, [R1+0x1158] ;  /* 0x0011580001327983 */ /* 0x002ea80000300a00 */
[----:B------:R-:W2:Y:S04]  /*75e90*/  LDL.LU.64 R44, [R1+0x1140] ;  /* 0x00114000012c7983 */ /* 0x000ea80000300a00 */
[----:B------:R-:W2:Y:S04]  /*75ea0*/  LDL.LU.64 R46, [R1+0x1148] ;  /* 0x00114800012e7983 */ /* 0x000ea80000300a00 */
        /* <DEDUP_REMOVED lines=15> */
[----:B------:R3:W-:Y:S01]  /*75fa0*/  STL.64 [R1+0x6b90], R36 ;  /* 0x006b902401007387 */ /* 0x0007e20000100a00 */
[C---:B--2---:R-:W-:Y:S08]  /*75fb0*/  HMMA.16816.F32 R40, R28.reuse, R34, R40 ;  /* 0x000000221c28723c */ /* 0x044ff00000001828 */
[C---:B---3--:R-:W-:Y:S01]  /*75fc0*/  HMMA.16816.F32 R36, R28.reuse, R32, R56 ;  /* 0x000000201c24723c */ /* 0x048fe20000001838 */
[----:B------:R-:W2:Y:S10]  /*75fd0*/  LDL.LU.64 R56, [R1+0x1130] ;  /* 0x0011300001387983 */ /* 0x000eb40000300a00 */
[----:B------:R0:W-:Y:S04]  /*75fe0*/  STL.64 [R1+0x1180], R40 ;  /* 0x0011802801007387 */ /* 0x0001e80000100a00 */
[----:B------:R1:W-:Y:S04]  /*75ff0*/  STL.64 [R1+0x1188], R42 ;  /* 0x0011882a01007387 */ /* 0x0003e80000100a00 */
[----:B------:R-:W2:Y:S04]  /*76000*/  LDL.LU.64 R58, [R1+0x1138] ;  /* 0x00113800013a7983 */ /* 0x000ea80000300a00 */
[----:B------:R-:W-:Y:S04]  /*76010*/  STL.64 [R1+0x1170], R36 ;  /* 0x0011702401007387 */ /* 0x000fe80000100a00 */
[----:B------:R3:W-:Y:S04]  /*76020*/  STL.64 [R1+0x1178], R38 ;  /* 0x0011782601007387 */ /* 0x0007e80000100a00 */
[----:B0-----:R-:W2:Y:S04]  /*76030*/  LDL.LU.64 R40, [R1+0x1120] ;  /* 0x0011200001287983 */ /* 0x001ea80000300a00 */
[----:B-1----:R-:W2:Y:S01]  /*76040*/  LDL.LU.64 R42, [R1+0x1128] ;  /* 0x00112800012a7983 */ /* 0x002ea20000300a00 */
[C---:B---3--:R-:W-:Y:S08]  /*76050*/  HMMA.16816.F32 R36, R28.reuse, R2, R52 ;  /* 0x000000021c24723c */ /* 0x048ff00000001834 */
[C---:B----4-:R-:W-:Y:S01]  /*76060*/  HMMA.16816.F32 R48, R28.reuse, R4, R48 ;  /* 0x000000041c30723c */ /* 0x050fe20000001830 */
[----:B------:R-:W-:Y:S04]  /*76070*/  STL.64 [R1+0x6b28], R34 ;  /* 0x006b282201007387 */ /* 0x000fe80000100a00 */
[----:B------:R0:W-:Y:S03]  /*76080*/  STL.64 [R1+0x6b20], R32 ;  /* 0x006b202001007387 */ /* 0x0001e60000100a00 */
[C---:B0-----:R-:W-:Y:S03]  /*76090*/  HMMA.16816.F32 R32, R28.reuse, R6, R44 ;  /* 0x000000061c20723c */ /* 0x041fe6000000182c */
[----:B------:R0:W-:Y:S04]  /*760a0*/  STL.64 [R1+0x1160], R36 ;  /* 0x0011602401007387 */ /* 0x0001e80000100a00 */
[----:B------:R1:W-:Y:S04]  /*760b0*/  STL.64 [R1+0x1168], R38 ;  /* 0x0011682601007387 */ /* 0x0003e80000100a00 */
[----:B0-----:R-:W3:Y:S04]  /*760c0*/  LDL.LU.64 R36, [R1+0x1110] ;  /* 0x0011100001247983 */ /* 0x001ee80000300a00 */
[----:B------:R0:W-:Y:S04]  /*760d0*/  STL.64 [R1+0x1150], R48 ;  /* 0x0011503001007387 */ /* 0x0001e80000100a00 */
[----:B------:R4:W-:Y:S04]  /*760e0*/  STL.64 [R1+0x1158], R50 ;  /* 0x0011583201007387 */ /* 0x0009e80000100a00 */
[----:B-1----:R-:W3:Y:S04]  /*760f0*/  LDL.LU.64 R38, [R1+0x1118] ;  /* 0x0011180001267983 */ /* 0x002ee80000300a00 */
[----:B------:R-:W-:Y:S04]  /*76100*/  STL.64 [R1+0x1140], R32 ;  /* 0x0011402001007387 */ /* 0x000fe80000100a00 */
[----:B------:R2:W-:Y:S04]  /*76110*/  STL.64 [R1+0x1148], R34 ;  /* 0x0011482201007387 */ /* 0x0005e80000100a00 */
[----:B------:R-:W3:Y:S04]  /*76120*/  LDL.LU.64 R44, [R1+0x1100] ;  /* 0x00110000012c7983 */ /* 0x000ee80000300a00 */
[----:B------:R-:W3:Y:S04]  /*76130*/  LDL.LU.64 R46, [R1+0x1108] ;  /* 0x00110800012e7983 */ /* 0x000ee80000300a00 */
[----:B0-----:R-:W3:Y:S04]  /*76140*/  LDL.LU R48, [R1+0x3c00] ;  /* 0x003c000001307983 */ /* 0x001ee80000300800 */
[----:B------:R-:W3:Y:S04]  /*76150*/  LDL.LU R49, [R1+0x3bfc] ;  /* 0x003bfc0001317983 */ /* 0x000ee80000300800 */
[----:B----4-:R-:W4:Y:S04]  /*76160*/  LDL.LU R50, [R1+0x3c08] ;  /* 0x003c080001327983 */ /* 0x010f280000300800 */
[----:B------:R-:W4:Y:S04]  /*76170*/  LDL.LU R51, [R1+0x3c04] ;  /* 0x003c040001337983 */ /* 0x000f280000300800 */
[----:B------:R-:W4:Y:S04]  /*76180*/  LDL.LU R52, [R1+0x3c10] ;  /* 0x003c100001347983 */ /* 0x000f280000300800 */
[----:B------:R-:W4:Y:S04]  /*76190*/  LDL.LU R53, [R1+0x3c0c] ;  /* 0x003c0c0001357983 */ /* 0x000f280000300800 */
[----:B------:R-:W-:Y:S04]  /*761a0*/  STL.64 [R1+0x6b38], R6 ;  /* 0x006b380601007387 */ /* 0x000fe80000100a00 */
[----:B------:R0:W-:Y:S01]  /*761b0*/  STL.64 [R1+0x6b30], R4 ;  /* 0x006b300401007387 */ /* 0x0001e20000100a00 */
[C---:B--2---:R-:W-:Y:S08]  /*761c0*/  HMMA.16816.F32 R32, R28.reuse, R8, R56 ;  /* 0x000000081c20723c */ /* 0x044ff00000001838 */
[C---:B0-----:R-:W-:Y:S01]  /*761d0*/  HMMA.16816.F32 R4, R28.reuse, R10, R40 ;  /* 0x0000000a1c04723c */ /* 0x041fe20000001828 */
[----:B------:R-:W2:Y:S10]  /*761e0*/  LDL.LU.64 R40, [R1+0x10f0] ;  /* 0x0010f00001287983 */ /* 0x000eb40000300a00 */
[----:B------:R0:W-:Y:S04]  /*761f0*/  STL.64 [R1+0x1130], R32 ;  /* 0x0011302001007387 */ /* 0x0001e80000100a00 */
[----:B------:R1:W-:Y:S04]  /*76200*/  STL.64 [R1+0x1138], R34 ;  /* 0x0011382201007387 */ /* 0x0003e80000100a00 */
[----:B------:R-:W2:Y:S04]  /*76210*/  LDL.LU.64 R42, [R1+0x10f8] ;  /* 0x0010f800012a7983 */ /* 0x000ea80000300a00 */
[----:B------:R-:W-:Y:S04]  /*76220*/  STL.64 [R1+0x1120], R4 ;  /* 0x0011200401007387 */ /* 0x000fe80000100a00 */
[----:B------:R3:W-:Y:S04]  /*76230*/  STL.64 [R1+0x1128], R6 ;  /* 0x0011280601007387 */ /* 0x0007e80000100a00 */
[----:B0-----:R-:W4:Y:S04]  /*76240*/  LDL.LU.64 R32, [R1+0x10e0] ;  /* 0x0010e00001207983 */ /* 0x001f280000300a00 */
[----:B-1----:R-:W4:Y:S04]  /*76250*/  LDL.LU.64 R34, [R1+0x10e8] ;  /* 0x0010e80001227983 */ /* 0x002f280000300a00 */
[----:B------:R-:W4:Y:S04]  /*76260*/  LDL.LU R54, [R1+0x3c18] ;  /* 0x003c180001367983 */ /* 0x000f280000300800 */
[----:B------:R-:W4:Y:S01]  /*76270*/  LDL.LU R55, [R1+0x3c14] ;  /* 0x003c140001377983 */ /* 0x000f220000300800 */
[C---:B---3--:R-:W-:Y:S08]  /*76280*/  HMMA.16816.F32 R4, R28.reuse, R12, R36 ;  /* 0x0000000c1c04723c */ /* 0x048ff00000001824 */
[----:B------:R-:W-:Y:S01]  /*76290*/  HMMA.16816.F32 R44, R28, R14, R44 ;  /* 0x0000000e1c2c723c */ /* 0x000fe2000000182c */
[----:B------:R-:W-:Y:S04]  /*762a0*/  STL.64 [R1+0x6ba8], R10 ;  /* 0x006ba80a01007387 */ /* 0x000fe80000100a00 */
[----:B------:R0:W-:Y:S04]  /*762b0*/  STL.64 [R1+0x6ba0], R8 ;  /* 0x006ba00801007387 */ /* 0x0001e80000100a00 */
[----:B------:R-:W3:Y:S04]  /*762c0*/  LDL.LU.64 R36, [R1+0x10d0] ;  /* 0x0010d00001247983 */ /* 0x000ee80000300a00 */
[----:B------:R-:W3:Y:S01]  /*762d0*/  LDL.LU.64 R38, [R1+0x10d8] ;  /* 0x0010d80001267983 */ /* 0x000ee20000300a00 */
[----:B------:R-:W-:-:S02]  /*762e0*/  IMAD.MOV.U32 R58, RZ, RZ, R19 ;  /* 0x000000ffff3a7224 */ /* 0x000fc400078e0013 */
[----:B------:R-:W-:Y:S01]  /*762f0*/  IMAD.MOV.U32 R59, RZ, RZ, R21 ;  /* 0x000000ffff3b7224 */ /* 0x000fe200078e0015 */
[----:B------:R1:W-:Y:S04]  /*76300*/  STL.64 [R1+0x1110], R4 ;  /* 0x0011100401007387 */ /* 0x0003e80000100a00 */
[----:B------:R1:W-:Y:S04]  /*76310*/  STL.64 [R1+0x1118], R6 ;  /* 0x0011180601007387 */ /* 0x0003e80000100a00 */
[----:B0-----:R-:W3:Y:S04]  /*76320*/  LDL.LU.64 R8, [R1+0x10c0] ;  /* 0x0010c00001087983 */ /* 0x001ee80000300a00 */
[----:B------:R-:W3:Y:S04]  /*76330*/  LDL.LU.64 R10, [R1+0x10c8] ;  /* 0x0010c800010a7983 */ /* 0x000ee80000300a00 */
[----:B-1----:R-:W3:Y:S04]  /*76340*/  LDL.LU.64 R4, [R1+0x10b0] ;  /* 0x0010b00001047983 */ /* 0x002ee80000300a00 */
[----:B------:R-:W3:Y:S04]  /*76350*/  LDL.LU.64 R6, [R1+0x10b8] ;  /* 0x0010b80001067983 */ /* 0x000ee80000300a00 */
[----:B------:R-:W-:Y:S04]  /*76360*/  STL.64 [R1+0x1100], R44 ;  /* 0x0011002c01007387 */ /* 0x000fe80000100a00 */
[----:B------:R-:W-:Y:S04]  /*76370*/  STL.64 [R1+0x1108], R46 ;  /* 0x0011082e01007387 */ /* 0x000fe80000100a00 */
[----:B------:R-:W4:Y:S04]  /*76380*/  LDL.LU R19, [R1+0x6c78] ;  /* 0x006c780001137983 */ /* 0x000f280000300800 */
[----:B------:R-:W3:Y:S04]  /*76390*/  LDL.LU R21, [R1+0x6c74] ;  /* 0x006c740001157983 */ /* 0x000ee80000300800 */
[----:B------:R-:W-:Y:S04]  /*763a0*/  STL.64 [R1+0x6bb8], R14 ;  /* 0x006bb80e01007387 */ /* 0x000fe80000100a00 */
[----:B------:R2:W-:Y:S01]  /*763b0*/  STL.64 [R1+0x6bb0], R12 ;  /* 0x006bb00c01007387 */ /* 0x0005e20000100a00 */
[----:B------:R-:W-:-:S03]  /*763c0*/  IMAD.MOV.U32 R56, RZ, RZ, R23 ;  /* 0x000000ffff387224 */ /* 0x000fc600078e0017 */
[----:B------:R-:W3:Y:S01]  /*763d0*/  LDL.LU R23, [R1+0x6c70] ;  /* 0x006c700001177983 */ /* 0x000ee20000300800 */
[----:B------:R-:W-:Y:S01]  /*763e0*/  IMAD.MOV.U32 R57, RZ, RZ, R25 ;  /* 0x000000ffff397224 */ /* 0x000fe200078e0019 */
[----:B--2---:R-:W-:-:S15]  /*763f0*/  HMMA.16816.F32 R12, R28, R16, R40 ;  /* 0x000000101c0c723c */ /* 0x004fde0000001828 */
[----:B------:R-:W-:-:S04]  /*76400*/  NOP ;  /* 0x0000000000007918 */ /* 0x000fc80000000000 */
[----:B------:R-:W-:Y:S04]  /*76410*/  STL.64 [R1+0x10f0], R12 ;  /* 0x0010f00c01007387 */ /* 0x000fe80000100a00 */
[----:B------:R4:W-:Y:S04]  /*76420*/  STL.64 [R1+0x10f8], R14 ;  /* 0x0010f80e01007387 */ /* 0x0009e80000100a00 */
[----:B------:R-:W2:Y:S01]  /*76430*/  LDL.LU R25, [R1+0x6c6c] ;  /* 0x006c6c0001197983 */ /* 0x000ea20000300800 */
[C---:B----4-:R-:W-:Y:S03]  /*76440*/  HMMA.16816.F32 R12, R28.reuse, R18, R32 ;  /* 0x000000121c0c723c */ /* 0x050fe60000001820 */
[----:B------:R-:W4:Y:S04]  /*76450*/  LDL.LU.64 R32, [R1+0xc70] ;  /* 0x000c700001207983 */ /* 0x000f280000300a00 */
[----:B------:R-:W4:Y:S01]  /*76460*/  LDL.LU.64 R34, [R1+0xc78] ;  /* 0x000c780001227983 */ /* 0x000f220000300a00 */
[C---:B---3--:R-:W-:Y:S11]  /*76470*/  HMMA.16816.F32 R8, R28.reuse, R22, R8 ;  /* 0x000000161c08723c */ /* 0x048ff60000001808 */
[----:B------:R-:W-:Y:S04]  /*76480*/  STL.64 [R1+0x10e0], R12 ;  /* 0x0010e00c01007387 */ /* 0x000fe80000100a00 */
[----:B------:R0:W-:Y:S02]  /*76490*/  STL.64 [R1+0x10e8], R14 ;  /* 0x0010e80e01007387 */ /* 0x0001e40000100a00 */
[C---:B0-----:R-:W-:Y:S02]  /*764a0*/  HMMA.16816.F32 R12, R28.reuse, R20, R36 ;  /* 0x000000141c0c723c */ /* 0x041fe40000001824 */
[----:B------:R-:W-:Y:S04]  /*764b0*/  STL.64 [R1+0x6bc8], R18 ;  /* 0x006bc81201007387 */ /* 0x000fe80000100a00 */
[----:B------:R-:W-:Y:S04]  /*764c0*/  STL.64 [R1+0x6bc0], R16 ;  /* 0x006bc01001007387 */ /* 0x000fe80000100a00 */
[----:B------:R-:W-:Y:S09]  /*764d0*/  STL.64 [R1+0x6bd8], R22 ;  /* 0x006bd81601007387 */ /* 0x000ff20000100a00 */
[----:B------:R-:W-:Y:S04]  /*764e0*/  STL.64 [R1+0x10d0], R12 ;  /* 0x0010d00c01007387 */ /* 0x000fe80000100a00 */
[----:B------:R-:W-:Y:S04]  /*764f0*/  STL.64 [R1+0x10d8], R14 ;  /* 0x0010d80e01007387 */ /* 0x000fe80000100a00 */
[----:B------:R-:W-:Y:S04]  /*76500*/  STL.64 [R1+0x6bd0], R20 ;  /* 0x006bd01401007387 */ /* 0x000fe80000100a00 */
[----:B------:R0:W-:Y:S04]  /*76510*/  STL.64 [R1+0x10c0], R8 ;  /* 0x0010c00801007387 */ /* 0x0001e80000100a00 */
[----:B------:R1:W-:Y:S04]  /*76520*/  STL.64 [R1+0x10c8], R10 ;  /* 0x0010c80a01007387 */ /* 0x0003e80000100a00 */
[----:B------:R-:W-:Y:S01]  /*76530*/  STL [R1+0x6b18], R24 ;  /* 0x006b181801007387 */ /* 0x000fe20000100800 */
[----:B--2---:R-:W-:Y:S03]  /*76540*/  HMMA.16816.F32 R4, R28, R24, R4 ;  /* 0x000000181c04723c */ /* 0x004fe60000001804 */
[----:B------:R-:W-:-:S15]  /*76550*/  STL [R1+0x6b14], R25 ;  /* 0x006b141901007387 */ /* 0x000fde0000100800 */
[----:B------:R-:W-:Y:S01]  /*76560*/  NOP ;  /* 0x0000000000007918 */ /* 0x000fe20000000000 */
[----:B------:R2:W-:Y:S04]  /*76570*/  STL.64 [R1+0x10b0], R4 ;  /* 0x0010b00401007387 */ /* 0x0005e80000100a00 */
[----:B------:R3:W-:Y:S04]  /*76580*/  STL.64 [R1+0x10b8], R6 ;  /* 0x0010b80601007387 */ /* 0x0007e80000100a00 */
[----:B0-----:R-:W4:Y:S04]  /*76590*/  LDL.LU.64 R8, [R1+0x10a0] ;  /* 0x0010a00001087983 */ /* 0x001f280000300a00 */
[----:B-1----:R-:W4:Y:S04]  /*765a0*/  LDL.LU.64 R10, [R1+0x10a8] ;  /* 0x0010a800010a7983 */ /* 0x002f280000300a00 */
[----:B--2---:R-:W2:Y:S04]  /*765b0*/  LDL.LU.64 R4, [R1+0x1090] ;  /* 0x0010900001047983 */ /* 0x004ea80000300a00 */
[----:B---3--:R-:W2:Y:S01]  /*765c0*/  LDL.LU.64 R6, [R1+0x1098] ;  /* 0x0010980001067983 */ /* 0x008ea20000300a00 */
[----:B------:R-:W-:-:S02]  /*765d0*/  IMAD R15, R49, 0x100, R48 ;  /* 0x00000100310f7824 */ /* 0x000fc400078e0230 */
[----:B------:R-:W-:Y:S02]  /*765e0*/  IMAD R14, R51, 0x100, R50 ;  /* 0x00000100330e7824 */ /* 0x000fe400078e0232 */
[----:B------:R-:W-:Y:S02]  /*765f0*/  IMAD R13, R53, 0x100, R52 ;  /* 0x00000100350d7824 */ /* 0x000fe400078e0234 */
[----:B------:R-:W-:Y:S01]  /*76600*/  IMAD R12, R55, 0x100, R54 ;  /* 0x00000100370c7824 */ /* 0x000fe200078e0236 */
[----:B----4-:R-:W-:Y:S01]  /*76610*/  HMMA.16816.F32 R16, R28, R26, R32 ;  /* 0x0000001a1c10723c */ /* 0x010fe20000001820 */
[----:B------:R-:W-:Y:S02]  /*76620*/  F2FP.F16.E4M3.UNPACK_B R28, R15 ;  /* 0x0000000fff1c723e */ /* 0x000fe400020006ff */
[----:B------:R-:W-:Y:S02]  /*76630*/  F2FP.F16.E4M3.UNPACK_B R29, R14 ;  /* 0x0000000eff1d723e */ /* 0x000fe400020006ff */
[----:B------:R-:W-:-:S02]  /*76640*/  F2FP.F16.E4M3.UNPACK_B R30, R13 ;  /* 0x0000000dff1e723e */ /* 0x000fc400020006ff */
[----:B------:R-:W-:Y:S01]  /*76650*/  F2FP.F16.E4M3.UNPACK_B R31, R12 ;  /* 0x0000000cff1f723e */ /* 0x000fe200020006ff */
[----:B------:R-:W-:Y:S04]  /*76660*/  STL [R1+0x6b04], R26 ;  /* 0x006b041a01007387 */ /* 0x000fe80000100800 */
[----:B------:R-:W-:Y:S07]  /*76670*/  STL [R1+0x6b00], R27 ;  /* 0x006b001b01007387 */ /* 0x000fee0000100800 */
[----:B------:R0:W-:Y:S04]  /*76680*/  STL.64 [R1+0xc70], R16 ;  /* 0x000c701001007387 */ /* 0x0001e80000100a00 */
[----:B------:R1:W-:Y:S04]  /*76690*/  STL.64 [R1+0xc78], R18 ;  /* 0x000c781201007387 */ /* 0x0003e80000100a00 */
[----:B------:R-:W3:Y:S04]  /*766a0*/  LDL.LU.64 R34, [R1+0x108] ;  /* 0x0001080001227983 */ /* 0x000ee80000300a00 */
[----:B------:R-:W4:Y:S04]  /*766b0*/  LDL.64 R38, [R1+0xf8] ;  /* 0x0000f80001267983 */ /* 0x000f280000100a00 */
[----:B------:R-:W3:Y:S04]  /*766c0*/  LDL.64 R42, [R1+0xe8] ;  /* 0x0000e800012a7983 */ /* 0x000ee80000100a00 */
[----:B------:R-:W3:Y:S04]  /*766d0*/  LDL R36, [R1+0x100] ;  /* 0x0001000001247983 */ /* 0x000ee80000100800 */
[----:B------:R-:W3:Y:S04]  /*766e0*/  LDL R37, [R1+0x104] ;  /* 0x0001040001257983 */ /* 0x000ee80000100800 */
[----:B------:R-:W3:Y:S04]  /*766f0*/  LDL R40, [R1+0xf0] ;  /* 0x0000f00001287983 */ /* 0x000ee80000100800 */
[----:B------:R-:W3:Y:S04]  /*76700*/  LDL R41, [R1+0xf4] ;  /* 0x0000f40001297983 */ /* 0x000ee80000100800 */
[----:B------:R-:W3:Y:S01]  /*76710*/  LDL.LU.64 R20, [R1+0x1080] ;  /* 0x0010800001147983 */ /* 0x000ee20000300a00 */
[C---:B------:R-:W-:Y:S08]  /*76720*/  HMMA.16816.F32 R8, R28.reuse, R56, R8 ;  /* 0x000000381c08723c */ /* 0x040ff00000001808 */
[----:B--2---:R-:W-:Y:S11]  /*76730*/  HMMA.16816.F32 R4, R28, R58, R4 ;  /* 0x0000003a1c04723c */ /* 0x004ff60000001804 */
[----:B------:R-:W-:Y:S04]  /*76740*/  STL.64 [R1+0x10a0], R8 ;  /* 0x0010a00801007387 */ /* 0x000fe80000100a00 */
[----:B------:R-:W-:Y:S04]  /*76750*/  STL.64 [R1+0x10a8], R10 ;  /* 0x0010a80a01007387 */ /* 0x000fe80000100a00 */
[----:B------:R-:W2:Y:S04]  /*76760*/  LDL.LU.64 R22, [R1+0x1088] ;  /* 0x0010880001167983 */ /* 0x000ea80000300a00 */
[----:B------:R0:W-:Y:S04]  /*76770*/  STL.64 [R1+0x1090], R4 ;  /* 0x0010900401007387 */ /* 0x0001e80000100a00 */
[----:B------:R0:W-:Y:S04]  /*76780*/  STL.64 [R1+0x1098], R6 ;  /* 0x0010980601007387 */ /* 0x0001e80000100a00 */
[----:B------:R-:W4:Y:S04]  /*76790*/  LDL R56, [R1+0xb0] ;  /* 0x0000b00001387983 */ /* 0x000f280000100800 */
[----:B------:R-:W4:Y:S04]  /*767a0*/  LDL R57, [R1+0xb4] ;  /* 0x0000b40001397983 */ /* 0x000f280000100800 */
[----:B0-----:R-:W4:Y:S04]  /*767b0*/  LDL.LU.64 R16, [R1+0x1070] ;  /* 0x0010700001107983 */ /* 0x001f280000300a00 */
[----:B-1----:R-:W4:Y:S04]  /*767c0*/  LDL.LU.64 R18, [R1+0x1078] ;  /* 0x0010780001127983 */ /* 0x002f280000300a00 */
[----:B------:R-:W4:Y:S04]  /*767d0*/  LDL R58, [R1+0xa8] ;  /* 0x0000a800013a7983 */ /* 0x000f280000100800 */
[----:B------:R-:W4:Y:S04]  /*767e0*/  LDL R59, [R1+0xac] ;  /* 0x0000ac00013b7983 */ /* 0x000f280000100800 */
[----:B------:R-:W4:Y:S04]  /*767f0*/  LDL R54, [R1+0xb8] ;  /* 0x0000b80001367983 */ /* 0x000f280000100800 */
[----:B------:R-:W4:Y:S04]  /*76800*/  LDL R55, [R1+0xbc] ;  /* 0x0000bc0001377983 */ /* 0x000f280000100800 */
[----:B------:R-:W4:Y:S04]  /*76810*/  LDL.LU.64 R4, [R1+0x1060] ;  /* 0x0010600001047983 */ /* 0x000f280000300a00 */
[----:B------:R-:W4:Y:S04]  /*76820*/  LDL.LU.64 R6, [R1+0x1068] ;  /* 0x0010680001067983 */ /* 0x000f280000300a00 */
[----:B------:R-:W4:Y:S04]  /*76830*/  LDL.LU.64 R44, [R1+0xe0] ;  /* 0x0000e000012c7983 */ /* 0x000f280000300a00 */
[----:B------:R-:W4:Y:S04]  /*76840*/  LDL R52, [R1+0xc0] ;  /* 0x0000c00001347983 */ /* 0x000f280000100800 */
[----:B------:R-:W4:Y:S04]  /*76850*/  LDL R53, [R1+0xc4] ;  /* 0x0000c40001357983 */ /* 0x000f280000100800 */
[----:B------:R-:W4:Y:S04]  /*76860*/  LDL.LU.64 R12, [R1+0x1050] ;  /* 0x00105000010c7983 */ /* 0x000f280000300a00 */
[----:B------:R-:W4:Y:S04]  /*76870*/  LDL.LU.64 R14, [R1+0x1058] ;  /* 0x00105800010e7983 */ /* 0x000f280000300a00 */
[----:B------:R-:W4:Y:S04]  /*76880*/  LDL.LU.64 R8, [R1+0x1040] ;  /* 0x0010400001087983 */ /* 0x000f280000300a00 */
[----:B------:R-:W4:Y:S04]  /*76890*/  LDL.LU.64 R10, [R1+0x1048] ;  /* 0x00104800010a7983 */ /* 0x000f280000300a00 */
[----:B------:R-:W4:Y:S04]  /*768a0*/  LDL.64 R46, [R1+0xd8] ;  /* 0x0000d800012e7983 */ /* 0x000f280000100a00 */
[----:B------:R-:W4:Y:S04]  /*768b0*/  LDL.64 R50, [R1+0xd0] ;  /* 0x0000d00001327983 */ /* 0x000f280000100a00 */
[----:B------:R-:W4:Y:S04]  /*768c0*/  LDL R48, [R1+0xc8] ;  /* 0x0000c80001307983 */ /* 0x000f280000100800 */
[----:B------:R-:W4:Y:S01]  /*768d0*/  LDL R49, [R1+0xcc] ;  /* 0x0000cc0001317983 */ /* 0x000f220000100800 */
[----:B---3--:R-:W-:-:S02]  /*768e0*/  IMAD.MOV.U32 R26, RZ, RZ, R34 ;  /* 0x000000ffff1a7224 */ /* 0x008fc400078e0022 */
[----:B------:R-:W-:Y:S01]  /*768f0*/  IMAD.MOV.U32 R27, RZ, RZ, R35 ;  /* 0x000000ffff1b7224 */ /* 0x000fe200078e0023 */
[----:B--2---:R-:W-:-:S15]  /*76900*/  HMMA.16816.F32 R20, R28, R34, R20 ;  /* 0x000000221c14723c */ /* 0x004fde0000001814 */
[----:B------:R-:W-:-:S04]  /*76910*/  NOP ;  /* 0x0000000000007918 */ /* 0x000fc80000000000 */
[----:B------:R-:W-:Y:S04]  /*76920*/  STL.64 [R1+0x1080], R20 ;  /* 0x0010801401007387 */ /* 0x000fe80000100a00 */
[----:B------:R4:W-:Y:S02]  /*76930*/  STL.64 [R1+0x1088], R22 ;  /* 0x0010881601007387 */ /* 0x0009e40000100a00 */
[C---:B----4-:R-:W-:Y:S08]  /*76940*/  HMMA.16816.F32 R20, R28.reuse, R36, R16 ;  /* 0x000000241c14723c */ /* 0x050ff00000001810 */
[C---:B------:R-:W-:Y:S01]  /*76950*/  HMMA.16816.F32 R16, R28.reuse, R38, R4 ;  /* 0x000000261c10723c */ /* 0x040fe20000001804 */
[----:B------:R0:W-:Y:S04]  /*76960*/  STL [R1+0x6b0c], R26 ;  /* 0x006b0c1a01007387 */ /* 0x0001e80000100800 */
[----:B------:R-:W-:Y:S06]  /*76970*/  STL [R1+0x6b08], R27 ;  /* 0x006b081b01007387 */ /* 0x000fec0000100800 */
[----:B------:R1:W-:Y:S04]  /*76980*/  STL.64 [R1+0x1070], R20 ;  /* 0x0010701401007387 */ /* 0x0003e80000100a00 */
[----:B------:R2:W-:Y:S04]  /*76990*/  STL.64 [R1+0x1078], R22 ;  /* 0x0010781601007387 */ /* 0x0005e80000100a00 */
[----:B------:R-:W3:Y:S04]  /*769a0*/  LDL.LU.64 R4, [R1+0x1030] ;  /* 0x0010300001047983 */ /* 0x000ee80000300a00 */
[----:B------:R4:W-:Y:S04]  /*769b0*/  STL.64 [R1+0x1060], R16 ;  /* 0x0010601001007387 */ /* 0x0009e80000100a00 */
[----:B------:R0:W-:Y:S04]  /*769c0*/  STL.64 [R1+0x1068], R18 ;  /* 0x0010681201007387 */ /* 0x0001e80000100a00 */
[----:B------:R-:W3:Y:S01]  /*769d0*/  LDL.LU.64 R6, [R1+0x1038] ;  /* 0x0010380001067983 */ /* 0x000ee20000300a00 */
[C---:B------:R-:W-:Y:S08]  /*769e0*/  HMMA.16816.F32 R12, R28.reuse, R40, R12 ;  /* 0x000000281c0c723c */ /* 0x040ff0000000180c */
[----:B------:R-:W-:Y:S01]  /*769f0*/  HMMA.16816.F32 R8, R28, R42, R8 ;  /* 0x0000002a1c08723c */ /* 0x000fe20000001808 */
[----:B0-----:R-:W-:-:S05]  /*76a00*/  IMAD.MOV.U32 R26, RZ, RZ, R39 ;  /* 0x000000ffff1a7224 */ /* 0x001fca00078e0027 */
[----:B------:R-:W-:Y:S05]  /*76a10*/  STL [R1+0x6b10], R26 ;  /* 0x006b101a01007387 */ /* 0x000fea0000100800 */
[----:B------:R0:W-:Y:S04]  /*76a20*/  STL.64 [R1+0x1050], R12 ;  /* 0x0010500c01007387 */ /* 0x0001e80000100a00 */
[----:B------:R0:W-:Y:S04]  /*76a30*/  STL.64 [R1+0x1058], R14 ;  /* 0x0010580e01007387 */ /* 0x0001e80000100a00 */
[----:B------:R-:W3:Y:S04]  /*76a40*/  LDL.LU.64 R36, [R1+0x1020] ;  /* 0x0010200001247983 */ /* 0x000ee80000300a00 */
[----:B------:R0:W-:Y:S04]  /*76a50*/  STL.64 [R1+0x1040], R8 ;  /* 0x0010400801007387 */ /* 0x0001e80000100a00 */
[----:B------:R0:W-:Y:S04]  /*76a60*/  STL.64 [R1+0x1048], R10 ;  /* 0x0010480a01007387 */ /* 0x0001e80000100a00 */
[----:B------:R-:W3:Y:S04]  /*76a70*/  LDL.LU.64 R38, [R1+0x1028] ;  /* 0x0010280001267983 */ /* 0x000ee80000300a00 */
[----:B------:R-:W3:Y:S04]  /*76a80*/  LDL.LU.64 R32, [R1+0x1010] ;  /* 0x0010100001207983 */ /* 0x000ee80000300a00 */
[----:B------:R-:W3:Y:S04]  /*76a90*/  LDL.LU.64 R34, [R1+0x1018] ;  /* 0x0010180001227983 */ /* 0x000ee80000300a00 */
[----:B-1----:R-:W3:Y:S04]  /*76aa0*/  LDL.LU.64 R20, [R1+0x1000] ;  /* 0x0010000001147983 */ /* 0x002ee80000300a00 */
[----:B--2---:R-:W2:Y:S04]  /*76ab0*/  LDL.LU.64 R22, [R1+0x1008] ;  /* 0x0010080001167983 */ /* 0x004ea80000300a00 */
[----:B----4-:R-:W4:Y:S04]  /*76ac0*/  LDL.LU.64 R16, [R1+0xff0] ;  /* 0x000ff00001107983 */ /* 0x010f280000300a00 */
[----:B------:R-:W4:Y:S04]  /*76ad0*/  LDL.LU.64 R18, [R1+0xff8] ;  /* 0x000ff80001127983 */ /* 0x000f280000300a00 */
[----:B0-----:R-:W4:Y:S04]  /*76ae0*/  LDL.LU.64 R12, [R1+0xfe0] ;  /* 0x000fe000010c7983 */ /* 0x001f280000300a00 */
[----:B------:R-:W4:Y:S04]  /*76af0*/  LDL.LU.64 R14, [R1+0xfe8] ;  /* 0x000fe800010e7983 */ /* 0x000f280000300a00 */
[----:B------:R-:W4:Y:S04]  /*76b00*/  LDL.LU.64 R8, [R1+0xfd0] ;  /* 0x000fd00001087983 */ /* 0x000f280000300a00 */
[----:B------:R-:W4:Y:S01]  /*76b10*/  LDL.LU.64 R10, [R1+0xfd8] ;  /* 0x000fd800010a7983 */ /* 0x000f220000300a00 */
[----:B------:R-:W-:-:S05]  /*76b20*/  IMAD.MOV.U32 R26, RZ, RZ, R43 ;  /* 0x000000ffff1a7224 */ /* 0x000fca00078e002b */
[----:B------:R-:W-:Y:S01]  /*76b30*/  STL [R1+0x6b1c], R26 ;  /* 0x006b1c1a01007387 */ /* 0x000fe20000100800 */
[----:B---3--:R-:W-:-:S15]  /*76b40*/  HMMA.16816.F32 R4, R28, R44, R4 ;  /* 0x0000002c1c04723c */ /* 0x008fde0000001804 */
[----:B------:R-:W-:-:S04]  /*76b50*/  NOP ;  /* 0x0000000000007918 */ /* 0x000fc80000000000 */
[----:B------:R0:W-:Y:S04]  /*76b60*/  STL.64 [R1+0x1030], R4 ;  /* 0x0010300401007387 */ /* 0x0001e80000100a00 */
[----:B------:R1:W-:Y:S04]  /*76b70*/  STL.64 [R1+0x1038], R6 ;  /* 0x0010380601007387 */ /* 0x0003e80000100a00 */
[----:B0-----:R-:W3:Y:S04]  /*76b80*/  LDL.LU.64 R4, [R1+0xfc0] ;  /* 0x000fc00001047983 */ /* 0x001ee80000300a00 */
[----:B-1----:R-:W3:Y:S01]  /*76b90*/  LDL.LU.64 R6, [R1+0xfc8] ;  /* 0x000fc80001067983 */ /* 0x002ee20000300a00 */
[C---:B------:R-:W-:Y:S08]  /*76ba0*/  HMMA.16816.F32 R36, R28.reuse, R46, R36 ;  /* 0x0000002e1c24723c */ /* 0x040ff00000001824 */
[C---:B------:R-:W-:Y:S08]  /*76bb0*/  HMMA.16816.F32 R32, R28.reuse, R50, R32 ;  /* 0x000000321c20723c */ /* 0x040ff00000001820 */
[C---:B--2---:R-:W-:Y:S08]  /*76bc0*/  HMMA.16816.F32 R20, R28.reuse, R48, R20 ;  /* 0x000000301c14723c */ /* 0x044ff00000001814 */
[C---:B----4-:R-:W-:Y:S08]  /*76bd0*/  HMMA.16816.F32 R16, R28.reuse, R52, R16 ;  /* 0x000000341c10723c */ /* 0x050ff00000001810 */
[C---:B------:R-:W-:Y:S08]  /*76be0*/  HMMA.16816.F32 R12, R28.reuse, R54, R12 ;  /* 0x000000361c0c723c */ /* 0x040ff0000000180c */
[----:B------:R-:W-:Y:S01]  /*76bf0*/  HMMA.16816.F32 R8, R28, R56, R8 ;  /* 0x000000381c08723c */ /* 0x000fe20000001808 */
[----:B------:R-:W-:-:S02]  /*76c00*/  IMAD.MOV.U32 R26, RZ, RZ, R47 ;  /* 0x000000ffff1a7224 */ /* 0x000fc400078e002f */
[----:B------:R-:W-:Y:S02]  /*76c10*/  IMAD.MOV.U32 R27, RZ, RZ, R50 ;  /* 0x000000ffff1b7224 */ /* 0x000fe400078e0032 */
[----:B------:R-:W-:Y:S02]  /*76c20*/  IMAD.MOV.U32 R24, RZ, RZ, R44 ;  /* 0x000000ffff187224 */ /* 0x000fe400078e002c */
[----:B------:R-:W-:Y:S01]  /*76c30*/  IMAD.MOV.U32 R25, RZ, RZ, R45 ;  /* 0x000000ffff197224 */ /* 0x000fe200078e002d */
[----:B------:R-:W-:Y:S04]  /*76c40*/  STL.64 [R1+0x1020], R36 ;  /* 0x0010202401007387 */ /* 0x000fe80000100a00 */
[----:B------:R-:W-:Y:S04]  /*76c50*/  STL.64 [R1+0x1028], R38 ;  /* 0x0010282601007387 */ /* 0x000fe80000100a00 */
[----:B------:R-:W2:Y:S04]  /*76c60*/  LDL R50, [R1+0xa0] ;  /* 0x0000a00001327983 */ /* 0x000ea80000100800 */
[----:B------:R-:W-:Y:S04]  /*76c70*/  STL.64 [R1+0x1010], R32 ;  /* 0x0010102001007387 */ /* 0x000fe80000100a00 */
[----:B------:R-:W-:Y:S04]  /*76c80*/  STL.64 [R1+0x1018], R34 ;  /* 0x0010182201007387 */ /* 0x000fe80000100a00 */
[----:B------:R-:W2:Y:S04]  /*76c90*/  LDL R51, [R1+0xa4] ;  /* 0x0000a40001337983 */ /* 0x000ea80000100800 */
[----:B------:R-:W-:Y:S04]  /*76ca0*/  STL.64 [R1+0x6be8], R26 ;  /* 0x006be81a01007387 */ /* 0x000fe80000100a00 */
[----:B------:R-:W-:Y:S04]  /*76cb0*/  STL.64 [R1+0x6be0], R24 ;  /* 0x006be01801007387 */ /* 0x000fe80000100a00 */
[----:B------:R-:W-:Y:S04]  /*76cc0*/  STL.64 [R1+0x1000], R20 ;  /* 0x0010001401007387 */ /* 0x000fe80000100a00 */
[----:B------:R-:W-:Y:S04]  /*76cd0*/  STL.64 [R1+0x1008], R22 ;  /* 0x0010081601007387 */ /* 0x000fe80000100a00 */
[----:B------:R-:W-:Y:S04]  /*76ce0*/  STL.64 [R1+0xff0], R16 ;  /* 0x000ff01001007387 */ /* 0x000fe80000100a00 */
[----:B------:R-:W-:Y:S04]  /*76cf0*/  STL.64 [R1+0xff8], R18 ;  /* 0x000ff81201007387 */ /* 0x000fe80000100a00 */
[----:B------:R-:W4:Y:S04]  /*76d00*/  LDL R56, [R1+0x38] ;  /* 0x0000380001387983 */ /* 0x000f280000100800 */
[----:B------:R-:W-:Y:S04]  /*76d10*/  STL.64 [R1+0xfe0], R12 ;  /* 0x000fe00c01007387 */ /* 0x000fe80000100a00 */
[----:B------:R-:W-:Y:S04]  /*76d20*/  STL.64 [R1+0xfe8], R14 ;  /* 0x000fe80e01007387 */ /* 0x000fe80000100a00 */
[----:B------:R-:W-:Y:S04]  /*76d30*/  STL.64 [R1+0xfd0], R8 ;  /* 0x000fd00801007387 */ /* 0x000fe80000100a00 */
[----:B------:R3:W-:Y:S04]  /*76d40*/  STL.64 [R1+0xfd8], R10 ;  /* 0x000fd80a01007387 */ /* 0x0007e80000100a00 */
[----:B------:R-:W4:Y:S01]  /*76d50*/  LDL R57, [R1+0x3c] ;  /* 0x00003c0001397983 */ /* 0x000f220000100800 */
[----:B---3--:R-:W-:Y:S03]  /*76d60*/  HMMA.16816.F32 R8, R28, R58, R4 ;  /* 0x0000003a1c08723c */ /* 0x008fe60000001804 */
[----:B------:R-:W2:Y:S04]  /*76d70*/  LDL.LU.64 R4, [R1+0xfb0] ;  /* 0x000fb00001047983 */ /* 0x000ea80000300a00 */
[----:B------:R-:W2:-:S12]  /*76d80*/  LDL.LU.64 R6, [R1+0xfb8] ;  /* 0x000fb80001067983 */ /* 0x000e980000300a00 */
[----:B------:R0:W-:Y:S04]  /*76d90*/  STL.64 [R1+0xfc0], R8 ;  /* 0x000fc00801007387 */ /* 0x0001e80000100a00 */
[----:B------:R1:W-:Y:S04]  /*76da0*/  STL.64 [R1+0xfc8], R10 ;  /* 0x000fc80a01007387 */ /* 0x0003e80000100a00 */
[----:B------:R-:W3:Y:S04]  /*76db0*/  LDL R54, [R1+0x40] ;  /* 0x0000400001367983 */ /* 0x000ee80000100800 */
[----:B------:R-:W3:Y:S04]  /*76dc0*/  LDL R55, [R1+0x44] ;  /* 0x0000440001377983 */ /* 0x000ee80000100800 */
[----:B------:R-:W2:Y:S04]  /*76dd0*/  LDL R58, [R1+0x98] ;  /* 0x00009800013a7983 */ /* 0x000ea80000100800 */
[----:B------:R-:W2:Y:S04]  /*76de0*/  LDL R59, [R1+0x9c] ;  /* 0x00009c00013b7983 */ /* 0x000ea80000100800 */
[----:B0-----:R-:W2:Y:S04]  /*76df0*/  LDL.LU.64 R8, [R1+0xfa0] ;  /* 0x000fa00001087983 */ /* 0x001ea80000300a00 */
[----:B-1----:R-:W2:Y:S04]  /*76e00*/  LDL.LU.64 R10, [R1+0xfa8] ;  /* 0x000fa800010a7983 */ /* 0x002ea80000300a00 */
[----:B------:R-:W2:Y:S04]  /*76e10*/  LDL R52, [R1+0x48] ;  /* 0x0000480001347983 */ /* 0x000ea80000100800 */
[----:B------:R-:W2:Y:S04]  /*76e20*/  LDL R53, [R1+0x4c] ;  /* 0x00004c0001357983 */ /* 0x000ea80000100800 */
[----:B---3--:R-:W-:Y:S04]  /*76e30*/  STL.64 [R1+0x6bf8], R54 ;  /* 0x006bf83601007387 */ /* 0x008fe80000100a00 */
[----:B--2---:R-:W-:Y:S04]  /*76e40*/  STL.64 [R1+0x6bf0], R52 ;  /* 0x006bf03401007387 */ /* 0x004fe80000100a00 */
[----:B------:R-:W2:Y:S04]  /*76e50*/  LDL R46, [R1+0x50] ;  /* 0x00005000012e7983 */ /* 0x000ea80000100800 */
[----:B------:R-:W2:Y:S04]  /*76e60*/  LDL R47, [R1+0x54] ;  /* 0x00005400012f7983 */ /* 0x000ea80000100800 */
[----:B------:R-:W3:Y:S04]  /*76e70*/  LDL R44, [R1+0x58] ;  /* 0x00005800012c7983 */ /* 0x000ee80000100800 */
[----:B------:R-:W3:Y:S01]  /*76e80*/  LDL R45, [R1+0x5c] ;  /* 0x00005c00012d7983 */ /* 0x000ee20000100800 */
[C---:B------:R-:W-:Y:S03]  /*76e90*/  HMMA.16816.F32 R12, R28.reuse, R50, R4 ;  /* 0x000000321c0c723c */ /* 0x040fe60000001804 */
[----:B------:R-:W4:Y:S04]  /*76ea0*/  LDL R34, [R1] ;  /* 0x0000000001227983 */ /* 0x000f280000100800 */
[----:B------:R-:W4:Y:S04]  /*76eb0*/  LDL R35, [R1+0x4] ;  /* 0x0000040001237983 */ /* 0x000f280000100800 */
[----:B------:R-:W4:Y:S04]  /*76ec0*/  LDL R48, [R1+0x90] ;  /* 0x0000900001307983 */ /* 0x000f280000100800 */
[----:B------:R-:W4:Y:S04]  /*76ed0*/  LDL R49, [R1+0x94] ;  /* 0x0000940001317983 */ /* 0x000f280000100800 */
[----:B--2---:R0:W-:Y:S04]  /*76ee0*/  STL.64 [R1+0x6c08], R46 ;  /* 0x006c082e01007387 */ /* 0x0041e80000100a00 */
[----:B---3--:R1:W-:Y:S04]  /*76ef0*/  STL.64 [R1+0x6c00], R44 ;  /* 0x006c002c01007387 */ /* 0x0083e80000100a00 */
[----:B------:R-:W2:Y:S04]  /*76f00*/  LDL R42, [R1+0x60] ;  /* 0x00006000012a7983 */ /* 0x000ea80000100800 */
[----:B------:R-:W2:Y:S04]  /*76f10*/  LDL R43, [R1+0x64] ;  /* 0x00006400012b7983 */ /* 0x000ea80000100800 */
[----:B------:R-:W4:Y:S04]  /*76f20*/  LDL.LU.64 R4, [R1+0xf90] ;  /* 0x000f900001047983 */ /* 0x000f280000300a00 */
[----:B------:R-:W4:Y:S04]  /*76f30*/  LDL.LU.64 R6, [R1+0xf98] ;  /* 0x000f980001067983 */ /* 0x000f280000300a00 */
[----:B------:R-:W-:Y:S04]  /*76f40*/  STL.64 [R1+0xfb0], R12 ;  /* 0x000fb00c01007387 */ /* 0x000fe80000100a00 */
[----:B------:R-:W-:Y:S04]  /*76f50*/  STL.64 [R1+0xfb8], R14 ;  /* 0x000fb80e01007387 */ /* 0x000fe80000100a00 */
[----:B------:R-:W3:Y:S04]  /*76f60*/  LDL R40, [R1+0x68] ;  /* 0x0000680001287983 */ /* 0x000ee80000100800 */
[----:B------:R-:W3:Y:S04]  /*76f70*/  LDL R41, [R1+0x6c] ;  /* 0x00006c0001297983 */ /* 0x000ee80000100800 */
[----:B--2---:R-:W-:Y:S04]  /*76f80*/  STL.64 [R1+0x6c18], R42 ;  /* 0x006c182a01007387 */ /* 0x004fe80000100a00 */
[----:B---3--:R-:W-:Y:S04]  /*76f90*/  STL.64 [R1+0x6c10], R40 ;  /* 0x006c102801007387 */ /* 0x008fe80000100a00 */
[----:B0-----:R-:W2:Y:S04]  /*76fa0*/  LDL R46, [R1+0x70] ;  /* 0x00007000012e7983 */ /* 0x001ea80000100800 */
[----:B------:R-:W2:Y:S01]  /*76fb0*/  LDL R47, [R1+0x74] ;  /* 0x00007400012f7983 */ /* 0x000ea20000100800 */
[----:B------:R-:W-:Y:S01]  /*76fc0*/  IMAD.MOV.U32 R39, RZ, RZ, R0 ;  /* 0x000000ffff277224 */ /* 0x000fe200078e0000 */
[C---:B------:R-:W-:Y:S02]  /*76fd0*/  HMMA.16816.F32 R8, R28.reuse, R58, R8 ;  /* 0x0000003a1c08723c */ /* 0x040fe40000001808 */
[----:B--2---:R0:W-:Y:S04]  /*76fe0*/  STL.64 [R1+0x6c20], R46 ;  /* 0x006c202e01007387 */ /* 0x0041e80000100a00 */
[----:B------:R-:W2:Y:S04]  /*76ff0*/  LDL R38, [R1+0x8] ;  /* 0x0000080001267983 */ /* 0x000ea80000100800 */
[----:B------:R-:W3:Y:S04]  /*77000*/  LDL.LU R0, [R1+0x6c68] ;  /* 0x006c680001007983 */ /* 0x000ee80000300800 */
[----:B-1----:R-:W2:Y:S04]  /*77010*/  LDL R44, [R1+0x78] ;  /* 0x00007800012c7983 */ /* 0x002ea80000100800 */
[----:B------:R-:W2:Y:S04]  /*77020*/  LDL R45, [R1+0x7c] ;  /* 0x00007c00012d7983 */ /* 0x000ea80000100800 */
[----:B--2---:R1:W-:Y:S04]  /*77030*/  STL.64 [R1+0x6c38], R44 ;  /* 0x006c382c01007387 */ /* 0x0043e80000100a00 */
[----:B------:R-:W2:Y:S04]  /*77040*/  LDL R36, [R1+0x10] ;  /* 0x0000100001247983 */ /* 0x000ea80000100800 */
[----:B------:R-:W-:Y:S04]  /*77050*/  STL.64 [R1+0xfa0], R8 ;  /* 0x000fa00801007387 */ /* 0x000fe80000100a00 */
[----:B------:R-:W-:Y:S04]  /*77060*/  STL.64 [R1+0xfa8], R10 ;  /* 0x000fa80a01007387 */ /* 0x000fe80000100a00 */
[----:B0-----:R-:W2:Y:S04]  /*77070*/  LDL R46, [R1+0x80] ;  /* 0x00008000012e7983 */ /* 0x001ea80000100800 */
[----:B------:R-:W2:Y:S04]  /*77080*/  LDL R47, [R1+0x84] ;  /* 0x00008400012f7983 */ /* 0x000ea80000100800 */
[----:B------:R-:W3:Y:S04]  /*77090*/  LDL R37, [R1+0x14] ;  /* 0x0000140001257983 */ /* 0x000ee80000100800 */
[----:B-1----:R-:W3:Y:S04]  /*770a0*/  LDL R44, [R1+0x88] ;  /* 0x00008800012c7983 */ /* 0x002ee80000100800 */
[----:B------:R-:W4:Y:S04]  /*770b0*/  LDL R45, [R1+0x8c] ;  /* 0x00008c00012d7983 */ /* 0x000f280000100800 */
[----:B--2---:R-:W-:Y:S04]  /*770c0*/  STL.64 [R1+0x6c50], R46 ;  /* 0x006c502e01007387 */ /* 0x004fe80000100a00 */
[----:B------:R-:W-:Y:S04]  /*770d0*/  STL.64 [R1+0x6c30], R38 ;  /* 0x006c302601007387 */ /* 0x000fe80000100a00 */
[----:B---3--:R-:W-:Y:S04]  /*770e0*/  STL.64 [R1+0x6c28], R36 ;  /* 0x006c282401007387 */ /* 0x008fe80000100a00 */
[----:B------:R-:W2:Y:S04]  /*770f0*/  LDL R58, [R1+0x30] ;  /* 0x00003000013a7983 */ /* 0x000ea80000100800 */
[----:B------:R-:W2:Y:S01]  /*77100*/  LDL R59, [R1+0x34] ;  /* 0x00003400013b7983 */ /* 0x000ea20000100800 */
[C---:B----4-:R-:W-:Y:S03]  /*77110*/  HMMA.16816.F32 R4, R28.reuse, R48, R4 ;  /* 0x000000301c04723c */ /* 0x050fe60000001804 */
[----:B--2---:R-:W-:Y:S04]  /*77120*/  STL.64 [R1+0x6c48], R58 ;  /* 0x006c483a01007387 */ /* 0x004fe80000100a00 */
[----:B------:R0:W-:Y:S04]  /*77130*/  STL.64 [R1+0x6c40], R56 ;  /* 0x006c403801007387 */ /* 0x0001e80000100a00 */
[----:B------:R-:W2:Y:S04]  /*77140*/  LDL R50, [R1+0x20] ;  /* 0x0000200001327983 */ /* 0x000ea80000100800 */
[----:B------:R-:W2:Y:S04]  /*77150*/  LDL R51, [R1+0x24] ;  /* 0x0000240001337983 */ /* 0x000ea80000100800 */
[----:B0-----:R-:W3:Y:S04]  /*77160*/  LDL.LU.64 R56, [R1+0xf70] ;  /* 0x000f700001387983 */ /* 0x001ee80000300a00 */
[----:B------:R-:W4:Y:S04]  /*77170*/  LDL.LU.64 R58, [R1+0xf78] ;  /* 0x000f7800013a7983 */ /* 0x000f280000300a00 */
[----:B------:R-:W-:Y:S04]  /*77180*/  STL.64 [R1+0xf90], R4 ;  /* 0x000f900401007387 */ /* 0x000fe80000100a00 */
[----:B------:R-:W-:Y:S04]  /*77190*/  STL.64 [R1+0xf98], R6 ;  /* 0x000f980601007387 */ /* 0x000fe80000100a00 */
[----:B----4-:R-:W-:Y:S04]  /*771a0*/  STL.64 [R1+0x6c60], R58 ;  /* 0x006c603a01007387 */ /* 0x010fe80000100a00 */
[----:B---3--:R0:W-:Y:S04]  /*771b0*/  STL.64 [R1+0x6c58], R56 ;  /* 0x006c583801007387 */ /* 0x0081e80000100a00 */
[----:B0-----:R-:W3:Y:S04]  /*771c0*/  LDL.LU.64 R56, [R1+0xf80] ;  /* 0x000f800001387983 */ /* 0x001ee80000300a00 */
        /* <DEDUP_REMOVED lines=19> */
[----:B------:R-:W2:Y:S04]  /*77300*/  LDL R48, [R1+0x28] ;  /* 0x0000280001307983 */ /* 0x000ea80000100800 */
[----:B------:R-:W2:Y:S04]  /*77310*/  LDL R49, [R1+0x2c] ;  /* 0x00002c0001317983 */ /* 0x000ea80000100800 */
[----:B------:R-:W2:Y:S01]  /*77320*/  LDL R32, [R1+0x18] ;  /* 0x0000180001207983 */ /* 0x000ea20000100800 */
[----:B---3--:R-:W-:Y:S03]  /*77330*/  HMMA.16816.F32 R44, R28, R44, R56 ;  /* 0x0000002c1c2c723c */ /* 0x008fe60000001838 */
[----:B------:R-:W3:Y:S04]  /*77340*/  LDL.LU.64 R58, [R1+0x6c60] ;  /* 0x006c6000013a7983 */ /* 0x000ee80000300a00 */
[----:B------:R-:W3:-:S12]  /*77350*/  LDL.LU.64 R56, [R1+0x6c58] ;  /* 0x006c580001387983 */ /* 0x000ed80000300a00 */
[----:B------:R-:W-:Y:S04]  /*77360*/  STL.64 [R1+0xf80], R44 ;  /* 0x000f802c01007387 */ /* 0x000fe80000100a00 */
[----:B------:R0:W-:Y:S04]  /*77370*/  STL.64 [R1+0xf88], R46 ;  /* 0x000f882e01007387 */ /* 0x0001e80000100a00 */
[----:B0-----:R-:W3:Y:S02]  /*77380*/  LDL.LU.64 R46, [R1+0x6c50] ;  /* 0x006c5000012e7983 */ /* 0x001ee40000300a00 */
[----:B---3--:R-:W-:Y:S02]  /*77390*/  HMMA.16816.F32 R44, R28, R46, R56 ;  /* 0x0000002e1c2c723c */ /* 0x008fe40000001838 */
[----:B------:R-:W3:Y:S04]  /*773a0*/  LDL.LU.64 R58, [R1+0x6c48] ;  /* 0x006c4800013a7983 */ /* 0x000ee80000300a00 */
[----:B------:R-:W2:-:S13]  /*773b0*/  LDL.LU.64 R56, [R1+0x6c40] ;  /* 0x006c400001387983 */ /* 0x000e9a0000300a00 */
[----:B------:R0:W-:Y:S04]  /*773c0*/  STL.64 [R1+0xf70], R44 ;  /* 0x000f702c01007387 */ /* 0x0001e80000100a00 */
[----:B------:R4:W-:Y:S04]  /*773d0*/  STL.64 [R1+0xf78], R46 ;  /* 0x000f782e01007387 */ /* 0x0009e80000100a00 */
[----:B0-----:R-:W4:Y:S02]  /*773e0*/  LDL.LU.64 R44, [R1+0x6c38] ;  /* 0x006c3800012c7983 */ /* 0x001f240000300a00 */
[----:B----4-:R-:W-:Y:S02]  /*773f0*/  HMMA.16816.F32 R44, R28, R44, R36 ;  /* 0x0000002c1c2c723c */ /* 0x010fe40000001824 */
[----:B------:R-:W4:Y:S04]  /*77400*/  LDL.LU.64 R38, [R1+0x6c30] ;  /* 0x006c300001267983 */ /* 0x000f280000300a00 */
        /* <DEDUP_REMOVED lines=10> */
[----:B------:R-:W3:Y:S01]  /*774b0*/  LDL.LU.64 R44, [R1+0x6c00] ;  /* 0x006c0000012c7983 */ /* 0x000ee20000300a00 */
[----:B--2---:R-:W-:-:S15]  /*774c0*/  HMMA.16816.F32 R52, R28, R40, R52 ;  /* 0x000000281c34723c */ /* 0x004fde0000001834 */
[----:B------:R-:W-:-:S04]  /*774d0*/  NOP ;  /* 0x0000000000007918 */ /* 0x000fc80000000000 */
[----:B------:R-:W-:Y:S04]  /*774e0*/  STL.64 [R1+0xf40], R52 ;  /* 0x000f403401007387 */ /* 0x000fe80000100a00 */
[----:B------:R0:W-:Y:S04]  /*774f0*/  STL.64 [R1+0xf48], R54 ;  /* 0x000f483601007387 */ /* 0x0001e80000100a00 */
[----:B0-----:R-:W2:Y:S04]  /*77500*/  LDL.LU.64 R54, [R1+0x6bf8] ;  /* 0x006bf80001367983 */ /* 0x001ea80000300a00 */
[----:B------:R-:W2:Y:S01]  /*77510*/  LDL.LU.64 R52, [R1+0x6bf0] ;  /* 0x006bf00001347983 */ /* 0x000ea20000300a00 */
[----:B------:R-:W-:Y:S03]  /*77520*/  HMMA.16816.F32 R40, R28, R42, R24 ;  /* 0x0000002a1c28723c */ /* 0x000fe60000001818 */
[----:B------:R-:W4:Y:S04]  /*77530*/  LDL.LU.64 R26, [R1+0x6be8] ;  /* 0x006be800011a7983 */ /* 0x000f280000300a00 */
[----:B------:R-:W4:-:S12]  /*77540*/  LDL.LU.64 R24, [R1+0x6be0] ;  /* 0x006be00001187983 */ /* 0x000f180000300a00 */
[----:B------:R0:W-:Y:S04]  /*77550*/  STL.64 [R1+0xf30], R40 ;  /* 0x000f302801007387 */ /* 0x0001e80000100a00 */
[----:B------:R1:W-:Y:S04]  /*77560*/  STL.64 [R1+0xf38], R42 ;  /* 0x000f382a01007387 */ /* 0x0003e80000100a00 */
[----:B0-----:R-:W4:Y:S04]  /*77570*/  LDL.LU.64 R40, [R1+0xed0] ;  /* 0x000ed00001287983 */ /* 0x001f280000300a00 */
[----:B-1----:R-:W4:Y:S01]  /*77580*/  LDL.LU.64 R42, [R1+0xed8] ;  /* 0x000ed800012a7983 */ /* 0x002f220000300a00 */
[C---:B---3--:R-:W-:Y:S08]  /*77590*/  HMMA.16816.F32 R20, R28.reuse, R44, R20 ;  /* 0x0000002c1c14723c */ /* 0x048ff00000001814 */
[C---:B------:R-:W-:Y:S08]  /*775a0*/  HMMA.16816.F32 R16, R28.reuse, R46, R16 ;  /* 0x0000002e1c10723c */ /* 0x040ff00000001810 */
[C---:B------:R-:W-:Y:S03]  /*775b0*/  HMMA.16816.F32 R4, R28.reuse, R56, R4 ;  /* 0x000000381c04723c */ /* 0x040fe60000001804 */
[----:B------:R0:W-:Y:S04]  /*775c0*/  STL.64 [R1+0xf20], R20 ;  /* 0x000f201401007387 */ /* 0x0001e80000100a00 */
[----:B------:R1:W-:Y:S04]  /*775d0*/  STL.64 [R1+0xf28], R22 ;  /* 0x000f281601007387 */ /* 0x0003e80000100a00 */
[----:B------:R3:W-:Y:S04]  /*775e0*/  STL.64 [R1+0xf10], R16 ;  /* 0x000f101001007387 */ /* 0x0007e80000100a00 */
[----:B------:R0:W-:Y:S01]  /*775f0*/  STL.64 [R1+0xf18], R18 ;  /* 0x000f181201007387 */ /* 0x0001e20000100a00 */
[C---:B--2---:R-:W-:Y:S08]  /*77600*/  HMMA.16816.F32 R12, R28.reuse, R52, R12 ;  /* 0x000000341c0c723c */ /* 0x044ff0000000180c */
[C---:B------:R-:W-:Y:S11]  /*77610*/  HMMA.16816.F32 R8, R28.reuse, R54, R8 ;  /* 0x000000361c08723c */ /* 0x040ff60000001808 */
[----:B------:R2:W-:Y:S04]  /*77620*/  STL.64 [R1+0xf00], R12 ;  /* 0x000f000c01007387 */ /* 0x0005e80000100a00 */
[----:B------:R1:W-:Y:S04]  /*77630*/  STL.64 [R1+0xf08], R14 ;  /* 0x000f080e01007387 */ /* 0x0003e80000100a00 */
[----:B0-----:R-:W4:Y:S04]  /*77640*/  LDL.LU.64 R20, [R1+0xec0] ;  /* 0x000ec00001147983 */ /* 0x001f280000300a00 */
[----:B------:R0:W-:Y:S04]  /*77650*/  STL.64 [R1+0xef0], R8 ;  /* 0x000ef00801007387 */ /* 0x0001e80000100a00 */
[----:B------:R0:W-:Y:S04]  /*77660*/  STL.64 [R1+0xef8], R10 ;  /* 0x000ef80a01007387 */ /* 0x0001e80000100a00 */
[----:B-1----:R-:W4:Y:S04]  /*77670*/  LDL.LU.64 R22, [R1+0xec8] ;  /* 0x000ec80001167983 */ /* 0x002f280000300a00 */
[----:B------:R1:W-:Y:S04]  /*77680*/  STL.64 [R1+0xee0], R4 ;  /* 0x000ee00401007387 */ /* 0x0003e80000100a00 */
[----:B------:R0:W-:Y:S04]  /*77690*/  STL.64 [R1+0xee8], R6 ;  /* 0x000ee80601007387 */ /* 0x0001e80000100a00 */
[----:B------:R-:W4:Y:S04]  /*776a0*/  LDL.LU.64 R44, [R1+0xeb0] ;  /* 0x000eb000012c7983 */ /* 0x000f280000300a00 */
[----:B------:R-:W4:Y:S04]  /*776b0*/  LDL.LU.64 R46, [R1+0xeb8] ;  /* 0x000eb800012e7983 */ /* 0x000f280000300a00 */
[----:B---3--:R-:W3:Y:S04]  /*776c0*/  LDL.LU.64 R16, [R1+0xea0] ;  /* 0x000ea00001107983 */ /* 0x008ee80000300a00 */
[----:B------:R-:W3:Y:S04]  /*776d0*/  LDL.LU.64 R18, [R1+0xea8] ;  /* 0x000ea80001127983 */ /* 0x000ee80000300a00 */
[----:B--2---:R-:W2:Y:S04]  /*776e0*/  LDL.LU.64 R12, [R1+0xe90] ;  /* 0x000e9000010c7983 */ /* 0x004ea80000300a00 */
[----:B------:R-:W2:Y:S04]  /*776f0*/  LDL.LU.64 R14, [R1+0xe98] ;  /* 0x000e9800010e7983 */ /* 0x000ea80000300a00 */
[----:B0-----:R-:W2:Y:S04]  /*77700*/  LDL.LU.64 R8, [R1+0xe80] ;  /* 0x000e800001087983 */ /* 0x001ea80000300a00 */
[----:B------:R-:W2:Y:S04]  /*77710*/  LDL.LU.64 R10, [R1+0xe88] ;  /* 0x000e8800010a7983 */ /* 0x000ea80000300a00 */
[----:B-1----:R-:W2:Y:S04]  /*77720*/  LDL.LU.64 R4, [R1+0xe70] ;  /* 0x000e700001047983 */ /* 0x002ea80000300a00 */
[----:B------:R-:W2:Y:S01]  /*77730*/  LDL.LU.64 R6, [R1+0xe78] ;  /* 0x000e780001067983 */ /* 0x000ea20000300a00 */
[----:B----4-:R-:W-:Y:S03]  /*77740*/  HMMA.16816.F32 R40, R28, R58, R40 ;  /* 0x0000003a1c28723c */ /* 0x010fe60000001828 */
[----:B------:R-:W4:Y:S04]  /*77750*/  LDL.LU.64 R56, [R1+0xe60] ;  /* 0x000e600001387983 */ /* 0x000f280000300a00 */
[----:B------:R-:W4:Y:S01]  /*77760*/  LDL.LU.64 R58, [R1+0xe68] ;  /* 0x000e6800013a7983 */ /* 0x000f220000300a00 */
[----:B------:R-:W-:-:S11]  /*77770*/  IMAD.MOV.U32 R33, RZ, RZ, R0 ;  /* 0x000000ffff217224 */ /* 0x000fd600078e0000 */
[----:B------:R0:W-:Y:S04]  /*77780*/  STL.64 [R1+0xed0], R40 ;  /* 0x000ed02801007387 */ /* 0x0001e80000100a00 */
[----:B------:R1:W-:Y:S04]  /*77790*/  STL.64 [R1+0xed8], R42 ;  /* 0x000ed82a01007387 */ /* 0x0003e80000100a00 */
[----:B0-----:R-:W4:Y:S04]  /*777a0*/  LDL.LU.64 R40, [R1+0xe50] ;  /* 0x000e500001287983 */ /* 0x001f280000300a00 */
[----:B-1----:R-:W4:Y:S04]  /*777b0*/  LDL.LU.64 R42, [R1+0xe58] ;  /* 0x000e5800012a7983 */ /* 0x002f280000300a00 */
[----:B------:R-:W4:Y:S04]  /*777c0*/  LDL.LU.64 R52, [R1+0xe40] ;  /* 0x000e400001347983 */ /* 0x000f280000300a00 */
[----:B------:R-:W4:Y:S01]  /*777d0*/  LDL.LU.64 R54, [R1+0xe48] ;  /* 0x000e480001367983 */ /* 0x000f220000300a00 */
[C---:B------:R-:W-:Y:S08]  /*777e0*/  HMMA.16816.F32 R20, R28.reuse, R48, R20 ;  /* 0x000000301c14723c */ /* 0x040ff00000001814 */
[C---:B------:R-:W-:Y:S08]  /*777f0*/  HMMA.16816.F32 R48, R28.reuse, R50, R44 ;  /* 0x000000321c30723c */ /* 0x040ff0000000182c */
[C---:B---3--:R-:W-:Y:S08]  /*77800*/  HMMA.16816.F32 R16, R28.reuse, R32, R16 ;  /* 0x000000201c10723c */ /* 0x048ff00000001810 */
[C---:B--2---:R-:W-:Y:S08]  /*77810*/  HMMA.16816.F32 R12, R28.reuse, R36, R12 ;  /* 0x000000241c0c723c */ /* 0x044ff0000000180c */
[C---:B------:R-:W-:Y:S08]  /*77820*/  HMMA.16816.F32 R36, R28.reuse, R38, R8 ;  /* 0x000000261c24723c */ /* 0x040ff00000001808 */
[C---:B------:R-:W-:Y:S01]  /*77830*/  HMMA.16816.F32 R4, R28.reuse, R34, R4 ;  /* 0x000000221c04723c */ /* 0x040fe20000001804 */
[----:B------:R-:W-:Y:S04]  /*77840*/  STL.64 [R1+0xec0], R20 ;  /* 0x000ec01401007387 */ /* 0x000fe80000100a00 */
[----:B------:R0:W-:Y:S03]  /*77850*/  STL.64 [R1+0xec8], R22 ;  /* 0x000ec81601007387 */ /* 0x0001e60000100a00 */
[C---:B----4-:R-:W-:Y:S01]  /*77860*/  HMMA.16816.F32 R56, R28.reuse, R60, R56 ;  /* 0x0000003c1c38723c */ /* 0x050fe20000001838 */
[----:B0-----:R-:W2:Y:S04]  /*77870*/  LDL.LU.64 R22, [R1+0x6bd8] ;  /* 0x006bd80001167983 */ /* 0x001ea80000300a00 */
[----:B------:R-:W3:Y:S04]  /*77880*/  LDL.LU.64 R20, [R1+0x6bd0] ;  /* 0x006bd00001147983 */ /* 0x000ee80000300a00 */
[----:B------:R-:W4:Y:S04]  /*77890*/  LDL.LU.64 R44, [R1+0xe30] ;  /* 0x000e3000012c7983 */ /* 0x000f280000300a00 */
[----:B------:R-:W4:Y:S04]  /*778a0*/  LDL.LU.64 R46, [R1+0xe38] ;  /* 0x000e3800012e7983 */ /* 0x000f280000300a00 */
        /* <DEDUP_REMOVED lines=27> */
[----:B------:R-:W3:Y:S01]  /*77a60*/  LDL.LU.64 R56, [R1+0x6b80] ;  /* 0x006b800001387983 */ /* 0x000ee20000300a00 */
        /* <DEDUP_REMOVED lines=34> */
[----:B------:R0:W-:-:S13]  /*77c90*/  STL.64 [R1+0x69b0], R48 ;  /* 0x0069b03001007387 */ /* 0x0001da0000100a00 */
[----:B------:R-:W-:Y:S04]  /*77ca0*/  STL.64 [R1+0xe00], R52 ;  /* 0x000e003401007387 */ /* 0x000fe80000100a00 */
[----:B------:R1:W-:Y:S04]  /*77cb0*/  STL.64 [R1+0xe08], R54 ;  /* 0x000e083601007387 */ /* 0x0003e80000100a00 */
[----:B0-----:R-:W2:Y:S04]  /*77cc0*/  LDL.LU.64 R48, [R1+0xdd0] ;  /* 0x000dd00001307983 */ /* 0x001ea80000300a00 */
[----:B------:R-:W2:Y:S01]  /*77cd0*/  LDL.LU.64 R50, [R1+0xdd8] ;  /* 0x000dd80001327983 */ /* 0x000ea20000300a00 */
[C---:B-1----:R-:W-:Y:S08]  /*77ce0*/  HMMA.16816.F32 R52, R28.reuse, R46, R32 ;  /* 0x0000002e1c34723c */ /* 0x042ff00000001820 */
        /* <DEDUP_REMOVED lines=10> */
[----:B------:R-:W4:Y:S04]  /*77d90*/  LDL.LU.64 R58, [R1+0xd88] ;  /* 0x000d8800013a7983 */ /* 0x000f280000300a00 */
[----:B------:R-:W4:Y:S04]  /*77da0*/  LDL.LU.64 R52, [R1+0xd70] ;  /* 0x000d700001347983 */ /* 0x000f280000300a00 */
[----:B------:R-:W4:Y:S04]  /*77db0*/  LDL.LU.64 R54, [R1+0xd78] ;  /* 0x000d780001367983 */ /* 0x000f280000300a00 */
[----:B------:R-:W-:Y:S04]  /*77dc0*/  STL.64 [R1+0x69e8], R46 ;  /* 0x0069e82e01007387 */ /* 0x000fe80000100a00 */
[----:B------:R0:W-:Y:S04]  /*77dd0*/  STL.64 [R1+0x69e0], R44 ;  /* 0x0069e02c01007387 */ /* 0x0001e80000100a00 */
[----:B0-----:R-:W4:Y:S04]  /*77de0*/  LDL.LU.64 R44, [R1+0xdc0] ;  /* 0x000dc000012c7983 */ /* 0x001f280000300a00 */
[----:B------:R-:W4:Y:S01]  /*77df0*/  LDL.LU.64 R46, [R1+0xdc8] ;  /* 0x000dc800012e7983 */ /* 0x000f220000300a00 */
[----:B--2---:R-:W-:-:S15]  /*77e00*/  HMMA.16816.F32 R48, R28, R42, R48 ;  /* 0x0000002a1c30723c */ /* 0x004fde0000001830 */
[----:B------:R-:W-:-:S04]  /*77e10*/  NOP ;  /* 0x0000000000007918 */ /* 0x000fc80000000000 */
[----:B------:R0:W-:Y:S04]  /*77e20*/  STL.64 [R1+0xdd0], R48 ;  /* 0x000dd03001007387 */ /* 0x0001e80000100a00 */
[----:B------:R1:W-:Y:S01]  /*77e30*/  STL.64 [R1+0xdd8], R50 ;  /* 0x000dd83201007387 */ /* 0x0003e20000100a00 */
[C---:B---3--:R-:W-:Y:S03]  /*77e40*/  HMMA.16816.F32 R4, R28.reuse, R38, R4 ;  /* 0x000000261c04723c */ /* 0x048fe60000001804 */
[----:B0-----:R-:W2:Y:S04]  /*77e50*/  LDL.LU.64 R48, [R1+0xd60] ;  /* 0x000d600001307983 */ /* 0x001ea80000300a00 */
[----:B-1----:R-:W2:Y:S01]  /*77e60*/  LDL.LU.64 R50, [R1+0xd68] ;  /* 0x000d680001327983 */ /* 0x002ea20000300a00 */
[C---:B----4-:R-:W-:Y:S08]  /*77e70*/  HMMA.16816.F32 R32, R28.reuse, R36, R32 ;  /* 0x000000241c20723c */ /* 0x050ff00000001820 */
[----:B------:R-:W-:-:S15]  /*77e80*/  HMMA.16816.F32 R44, R28, R40, R44 ;  /* 0x000000281c2c723c */ /* 0x000fde000000182c */
[----:B------:R-:W-:-:S04]  /*77e90*/  NOP ;  /* 0x0000000000007918 */ /* 0x000fc80000000000 */
        /* <DEDUP_REMOVED lines=20> */
[----:B------:R-:W-:Y:S10]  /*77fe0*/  STL.64 [R1+0x69a8], R34 ;  /* 0x0069a82201007387 */ /* 0x000ff40000100a00 */
[----:B------:R-:W-:Y:S04]  /*77ff0*/  STL.64 [R1+0xd90], R40 ;  /* 0x000d902801007387 */ /* 0x000fe80000100a00 */
[----:B------:R-:W-:Y:S04]  /*78000*/  STL.64 [R1+0xd98], R42 ;  /* 0x000d982a01007387 */ /* 0x000fe80000100a00 */
[----:B------:R0:W-:Y:S04]  /*78010*/  STL.64 [R1+0x69a0], R32 ;  /* 0x0069a02001007387 */ /* 0x0001e80000100a00 */
[----:B------:R-:W-:Y:S04]  /*78020*/  STL.64 [R1+0xd80], R36 ;  /* 0x000d802401007387 */ /* 0x000fe80000100a00 */
[----:B------:R1:W-:Y:S04]  /*78030*/  STL.64 [R1+0xd88], R38 ;  /* 0x000d882601007387 */ /* 0x0003e80000100a00 */
[----:B0-----:R-:W2:Y:S04]  /*78040*/  LDL.LU.64 R32, [R1+0xd40] ;  /* 0x000d400001207983 */ /* 0x001ea80000300a00 */
[----:B------:R-:W2:Y:S01]  /*78050*/  LDL.LU.64 R34, [R1+0xd48] ;  /* 0x000d480001227983 */ /* 0x000ea20000300a00 */
[----:B-1----:R-:W-:-:S15]  /*78060*/  HMMA.16816.F32 R36, R28, R2, R52 ;  /* 0x000000021c24723c */ /* 0x002fde0000001834 */
[----:B------:R-:W-:-:S04]  /*78070*/  NOP ;  /* 0x0000000000007918 */ /* 0x000fc80000000000 */
[----:B------:R-:W-:Y:S04]  /*78080*/  STL.64 [R1+0xd70], R36 ;  /* 0x000d702401007387 */ /* 0x000fe80000100a00 */
[----:B------:R0:W-:Y:S04]  /*78090*/  STL.64 [R1+0xd78], R38 ;  /* 0x000d782601007387 */ /* 0x0001e80000100a00 */
[----:B------:R-:W4:Y:S04]  /*780a0*/  LDL.LU.64 R56, [R1+0xd30] ;  /* 0x000d300001387983 */ /* 0x000f280000300a00 */
[----:B------:R-:W4:Y:S01]  /*780b0*/  LDL.LU.64 R58, [R1+0xd38] ;  /* 0x000d3800013a7983 */ /* 0x000f220000300a00 */
[----:B0-----:R-:W-:-:S15]  /*780c0*/  HMMA.16816.F32 R36, R28, R4, R48 ;  /* 0x000000041c24723c */ /* 0x001fde0000001830 */
[----:B------:R-:W-:-:S04]  /*780d0*/  NOP ;  /* 0x0000000000007918 */ /* 0x000fc80000000000 */
[----:B------:R-:W-:Y:S04]  /*780e0*/  STL.64 [R1+0xd60], R36 ;  /* 0x000d602401007387 */ /* 0x000fe80000100a00 */
[----:B------:R3:W-:Y:S04]  /*780f0*/  STL.64 [R1+0xd68], R38 ;  /* 0x000d682601007387 */ /* 0x0007e80000100a00 */
        /* <DEDUP_REMOVED lines=20> */
[----:B------:R4:W-:Y:S02]  /*78240*/  STL.64 [R1+0xd48], R6 ;  /* 0x000d480601007387 */ /* 0x0009e40000100a00 */
[----:B----4-:R-:W-:-:S15]  /*78250*/  HMMA.16816.F32 R4, R28, R10, R56 ;  /* 0x0000000a1c04723c */ /* 0x010fde0000001838 */
[----:B------:R-:W-:-:S04]  /*78260*/  NOP ;  /* 0x0000000000007918 */ /* 0x000fc80000000000 */
[----:B------:R-:W-:Y:S04]  /*78270*/  STL.64 [R1+0xd30], R4 ;  /* 0x000d300401007387 */ /* 0x000fe80000100a00 */
[----:B------:R-:W-:Y:S04]  /*78280*/  STL [R1+0xd38], R6 ;  /* 0x000d380601007387 */ /* 0x000fe80000100800 */
[----:B------:R-:W-:Y:S04]  /*78290*/  STL.64 [R1+0x6968], R10 ;  /* 0x0069680a01007387 */ /* 0x000fe80000100a00 */
[----:B------:R0:W-:Y:S02]  /*782a0*/  STL.64 [R1+0x6960], R8 ;  /* 0x0069600801007387 */ /* 0x0001e40000100a00 */
[----:B0-----:R-:W-:Y:S01]  /*782b0*/  HMMA.16816.F32 R8, R28, R12, R52 ;  /* 0x0000000c1c08723c */ /* 0x001fe20000001834 */
[----:B------:R-:W-:-:S05]  /*782c0*/  IMAD.MOV.U32 R0, RZ, RZ, R7 ;  /* 0x000000ffff007224 */ /* 0x000fca00078e0007 */
[----:B------:R-:W-:Y:S04]  /*782d0*/  STL [R1+0x5914], R0 ;  /* 0x0059140001007387 */ /* 0x000fe80000100800 */
[----:B------:R-:W-:Y:S09]  /*782e0*/  STL.64 [R1+0x6948], R14 ;  /* 0x0069480e01007387 */ /* 0x000ff20000100a00 */
[----:B------:R-:W-:Y:S01]  /*782f0*/  STL.64 [R1+0xd20], R8 ;  /* 0x000d200801007387 */ /* 0x000fe20000100a00 */
[C---:B---3--:R-:W-:Y:S03]  /*78300*/  HMMA.16816.F32 R4, R28.reuse, R14, R48 ;  /* 0x0000000e1c04723c */ /* 0x048fe60000001830 */
[----:B------:R0:W-:Y:S05]  /*78310*/  STL.64 [R1+0xd28], R10 ;  /* 0x000d280a01007387 */ /* 0x0001ea0000100a00 */
[C---:B0-----:R-:W-:Y:S01]  /*78320*/  HMMA.16816.F32 R8, R28.reuse, R16, R44 ;  /* 0x000000101c08723c */ /* 0x041fe2000000182c */
[----:B------:R-:W-:Y:S10]  /*78330*/  STL.64 [R1+0x6940], R12 ;  /* 0x0069400c01007387 */ /* 0x000ff40000100a00 */
[----:B------:R-:W-:Y:S04]  /*78340*/  STL.64 [R1+0xd10], R4 ;  /* 0x000d100401007387 */ /* 0x000fe80000100a00 */
[----:B------:R0:W-:Y:S04]  /*78350*/  STL.64 [R1+0xd18], R6 ;  /* 0x000d180601007387 */ /* 0x0001e80000100a00 */
[----:B------:R-:W-:Y:S01]  /*78360*/  STL.64 [R1+0x6938], R18 ;  /* 0x0069381201007387 */ /* 0x000fe20000100a00 */
[C---:B0-----:R-:W-:Y:S03]  /*78370*/  HMMA.16816.F32 R4, R28.reuse, R18, R40 ;  /* 0x000000121c04723c */ /* 0x041fe60000001828 */
[----:B------:R-:W-:Y:S04]  /*78380*/  STL.64 [R1+0xd00], R8 ;  /* 0x000d000801007387 */ /* 0x000fe80000100a00 */
[----:B------:R0:W-:Y:S02]  /*78390*/  STL.64 [R1+0xd08], R10 ;  /* 0x000d080a01007387 */ /* 0x0001e40000100a00 */
[----:B0-----:R-:W-:Y:S02]  /*783a0*/  HMMA.16816.F32 R8, R28, R20, R36 ;  /* 0x000000141c08723c */ /* 0x001fe40000001824 */
[----:B------:R-:W-:Y:S08]  /*783b0*/  STL.64 [R1+0x6930], R16 ;  /* 0x0069301001007387 */ /* 0x000ff00000100a00 */
[----:B------:R0:W-:Y:S04]  /*783c0*/  STL.64 [R1+0xcf0], R4 ;  /* 0x000cf00401007387 */ /* 0x0001e80000100a00 */
[----:B------:R1:W-:Y:S04]  /*783d0*/  STL.64 [R1+0xcf8], R6 ;  /* 0x000cf80601007387 */ /* 0x0003e80000100a00 */
[----:B0-----:R-:W3:Y:S04]  /*783e0*/  LDL.LU.64 R4, [R1+0xcc0] ;  /* 0x000cc00001047983 */ /* 0x001ee80000300a00 */
[----:B-1----:R-:W3:Y:S04]  /*783f0*/  LDL.LU.64 R6, [R1+0xcc8] ;  /* 0x000cc80001067983 */ /* 0x002ee80000300a00 */
[----:B------:R-:W-:Y:S04]  /*78400*/  STL.64 [R1+0xce0], R8 ;  /* 0x000ce00801007387 */ /* 0x000fe80000100a00 */
[----:B------:R2:W-:Y:S04]  /*78410*/  STL.64 [R1+0xce8], R10 ;  /* 0x000ce80a01007387 */ /* 0x0005e80000100a00 */
[----:B------:R-:W4:Y:S04]  /*78420*/  LDL.LU R40, [R1+0x3c20] ;  /* 0x003c200001287983 */ /* 0x000f280000300800 */
[----:B------:R-:W4:Y:S01]  /*78430*/  LDL.LU R41, [R1+0x3c1c] ;  /* 0x003c1c0001297983 */ /* 0x000f220000300800 */
[----:B------:R-:W-:-:S02]  /*78440*/  IMAD.MOV.U32 R55, RZ, RZ, R26 ;  /* 0x000000ffff377224 */ /* 0x000fc400078e001a */
[----:B------:R-:W-:Y:S02]  /*78450*/  IMAD.MOV.U32 R50, RZ, RZ, R24 ;  /* 0x000000ffff327224 */ /* 0x000fe400078e0018 */
[----:B------:R-:W-:Y:S01]  /*78460*/  IMAD.MOV.U32 R51, RZ, RZ, R25 ;  /* 0x000000ffff337224 */ /* 0x000fe200078e0019 */
[----:B--2---:R-:W-:-:S15]  /*78470*/  HMMA.16816.F32 R8, R28, R22, R32 ;  /* 0x000000161c08723c */ /* 0x004fde0000001820 */
[----:B------:R-:W-:-:S04]  /*78480*/  NOP ;  /* 0x0000000000007918 */ /* 0x000fc80000000000 */
[----:B------:R0:W-:Y:S04]  /*78490*/  STL.64 [R1+0xcd0], R8 ;  /* 0x000cd00801007387 */ /* 0x0001e80000100a00 */
[----:B------:R1:W-:Y:S04]  /*784a0*/  STL.64 [R1+0xcd8], R10 ;  /* 0x000cd80a01007387 */ /* 0x0003e80000100a00 */
[----:B------:R-:W2:Y:S04]  /*784b0*/  LDL.LU R54, [R1+0xd8] ;  /* 0x0000d80001367983 */ /* 0x000ea80000300800 */
[----:B------:R-:W2:Y:S04]  /*784c0*/  LDL.LU R26, [R1+0x6b1c] ;  /* 0x006b1c00011a7983 */ /* 0x000ea80000300800 */
[----:B------:R-:W2:Y:S04]  /*784d0*/  LDL.LU R38, [R1+0x3c28] ;  /* 0x003c280001267983 */ /* 0x000ea80000300800 */
[----:B------:R-:W2:Y:S04]  /*784e0*/  LDL.LU R39, [R1+0x3c24] ;  /* 0x003c240001277983 */ /* 0x000ea80000300800 */
[----:B------:R-:W2:Y:S04]  /*784f0*/  LDL.LU R56, [R1+0x3c30] ;  /* 0x003c300001387983 */ /* 0x000ea80000300800 */
[----:B------:R-:W2:Y:S04]  /*78500*/  LDL.LU R57, [R1+0x3c2c] ;  /* 0x003c2c0001397983 */ /* 0x000ea80000300800 */
[----:B------:R-:W3:Y:S04]  /*78510*/  LDL.LU R24, [R1+0x6b18] ;  /* 0x006b180001187983 */ /* 0x000ee80000300800 */
[----:B------:R-:W3:Y:S04]  /*78520*/  LDL.LU R25, [R1+0x6b14] ;  /* 0x006b140001197983 */ /* 0x000ee80000300800 */
[----:B------:R-:W4:Y:S04]  /*78530*/  LDL.LU R58, [R1+0x3c38] ;  /* 0x003c3800013a7983 */ /* 0x000f280000300800 */
[----:B------:R-:W4:Y:S04]  /*78540*/  LDL.LU R59, [R1+0x3c34] ;  /* 0x003c3400013b7983 */ /* 0x000f280000300800 */
[----:B------:R-:W4:Y:S01]  /*78550*/  LDL.LU R48, [R1+0xe8] ;  /* 0x0000e80001307983 */ /* 0x000f220000300800 */
[----:B---3--:R-:W-:Y:S01]  /*78560*/  HMMA.16816.F32 R4, R28, R24, R4 ;  /* 0x000000181c04723c */ /* 0x008fe20000001804 */
[----:B--2---:R-:W-:-:S02]  /*78570*/  IMAD.MOV.U32 R49, RZ, RZ, R26 ;  /* 0x000000ffff317224 */ /* 0x004fc400078e001a */
[----:B------:R-:W2:Y:S04]  /*78580*/  LDL.LU R26, [R1+0x6b10] ;  /* 0x006b1000011a7983 */ /* 0x000ea80000300800 */
[----:B------:R-:W-:Y:S04]  /*78590*/  STL.64 [R1+0x6ad8], R50 ;  /* 0x006ad83201007387 */ /* 0x000fe80000100a00 */
[----:B----4-:R-:W-:Y:S04]  /*785a0*/  STL.64 [R1+0x6ad0], R48 ;  /* 0x006ad03001007387 */ /* 0x010fe80000100a00 */
[----:B------:R-:W-:Y:S04]  /*785b0*/  STL.64 [R1+0x6958], R22 ;  /* 0x0069581601007387 */ /* 0x000fe80000100a00 */
[----:B------:R-:W-:Y:S04]  /*785c0*/  STL.64 [R1+0x6950], R20 ;  /* 0x0069501401007387 */ /* 0x000fe80000100a00 */
[----:B0-----:R-:W3:Y:S04]  /*785d0*/  LDL.LU.64 R8, [R1+0xc60] ;  /* 0x000c600001087983 */ /* 0x001ee80000300a00 */
[----:B-1----:R-:W3:Y:S04]  /*785e0*/  LDL.LU.64 R10, [R1+0xc68] ;  /* 0x000c6800010a7983 */ /* 0x002ee80000300a00 */
[----:B------:R0:W-:Y:S04]  /*785f0*/  STL.64 [R1+0xcc0], R4 ;  /* 0x000cc00401007387 */ /* 0x0001e80000100a00 */
[----:B------:R-:W-:Y:S04]  /*78600*/  STL.64 [R1+0xcc8], R6 ;  /* 0x000cc80601007387 */ /* 0x000fe80000100a00 */
[----:B------:R-:W4:Y:S04]  /*78610*/  LDL.LU R46, [R1+0xf0] ;  /* 0x0000f000012e7983 */ /* 0x000f280000300800 */
[----:B------:R-:W4:Y:S04]  /*78620*/  LDL.LU R47, [R1+0xf4] ;  /* 0x0000f400012f7983 */ /* 0x000f280000300800 */
[----:B------:R-:W3:Y:S01]  /*78630*/  LDL.LU R44, [R1+0xf8] ;  /* 0x0000f800012c7983 */ /* 0x000ee20000300800 */
[----:B------:R-:W-:-:S02]  /*78640*/  IMAD.MOV.U32 R52, RZ, RZ, R27 ;  /* 0x000000ffff347224 */ /* 0x000fc400078e001b */
[----:B--2---:R-:W-:Y:S02]  /*78650*/  IMAD.MOV.U32 R45, RZ, RZ, R26 ;  /* 0x000000ffff2d7224 */ /* 0x004fe400078e001a */
[----:B------:R-:W2:Y:S04]  /*78660*/  LDL.LU R26, [R1+0x6b0c] ;  /* 0x006b0c00011a7983 */ /* 0x000ea80000300800 */
[----:B----4-:R-:W-:Y:S04]  /*78670*/  STL.64 [R1+0x6ae8], R46 ;  /* 0x006ae82e01007387 */ /* 0x010fe80000100a00 */
[----:B---3--:R-:W-:Y:S04]  /*78680*/  STL.64 [R1+0x6ae0], R44 ;  /* 0x006ae02c01007387 */ /* 0x008fe80000100a00 */
[----:B------:R-:W3:Y:S04]  /*78690*/  LDL.LU R27, [R1+0x6b08] ;  /* 0x006b0800011b7983 */ /* 0x000ee80000300800 */
[----:B------:R-:W4:Y:S04]  /*786a0*/  LDL.LU R53, [R1+0xd4] ;  /* 0x0000d40001357983 */ /* 0x000f280000300800 */
[----:B------:R-:W-:Y:S01]  /*786b0*/  STL.64 [R1+0x6af8], R54 ;  /* 0x006af83601007387 */ /* 0x000fe20000100a00 */
[----:B0-----:R-:W-:-:S02]  /*786c0*/  IMAD R4, R41, 0x100, R40 ;  /* 0x0000010029047824 */ /* 0x001fc400078e0228 */
[----:B--2---:R-:W-:Y:S01]  /*786d0*/  IMAD.MOV.U32 R40, RZ, RZ, R26 ;  /* 0x000000ffff287224 */ /* 0x004fe200078e001a */
[----:B----4-:R0:W-:Y:S04]  /*786e0*/  STL.64 [R1+0x6af0], R52 ;  /* 0x006af03401007387 */ /* 0x0101e80000100a00 */
[----:B------:R-:W2:Y:S04]  /*786f0*/  LDL.LU R42, [R1+0x100] ;  /* 0x00010000012a7983 */ /* 0x000ea80000300800 */
[----:B------:R-:W2:Y:S04]  /*78700*/  LDL.LU R43, [R1+0x104] ;  /* 0x00010400012b7983 */ /* 0x000ea80000300800 */
[----:B------:R-:W4:Y:S01]  /*78710*/  LDL.LU R26, [R1+0x6b04] ;  /* 0x006b0400011a7983 */ /* 0x000f220000300800 */
[----:B---3--:R-:W-:-:S03]  /*78720*/  IMAD.MOV.U32 R41, RZ, RZ, R27 ;  /* 0x000000ffff297224 */ /* 0x008fc600078e001b */
[----:B------:R-:W4:Y:S04]  /*78730*/  LDL.LU R27, [R1+0x6b00] ;  /* 0x006b0000011b7983 */ /* 0x000f280000300800 */
[----:B------:R-:W3:Y:S04]  /*78740*/  LDL.LU R50, [R1+0x110] ;  /* 0x0001100001327983 */ /* 0x000ee80000300800 */
[----:B------:R-:W3:Y:S04]  /*78750*/  LDL.LU R51, [R1+0x114] ;  /* 0x0001140001337983 */ /* 0x000ee80000300800 */
[----:B------:R-:W2:Y:S01]  /*78760*/  LDL.LU R48, [R1+0x118] ;  /* 0x0001180001307983 */ /* 0x000ea20000300800 */
[----:B------:R-:W-:-:S03]  /*78770*/  IMAD R12, R57, 0x100, R56 ;  /* 0x00000100390c7824 */ /* 0x000fc600078e0238 */
[----:B------:R-:W2:Y:S04]  /*78780*/  LDL.LU R49, [R1+0x11c] ;  /* 0x00011c0001317983 */ /* 0x000ea80000300800 */
[----:B------:R-:W2:Y:S01]  /*78790*/  LDL.LU R56, [R1+0xc8] ;  /* 0x0000c80001387983 */ /* 0x000ea20000300800 */
[----:B----4-:R-:W-:-:S15]  /*787a0*/  HMMA.16816.F32 R8, R28, R26, R8 ;  /* 0x0000001a1c08723c */ /* 0x010fde0000001808 */
[----:B------:R-:W-:-:S04]  /*787b0*/  NOP ;  /* 0x0000000000007918 */ /* 0x000fc80000000000 */
[----:B------:R-:W-:Y:S04]  /*787c0*/  STL.64 [R1+0xc60], R8 ;  /* 0x000c600801007387 */ /* 0x000fe80000100a00 */
[----:B------:R-:W-:Y:S04]  /*787d0*/  STL.64 [R1+0xc68], R10 ;  /* 0x000c680a01007387 */ /* 0x000fe80000100a00 */
[----:B------:R-:W4:Y:S04]  /*787e0*/  LDL.LU R57, [R1+0xcc] ;  /* 0x0000cc0001397983 */ /* 0x000f280000300800 */
[----:B0-----:R-:W2:Y:S04]  /*787f0*/  LDL.LU.64 R52, [R1+0xc50] ;  /* 0x000c500001347983 */ /* 0x001ea80000300a00 */
[----:B------:R-:W2:Y:S04]  /*78800*/  LDL.LU.64 R54, [R1+0xc58] ;  /* 0x000c580001367983 */ /* 0x000ea80000300a00 */
[----:B------:R-:W-:Y:S04]  /*78810*/  STL.64 [R1+0x6978], R26 ;  /* 0x0069781a01007387 */ /* 0x000fe80000100a00 */
[----:B------:R0:W-:Y:S04]  /*78820*/  STL.64 [R1+0x6970], R24 ;  /* 0x0069701801007387 */ /* 0x0001e80000100a00 */
[----:B------:R-:W3:Y:S04]  /*78830*/  LDL.LU.64 R44, [R1+0xc40] ;  /* 0x000c4000012c7983 */ /* 0x000ee80000300a00 */
[----:B------:R-:W3:Y:S01]  /*78840*/  LDL.LU.64 R46, [R1+0xc48] ;  /* 0x000c4800012e7983 */ /* 0x000ee20000300a00 */
[----:B------:R-:W-:-:S02]  /*78850*/  IMAD R13, R39, 0x100, R38 ;  /* 0x00000100270d7824 */ /* 0x000fc400078e0226 */
[----:B------:R-:W-:Y:S01]  /*78860*/  IMAD R0, R59, 0x100, R58 ;  /* 0x000001003b007824 */ /* 0x000fe200078e023a */
[----:B------:R-:W-:Y:S02]  /*78870*/  F2FP.F16.E4M3.UNPACK_B R28, R4 ;  /* 0x00000004ff1c723e */ /* 0x000fe400020006ff */
[----:B------:R-:W-:Y:S01]  /*78880*/  F2FP.F16.E4M3.UNPACK_B R30, R12 ;  /* 0x0000000cff1e723e */ /* 0x000fe200020006ff */
[----:B------:R-:W4:Y:S01]  /*78890*/  LDL.LU.64 R36, [R1+0xc30] ;  /* 0x000c300001247983 */ /* 0x000f220000300a00 */
[----:B------:R-:W-:Y:S02]  /*788a0*/  F2FP.F16.E4M3.UNPACK_B R29, R13 ;  /* 0x0000000dff1d723e */ /* 0x000fe400020006ff */
[----:B------:R-:W-:Y:S01]  /*788b0*/  F2FP.F16.E4M3.UNPACK_B R31, R0 ;  /* 0x00000000ff1f723e */ /* 0x000fe200020006ff */
[----:B------:R-:W4:Y:S04]  /*788c0*/  LDL.LU.64 R38, [R1+0xc38] ;  /* 0x000c380001267983 */ /* 0x000f280000300a00 */
[----:B------:R-:W4:Y:S04]  /*788d0*/  LDL.LU.64 R32, [R1+0xc20] ;  /* 0x000c200001207983 */ /* 0x000f280000300a00 */
[----:B------:R-:W4:Y:S04]  /*788e0*/  LDL.LU.64 R34, [R1+0xc28] ;  /* 0x000c280001227983 */ /* 0x000f280000300a00 */
[----:B0-----:R-:W4:Y:S04]  /*788f0*/  LDL.LU.64 R24, [R1+0xbf0] ;  /* 0x000bf00001187983 */ /* 0x001f280000300a00 */
        /* <DEDUP_REMOVED lines=9> */
[----:B------:R-:W4:Y:S04]  /*78990*/  LDL.LU R58, [R1+0xc0] ;  /* 0x0000c000013a7983 */ /* 0x000f280000300800 */
[----:B------:R-:W4:Y:S04]  /*789a0*/  LDL.LU R59, [R1+0xc4] ;  /* 0x0000c400013b7983 */ /* 0x000f280000300800 */
[----:B------:R-:W4:Y:S04]  /*789b0*/  LDL.LU.64 R12, [R1+0xa60] ;  /* 0x000a6000010c7983 */ /* 0x000f280000300a00 */
        /* <DEDUP_REMOVED lines=9> */
[----:B------:R-:W-:Y:S04]  /*78a50*/  STL.64 [R1+0xc40], R48 ;  /* 0x000c403001007387 */ /* 0x000fe80000100a00 */
[----:B------:R0:W-:Y:S04]  /*78a60*/  STL.64 [R1+0xc48], R50 ;  /* 0x000c483201007387 */ /* 0x0001e80000100a00 */
[----:B0-----:R-:W3:Y:S04]  /*78a70*/  LDL.LU.64 R50, [R1+0x6ad8] ;  /* 0x006ad80001327983 */ /* 0x001ee80000300a00 */
[----:B------:R-:W3:Y:S01]  /*78a80*/  LDL.LU.64 R48, [R1+0x6ad0] ;  /* 0x006ad00001307983 */ /* 0x000ee20000300a00 */
[----:B----4-:R-:W-:-:S15]  /*78a90*/  HMMA.16816.F32 R36, R28, R40, R36 ;  /* 0x000000281c24723c */ /* 0x010fde0000001824 */
[----:B------:R-:W-:-:S04]  /*78aa0*/  NOP ;  /* 0x0000000000007918 */ /* 0x000fc80000000000 */
[----:B------:R-:W-:Y:S04]  /*78ab0*/  STL.64 [R1+0xc30], R36 ;  /* 0x000c302401007387 */ /* 0x000fe80000100a00 */
[----:B------:R0:W-:Y:S02]  /*78ac0*/  STL.64 [R1+0xc38], R38 ;  /* 0x000c382601007387 */ /* 0x0001e40000100a00 */
[----:B0-----:R-:W-:-:S15]  /*78ad0*/  HMMA.16816.F32 R36, R28, R42, R32 ;  /* 0x0000002a1c24723c */ /* 0x001fde0000001820 */
[----:B------:R-:W-:-:S04]  /*78ae0*/  NOP ;  /* 0x0000000000007918 */ /* 0x000fc80000000000 */
[----:B------:R-:W-:Y:S04]  /*78af0*/  STL.64 [R1+0xc20], R36 ;  /* 0x000c202401007387 */ /* 0x000fe80000100a00 */
[----:B------:R-:W-:Y:S01]  /*78b00*/  STL.64 [R1+0xc28], R38 ;  /* 0x000c282601007387 */ /* 0x000fe20000100a00 */
[C---:B--2---:R-:W-:Y:S08]  /*78b10*/  HMMA.16816.F32 R32, R28.reuse, R44, R24 ;  /* 0x0000002c1c20723c */ /* 0x044ff00000001818 */
[C---:B------:R-:W-:Y:S08]  /*78b20*/  HMMA.16816.F32 R24, R28.reuse, R46, R20 ;  /* 0x0000002e1c18723c */ /* 0x040ff00000001814 */
[C---:B---3--:R-:W-:Y:S08]  /*78b30*/  HMMA.16816.F32 R20, R28.reuse, R48, R16 ;  /* 0x000000301c14723c */ /* 0x048ff00000001810 */
[C---:B------:R-:W-:Y:S01]  /*78b40*/  HMMA.16816.F32 R16, R28.reuse, R50, R8 ;  /* 0x000000321c10723c */ /* 0x040fe20000001808 */
[----:B------:R-:W-:Y:S04]  /*78b50*/  STL.64 [R1+0xbf0], R32 ;  /* 0x000bf02001007387 */ /* 0x000fe80000100a00 */
[----:B------:R-:W-:Y:S04]  /*78b60*/  STL.64 [R1+0xbf8], R34 ;  /* 0x000bf82201007387 */ /* 0x000fe80000100a00 */
[----:B------:R-:W-:Y:S04]  /*78b70*/  STL.64 [R1+0xbe0], R24 ;  /* 0x000be01801007387 */ /* 0x000fe80000100a00 */
[----:B------:R-:W-:Y:S04]  /*78b80*/  STL.64 [R1+0xbe8], R26 ;  /* 0x000be81a01007387 */ /* 0x000fe80000100a00 */
[----:B------:R-:W2:Y:S01]  /*78b90*/  LDL.LU.64 R8, [R1+0xa40] ;  /* 0x000a400001087983 */ /* 0x000ea20000300a00 */
[C---:B------:R-:W-:Y:S03]  /*78ba0*/  HMMA.16816.F32 R12, R28.reuse, R52, R12 ;  /* 0x000000341c0c723c */ /* 0x040fe6000000180c */
[----:B------:R-:W-:Y:S04]  /*78bb0*/  STL.64 [R1+0xad0], R20 ;  /* 0x000ad01401007387 */ /* 0x000fe80000100a00 */
[----:B------:R-:W-:Y:S04]  /*78bc0*/  STL.64 [R1+0xad8], R22 ;  /* 0x000ad81601007387 */ /* 0x000fe80000100a00 */
[----:B------:R-:W2:Y:S04]  /*78bd0*/  LDL.LU.64 R10, [R1+0xa48] ;  /* 0x000a4800010a7983 */ /* 0x000ea80000300a00 */
[----:B------:R-:W-:Y:S04]  /*78be0*/  STL.64 [R1+0xaa0], R16 ;  /* 0x000aa01001007387 */ /* 0x000fe80000100a00 */
[----:B------:R0:W-:Y:S02]  /*78bf0*/  STL.64 [R1+0xaa8], R18 ;  /* 0x000aa81201007387 */ /* 0x0001e40000100a00 */
[----:B0-----:R-:W-:Y:S02]  /*78c00*/  HMMA.16816.F32 R16, R28, R54, R4 ;  /* 0x000000361c10723c */ /* 0x001fe40000001804 */
[----:B------:R-:W3:Y:S04]  /*78c10*/  LDL.LU.64 R4, [R1+0xa10] ;  /* 0x000a100001047983 */ /* 0x000ee80000300a00 */
[----:B------:R-:W3:-:S13]  /*78c20*/  LDL.LU.64 R6, [R1+0xa18] ;  /* 0x000a180001067983 */ /* 0x000eda0000300a00 */
[----:B------:R0:W-:Y:S04]  /*78c30*/  STL.64 [R1+0xa80], R16 ;  /* 0x000a801001007387 */ /* 0x0001e80000100a00 */
[----:B------:R1:W-:Y:S04]  /*78c40*/  STL.64 [R1+0xa88], R18 ;  /* 0x000a881201007387 */ /* 0x0003e80000100a00 */
[----:B------:R-:W4:Y:S04]  /*78c50*/  LDL.LU R54, [R1] ;  /* 0x0000000001367983 */ /* 0x000f280000300800 */
[----:B------:R-:W4:Y:S04]  /*78c60*/  LDL.LU R55, [R1+0x4] ;  /* 0x0000040001377983 */ /* 0x000f280000300800 */
[----:B------:R-:W4:Y:S04]  /*78c70*/  LDL.LU R52, [R1+0x8] ;  /* 0x0000080001347983 */ /* 0x000f280000300800 */
[----:B------:R0:W-:Y:S04]  /*78c80*/  STL.64 [R1+0xa60], R12 ;  /* 0x000a600c01007387 */ /* 0x0001e80000100a00 */
[----:B------:R0:W-:Y:S04]  /*78c90*/  STL.64 [R1+0xa68], R14 ;  /* 0x000a680e01007387 */ /* 0x0001e80000100a00 */
[----:B------:R-:W4:Y:S04]  /*78ca0*/  LDL.LU R53, [R1+0xc] ;  /* 0x00000c0001357983 */ /* 0x000f280000300800 */
[----:B------:R-:W4:Y:S04]  /*78cb0*/  LDL.LU R46, [R1+0xb0] ;  /* 0x0000b000012e7983 */ /* 0x000f280000300800 */
[----:B------:R-:W4:Y:S04]  /*78cc0*/  LDL.LU R47, [R1+0xb4] ;  /* 0x0000b400012f7983 */ /* 0x000f280000300800 */
[----:B------:R-:W4:Y:S04]  /*78cd0*/  LDL.LU R34, [R1+0xb8] ;  /* 0x0000b80001227983 */ /* 0x000f280000300800 */
[----:B------:R-:W4:Y:S04]  /*78ce0*/  LDL.LU R35, [R1+0xbc] ;  /* 0x0000bc0001237983 */ /* 0x000f280000300800 */
[----:B------:R-:W4:Y:S04]  /*78cf0*/  LDL.LU R44, [R1+0xa8] ;  /* 0x0000a800012c7983 */ /* 0x000f280000300800 */
[----:B------:R-:W4:Y:S01]  /*78d00*/  LDL.LU R45, [R1+0xac] ;  /* 0x0000ac00012d7983 */ /* 0x000f220000300800 */
[C---:B--2---:R-:W-:Y:S08]  /*78d10*/  HMMA.16816.F32 R8, R28.reuse, R56, R8 ;  /* 0x000000381c08723c */ /* 0x044ff00000001808 */
[C---:B---3--:R-:W-:Y:S01]  /*78d20*/  HMMA.16816.F32 R4, R28.reuse, R58, R4 ;  /* 0x0000003a1c04723c */ /* 0x048fe20000001804 */
[----:B----4-:R-:W-:Y:S04]  /*78d30*/  STL.64 [R1+0x6a18], R54 ;  /* 0x006a183601007387 */ /* 0x010fe80000100a00 */
[----:B------:R-:W-:Y:S04]  /*78d40*/  STL.64 [R1+0x6a10], R52 ;  /* 0x006a103401007387 */ /* 0x000fe80000100a00 */
[----:B------:R-:W2:Y:S04]  /*78d50*/  LDL.LU R50, [R1+0x10] ;  /* 0x0000100001327983 */ /* 0x000ea80000300800 */
[----:B------:R3:W-:Y:S04]  /*78d60*/  STL.64 [R1+0xa40], R8 ;  /* 0x000a400801007387 */ /* 0x0007e80000100a00 */
[----:B------:R4:W-:Y:S04]  /*78d70*/  STL.64 [R1+0xa48], R10 ;  /* 0x000a480a01007387 */ /* 0x0009e80000100a00 */
[----:B------:R-:W2:Y:S04]  /*78d80*/  LDL.LU R51, [R1+0x14] ;  /* 0x0000140001337983 */ /* 0x000ea80000300800 */
[----:B------:R-:W2:Y:S04]  /*78d90*/  LDL.LU R36, [R1+0xa0] ;  /* 0x0000a00001247983 */ /* 0x000ea80000300800 */
[----:B------:R-:W2:Y:S04]  /*78da0*/  LDL.LU R37, [R1+0xa4] ;  /* 0x0000a40001257983 */ /* 0x000ea80000300800 */
[----:B0-----:R-:W2:Y:S04]  /*78db0*/  LDL.LU.64 R16, [R1+0x9f0] ;  /* 0x0009f00001107983 */ /* 0x001ea80000300a00 */
[----:B-1----:R-:W2:Y:S04]  /*78dc0*/  LDL.LU.64 R18, [R1+0x9f8] ;  /* 0x0009f80001127983 */ /* 0x002ea80000300a00 */
[----:B------:R0:W-:Y:S04]  /*78dd0*/  STL.64 [R1+0xa10], R4 ;  /* 0x000a100401007387 */ /* 0x0001e80000100a00 */
[----:B------:R1:W-:Y:S04]  /*78de0*/  STL.64 [R1+0xa18], R6 ;  /* 0x000a180601007387 */ /* 0x0003e80000100a00 */
[----:B------:R-:W2:Y:S04]  /*78df0*/  LDL.LU.64 R12, [R1+0x9d0] ;  /* 0x0009d000010c7983 */ /* 0x000ea80000300a00 */
[----:B------:R-:W2:Y:S04]  /*78e00*/  LDL.LU.64 R14, [R1+0x9d8] ;  /* 0x0009d800010e7983 */ /* 0x000ea80000300a00 */
[----:B------:R-:W2:Y:S04]  /*78e10*/  LDL.LU R48, [R1+0x18] ;  /* 0x0000180001307983 */ /* 0x000ea80000300800 */
[----:B------:R-:W2:Y:S04]  /*78e20*/  LDL.LU R49, [R1+0x1c] ;  /* 0x00001c0001317983 */ /* 0x000ea80000300800 */
[----:B---3--:R-:W3:Y:S04]  /*78e30*/  LDL.LU.64 R8, [R1+0x9b0] ;  /* 0x0009b00001087983 */ /* 0x008ee80000300a00 */
[----:B----4-:R-:W3:Y:S04]  /*78e40*/  LDL.LU.64 R10, [R1+0x9b8] ;  /* 0x0009b800010a7983 */ /* 0x010ee80000300a00 */
        /* <DEDUP_REMOVED lines=10> */
[----:B0-----:R-:W4:Y:S04]  /*78ef0*/  LDL.LU.64 R4, [R1+0x990] ;  /* 0x0009900001047983 */ /* 0x001f280000300a00 */
[----:B-1----:R-:W4:Y:S01]  /*78f00*/  LDL.LU.64 R6, [R1+0x998] ;  /* 0x0009980001067983 */ /* 0x002f220000300a00 */
[C---:B--2---:R-:W-:Y:S08]  /*78f10*/  HMMA.16816.F32 R16, R28.reuse, R34, R16 ;  /* 0x000000221c10723c */ /* 0x044ff00000001810 */
[C---:B------:R-:W-:Y:S08]  /*78f20*/  HMMA.16816.F32 R12, R28.reuse, R46, R12 ;  /* 0x0000002e1c0c723c */ /* 0x040ff0000000180c */
[C---:B---3--:R-:W-:Y:S01]  /*78f30*/  HMMA.16816.F32 R8, R28.reuse, R44, R8 ;  /* 0x0000002c1c08723c */ /* 0x048fe20000001808 */
[----:B------:R-:W-:Y:S04]  /*78f40*/  STL.64 [R1+0x6a28], R50 ;  /* 0x006a283201007387 */ /* 0x000fe80000100a00 */
[----:B------:R-:W-:Y:S04]  /*78f50*/  STL.64 [R1+0x6a20], R48 ;  /* 0x006a203001007387 */ /* 0x000fe80000100a00 */
[----:B------:R-:W2:Y:S04]  /*78f60*/  LDL.LU R34, [R1+0x20] ;  /* 0x0000200001227983 */ /* 0x000ea80000300800 */
[----:B------:R0:W-:Y:S04]  /*78f70*/  STL.64 [R1+0x9f0], R16 ;  /* 0x0009f01001007387 */ /* 0x0001e80000100a00 */
[----:B------:R1:W-:Y:S04]  /*78f80*/  STL.64 [R1+0x9f8], R18 ;  /* 0x0009f81201007387 */ /* 0x0003e80000100a00 */
[----:B------:R-:W2:Y:S04]  /*78f90*/  LDL.LU R35, [R1+0x24] ;  /* 0x0000240001237983 */ /* 0x000ea80000300800 */
[----:B------:R-:W3:Y:S04]  /*78fa0*/  LDL.LU R46, [R1+0x28] ;  /* 0x00002800012e7983 */ /* 0x000ee80000300800 */
[----:B------:R0:W-:Y:S04]  /*78fb0*/  STL.64 [R1+0x9d0], R12 ;  /* 0x0009d00c01007387 */ /* 0x0001e80000100a00 */
[----:B------:R0:W-:Y:S04]  /*78fc0*/  STL.64 [R1+0x9d8], R14 ;  /* 0x0009d80e01007387 */ /* 0x0001e80000100a00 */
[----:B------:R-:W3:Y:S04]  /*78fd0*/  LDL.LU R47, [R1+0x2c] ;  /* 0x00002c00012f7983 */ /* 0x000ee80000300800 */
[----:B------:R-:W2:Y:S04]  /*78fe0*/  LDL.LU.64 R20, [R1+0x970] ;  /* 0x0009700001147983 */ /* 0x000ea80000300a00 */
[----:B------:R-:W2:Y:S04]  /*78ff0*/  LDL.LU.64 R22, [R1+0x978] ;  /* 0x0009780001167983 */ /* 0x000ea80000300a00 */
[----:B------:R1:W-:Y:S04]  /*79000*/  STL.64 [R1+0x9b0], R8 ;  /* 0x0009b00801007387 */ /* 0x0003e80000100a00 */
[----:B------:R2:W-:Y:S04]  /*79010*/  STL.64 [R1+0x9b8], R10 ;  /* 0x0009b80a01007387 */ /* 0x0005e80000100a00 */
[----:B0-----:R-:W2:Y:S04]  /*79020*/  LDL.LU.64 R16, [R1+0x950] ;  /* 0x0009500001107983 */ /* 0x001ea80000300a00 */
[----:B-1----:R-:W2:Y:S04]  /*79030*/  LDL.LU.64 R18, [R1+0x958] ;  /* 0x0009580001127983 */ /* 0x002ea80000300a00 */
[----:B------:R-:W2:Y:S04]  /*79040*/  LDL.LU R44, [R1+0x30] ;  /* 0x00003000012c7983 */ /* 0x000ea80000300800 */
[----:B------:R-:W2:Y:S01]  /*79050*/  LDL.LU R45, [R1+0x34] ;  /* 0x00003400012d7983 */ /* 0x000ea20000300800 */
[C---:B----4-:R-:W-:Y:S03]  /*79060*/  HMMA.16816.F32 R4, R28.reuse, R36, R4 ;  /* 0x000000241c04723c */ /* 0x050fe60000001804 */
[----:B---3--:R-:W-:Y:S04]  /*79070*/  STL.64 [R1+0x6a38], R46 ;  /* 0x006a382e01007387 */ /* 0x008fe80000100a00 */
[----:B--2---:R-:W-:Y:S04]  /*79080*/  STL.64 [R1+0x6a30], R44 ;  /* 0x006a302c01007387 */ /* 0x004fe80000100a00 */
[----:B------:R-:W2:Y:S04]  /*79090*/  LDL.LU.64 R12, [R1+0x930] ;  /* 0x00093000010c7983 */ /* 0x000ea80000300a00 */
[----:B------:R-:W2:Y:S04]  /*790a0*/  LDL.LU.64 R14, [R1+0x938] ;  /* 0x00093800010e7983 */ /* 0x000ea80000300a00 */
[----:B------:R0:W-:Y:S04]  /*790b0*/  STL.64 [R1+0x990], R4 ;  /* 0x0009900401007387 */ /* 0x0001e80000100a00 */
[----:B------:R1:W-:Y:S04]  /*790c0*/  STL.64 [R1+0x998], R6 ;  /* 0x0009980601007387 */ /* 0x0003e80000100a00 */
[----:B------:R-:W3:Y:S04]  /*790d0*/  LDL.LU.64 R8, [R1+0x910] ;  /* 0x0009100001087983 */ /* 0x000ee80000300a00 */
[----:B------:R-:W3:Y:S04]  /*790e0*/  LDL.LU.64 R10, [R1+0x918] ;  /* 0x00091800010a7983 */ /* 0x000ee80000300a00 */
[----:B0-----:R-:W4:Y:S04]  /*790f0*/  LDL.LU.64 R4, [R1+0x8f0] ;  /* 0x0008f00001047983 */ /* 0x001f280000300a00 */
[----:B-1----:R-:W4:Y:S04]  /*79100*/  LDL.LU.64 R6, [R1+0x8f8] ;  /* 0x0008f80001067983 */ /* 0x002f280000300a00 */
[----:B------:R-:W2:Y:S04]  /*79110*/  LDL.LU R32, [R1+0x38] ;  /* 0x0000380001207983 */ /* 0x000ea80000300800 */
[----:B------:R-:W2:Y:S01]  /*79120*/  LDL.LU R33, [R1+0x3c] ;  /* 0x00003c0001217983 */ /* 0x000ea20000300800 */
[C---:B------:R-:W-:Y:S08]  /*79130*/  HMMA.16816.F32 R20, R28.reuse, R38, R20 ;  /* 0x000000261c14723c */ /* 0x040ff00000001814 */
[C---:B------:R-:W-:Y:S01]  /*79140*/  HMMA.16816.F32 R16, R28.reuse, R40, R16 ;  /* 0x000000281c10723c */ /* 0x040fe20000001810 */
[----:B------:R-:W-:Y:S04]  /*79150*/  STL.64 [R1+0x6a48], R34 ;  /* 0x006a482201007387 */ /* 0x000fe80000100a00 */
[----:B--2---:R-:W-:Y:S04]  /*79160*/  STL.64 [R1+0x6a40], R32 ;  /* 0x006a402001007387 */ /* 0x004fe80000100a00 */
[----:B------:R-:W2:Y:S04]  /*79170*/  LDL.LU R50, [R1+0x40] ;  /* 0x0000400001327983 */ /* 0x000ea80000300800 */
[----:B------:R-:W-:Y:S04]  /*79180*/  STL.64 [R1+0x970], R20 ;  /* 0x0009701401007387 */ /* 0x000fe80000100a00 */
[----:B------:R-:W-:Y:S04]  /*79190*/  STL.64 [R1+0x978], R22 ;  /* 0x0009781601007387 */ /* 0x000fe80000100a00 */
[----:B------:R-:W2:Y:S04]  /*791a0*/  LDL.LU R51, [R1+0x44] ;  /* 0x0000440001337983 */ /* 0x000ea80000300800 */
[----:B------:R-:W2:Y:S04]  /*791b0*/  LDL.LU R48, [R1+0x48] ;  /* 0x0000480001307983 */ /* 0x000ea80000300800 */
[----:B------:R-:W-:Y:S04]  /*791c0*/  STL.64 [R1+0x950], R16 ;  /* 0x0009501001007387 */ /* 0x000fe80000100a00 */
[----:B------:R-:W-:Y:S04]  /*791d0*/  STL.64 [R1+0x958], R18 ;  /* 0x0009581201007387 */ /* 0x000fe80000100a00 */
[----:B------:R-:W2:Y:S01]  /*791e0*/  LDL.LU R49, [R1+0x4c] ;  /* 0x00004c0001317983 */ /* 0x000ea20000300800 */
[C---:B------:R-:W-:Y:S08]  /*791f0*/  HMMA.16816.F32 R12, R28.reuse, R42, R12 ;  /* 0x0000002a1c0c723c */ /* 0x040ff0000000180c */
[C---:B---3--:R-:W-:Y:S08]  /*79200*/  HMMA.16816.F32 R8, R28.reuse, R56, R8 ;  /* 0x000000381c08723c */ /* 0x048ff00000001808 */
[C---:B----4-:R-:W-:Y:S01]  /*79210*/  HMMA.16816.F32 R4, R28.reuse, R58, R4 ;  /* 0x0000003a1c04723c */ /* 0x050fe20000001804 */
[----:B--2---:R0:W-:Y:S04]  /*79220*/  STL.64 [R1+0x6a58], R50 ;  /* 0x006a583201007387 */ /* 0x0041e80000100a00 */
[----:B------:R1:W-:Y:S04]  /*79230*/  STL.64 [R1+0x6a50], R48 ;  /* 0x006a503001007387 */ /* 0x0003e80000100a00 */
[----:B0-----:R-:W2:Y:S04]  /*79240*/  LDL.LU R50, [R1+0x50] ;  /* 0x0000500001327983 */ /* 0x001ea80000300800 */
[----:B------:R-:W-:Y:S04]  /*79250*/  STL.64 [R1+0x930], R12 ;  /* 0x0009300c01007387 */ /* 0x000fe80000100a00 */
[----:B------:R-:W-:Y:S04]  /*79260*/  STL.64 [R1+0x938], R14 ;  /* 0x0009380e01007387 */ /* 0x000fe80000100a00 */
[----:B------:R-:W2:Y:S04]  /*79270*/  LDL.LU R51, [R1+0x54] ;  /* 0x0000540001337983 */ /* 0x000ea80000300800 */
[----:B--2---:R0:W-:Y:S04]  /*79280*/  STL.64 [R1+0x6a70], R50 ;  /* 0x006a703201007387 */ /* 0x0041e80000100a00 */
[----:B-1----:R-:W2:Y:S04]  /*79290*/  LDL.LU R48, [R1+0x58] ;  /* 0x0000580001307983 */ /* 0x002ea80000300800 */
[----:B------:R-:W-:Y:S04]  /*792a0*/  STL.64 [R1+0x910], R8 ;  /* 0x0009100801007387 */ /* 0x000fe80000100a00 */
[----:B------:R-:W-:Y:S04]  /*792b0*/  STL.64 [R1+0x918], R10 ;  /* 0x0009180a01007387 */ /* 0x000fe80000100a00 */
[----:B------:R-:W-:Y:S04]  /*792c0*/  STL.64 [R1+0x8f0], R4 ;  /* 0x0008f00401007387 */ /* 0x000fe80000100a00 */
[----:B------:R-:W-:Y:S04]  /*792d0*/  STL.64 [R1+0x8f8], R6 ;  /* 0x0008f80601007387 */ /* 0x000fe80000100a00 */
[----:B------:R-:W2:Y:S04]  /*792e0*/  LDL.LU R49, [R1+0x5c] ;  /* 0x00005c0001317983 */ /* 0x000ea80000300800 */
[----:B0-----:R-:W3:Y:S04]  /*792f0*/  LDL.LU R50, [R1+0x60] ;  /* 0x0000600001327983 */ /* 0x001ee80000300800 */
[----:B------:R-:W3:Y:S04]  /*79300*/  LDL.LU R51, [R1+0x64] ;  /* 0x0000640001337983 */ /* 0x000ee80000300800 */
[----:B--2---:R0:W-:Y:S04]  /*79310*/  STL.64 [R1+0x6a88], R48 ;  /* 0x006a883001007387 */ /* 0x0041e80000100a00 */
[----:B0-----:R-:W2:Y:S04]  /*79320*/  LDL.LU R48, [R1+0x68] ;  /* 0x0000680001307983 */ /* 0x001ea80000300800 */
[----:B------:R-:W2:Y:S04]  /*79330*/  LDL.LU R49, [R1+0x6c] ;  /* 0x00006c0001317983 */ /* 0x000ea80000300800 */
[----:B---3--:R0:W-:Y:S04]  /*79340*/  STL.64 [R1+0x6aa0], R50 ;  /* 0x006aa03201007387 */ /* 0x0081e80000100a00 */
[----:B0-----:R-:W3:Y:S04]  /*79350*/  LDL.LU R50, [R1+0x70] ;  /* 0x0000700001327983 */ /* 0x001ee80000300800 */
[----:B------:R-:W3:Y:S04]  /*79360*/  LDL.LU R51, [R1+0x74] ;  /* 0x0000740001337983 */ /* 0x000ee80000300800 */
[----:B--2---:R-:W-:Y:S04]  /*79370*/  STL.64 [R1+0x6ab8], R48 ;  /* 0x006ab83001007387 */ /* 0x004fe80000100a00 */
[----:B------:R-:W2:Y:S04]  /*79380*/  LDL.LU.64 R32, [R1+0x830] ;  /* 0x0008300001207983 */ /* 0x000ea80000300a00 */
        /* <DEDUP_REMOVED lines=70> */
[----:B------:R-:W-:Y:S04]  /*797f0*/  STL.64 [R1+0x850], R48 ;  /* 0x0008503001007387 */ /* 0x000fe80000100a00 */
[----:B------:R0:W-:Y:S04]  /*79800*/  STL.64 [R1+0x858], R50 ;  /* 0x0008583201007387 */ /* 0x0001e80000100a00 */
[----:B0-----:R-:W2:Y:S04]  /*79810*/  LDL.LU.64 R50, [R1+0x6a58] ;  /* 0x006a580001327983 */ /* 0x001ea80000300a00 */
[----:B------:R-:W3:Y:S02]  /*79820*/  LDL.LU.64 R48, [R1+0x6a50] ;  /* 0x006a500001307983 */ /* 0x000ee40000300a00 */
[----:B---3--:R-:W-:-:S15]  /*79830*/  HMMA.16816.F32 R32, R28, R48, R32 ;  /* 0x000000301c20723c */ /* 0x008fde0000001820 */
[----:B------:R-:W-:-:S04]  /*79840*/  NOP ;  /* 0x0000000000007918 */ /* 0x000fc80000000000 */
[----:B------:R-:W-:Y:S04]  /*79850*/  STL.64 [R1+0x830], R32 ;  /* 0x0008302001007387 */ /* 0x000fe80000100a00 */
[----:B------:R0:W-:Y:S04]  /*79860*/  STL.64 [R1+0x838], R34 ;  /* 0x0008382201007387 */ /* 0x0001e80000100a00 */
[----:B0-----:R-:W3:Y:S04]  /*79870*/  LDL.LU.64 R34, [R1+0x6a48] ;  /* 0x006a480001227983 */ /* 0x001ee80000300a00 */
[----:B------:R-:W4:Y:S01]  /*79880*/  LDL.LU.64 R32, [R1+0x6a40] ;  /* 0x006a400001207983 */ /* 0x000f220000300a00 */
[----:B--2---:R-:W-:Y:S03]  /*79890*/  HMMA.16816.F32 R48, R28, R50, R44 ;  /* 0x000000321c30723c */ /* 0x004fe6000000182c */
[----:B------:R-:W2:Y:S04]  /*798a0*/  LDL.LU.64 R46, [R1+0x6a38] ;  /* 0x006a3800012e7983 */ /* 0x000ea80000300a00 */
[----:B------:R-:W2:-:S12]  /*798b0*/  LDL.LU.64 R44, [R1+0x6a30] ;  /* 0x006a3000012c7983 */ /* 0x000e980000300a00 */
        /* <DEDUP_REMOVED lines=9> */
[----:B------:R-:W4:Y:S01]  /*79950*/  LDL.LU.64 R52, [R1+0x6a10] ;  /* 0x006a100001347983 */ /* 0x000f220000300a00 */
[C---:B--2---:R-:W-:Y:S08]  /*79960*/  HMMA.16816.F32 R36, R28.reuse, R44, R36 ;  /* 0x0000002c1c24723c */ /* 0x044ff00000001824 */
[C---:B------:R-:W-:Y:S08]  /*79970*/  HMMA.16816.F32 R44, R28.reuse, R46, R40 ;  /* 0x0000002e1c2c723c */ /* 0x040ff00000001828 */
[C---:B---3--:R-:W-:Y:S08]  /*79980*/  HMMA.16816.F32 R32, R28.reuse, R34, R56 ;  /* 0x000000221c20723c */ /* 0x048ff00000001838 */
[C---:B------:R-:W-:Y:S08]  /*79990*/  HMMA.16816.F32 R24, R28.reuse, R48, R24 ;  /* 0x000000301c18723c */ /* 0x040ff00000001818 */
[C---:B------:R-:W-:Y:S08]  /*799a0*/  HMMA.16816.F32 R20, R28.reuse, R50, R20 ;  /* 0x000000321c14723c */ /* 0x040ff00000001814 */
[C---:B------:R-:W-:Y:S01]  /*799b0*/  HMMA.16816.F32 R8, R28.reuse, R60, R8 ;  /* 0x0000003c1c08723c */ /* 0x040fe20000001808 */
        /* <DEDUP_REMOVED lines=8> */
[----:B0-----:R-:W2:Y:S04]  /*79a40*/  LDL.LU.64 R46, [R1+0x69e8] ;  /* 0x0069e800012e7983 */ /* 0x001ea80000300a00 */
[----:B------:R-:W2:Y:S04]  /*79a50*/  LDL.LU.64 R44, [R1+0x69e0] ;  /* 0x0069e000012c7983 */ /* 0x000ea80000300a00 */
[----:B------:R-:W2:Y:S04]  /*79a60*/  LDL.LU.64 R58, [R1+0x69d8] ;  /* 0x0069d800013a7983 */ /* 0x000ea80000300a00 */
[----:B------:R-:W3:Y:S04]  /*79a70*/  LDL.LU.64 R56, [R1+0x69d0] ;  /* 0x0069d00001387983 */ /* 0x000ee80000300a00 */
[----:B------:R0:W-:Y:S04]  /*79a80*/  STL.64 [R1+0x790], R32 ;  /* 0x0007902001007387 */ /* 0x0001e80000100a00 */
[----:B------:R1:W-:Y:S04]  /*79a90*/  STL.64 [R1+0x798], R34 ;  /* 0x0007982201007387 */ /* 0x0003e80000100a00 */
[----:B------:R0:W-:Y:S04]  /*79aa0*/  STL.64 [R1+0x770], R24 ;  /* 0x0007701801007387 */ /* 0x0001e80000100a00 */
[----:B------:R0:W-:Y:S04]  /*79ab0*/  STL.64 [R1+0x778], R26 ;  /* 0x0007781a01007387 */ /* 0x0001e80000100a00 */
[----:B------:R0:W-:Y:S04]  /*79ac0*/  STL.64 [R1+0x750], R20 ;  /* 0x0007501401007387 */ /* 0x0001e80000100a00 */
[----:B------:R0:W-:Y:S01]  /*79ad0*/  STL.64 [R1+0x758], R22 ;  /* 0x0007581601007387 */ /* 0x0001e20000100a00 */
[C---:B----4-:R-:W-:Y:S08]  /*79ae0*/  HMMA.16816.F32 R16, R28.reuse, R52, R16 ;  /* 0x000000341c10723c */ /* 0x050ff00000001810 */
[C---:B------:R-:W-:Y:S11]  /*79af0*/  HMMA.16816.F32 R12, R28.reuse, R54, R12 ;  /* 0x000000361c0c723c */ /* 0x040ff6000000180c */
[----:B------:R4:W-:Y:S04]  /*79b00*/  STL.64 [R1+0x730], R16 ;  /* 0x0007301001007387 */ /* 0x0009e80000100a00 */
[----:B------:R0:W-:Y:S04]  /*79b10*/  STL.64 [R1+0x738], R18 ;  /* 0x0007381201007387 */ /* 0x0001e80000100a00 */
[----:B------:R0:W-:Y:S04]  /*79b20*/  STL.64 [R1+0x710], R12 ;  /* 0x0007100c01007387 */ /* 0x0001e80000100a00 */
[----:B------:R0:W-:Y:S04]  /*79b30*/  STL.64 [R1+0x718], R14 ;  /* 0x0007180e01007387 */ /* 0x0001e80000100a00 */
[----:B------:R-:W3:Y:S04]  /*79b40*/  LDL.LU.64 R52, [R1+0x6b0] ;  /* 0x0006b00001347983 */ /* 0x000ee80000300a00 */
[----:B------:R0:W-:Y:S04]  /*79b50*/  STL.64 [R1+0x6f0], R8 ;  /* 0x0006f00801007387 */ /* 0x0001e80000100a00 */
[----:B------:R0:W-:Y:S04]  /*79b60*/  STL.64 [R1+0x6f8], R10 ;  /* 0x0006f80a01007387 */ /* 0x0001e80000100a00 */
[----:B------:R-:W3:Y:S01]  /*79b70*/  LDL.LU.64 R54, [R1+0x6b8] ;  /* 0x0006b80001367983 */ /* 0x000ee20000300a00 */
[----:B--2---:R-:W-:-:S15]  /*79b80*/  HMMA.16816.F32 R4, R28, R58, R4 ;  /* 0x0000003a1c04723c */ /* 0x004fde0000001804 */
[----:B------:R-:W-:-:S04]  /*79b90*/  NOP ;  /* 0x0000000000007918 */ /* 0x000fc80000000000 */
[----:B------:R2:W-:Y:S04]  /*79ba0*/  STL.64 [R1+0x6d0], R4 ;  /* 0x0006d00401007387 */ /* 0x0005e80000100a00 */
[----:B------:R0:W-:Y:S04]  /*79bb0*/  STL.64 [R1+0x6d8], R6 ;  /* 0x0006d80601007387 */ /* 0x0001e80000100a00 */
[----:B------:R-:W3:Y:S04]  /*79bc0*/  LDL.LU.64 R48, [R1+0x690] ;  /* 0x0006900001307983 */ /* 0x000ee80000300a00 */
[----:B------:R-:W3:Y:S04]  /*79bd0*/  LDL.LU.64 R50, [R1+0x698] ;  /* 0x0006980001327983 */ /* 0x000ee80000300a00 */
[----:B0-----:R-:W3:Y:S04]  /*79be0*/  LDL.LU.64 R32, [R1+0x650] ;  /* 0x0006500001207983 */ /* 0x001ee80000300a00 */
[----:B-1----:R-:W3:Y:S04]  /*79bf0*/  LDL.LU.64 R34, [R1+0x658] ;  /* 0x0006580001227983 */ /* 0x002ee80000300a00 */
[----:B------:R-:W3:Y:S04]  /*79c00*/  LDL.LU.64 R24, [R1+0x630] ;  /* 0x0006300001187983 */ /* 0x000ee80000300a00 */
[----:B------:R-:W3:Y:S04]  /*79c10*/  LDL.LU.64 R26, [R1+0x638] ;  /* 0x00063800011a7983 */ /* 0x000ee80000300a00 */
[----:B------:R-:W3:Y:S04]  /*79c20*/  LDL.LU.64 R20, [R1+0x610] ;  /* 0x0006100001147983 */ /* 0x000ee80000300a00 */
[----:B------:R-:W3:Y:S04]  /*79c30*/  LDL.LU.64 R22, [R1+0x618] ;  /* 0x0006180001167983 */ /* 0x000ee80000300a00 */
[----:B----4-:R-:W4:Y:S04]  /*79c40*/  LDL.LU.64 R16, [R1+0x5f0] ;  /* 0x0005f00001107983 */ /* 0x010f280000300a00 */
[----:B------:R-:W4:Y:S04]  /*79c50*/  LDL.LU.64 R18, [R1+0x5f8] ;  /* 0x0005f80001127983 */ /* 0x000f280000300a00 */
[----:B------:R-:W4:Y:S04]  /*79c60*/  LDL.LU.64 R12, [R1+0x5d0] ;  /* 0x0005d000010c7983 */ /* 0x000f280000300a00 */
[----:B------:R-:W4:Y:S04]  /*79c70*/  LDL.LU.64 R14, [R1+0x5d8] ;  /* 0x0005d800010e7983 */ /* 0x000f280000300a00 */
[----:B------:R-:W4:Y:S04]  /*79c80*/  LDL.LU.64 R8, [R1+0x5b0] ;  /* 0x0005b00001087983 */ /* 0x000f280000300a00 */
[----:B------:R-:W4:Y:S04]  /*79c90*/  LDL.LU.64 R10, [R1+0x5b8] ;  /* 0x0005b800010a7983 */ /* 0x000f280000300a00 */
[----:B--2---:R-:W2:Y:S04]  /*79ca0*/  LDL.LU.64 R4, [R1+0x590] ;  /* 0x0005900001047983 */ /* 0x004ea80000300a00 */
[----:B------:R-:W2:Y:S04]  /*79cb0*/  LDL.LU.64 R6, [R1+0x598] ;  /* 0x0005980001067983 */ /* 0x000ea80000300a00 */
[----:B------:R-:W2:Y:S04]  /*79cc0*/  LDL.LU R58, [R1+0x3c44] ;  /* 0x003c4400013a7983 */ /* 0x000ea80000300800 */
[----:B------:R-:W2:Y:S04]  /*79cd0*/  LDL.LU R59, [R1+0x3c50] ;  /* 0x003c5000013b7983 */ /* 0x000ea80000300800 */
[----:B------:R-:W4:Y:S04]  /*79ce0*/  LDL.LU R60, [R1+0x3c4c] ;  /* 0x003c4c00013c7983 */ /* 0x000f280000300800 */
[----:B------:R-:W4:Y:S04]  /*79cf0*/  LDL.LU R61, [R1+0x3c58] ;  /* 0x003c5800013d7983 */ /* 0x000f280000300800 */
[----:B------:R-:W4:Y:S01]  /*79d00*/  LDL.LU R0, [R1+0x3c54] ;  /* 0x003c540001007983 */ /* 0x000f220000300800 */
[----:B---3--:R-:W-:-:S15]  /*79d10*/  HMMA.16816.F32 R52, R28, R56, R52 ;  /* 0x000000381c34723c */ /* 0x008fde0000001834 */
[----:B------:R-:W-:-:S04]  /*79d20*/  NOP ;  /* 0x0000000000007918 */ /* 0x000fc80000000000 */
[----:B------:R-:W-:Y:S04]  /*79d30*/  STL.64 [R1+0x6b0], R52 ;  /* 0x0006b03401007387 */ /* 0x000fe80000100a00 */
[----:B------:R0:W-:Y:S04]  /*79d40*/  STL.64 [R1+0x6b8], R54 ;  /* 0x0006b83601007387 */ /* 0x0001e80000100a00 */
[----:B0-----:R-:W3:Y:S04]  /*79d50*/  LDL.LU.64 R54, [R1+0x69c8] ;  /* 0x0069c80001367983 */ /* 0x001ee80000300a00 */
[----:B------:R-:W4:Y:S04]  /*79d60*/  LDL.LU.64 R52, [R1+0x69c0] ;  /* 0x0069c00001347983 */ /* 0x000f280000300a00 */
[----:B------:R-:W4:Y:S04]  /*79d70*/  LDL.LU R56, [R1+0x3c3c] ;  /* 0x003c3c0001387983 */ /* 0x000f280000300800 */
[----:B------:R-:W4:Y:S04]  /*79d80*/  LDL.LU R57, [R1+0x3c48] ;  /* 0x003c480001397983 */ /* 0x000f280000300800 */
[----:B--2---:R-:W-:Y:S01]  /*79d90*/  STL.64 [R1+0x6998], R58 ;  /* 0x0069983a01007387 */ /* 0x004fe20000100a00 */
[C---:B---3--:R-:W-:Y:S03]  /*79da0*/  HMMA.16816.F32 R48, R28.reuse, R54, R48 ;  /* 0x000000361c30723c */ /* 0x048fe60000001830 */
[----:B----4-:R0:W-:Y:S04]  /*79db0*/  STL.64 [R1+0x6990], R56 ;  /* 0x0069903801007387 */ /* 0x0101e80000100a00 */
[----:B0-----:R-:W2:Y:S04]  /*79dc0*/  LDL.LU.64 R56, [R1+0x670] ;  /* 0x0006700001387983 */ /* 0x001ea80000300a00 */
[----:B------:R-:W2:Y:S08]  /*79dd0*/  LDL.LU.64 R58, [R1+0x678] ;  /* 0x00067800013a7983 */ /* 0x000eb00000300a00 */
[----:B------:R-:W-:Y:S04]  /*79de0*/  STL.64 [R1+0x690], R48 ;  /* 0x0006903001007387 */ /* 0x000fe80000100a00 */
[----:B------:R0:W-:Y:S04]  /*79df0*/  STL.64 [R1+0x698], R50 ;  /* 0x0006983201007387 */ /* 0x0001e80000100a00 */
[----:B0-----:R-:W3:Y:S04]  /*79e00*/  LDL.LU.64 R50, [R1+0x69b8] ;  /* 0x0069b80001327983 */ /* 0x001ee80000300a00 */
[----:B------:R-:W4:Y:S01]  /*79e10*/  LDL.LU.64 R48, [R1+0x69b0] ;  /* 0x0069b00001307983 */ /* 0x000f220000300a00 */
[C---:B------:R-:W-:Y:S08]  /*79e20*/  HMMA.16816.F32 R20, R28.reuse, R46, R20 ;  /* 0x0000002e1c14723c */ /* 0x040ff00000001814 */
[C---:B------:R-:W-:Y:S08]  /*79e30*/  HMMA.16816.F32 R16, R28.reuse, R44, R16 ;  /* 0x0000002c1c10723c */ /* 0x040ff00000001810 */
[C---:B------:R-:W-:Y:S08]  /*79e40*/  HMMA.16816.F32 R12, R28.reuse, R42, R12 ;  /* 0x0000002a1c0c723c */ /* 0x040ff0000000180c */
[C---:B------:R-:W-:Y:S01]  /*79e50*/  HMMA.16816.F32 R8, R28.reuse, R40, R8 ;  /* 0x000000281c08723c */ /* 0x040fe20000001808 */
[----:B------:R-:W4:Y:S07]  /*79e60*/  LDL.LU R55, [R1+0x3c40] ;  /* 0x003c400001377983 */ /* 0x000f2e0000300800 */
[C---:B--2---:R-:W-:Y:S08]  /*79e70*/  HMMA.16816.F32 R56, R28.reuse, R52, R56 ;  /* 0x000000341c38723c */ /* 0x044ff00000001838 */
[C---:B---3--:R-:W-:Y:S08]  /*79e80*/  HMMA.16816.F32 R32, R28.reuse, R50, R32 ;  /* 0x000000321c20723c */ /* 0x048ff00000001820 */
[C---:B----4-:R-:W-:Y:S03]  /*79e90*/  HMMA.16816.F32 R24, R28.reuse, R48, R24 ;  /* 0x000000301c18723c */ /* 0x050fe60000001818 */
[----:B------:R-:W-:Y:S04]  /*79ea0*/  STL.64 [R1+0x670], R56 ;  /* 0x0006703801007387 */ /* 0x000fe80000100a00 */
[----:B------:R-:W-:Y:S04]  /*79eb0*/  STL.64 [R1+0x678], R58 ;  /* 0x0006783a01007387 */ /* 0x000fe80000100a00 */
        /* <DEDUP_REMOVED lines=14> */
[----:B------:R-:W-:-:S15]  /*79fa0*/  HMMA.16816.F32 R4, R28, R38, R4 ;  /* 0x000000261c04723c */ /* 0x000fde0000001804 */
[----:B------:R-:W-:-:S04]  /*79fb0*/  NOP ;  /* 0x0000000000007918 */ /* 0x000fc80000000000 */
[----:B------:R0:W-:Y:S04]  /*79fc0*/  STL.64 [R1+0x590], R4 ;  /* 0x0005900401007387 */ /* 0x0001e80000100a00 */
[----:B------:R1:W-:Y:S04]  /*79fd0*/  STL.64 [R1+0x598], R6 ;  /* 0x0005980601007387 */ /* 0x0003e80000100a00 */
[----:B------:R-:W3:Y:S04]  /*79fe0*/  LDL.LU.64 R56, [R1+0x550] ;  /* 0x0005500001387983 */ /* 0x000ee80000300a00 */
[----:B------:R-:W3:Y:S04]  /*79ff0*/  LDL.LU.64 R58, [R1+0x558] ;  /* 0x00055800013a7983 */ /* 0x000ee80000300a00 */
[----:B0-----:R-:W4:Y:S04]  /*7a000*/  LDL.LU.64 R4, [R1+0x510] ;  /* 0x0005100001047983 */ /* 0x001f280000300a00 */
[----:B-1----:R-:W4:Y:S04]  /*7a010*/  LDL.LU.64 R6, [R1+0x518] ;  /* 0x0005180001067983 */ /* 0x002f280000300a00 */
        /* <DEDUP_REMOVED lines=17> */
[----:B------:R-:W3:Y:S04]  /*7a130*/  LDL.LU.64 R34, [R1+0x69a8] ;  /* 0x0069a80001227983 */ /* 0x000ee80000300a00 */
[----:B------:R-:W2:-:S12]  /*7a140*/  LDL.LU.64 R32, [R1+0x69a0] ;  /* 0x0069a00001207983 */ /* 0x000e980000300a00 */
[----:B------:R0:W-:Y:S04]  /*7a150*/  STL.64 [R1+0x570], R36 ;  /* 0x0005702401007387 */ /* 0x0001e80000100a00 */
[----:B------:R1:W-:Y:S04]  /*7a160*/  STL.64 [R1+0x578], R38 ;  /* 0x0005782601007387 */ /* 0x0003e80000100a00 */
[----:B0-----:R-:W2:Y:S04]  /*7a170*/  LDL.LU.64 R36, [R1+0x530] ;  /* 0x0005300001247983 */ /* 0x001ea80000300a00 */
[----:B-1----:R-:W2:Y:S01]  /*7a180*/  LDL.LU.64 R38, [R1+0x538] ;  /* 0x0005380001267983 */ /* 0x002ea20000300a00 */
[C---:B----4-:R-:W-:Y:S08]  /*7a190*/  HMMA.16816.F32 R4, R28.reuse, R2, R4 ;  /* 0x000000021c04723c */ /* 0x050ff00000001804 */
[C---:B---3--:R-:W-:Y:S08]  /*7a1a0*/  HMMA.16816.F32 R56, R28.reuse, R34, R56 ;  /* 0x000000221c38723c */ /* 0x048ff00000001838 */
[C---:B--2---:R-:W-:Y:S11]  /*7a1b0*/  HMMA.16816.F32 R36, R28.reuse, R32, R36 ;  /* 0x000000201c24723c */ /* 0x044ff60000001824 */
[----:B------:R-:W-:Y:S04]  /*7a1c0*/  STL.64 [R1+0x550], R56 ;  /* 0x0005503801007387 */ /* 0x000fe80000100a00 */
[----:B------:R0:W-:Y:S04]  /*7a1d0*/  STL.64 [R1+0x558], R58 ;  /* 0x0005583a01007387 */ /* 0x0001e80000100a00 */
        /* <DEDUP_REMOVED lines=11> */
[----:B------:R-:W2:Y:S02]  /*7a290*/  LDL.LU.64 R4, [R1+0x6980] ;  /* 0x0069800001047983 */ /* 0x000ea40000300a00 */
[C---:B--2---:R-:W-:Y:S08]  /*7a2a0*/  HMMA.16816.F32 R24, R28.reuse, R4, R24 ;  /* 0x000000041c18723c */ /* 0x044ff00000001818 */
[C---:B------:R-:W-:Y:S11]  /*7a2b0*/  HMMA.16816.F32 R4, R28.reuse, R6, R8 ;  /* 0x000000061c04723c */ /* 0x040ff60000001808 */
        /* <DEDUP_REMOVED lines=8> */
[----:B0-----:R-:W3:Y:S04]  /*7a340*/  LDL.LU.64 R4, [R1+0x400] ;  /* 0x0004000001047983 */ /* 0x001ee80000300a00 */
[----:B-1----:R-:W3:Y:S01]  /*7a350*/  LDL.LU.64 R6, [R1+0x408] ;  /* 0x0004080001067983 */ /* 0x002ee20000300a00 */
        /* <DEDUP_REMOVED lines=12> */
[----:B--2---:R-:W-:-:S15]  /*7a420*/  HMMA.16816.F32 R16, R28, R12, R16 ;  /* 0x0000000c1c10723c */ /* 0x004fde0000001810 */
[----:B------:R-:W-:-:S04]  /*7a430*/  NOP ;  /* 0x0000000000007918 */ /* 0x000fc80000000000 */
[----:B------:R-:W-:Y:S04]  /*7a440*/  STL.64 [R1+0x460], R16 ;  /* 0x0004601001007387 */ /* 0x000fe80000100a00 */
[----:B------:R0:W-:Y:S04]  /*7a450*/  STL.64 [R1+0x468], R18 ;  /* 0x0004681201007387 */ /* 0x0001e80000100a00 */
[----:B0-----:R-:W4:Y:S04]  /*7a460*/  LDL.LU.64 R18, [R1+0x6938] ;  /* 0x0069380001127983 */ /* 0x001f280000300a00 */
[----:B------:R-:W2:Y:S01]  /*7a470*/  LDL.LU.64 R16, [R1+0x6930] ;  /* 0x0069300001107983 */ /* 0x000ea20000300a00 */
[----:B---3--:R-:W-:-:S15]  /*7a480*/  HMMA.16816.F32 R12, R28, R14, R8 ;  /* 0x0000000e1c0c723c */ /* 0x008fde0000001808 */
[----:B------:R-:W-:-:S04]  /*7a490*/  NOP ;  /* 0x0000000000007918 */ /* 0x000fc80000000000 */
[----:B------:R-:W-:Y:S04]  /*7a4a0*/  STL.64 [R1+0x430], R12 ;  /* 0x0004300c01007387 */ /* 0x000fe80000100a00 */
[----:B------:R0:W-:Y:S02]  /*7a4b0*/  STL.64 [R1+0x438], R14 ;  /* 0x0004380e01007387 */ /* 0x0001e40000100a00 */
[----:B0-----:R-:W-:Y:S01]  /*7a4c0*/  HMMA.16816.F32 R12, R28, R20, R48 ;  /* 0x000000141c0c723c */ /* 0x001fe20000001830 */
[----:B------:R-:W-:Y:S02]  /*7a4d0*/  IMAD R2, R56, 0x100, R55 ;  /* 0x0000010038027824 */ /* 0x000fe400078e0237 */
[----:B------:R-:W-:-:S05]  /*7a4e0*/  IMAD R3, R58, 0x100, R57 ;  /* 0x000001003a037824 */ /* 0x000fca00078e0239 */
[C---:B--2---:R-:W-:Y:S08]  /*7a4f0*/  HMMA.16816.F32 R8, R28.reuse, R16, R4 ;  /* 0x000000101c08723c */ /* 0x044ff00000001804 */
[C---:B----4-:R-:W-:Y:S11]  /*7a500*/  HMMA.16816.F32 R4, R28.reuse, R18, R32 ;  /* 0x000000121c04723c */ /* 0x050ff60000001820 */
[----:B------:R-:W-:Y:S04]  /*7a510*/  STL.64 [R1+0x400], R8 ;  /* 0x0004000801007387 */ /* 0x000fe80000100a00 */
[----:B------:R0:W-:Y:S02]  /*7a520*/  STL.64 [R1+0x408], R10 ;  /* 0x0004080a01007387 */ /* 0x0001e40000100a00 */
[C---:B0-----:R-:W-:Y:S02]  /*7a530*/  HMMA.16816.F32 R8, R28.reuse, R22, R44 ;  /* 0x000000161c08723c */ /* 0x041fe4000000182c */
[----:B------:R-:W-:Y:S04]  /*7a540*/  STL.64 [R1+0x3f0], R4 ;  /* 0x0003f00401007387 */ /* 0x000fe80000100a00 */
[----:B------:R0:W-:Y:S04]  /*7a550*/  STL.64 [R1+0x3f8], R6 ;  /* 0x0003f80601007387 */ /* 0x0001e80000100a00 */
[----:B------:R-:W-:Y:S04]  /*7a560*/  STL.64 [R1+0x3e0], R12 ;  /* 0x0003e00c01007387 */ /* 0x000fe80000100a00 */
[----:B------:R-:W-:Y:S01]  /*7a570*/  STL.64 [R1+0x3e8], R14 ;  /* 0x0003e80e01007387 */ /* 0x000fe20000100a00 */
[C---:B0-----:R-:W-:Y:S04]  /*7a580*/  HMMA.16816.F32 R4, R28.reuse, R24, R40 ;  /* 0x000000181c04723c */ /* 0x041fe80000001828 */
[----:B------:R-:W-:Y:S04]  /*7a590*/  STL.64 [R1+0x2b0], R8 ;  /* 0x0002b00801007387 */ /* 0x000fe80000100a00 */
[----:B------:R0:W-:Y:S02]  /*7a5a0*/  STL.64 [R1+0x2b8], R10 ;  /* 0x0002b80a01007387 */ /* 0x0001e40000100a00 */
[----:B0-----:R-:W-:Y:S09]  /*7a5b0*/  HMMA.16816.F32 R8, R28, R26, R36 ;  /* 0x0000001a1c08723c */ /* 0x001ff20000001824 */
[----:B------:R0:W-:Y:S04]  /*7a5c0*/  STL.64 [R1+0x290], R4 ;  /* 0x0002900401007387 */ /* 0x0001e80000100a00 */
[----:B------:R1:W-:Y:S04]  /*7a5d0*/  STL.64 [R1+0x298], R6 ;  /* 0x0002980601007387 */ /* 0x0003e80000100a00 */
[----:B------:R-:W2:Y:S01]  /*7a5e0*/  LDL.LU R56, [R1+0x360] ;  /* 0x0003600001387983 */ /* 0x000ea20000300800 */
[----:B0-----:R-:W-:-:S03]  /*7a5f0*/  IMAD R4, R60, 0x100, R59 ;  /* 0x000001003c047824 */ /* 0x001fc600078e023b */
[----:B------:R0:W-:Y:S04]  /*7a600*/  STL.64 [R1+0x260], R8 ;  /* 0x0002600801007387 */ /* 0x0001e80000100a00 */
[----:B------:R-:W-:Y:S04]  /*7a610*/  STL.64 [R1+0x268], R10 ;  /* 0x0002680a01007387 */ /* 0x000fe80000100a00 */
[----:B------:R-:W2:Y:S04]  /*7a620*/  LDL.LU R57, [R1+0x364] ;  /* 0x0003640001397983 */ /* 0x000ea80000300800 */
[----:B------:R-:W2:Y:S04]  /*7a630*/  LDL.LU R58, [R1+0x368] ;  /* 0x00036800013a7983 */ /* 0x000ea80000300800 */
[----:B------:R-:W2:Y:S04]  /*7a640*/  LDL.LU R59, [R1+0x36c] ;  /* 0x00036c00013b7983 */ /* 0x000ea80000300800 */
[----:B------:R-:W3:Y:S04]  /*7a650*/  LDL.LU R12, [R1+0x3d0] ;  /* 0x0003d000010c7983 */ /* 0x000ee80000300800 */
[----:B------:R-:W3:Y:S04]  /*7a660*/  LDL.LU R13, [R1+0x3d4] ;  /* 0x0003d400010d7983 */ /* 0x000ee80000300800 */
[----:B------:R-:W3:Y:S04]  /*7a670*/  LDL.LU R14, [R1+0x3d8] ;  /* 0x0003d800010e7983 */ /* 0x000ee80000300800 */
[----:B------:R-:W3:Y:S04]  /*7a680*/  LDL.LU R15, [R1+0x3dc] ;  /* 0x0003dc00010f7983 */ /* 0x000ee80000300800 */
[----:B-1----:R-:W0:Y:S04]  /*7a690*/  LDL.LU R6, [R1+0x140] ;  /* 0x0001400001067983 */ /* 0x002e280000300800 */
[----:B------:R-:W4:Y:S04]  /*7a6a0*/  LDL.LU R7, [R1+0x144] ;  /* 0x0001440001077983 */ /* 0x000f280000300800 */
        /* <DEDUP_REMOVED lines=23> */
[----:B------:R-:W2:Y:S01]  /*7a820*/  LDL.LU R51, [R1+0x164] ;  /* 0x0001640001337983 */ /* 0x000ea20000300800 */
[----:B------:R-:W-:-:S03]  /*7a830*/  IMAD R5, R0, 0x100, R61 ;  /* 0x0000010000057824 */ /* 0x000fc600078e023d */
[----:B------:R-:W2:Y:S04]  /*7a840*/  LDL.LU R60, [R1+0x168] ;  /* 0x00016800013c7983 */ /* 0x000ea80000300800 */
[----:B------:R-:W2:Y:S04]  /*7a850*/  LDL.LU R61, [R1+0x16c] ;  /* 0x00016c00013d7983 */ /* 0x000ea80000300800 */
[----:B------:R-:W2:Y:S01]  /*7a860*/  LDL.LU R0, [R1+0x170] ;  /* 0x0001700001007983 */ /* 0x000ea20000300800 */
[----:B------:R-:W-:Y:S02]  /*7a870*/  F2FP.F16.E4M3.UNPACK_B R28, R2 ;  /* 0x00000002ff1c723e */ /* 0x000fe400020006ff */
[----:B------:R-:W-:-:S02]  /*7a880*/  F2FP.F16.E4M3.UNPACK_B R29, R3 ;  /* 0x00000003ff1d723e */ /* 0x000fc400020006ff */
[----:B------:R-:W-:Y:S02]  /*7a890*/  F2FP.F16.E4M3.UNPACK_B R30, R4 ;  /* 0x00000004ff1e723e */ /* 0x000fe400020006ff */
[----:B------:R-:W-:Y:S02]  /*7a8a0*/  F2FP.F16.E4M3.UNPACK_B R31, R5 ;  /* 0x00000005ff1f723e */ /* 0x000fe400020006ff */
[----:B0-----:R-:W-:Y:S02]  /*7a8b0*/  F2FP.F16.E4M3.UNPACK_B R8, R6.H1 ;  /* 0x00000006ff08723e */ /* 0x001fe400030006ff */
[----:B----4-:R-:W-:-:S05]  /*7a8c0*/  F2FP.F16.E4M3.UNPACK_B R9, R7.H1 ;  /* 0x00000007ff09723e */ /* 0x010fca00030006ff */
[----:B------:R3:W-:Y:S02]  /*7a8d0*/  STL.64 [R1+0x118], R8 ;  /* 0x0001180801007387 */ /* 0x0007e40000100a00 */
[----:B---3--:R-:W-:Y:S01]  /*7a8e0*/  HMMA.16816.F32 R8, R28, R8, R12 ;  /* 0x000000081c08723c */ /* 0x008fe2000000180c */
[----:B--2---:R-:W-:Y:S02]  /*7a8f0*/  F2FP.F16.E4M3.UNPACK_B R6, R36.H1 ;  /* 0x00000024ff06723e */ /* 0x004fe400030006ff */
[----:B------:R-:W-:Y:S02]  /*7a900*/  F2FP.F16.E4M3.UNPACK_B R7, R37.H1 ;  /* 0x00000025ff07723e */ /* 0x000fe400030006ff */
[----:B------:R-:W-:-:S14]  /*7a910*/  F2FP.F16.E4M3.UNPACK_B R2, R38.H1 ;  /* 0x00000026ff02723e */ /* 0x000fdc00030006ff */
[----:B------:R-:W-:Y:S04]  /*7a920*/  STL.64 [R1+0x3d0], R8 ;  /* 0x0003d00801007387 */ /* 0x000fe80000100a00 */
[----:B------:R0:W-:Y:S02]  /*7a930*/  STL.64 [R1+0x3d8], R10 ;  /* 0x0003d80a01007387 */ /* 0x0001e40000100a00 */
[----:B0-----:R-:W-:Y:S01]  /*7a940*/  HMMA.16816.F32 R8, R28, R6, R32 ;  /* 0x000000061c08723c */ /* 0x001fe20000001820 */
[----:B------:R-:W-:Y:S01]  /*7a950*/  F2FP.F16.E4M3.UNPACK_B R3, R39.H1 ;  /* 0x00000027ff03723e */ /* 0x000fe200030006ff */
[----:B------:R-:W-:Y:S01]  /*7a960*/  STL.64 [R1+0x110], R6 ;  /* 0x0001100601007387 */ /* 0x000fe20000100a00 */
[----:B------:R-:W-:Y:S02]  /*7a970*/  IMAD.MOV.U32 R26, RZ, RZ, R7 ;  /* 0x000000ffff1a7224 */ /* 0x000fe400078e0007 */
[----:B------:R-:W-:-:S14]  /*7a980*/  IMAD.MOV.U32 R27, RZ, RZ, R6 ;  /* 0x000000ffff1b7224 */ /* 0x000fdc00078e0006 */
[----:B------:R-:W-:Y:S04]  /*7a990*/  STL.64 [R1+0x2d0], R8 ;  /* 0x0002d00801007387 */ /* 0x000fe80000100a00 */
[----:B------:R0:W-:Y:S02]  /*7a9a0*/  STL.64 [R1+0x2d8], R10 ;  /* 0x0002d80a01007387 */ /* 0x0001e40000100a00 */
[C---:B0-----:R-:W-:Y:S01]  /*7a9b0*/  HMMA.16816.F32 R8, R28.reuse, R2, R40 ;  /* 0x000000021c08723c */ /* 0x041fe20000001828 */
[----:B------:R-:W-:Y:S02]  /*7a9c0*/  F2FP.F16.E4M3.UNPACK_B R4, R48.H1 ;  /* 0x00000030ff04723e */ /* 0x000fe400030006ff */
[----:B------:R-:W-:Y:S01]  /*7a9d0*/  F2FP.F16.E4M3.UNPACK_B R5, R49.H1 ;  /* 0x00000031ff05723e */ /* 0x000fe200030006ff */
[----:B------:R-:W-:Y:S04]  /*7a9e0*/  STL [R1+0x108], R2 ;  /* 0x0001080201007387 */ /* 0x000fe80000100800 */
[----:B------:R-:W-:Y:S04]  /*7a9f0*/  STL [R1+0x68c4], R26 ;  /* 0x0068c41a01007387 */ /* 0x000fe80000100800 */
[----:B------:R-:W-:Y:S04]  /*7aa00*/  STL [R1+0x68c0], R27 ;  /* 0x0068c01b01007387 */ /* 0x000fe80000100800 */
[----:B------:R-:W-:Y:S04]  /*7aa10*/  STL [R1+0x10c], R3 ;  /* 0x00010c0301007387 */ /* 0x000fe80000100800 */
[----:B------:R-:W-:Y:S04]  /*7aa20*/  STL.64 [R1+0x2f0], R8 ;  /* 0x0002f00801007387 */ /* 0x000fe80000100a00 */
[----:B------:R0:W-:Y:S01]  /*7aa30*/  STL.64 [R1+0x2f8], R10 ;  /* 0x0002f80a01007387 */ /* 0x0001e20000100a00 */
[----:B------:R-:W-:Y:S01]  /*7aa40*/  IMAD.MOV.U32 R32, RZ, RZ, R3 ;  /* 0x000000ffff207224 */ /* 0x000fe200078e0003 */
[----:B0-----:R-:W-:Y:S01]  /*7aa50*/  HMMA.16816.F32 R8, R28, R4, R44 ;  /* 0x000000041c08723c */ /* 0x001fe2000000182c */
[----:B------:R-:W-:Y:S01]  /*7aa60*/  IMAD.MOV.U32 R33, RZ, RZ, R2 ;  /* 0x000000ffff217224 */ /* 0x000fe200078e0002 */
[----:B------:R-:W-:-:S02]  /*7aa70*/  F2FP.F16.E4M3.UNPACK_B R2, R50.H1 ;  /* 0x00000032ff02723e */ /* 0x000fc400030006ff */
        /* <DEDUP_REMOVED lines=17> */
[----:B------:R0:W-:Y:S02]  /*7ab90*/  STL.64 [R1+0x338], R10 ;  /* 0x0003380a01007387 */ /* 0x0001e40000100a00 */
[----:B0-----:R-:W-:Y:S02]  /*7aba0*/  HMMA.16816.F32 R8, R28, R4, R56 ;  /* 0x000000041c08723c */ /* 0x001fe40000001838 */
[----:B------:R-:W-:Y:S01]  /*7abb0*/  STL.64 [R1+0xf0], R4 ;  /* 0x0000f00401007387 */ /* 0x000fe20000100a00 */
[----:B------:R-:W-:-:S15]  /*7abc0*/  F2FP.F16.E4M3.UNPACK_B R2, R0.H1 ;  /* 0x00000000ff02723e */ /* 0x000fde00030006ff */
[----:B------:R-:W-:Y:S01]  /*7abd0*/  NOP ;  /* 0x0000000000007918 */ /* 0x000fe20000000000 */
[----:B------:R0:W-:Y:S04]  /*7abe0*/  STL.64 [R1+0x360], R8 ;  /* 0x0003600801007387 */ /* 0x0001e80000100a00 */
[----:B------:R1:W-:Y:S04]  /*7abf0*/  STL.64 [R1+0x368], R10 ;  /* 0x0003680a01007387 */ /* 0x0003e80000100a00 */
[----:B------:R-:W2:Y:S04]  /*7ac00*/  LDL.LU R36, [R1+0x174] ;  /* 0x0001740001247983 */ /* 0x000ea80000300800 */
[----:B------:R-:W3:Y:S04]  /*7ac10*/  LDL.LU R37, [R1+0x178] ;  /* 0x0001780001257983 */ /* 0x000ee80000300800 */
[----:B0-----:R-:W4:Y:S04]  /*7ac20*/  LDL.LU R8, [R1+0x370] ;  /* 0x0003700001087983 */ /* 0x001f280000300800 */
[----:B------:R-:W4:Y:S04]  /*7ac30*/  LDL.LU R9, [R1+0x374] ;  /* 0x0003740001097983 */ /* 0x000f280000300800 */
[----:B-1----:R-:W4:Y:S04]  /*7ac40*/  LDL.LU R10, [R1+0x378] ;  /* 0x00037800010a7983 */ /* 0x002f280000300800 */
[----:B------:R-:W4:Y:S04]  /*7ac50*/  LDL.LU R11, [R1+0x37c] ;  /* 0x00037c00010b7983 */ /* 0x000f280000300800 */
[----:B------:R-:W-:Y:S04]  /*7ac60*/  STL [R1+0xe8], R2 ;  /* 0x0000e80201007387 */ /* 0x000fe80000100800 */
        /* <DEDUP_REMOVED lines=25> */
[----:B------:R-:W-:-:S02]  /*7ae00*/  IMAD.MOV.U32 R33, RZ, RZ, R5 ;  /* 0x000000ffff217224 */ /* 0x000fc400078e0005 */
[----:B------:R-:W-:-:S03]  /*7ae10*/  IMAD.MOV.U32 R32, RZ, RZ, R4 ;  /* 0x000000ffff207224 */ /* 0x000fc600078e0004 */
[----:B------:R-:W-:Y:S04]  /*7ae20*/  STL [R1+0x68dc], R33 ;  /* 0x0068dc2101007387 */ /* 0x000fe80000100800 */
[----:B------:R-:W-:Y:S01]  /*7ae30*/  STL [R1+0x68d8], R32 ;  /* 0x0068d82001007387 */ /* 0x000fe20000100800 */
[----:B------:R-:W-:Y:S01]  /*7ae40*/  IMAD.MOV.U32 R27, RZ, RZ, R2 ;  /* 0x000000ffff1b7224 */ /* 0x000fe200078e0002 */
[----:B--2---:R-:W-:-:S07]  /*7ae50*/  F2FP.F16.E4M3.UNPACK_B R3, R36.H1 ;  /* 0x00000024ff03723e */ /* 0x004fce00030006ff */
[----:B----4-:R-:W-:Y:S01]  /*7ae60*/  HMMA.16816.F32 R8, R28, R2, R8 ;  /* 0x000000021c08723c */ /* 0x010fe20000001808 */
[----:B---3--:R-:W-:Y:S01]  /*7ae70*/  F2FP.F16.E4M3.UNPACK_B R4, R37.H1 ;  /* 0x00000025ff04723e */ /* 0x008fe200030006ff */
[----:B------:R-:W-:Y:S01]  /*7ae80*/  STL [R1+0xec], R3 ;  /* 0x0000ec0301007387 */ /* 0x000fe20000100800 */
[----:B------:R-:W-:-:S15]  /*7ae90*/  F2FP.F16.E4M3.UNPACK_B R5, R38.H1 ;  /* 0x00000026ff05723e */ /* 0x000fde00030006ff */
[----:B------:R-:W-:Y:S01]  /*7aea0*/  NOP ;  /* 0x0000000000007918 */ /* 0x000fe20000000000 */
[----:B------:R-:W-:Y:S04]  /*7aeb0*/  STL.64 [R1+0x370], R8 ;  /* 0x0003700801007387 */ /* 0x000fe80000100a00 */
[----:B------:R0:W-:Y:S01]  /*7aec0*/  STL.64 [R1+0x378], R10 ;  /* 0x0003780a01007387 */ /* 0x0001e20000100a00 */
[----:B------:R-:W-:Y:S01]  /*7aed0*/  IMAD.MOV.U32 R26, RZ, RZ, R3 ;  /* 0x000000ffff1a7224 */ /* 0x000fe200078e0003 */
        /* <DEDUP_REMOVED lines=8> */
[----:B------:R0:W-:Y:S02]  /*7af60*/  STL.64 [R1+0x418], R10 ;  /* 0x0004180a01007387 */ /* 0x0001e40000100a00 */
[----:B0-----:R-:W-:Y:S01]  /*7af70*/  HMMA.16816.F32 R8, R28, R2, R44 ;  /* 0x000000021c08723c */ /* 0x001fe2000000182c */
[----:B------:R-:W-:-:S02]  /*7af80*/  IMAD.MOV.U32 R33, RZ, RZ, R4 ;  /* 0x000000ffff217224 */ /* 0x000fc400078e0004 */
[----:B------:R-:W-:Y:S01]  /*7af90*/  IMAD.MOV.U32 R32, RZ, RZ, R5 ;  /* 0x000000ffff207224 */ /* 0x000fe200078e0005 */
[----:B------:R-:W-:Y:S02]  /*7afa0*/  F2FP.F16.E4M3.UNPACK_B R4, R53.H1 ;  /* 0x00000035ff04723e */ /* 0x000fe400030006ff */
[----:B------:R-:W-:Y:S01]  /*7afb0*/  F2FP.F16.E4M3.UNPACK_B R5, R54.H1 ;  /* 0x00000036ff05723e */ /* 0x000fe200030006ff */
[----:B------:R-:W-:Y:S04]  /*7afc0*/  STL [R1+0xd8], R2 ;  /* 0x0000d80201007387 */ /* 0x000fe80000100800 */
[----:B------:R-:W-:Y:S04]  /*7afd0*/  STL.64 [R1+0x6900], R32 ;  /* 0x0069002001007387 */ /* 0x000fe80000100a00 */
[----:B------:R-:W-:Y:S04]  /*7afe0*/  STL [R1+0xdc], R3 ;  /* 0x0000dc0301007387 */ /* 0x000fe80000100800 */
[----:B------:R-:W-:Y:S04]  /*7aff0*/  STL.64 [R1+0x420], R8 ;  /* 0x0004200801007387 */ /* 0x000fe80000100a00 */
[----:B------:R0:W-:Y:S01]  /*7b000*/  STL.64 [R1+0x428], R10 ;  /* 0x0004280a01007387 */ /* 0x0001e20000100a00 */
[----:B------:R-:W-:Y:S01]  /*7b010*/  IMAD.MOV.U32 R26, RZ, RZ, R2 ;  /* 0x000000ffff1a7224 */ /* 0x000fe200078e0002 */
[C---:B0-----:R-:W-:Y:S01]  /*7b020*/  HMMA.16816.F32 R8, R28.reuse, R4, R48 ;  /* 0x000000041c08723c */ /* 0x041fe20000001830 */
[----:B------:R-:W-:Y:S01]  /*7b030*/  IMAD.MOV.U32 R27, RZ, RZ, R3 ;  /* 0x000000ffff1b7224 */ /* 0x000fe200078e0003 */
[----:B------:R-:W-:Y:S01]  /*7b040*/  F2FP.F16.E4M3.UNPACK_B R2, R0.H1 ;  /* 0x00000000ff02723e */ /* 0x000fe200030006ff */
[----:B------:R-:W-:Y:S01]  /*7b050*/  IMAD.MOV.U32 R0, RZ, RZ, R5 ;  /* 0x000000ffff007224 */ /* 0x000fe200078e0005 */
[----:B------:R-:W-:Y:S01]  /*7b060*/  F2FP.F16.E4M3.UNPACK_B R3, R55.H1 ;  /* 0x00000037ff03723e */ /* 0x000fe200030006ff */
[----:B------:R-:W-:Y:S04]  /*7b070*/  STL [R1+0xd0], R4 ;  /* 0x0000d00401007387 */ /* 0x000fe80000100800 */
[----:B------:R-:W-:Y:S04]  /*7b080*/  STL.64 [R1+0x6908], R26 ;  /* 0x0069081a01007387 */ /* 0x000fe80000100a00 */
[----:B------:R-:W-:Y:S04]  /*7b090*/  STL [R1+0xd4], R5 ;  /* 0x0000d40501007387 */ /* 0x000fe80000100800 */
[----:B------:R-:W-:Y:S04]  /*7b0a0*/  STL [R1+0x6830], R0 ;  /* 0x0068300001007387 */ /* 0x000fe80000100800 */
[----:B------:R-:W-:Y:S04]  /*7b0b0*/  STL.64 [R1+0x440], R8 ;  /* 0x0004400801007387 */ /* 0x000fe80000100a00 */
[----:B------:R0:W-:Y:S02]  /*7b0c0*/  STL.64 [R1+0x448], R10 ;  /* 0x0004480a01007387 */ /* 0x0001e40000100a00 */
[----:B0-----:R-:W-:Y:S01]  /*7b0d0*/  HMMA.16816.F32 R8, R28, R2, R56 ;  /* 0x000000021c08723c */ /* 0x001fe20000001838 */
[----:B------:R-:W-:Y:S01]  /*7b0e0*/  IMAD.MOV.U32 R0, RZ, RZ, R3 ;  /* 0x000000ffff007224 */ /* 0x000fe200078e0003 */
[----:B------:R-:W-:Y:S01]  /*7b0f0*/  STL [R1+0xc8], R2 ;  /* 0x0000c80201007387 */ /* 0x000fe20000100800 */
[----:B------:R-:W-:-:S03]  /*7b100*/  F2FP.F16.E4M3.UNPACK_B R4, R60.H1 ;  /* 0x0000003cff04723e */ /* 0x000fc600030006ff */
[----:B------:R-:W-:Y:S04]  /*7b110*/  STL [R1+0xcc], R3 ;  /* 0x0000cc0301007387 */ /* 0x000fe80000100800 */
[----:B------:R-:W-:Y:S01]  /*7b120*/  STL [R1+0x6834], R0 ;  /* 0x0068340001007387 */ /* 0x000fe20000100800 */
[----:B------:R-:W-:-:S08]  /*7b130*/  F2FP.F16.E4M3.UNPACK_B R5, R61.H1 ;  /* 0x0000003dff05723e */ /* 0x000fd000030006ff */
[----:B------:R0:W-:Y:S04]  /*7b140*/  STL.64 [R1+0x450], R8 ;  /* 0x0004500801007387 */ /* 0x0001e80000100a00 */
[----:B------:R1:W-:Y:S04]  /*7b150*/  STL.64 [R1+0x458], R10 ;  /* 0x0004580a01007387 */ /* 0x0003e80000100a00 */
[----:B------:R2:W-:Y:S04]  /*7b160*/  STL [R1+0xc0], R4 ;  /* 0x0000c00401007387 */ /* 0x0005e80000100800 */
[----:B------:R-:W3:Y:S04]  /*7b170*/  LDL.LU R48, [R1+0x520] ;  /* 0x0005200001307983 */ /* 0x000ee80000300800 */
[----:B------:R-:W3:Y:S04]  /*7b180*/  LDL.LU R49, [R1+0x524] ;  /* 0x0005240001317983 */ /* 0x000ee80000300800 */
[----:B------:R-:W3:Y:S04]  /*7b190*/  LDL.LU R50, [R1+0x528] ;  /* 0x0005280001327983 */ /* 0x000ee80000300800 */
[----:B------:R4:W-:Y:S04]  /*7b1a0*/  STL [R1+0xc4], R5 ;  /* 0x0000c40501007387 */ /* 0x0009e80000100800 */
[----:B------:R-:W3:Y:S04]  /*7b1b0*/  LDL.LU R51, [R1+0x52c] ;  /* 0x00052c0001337983 */ /* 0x000ee80000300800 */
[----:B------:R-:W2:Y:S04]  /*7b1c0*/  LDL.LU R36, [R1+0x4e0] ;  /* 0x0004e00001247983 */ /* 0x000ea80000300800 */
[----:B------:R-:W2:Y:S04]  /*7b1d0*/  LDL.LU R37, [R1+0x4e4] ;  /* 0x0004e40001257983 */ /* 0x000ea80000300800 */
[----:B------:R-:W2:Y:S04]  /*7b1e0*/  LDL.LU R38, [R1+0x4e8] ;  /* 0x0004e80001267983 */ /* 0x000ea80000300800 */
[----:B------:R-:W2:Y:S04]  /*7b1f0*/  LDL.LU R39, [R1+0x4ec] ;  /* 0x0004ec0001277983 */ /* 0x000ea80000300800 */
[----:B0-----:R-:W2:Y:S04]  /*7b200*/  LDL.LU R8, [R1+0x4d0] ;  /* 0x0004d00001087983 */ /* 0x001ea80000300800 */
[----:B------:R-:W2:Y:S04]  /*7b210*/  LDL.LU R9, [R1+0x4d4] ;  /* 0x0004d40001097983 */ /* 0x000ea80000300800 */
[----:B-1----:R-:W2:Y:S04]  /*7b220*/  LDL.LU R10, [R1+0x4d8] ;  /* 0x0004d800010a7983 */ /* 0x002ea80000300800 */
[----:B------:R-:W2:Y:S04]  /*7b230*/  LDL.LU R11, [R1+0x4dc] ;  /* 0x0004dc00010b7983 */ /* 0x000ea80000300800 */
[----:B------:R-:W2:Y:S04]  /*7b240*/  LDL.LU R24, [R1+0x470] ;  /* 0x0004700001187983 */ /* 0x000ea80000300800 */
        /* <DEDUP_REMOVED lines=35> */
[----:B------:R-:W-:-:S05]  /*7b480*/  IMAD.MOV.U32 R0, RZ, RZ, R5 ;  /* 0x000000ffff007224 */ /* 0x000fca00078e0005 */
[----:B------:R0:W-:Y:S01]  /*7b490*/  STL [R1+0x6838], R0 ;  /* 0x0068380001007387 */ /* 0x0001e20000100800 */
[----:B--2---:R-:W-:Y:S01]  /*7b4a0*/  HMMA.16816.F32 R24, R28, R4, R24 ;  /* 0x000000041c18723c */ /* 0x004fe20000001818 */
[----:B---3--:R-:W-:Y:S02]  /*7b4b0*/  F2FP.F16.E4M3.UNPACK_B R2, R20.H1 ;  /* 0x00000014ff02723e */ /* 0x008fe400030006ff */
[----:B----4-:R-:W-:Y:S02]  /*7b4c0*/  F2FP.F16.E4M3.UNPACK_B R3, R21.H1 ;  /* 0x00000015ff03723e */ /* 0x010fe400030006ff */
[----:B------:R-:W-:Y:S02]  /*7b4d0*/  F2FP.F16.E4M3.UNPACK_B R4, R6.H1 ;  /* 0x00000006ff04723e */ /* 0x000fe400030006ff */
[----:B------:R-:W-:-:S03]  /*7b4e0*/  F2FP.F16.E4M3.UNPACK_B R5, R7.H1 ;  /* 0x00000007ff05723e */ /* 0x000fc600030006ff */
[----:B------:R-:W-:Y:S01]  /*7b4f0*/  HMMA.16816.F32 R16, R28, R2, R16 ;  /* 0x000000021c10723c */ /* 0x000fe20000001810 */
[----:B0-----:R-:W-:-:S08]  /*7b500*/  IMAD.MOV.U32 R0, RZ, RZ, R3 ;  /* 0x000000ffff007224 */ /* 0x001fd000078e0003 */
[----:B------:R-:W-:Y:S04]  /*7b510*/  STL.64 [R1+0x470], R24 ;  /* 0x0004701801007387 */ /* 0x000fe80000100a00 */
[----:B------:R-:W-:Y:S04]  /*7b520*/  STL.64 [R1+0x478], R26 ;  /* 0x0004781a01007387 */ /* 0x000fe80000100a00 */
[----:B------:R0:W-:Y:S04]  /*7b530*/  STL [R1+0xb8], R2 ;  /* 0x0000b80201007387 */ /* 0x0001e80000100800 */
[----:B------:R1:W-:Y:S01]  /*7b540*/  STL [R1+0xbc], R3 ;  /* 0x0000bc0301007387 */ /* 0x0003e20000100800 */
[----:B------:R-:W-:Y:S01]  /*7b550*/  HMMA.16816.F32 R12, R28, R4, R12 ;  /* 0x000000041c0c723c */ /* 0x000fe2000000180c */
[----:B0-----:R-:W-:-:S02]  /*7b560*/  F2FP.F16.E4M3.UNPACK_B R2, R34.H1 ;  /* 0x00000022ff02723e */ /* 0x001fc400030006ff */
[----:B-1----:R-:W-:-:S07]  /*7b570*/  F2FP.F16.E4M3.UNPACK_B R3, R35.H1 ;  /* 0x00000023ff03723e */ /* 0x002fce00030006ff */
[----:B------:R-:W-:Y:S01]  /*7b580*/  HMMA.16816.F32 R8, R28, R2, R8 ;  /* 0x000000021c08723c */ /* 0x000fe20000001808 */
[----:B------:R-:W-:Y:S04]  /*7b590*/  STL [R1+0x683c], R0 ;  /* 0x00683c0001007387 */ /* 0x000fe80000100800 */
[----:B------:R-:W-:Y:S04]  /*7b5a0*/  STL.64 [R1+0x490], R16 ;  /* 0x0004901001007387 */ /* 0x000fe80000100a00 */
[----:B------:R-:W-:Y:S04]  /*7b5b0*/  STL.64 [R1+0x498], R18 ;  /* 0x0004981201007387 */ /* 0x000fe80000100a00 */
[----:B------:R0:W-:Y:S04]  /*7b5c0*/  STL [R1+0xb0], R4 ;  /* 0x0000b00401007387 */ /* 0x0001e80000100800 */
[----:B------:R1:W-:Y:S04]  /*7b5d0*/  STL [R1+0xb4], R5 ;  /* 0x0000b40501007387 */ /* 0x0003e80000100800 */
[----:B------:R-:W-:Y:S04]  /*7b5e0*/  STL.64 [R1+0x4b0], R12 ;  /* 0x0004b00c01007387 */ /* 0x000fe80000100a00 */
[----:B------:R-:W-:Y:S04]  /*7b5f0*/  STL.64 [R1+0x4b8], R14 ;  /* 0x0004b80e01007387 */ /* 0x000fe80000100a00 */
[----:B------:R-:W-:Y:S01]  /*7b600*/  STL.64 [R1+0xa8], R2 ;  /* 0x0000a80201007387 */ /* 0x000fe20000100a00 */
[----:B0-----:R-:W-:-:S02]  /*7b610*/  F2FP.F16.E4M3.UNPACK_B R4, R40.H1 ;  /* 0x00000028ff04723e */ /* 0x001fc400030006ff */
[----:B-1----:R-:W-:Y:S01]  /*7b620*/  F2FP.F16.E4M3.UNPACK_B R5, R41.H1 ;  /* 0x00000029ff05723e */ /* 0x002fe200030006ff */
[----:B------:R-:W-:Y:S04]  /*7b630*/  STL.64 [R1+0x4d0], R8 ;  /* 0x0004d00801007387 */ /* 0x000fe80000100a00 */
[----:B------:R0:W-:Y:S02]  /*7b640*/  STL.64 [R1+0x4d8], R10 ;  /* 0x0004d80a01007387 */ /* 0x0001e40000100a00 */
[C---:B0-----:R-:W-:Y:S01]  /*7b650*/  HMMA.16816.F32 R8, R28.reuse, R4, R36 ;  /* 0x000000041c08723c */ /* 0x041fe20000001824 */
[----:B------:R-:W-:Y:S01]  /*7b660*/  IMAD.MOV.U32 R0, RZ, RZ, R5 ;  /* 0x000000ffff007224 */ /* 0x000fe200078e0005 */
[----:B------:R-:W-:Y:S02]  /*7b670*/  F2FP.F16.E4M3.UNPACK_B R2, R42.H1 ;  /* 0x0000002aff02723e */ /* 0x000fe400030006ff */
[----:B------:R-:W-:Y:S01]  /*7b680*/  F2FP.F16.E4M3.UNPACK_B R3, R43.H1 ;  /* 0x0000002bff03723e */ /* 0x000fe200030006ff */
[----:B------:R-:W-:Y:S04]  /*7b690*/  STL.64 [R1+0xa0], R4 ;  /* 0x0000a00401007387 */ /* 0x000fe80000100a00 */
[----:B------:R-:W-:Y:S10]  /*7b6a0*/  STL [R1+0x6840], R0 ;  /* 0x0068400001007387 */ /* 0x000ff40000100800 */
[----:B------:R-:W-:Y:S04]  /*7b6b0*/  STL.64 [R1+0x4e0], R8 ;  /* 0x0004e00801007387 */ /* 0x000fe80000100a00 */
[----:B------:R0:W-:Y:S02]  /*7b6c0*/  STL.64 [R1+0x4e8], R10 ;  /* 0x0004e80a01007387 */ /* 0x0001e40000100a00 */
[----:B0-----:R-:W-:Y:S01]  /*7b6d0*/  HMMA.16816.F32 R8, R28, R2, R44 ;  /* 0x000000021c08723c */ /* 0x001fe2000000182c */
[----:B------:R-:W-:-:S02]  /*7b6e0*/  F2FP.F16.E4M3.UNPACK_B R4, R52.H1 ;  /* 0x00000034ff04723e */ /* 0x000fc400030006ff */
[----:B------:R-:W-:Y:S01]  /*7b6f0*/  F2FP.F16.E4M3.UNPACK_B R5, R53.H1 ;  /* 0x00000035ff05723e */ /* 0x000fe200030006ff */
[----:B------:R-:W-:Y:S04]  /*7b700*/  STL [R1+0x98], R2 ;  /* 0x0000980201007387 */ /* 0x000fe80000100800 */
[----:B------:R-:W-:Y:S11]  /*7b710*/  STL [R1+0x9c], R3 ;  /* 0x00009c0301007387 */ /* 0x000ff60000100800 */
[----:B------:R-:W-:Y:S04]  /*7b720*/  STL.64 [R1+0x500], R8 ;  /* 0x0005000801007387 */ /* 0x000fe80000100a00 */
[----:B------:R0:W-:Y:S02]  /*7b730*/  STL.64 [R1+0x508], R10 ;  /* 0x0005080a01007387 */ /* 0x0001e40000100a00 */
[----:B0-----:R-:W-:Y:S01]  /*7b740*/  HMMA.16816.F32 R8, R28, R4, R48 ;  /* 0x000000041c08723c */ /* 0x001fe20000001830 */
[----:B------:R-:W-:Y:S01]  /*7b750*/  IMAD.MOV.U32 R0, RZ, RZ, R5 ;  /* 0x000000ffff007224 */ /* 0x000fe200078e0005 */
[----:B------:R-:W-:-:S02]  /*7b760*/  F2FP.F16.E4M3.UNPACK_B R2, R54.H1 ;  /* 0x00000036ff02723e */ /* 0x000fc400030006ff */
[----:B------:R-:W-:Y:S01]  /*7b770*/  F2FP.F16.E4M3.UNPACK_B R3, R55.H1 ;  /* 0x00000037ff03723e */ /* 0x000fe200030006ff */
[----:B------:R-:W-:Y:S04]  /*7b780*/  STL.64 [R1+0x90], R4 ;  /* 0x0000900401007387 */ /* 0x000fe80000100a00 */
[----:B------:R-:W-:Y:S10]  /*7b790*/  STL [R1+0x6844], R0 ;  /* 0x0068440001007387 */ /* 0x000ff40000100800 */
[----:B------:R-:W-:Y:S04]  /*7b7a0*/  STL.64 [R1+0x520], R8 ;  /* 0x0005200801007387 */ /* 0x000fe80000100a00 */
[----:B------:R0:W-:Y:S02]  /*7b7b0*/  STL.64 [R1+0x528], R10 ;  /* 0x0005280a01007387 */ /* 0x0001e40000100a00 */
[----:B0-----:R-:W-:Y:S02]  /*7b7c0*/  HMMA.16816.F32 R8, R28, R2, R56 ;  /* 0x000000021c08723c */ /* 0x001fe40000001838 */
[----:B------:R-:W-:Y:S01]  /*7b7d0*/  STL [R1+0x88], R2 ;  /* 0x0000880201007387 */ /* 0x000fe20000100800 */
[----:B------:R-:W-:-:S03]  /*7b7e0*/  F2FP.F16.E4M3.UNPACK_B R4, R60.H1 ;  /* 0x0000003cff04723e */ /* 0x000fc600030006ff */
[----:B------:R-:W-:Y:S04]  /*7b7f0*/  STL [R1+0x8c], R3 ;  /* 0x00008c0301007387 */ /* 0x000fe80000100800 */
[----:B------:R-:W2:Y:S01]  /*7b800*/  LDL.LU R52, [R1+0x620] ;  /* 0x0006200001347983 */ /* 0x000ea20000300800 */
[----:B------:R-:W-:-:S08]  /*7b810*/  F2FP.F16.E4M3.UNPACK_B R5, R61.H1 ;  /* 0x0000003dff05723e */ /* 0x000fd000030006ff */
[----:B------:R0:W-:Y:S04]  /*7b820*/  STL.64 [R1+0x540], R8 ;  /* 0x0005400801007387 */ /* 0x0001e80000100a00 */
[----:B------:R1:W-:Y:S04]  /*7b830*/  STL.64 [R1+0x548], R10 ;  /* 0x0005480a01007387 */ /* 0x0003e80000100a00 */
[----:B------:R3:W-:Y:S04]  /*7b840*/  STL [R1+0x80], R4 ;  /* 0x0000800401007387 */ /* 0x0007e80000100800 */
[----:B------:R-:W2:Y:S04]  /*7b850*/  LDL.LU R53, [R1+0x624] ;  /* 0x0006240001357983 */ /* 0x000ea80000300800 */
[----:B------:R-:W2:Y:S04]  /*7b860*/  LDL.LU R54, [R1+0x628] ;  /* 0x0006280001367983 */ /* 0x000ea80000300800 */
[----:B------:R4:W-:Y:S04]  /*7b870*/  STL [R1+0x84], R5 ;  /* 0x0000840501007387 */ /* 0x0009e80000100800 */
        /* <DEDUP_REMOVED lines=26> */
[----:B-1----:R-:W4:Y:S04]  /*7ba20*/  LDL.LU R10, [R1+0x5c8] ;  /* 0x0005c800010a7983 */ /* 0x002f280000300800 */
        /* <DEDUP_REMOVED lines=19> */
[C---:B--2---:R-:W-:Y:S01]  /*7bb60*/  HMMA.16816.F32 R20, R28.reuse, R4, R20 ;  /* 0x000000041c14723c */ /* 0x044fe20000001814 */
[----:B---3--:R-:W-:Y:S02]  /*7bb70*/  F2FP.F16.E4M3.UNPACK_B R2, R25.H1 ;  /* 0x00000019ff02723e */ /* 0x008fe400030006ff */
[----:B----4-:R-:W-:Y:S02]  /*7bb80*/  F2FP.F16.E4M3.UNPACK_B R3, R6.H1 ;  /* 0x00000006ff03723e */ /* 0x010fe400030006ff */
[----:B------:R-:W-:Y:S02]  /*7bb90*/  F2FP.F16.E4M3.UNPACK_B R4, R7.H1 ;  /* 0x00000007ff04723e */ /* 0x000fe400030006ff */
[----:B------:R-:W-:Y:S01]  /*7bba0*/  F2FP.F16.E4M3.UNPACK_B R5, R34.H1 ;  /* 0x00000022ff05723e */ /* 0x000fe200030006ff */
[----:B0-----:R-:W-:Y:S02]  /*7bbb0*/  IMAD.MOV.U32 R0, RZ, RZ, R3 ;  /* 0x000000ffff007224 */ /* 0x001fe400078e0003 */
[C---:B------:R-:W-:Y:S09]  /*7bbc0*/  HMMA.16816.F32 R16, R28.reuse, R2, R16 ;  /* 0x000000021c10723c */ /* 0x040ff20000001810 */
        /* <DEDUP_REMOVED lines=8> */
[----:B------:R0:W-:Y:S04]  /*7bc50*/  STL [R1+0x684c], R0 ;  /* 0x00684c0001007387 */ /* 0x0001e80000100800 */
[----:B------:R-:W-:Y:S04]  /*7bc60*/  STL.64 [R1+0x580], R16 ;  /* 0x0005801001007387 */ /* 0x000fe80000100a00 */
[----:B------:R-:W-:Y:S04]  /*7bc70*/  STL.64 [R1+0x588], R18 ;  /* 0x0005881201007387 */ /* 0x000fe80000100a00 */
[----:B------:R1:W-:Y:S04]  /*7bc80*/  STL [R1+0x70], R4 ;  /* 0x0000700401007387 */ /* 0x0003e80000100800 */
[----:B------:R2:W-:Y:S04]  /*7bc90*/  STL [R1+0x74], R5 ;  /* 0x0000740501007387 */ /* 0x0005e80000100800 */
[----:B------:R-:W-:Y:S04]  /*7bca0*/  STL.64 [R1+0x5a0], R12 ;  /* 0x0005a00c01007387 */ /* 0x000fe80000100a00 */
[----:B------:R-:W-:Y:S01]  /*7bcb0*/  STL.64 [R1+0x5a8], R14 ;  /* 0x0005a80e01007387 */ /* 0x000fe20000100a00 */
[----:B0-----:R-:W-:Y:S01]  /*7bcc0*/  IMAD.MOV.U32 R0, RZ, RZ, R3 ;  /* 0x000000ffff007224 */ /* 0x001fe200078e0003 */
[----:B-1----:R-:W-:-:S02]  /*7bcd0*/  F2FP.F16.E4M3.UNPACK_B R4, R37.H1 ;  /* 0x00000025ff04723e */ /* 0x002fc400030006ff */
[----:B--2---:R-:W-:Y:S01]  /*7bce0*/  F2FP.F16.E4M3.UNPACK_B R5, R38.H1 ;  /* 0x00000026ff05723e */ /* 0x004fe200030006ff */
[----:B------:R-:W-:Y:S04]  /*7bcf0*/  STL.64 [R1+0x68], R2 ;  /* 0x0000680201007387 */ /* 0x000fe80000100a00 */
[----:B------:R-:W-:Y:S04]  /*7bd00*/  STL [R1+0x6850], R0 ;  /* 0x0068500001007387 */ /* 0x000fe80000100800 */
        /* <DEDUP_REMOVED lines=16> */
[----:B------:R-:W-:Y:S04]  /*7be10*/  STL.64 [R1+0x608], R10 ;  /* 0x0006080a01007387 */ /* 0x000fe80000100a00 */
[----:B------:R-:W-:Y:S04]  /*7be20*/  STL [R1+0x50], R4 ;  /* 0x0000500401007387 */ /* 0x000fe80000100800 */
[----:B------:R0:W-:Y:S02]  /*7be30*/  STL [R1+0x54], R5 ;  /* 0x0000540501007387 */ /* 0x0001e40000100800 */
[----:B0-----:R-:W-:Y:S01]  /*7be40*/  HMMA.16816.F32 R4, R28, R4, R52 ;  /* 0x000000041c04723c */ /* 0x001fe20000001834 */
[----:B------:R-:W-:-:S02]  /*7be50*/  F2FP.F16.E4M3.UNPACK_B R2, R51.H1 ;  /* 0x00000033ff02723e */ /* 0x000fc400030006ff */
[----:B------:R-:W-:-:S15]  /*7be60*/  F2FP.F16.E4M3.UNPACK_B R3, R60.H1 ;  /* 0x0000003cff03723e */ /* 0x000fde00030006ff */
[----:B------:R-:W-:Y:S01]  /*7be70*/  NOP ;  /* 0x0000000000007918 */ /* 0x000fe20000000000 */
[----:B------:R-:W-:Y:S04]  /*7be80*/  STL.64 [R1+0x620], R4 ;  /* 0x0006200401007387 */ /* 0x000fe80000100a00 */
[----:B------:R0:W-:Y:S02]  /*7be90*/  STL.64 [R1+0x628], R6 ;  /* 0x0006280601007387 */ /* 0x0001e40000100a00 */
[----:B0-----:R-:W-:Y:S01]  /*7bea0*/  HMMA.16816.F32 R4, R28, R2, R56 ;  /* 0x000000021c04723c */ /* 0x001fe20000001838 */
[----:B------:R-:W-:Y:S01]  /*7beb0*/  F2FP.F16.E4M3.UNPACK_B R26, R61.H1 ;  /* 0x0000003dff1a723e */ /* 0x000fe200030006ff */
[----:B------:R-:W-:Y:S04]  /*7bec0*/  STL.64 [R1+0x48], R2 ;  /* 0x0000480201007387 */ /* 0x000fe80000100a00 */
[----:B------:R-:W2:-:S13]  /*7bed0*/  LDL.LU R48, [R1+0x760] ;  /* 0x0007600001307983 */ /* 0x000e9a0000300800 */
[----:B------:R-:W-:Y:S04]  /*7bee0*/  STL.64 [R1+0x640], R4 ;  /* 0x0006400401007387 */ /* 0x000fe80000100a00 */
[----:B------:R-:W-:Y:S04]  /*7bef0*/  STL.64 [R1+0x648], R6 ;  /* 0x0006480601007387 */ /* 0x000fe80000100a00 */
[----:B------:R-:W-:Y:S04]  /*7bf00*/  STL [R1+0x40], R26 ;  /* 0x0000401a01007387 */ /* 0x000fe80000100800 */
[----:B------:R-:W2:Y:S04]  /*7bf10*/  LDL.LU R49, [R1+0x764] ;  /* 0x0007640001317983 */ /* 0x000ea80000300800 */
[----:B------:R-:W3:Y:S04]  /*7bf20*/  LDL.LU R50, [R1+0x768] ;  /* 0x0007680001327983 */ /* 0x000ee80000300800 */
[----:B------:R-:W3:Y:S04]  /*7bf30*/  LDL.LU R51, [R1+0x76c] ;  /* 0x00076c0001337983 */ /* 0x000ee80000300800 */
[----:B---3--:R-:W-:Y:S04]  /*7bf40*/  STL.64 [R1+0x6918], R50 ;  /* 0x0069183201007387 */ /* 0x008fe80000100a00 */
[----:B--2---:R-:W-:Y:S04]  /*7bf50*/  STL.64 [R1+0x6910], R48 ;  /* 0x0069103001007387 */ /* 0x004fe80000100a00 */
[----:B------:R-:W2:Y:S04]  /*7bf60*/  LDL.LU R44, [R1+0x740] ;  /* 0x00074000012c7983 */ /* 0x000ea80000300800 */
[----:B------:R-:W2:Y:S04]  /*7bf70*/  LDL.LU R45, [R1+0x744] ;  /* 0x00074400012d7983 */ /* 0x000ea80000300800 */
[----:B------:R-:W3:Y:S04]  /*7bf80*/  LDL.LU R46, [R1+0x748] ;  /* 0x00074800012e7983 */ /* 0x000ee80000300800 */
[----:B------:R-:W3:Y:S01]  /*7bf90*/  LDL.LU R47, [R1+0x74c] ;  /* 0x00074c00012f7983 */ /* 0x000ee20000300800 */
[----:B------:R-:W-:-:S03]  /*7bfa0*/  IMAD.MOV.U32 R0, RZ, RZ, R3 ;  /* 0x000000ffff007224 */ /* 0x000fc600078e0003 */
[----:B---3--:R-:W-:Y:S04]  /*7bfb0*/  STL.64 [R1+0x6928], R46 ;  /* 0x0069282e01007387 */ /* 0x008fe80000100a00 */
[----:B--2---:R0:W-:Y:S04]  /*7bfc0*/  STL.64 [R1+0x6920], R44 ;  /* 0x0069202c01007387 */ /* 0x0041e80000100a00 */
[----:B------:R-:W2:Y:S04]  /*7bfd0*/  LDL.LU R40, [R1+0x720] ;  /* 0x0007200001287983 */ /* 0x000ea80000300800 */
[----:B------:R-:W2:Y:S04]  /*7bfe0*/  LDL.LU R41, [R1+0x724] ;  /* 0x0007240001297983 */ /* 0x000ea80000300800 */
[----:B------:R-:W2:Y:S04]  /*7bff0*/  LDL.LU R42, [R1+0x728] ;  /* 0x00072800012a7983 */ /* 0x000ea80000300800 */
[----:B------:R-:W2:Y:S04]  /*7c000*/  LDL.LU R43, [R1+0x72c] ;  /* 0x00072c00012b7983 */ /* 0x000ea80000300800 */
[----:B------:R-:W3:Y:S04]  /*7c010*/  LDL.LU R12, [R1+0x6e0] ;  /* 0x0006e000010c7983 */ /* 0x000ee80000300800 */
[----:B------:R-:W3:Y:S04]  /*7c020*/  LDL.LU R13, [R1+0x6e4] ;  /* 0x0006e400010d7983 */ /* 0x000ee80000300800 */
[----:B------:R-:W3:Y:S04]  /*7c030*/  LDL.LU R14, [R1+0x6e8] ;  /* 0x0006e800010e7983 */ /* 0x000ee80000300800 */
[----:B------:R-:W3:Y:S04]  /*7c040*/  LDL.LU R15, [R1+0x6ec] ;  /* 0x0006ec00010f7983 */ /* 0x000ee80000300800 */
[----:B------:R-:W4:Y:S04]  /*7c050*/  LDL.LU R16, [R1+0x6c0] ;  /* 0x0006c00001107983 */ /* 0x000f280000300800 */
[----:B------:R-:W4:Y:S04]  /*7c060*/  LDL.LU R17, [R1+0x6c4] ;  /* 0x0006c40001117983 */ /* 0x000f280000300800 */
[----:B------:R-:W4:Y:S04]  /*7c070*/  LDL.LU R18, [R1+0x6c8] ;  /* 0x0006c80001127983 */ /* 0x000f280000300800 */
[----:B------:R-:W4:Y:S04]  /*7c080*/  LDL.LU R19, [R1+0x6cc] ;  /* 0x0006cc0001137983 */ /* 0x000f280000300800 */
[----:B------:R-:W2:Y:S04]  /*7c090*/  LDL.LU R20, [R1+0x6a0] ;  /* 0x0006a00001147983 */ /* 0x000ea80000300800 */
[----:B------:R-:W2:Y:S04]  /*7c0a0*/  LDL.LU R21, [R1+0x6a4] ;  /* 0x0006a40001157983 */ /* 0x000ea80000300800 */
[----:B------:R-:W2:Y:S04]  /*7c0b0*/  LDL.LU R22, [R1+0x6a8] ;  /* 0x0006a80001167983 */ /* 0x000ea80000300800 */
[----:B------:R-:W2:Y:S04]  /*7c0c0*/  LDL.LU R23, [R1+0x6ac] ;  /* 0x0006ac0001177983 */ /* 0x000ea80000300800 */
[----:B0-----:R-:W2:Y:S04]  /*7c0d0*/  LDL.LU R44, [R1+0x660] ;  /* 0x00066000012c7983 */ /* 0x001ea80000300800 */
        /* <DEDUP_REMOVED lines=35> */
[----:B------:R-:W-:Y:S01]  /*7c310*/  STL [R1+0x6878], R0 ;  /* 0x0068780001007387 */ /* 0x000fe20000100800 */
[----:B--2---:R-:W-:-:S07]  /*7c320*/  F2FP.F16.E4M3.UNPACK_B R27, R5.H1 ;  /* 0x00000005ff1b723e */ /* 0x004fce00030006ff */
[C---:B------:R-:W-:Y:S01]  /*7c330*/  HMMA.16816.F32 R44, R28.reuse, R26, R44 ;  /* 0x0000001a1c2c723c */ /* 0x040fe2000000182c */
[----:B---3--:R-:W-:Y:S02]  /*7c340*/  F2FP.F16.E4M3.UNPACK_B R4, R4.H1 ;  /* 0x00000004ff04723e */ /* 0x008fe400030006ff */
[----:B------:R-:W-:Y:S01]  /*7c350*/  F2FP.F16.E4M3.UNPACK_B R5, R3.H1 ;  /* 0x00000003ff05723e */ /* 0x000fe200030006ff */
[----:B------:R-:W-:Y:S06]  /*7c360*/  STL [R1+0x44], R27 ;  /* 0x0000441b01007387 */ /* 0x000fec0000100800 */
[----:B----4-:R-:W-:Y:S09]  /*7c370*/  HMMA.16816.F32 R48, R28, R4, R48 ;  /* 0x000000041c30723c */ /* 0x010ff20000001830 */
[----:B------:R-:W-:Y:S04]  /*7c380*/  STL.64 [R1+0x660], R44 ;  /* 0x0006602c01007387 */ /* 0x000fe80000100a00 */
[----:B------:R0:W-:Y:S04]  /*7c390*/  STL.64 [R1+0x668], R46 ;  /* 0x0006682e01007387 */ /* 0x0001e80000100a00 */
[----:B0-----:R-:W2:Y:S04]  /*7c3a0*/  LDL.LU.64 R46, [R1+0x6928] ;  /* 0x00692800012e7983 */ /* 0x001ea80000300a00 */
[----:B------:R-:W2:Y:S04]  /*7c3b0*/  LDL.LU.64 R44, [R1+0x6920] ;  /* 0x00692000012c7983 */ /* 0x000ea80000300a00 */
[----:B------:R-:W-:Y:S04]  /*7c3c0*/  STL.64 [R1+0x38], R4 ;  /* 0x0000380401007387 */ /* 0x000fe80000100a00 */
[----:B------:R-:W-:Y:S04]  /*7c3d0*/  STL.64 [R1+0x680], R48 ;  /* 0x0006803001007387 */ /* 0x000fe80000100a00 */
[----:B------:R0:W-:Y:S04]  /*7c3e0*/  STL.64 [R1+0x688], R50 ;  /* 0x0006883201007387 */ /* 0x0001e80000100a00 */
[----:B0-----:R-:W3:Y:S04]  /*7c3f0*/  LDL.LU.64 R50, [R1+0x6918] ;  /* 0x0069180001327983 */ /* 0x001ee80000300a00 */
[----:B------:R-:W3:Y:S01]  /*7c400*/  LDL.LU.64 R48, [R1+0x6910] ;  /* 0x0069100001307983 */ /* 0x000ee20000300a00 */
[----:B------:R-:W-:-:S02]  /*7c410*/  F2FP.F16.E4M3.UNPACK_B R2, R2.H1 ;  /* 0x00000002ff02723e */ /* 0x000fc400030006ff */
[----:B------:R-:W-:-:S07]  /*7c420*/  F2FP.F16.E4M3.UNPACK_B R3, R24.H1 ;  /* 0x00000018ff03723e */ /* 0x000fce00030006ff */
[C---:B------:R-:W-:Y:S01]  /*7c430*/  HMMA.16816.F32 R20, R28.reuse, R2, R20 ;  /* 0x000000021c14723c */ /* 0x040fe20000001814 */
[----:B------:R-:W-:Y:S02]  /*7c440*/  F2FP.F16.E4M3.UNPACK_B R4, R25.H1 ;  /* 0x00000019ff04723e */ /* 0x000fe400030006ff */
[----:B------:R-:W-:Y:S01]  /*7c450*/  F2FP.F16.E4M3.UNPACK_B R5, R6.H1 ;  /* 0x00000006ff05723e */ /* 0x000fe200030006ff */
[----:B------:R0:W-:Y:S06]  /*7c460*/  STL.64 [R1+0x30], R2 ;  /* 0x0000300201007387 */ /* 0x0001ec0000100a00 */
[----:B------:R-:W-:Y:S01]  /*7c470*/  HMMA.16816.F32 R16, R28, R4, R16 ;  /* 0x000000041c10723c */ /* 0x000fe20000001810 */
[----:B0-----:R-:W-:-:S02]  /*7c480*/  F2FP.F16.E4M3.UNPACK_B R2, R7.H1 ;  /* 0x00000007ff02723e */ /* 0x001fc400030006ff */
[----:B------:R-:W-:-:S06]  /*7c490*/  F2FP.F16.E4M3.UNPACK_B R3, R34.H1 ;  /* 0x00000022ff03723e */ /* 0x000fcc00030006ff */
[----:B------:R-:W-:Y:S04]  /*7c4a0*/  STL.64 [R1+0x6a0], R20 ;  /* 0x0006a01401007387 */ /* 0x000fe80000100a00 */
[----:B------:R-:W-:Y:S04]  /*7c4b0*/  STL.64 [R1+0x6a8], R22 ;  /* 0x0006a81601007387 */ /* 0x000fe80000100a00 */
[----:B------:R0:W-:Y:S01]  /*7c4c0*/  STL.64 [R1+0x28], R4 ;  /* 0x0000280401007387 */ /* 0x0001e20000100a00 */
[----:B------:R-:W-:Y:S01]  /*7c4d0*/  HMMA.16816.F32 R12, R28, R2, R12 ;  /* 0x000000021c0c723c */ /* 0x000fe2000000180c */
[----:B0-----:R-:W-:-:S02]  /*7c4e0*/  F2FP.F16.E4M3.UNPACK_B R4, R35.H1 ;  /* 0x00000023ff04723e */ /* 0x001fc400030006ff */
[----:B------:R-:W-:-:S07]  /*7c4f0*/  F2FP.F16.E4M3.UNPACK_B R5, R36.H1 ;  /* 0x00000024ff05723e */ /* 0x000fce00030006ff */
[----:B------:R-:W-:Y:S01]  /*7c500*/  HMMA.16816.F32 R8, R28, R4, R8 ;  /* 0x000000041c08723c */ /* 0x000fe20000001808 */
[----:B------:R-:W-:Y:S04]  /*7c510*/  STL.64 [R1+0x6c0], R16 ;  /* 0x0006c01001007387 */ /* 0x000fe80000100a00 */
[----:B------:R-:W-:Y:S04]  /*7c520*/  STL.64 [R1+0x6c8], R18 ;  /* 0x0006c81201007387 */ /* 0x000fe80000100a00 */
[----:B------:R0:W-:Y:S04]  /*7c530*/  STL.64 [R1+0x20], R2 ;  /* 0x0000200201007387 */ /* 0x0001e80000100a00 */
[----:B------:R-:W-:Y:S04]  /*7c540*/  STL.64 [R1+0x6e0], R12 ;  /* 0x0006e00c01007387 */ /* 0x000fe80000100a00 */
[----:B------:R-:W-:Y:S04]  /*7c550*/  STL.64 [R1+0x6e8], R14 ;  /* 0x0006e80e01007387 */ /* 0x000fe80000100a00 */
[----:B------:R-:W-:Y:S01]  /*7c560*/  STL.64 [R1+0x18], R4 ;  /* 0x0000180401007387 */ /* 0x000fe20000100a00 */
[----:B0-----:R-:W-:-:S02]  /*7c570*/  F2FP.F16.E4M3.UNPACK_B R2, R37.H1 ;  /* 0x00000025ff02723e */ /* 0x001fc400030006ff */
[----:B------:R-:W-:Y:S01]  /*7c580*/  F2FP.F16.E4M3.UNPACK_B R3, R38.H1 ;  /* 0x00000026ff03723e */ /* 0x000fe200030006ff */
[----:B------:R-:W-:Y:S04]  /*7c590*/  STL.64 [R1+0x700], R8 ;  /* 0x0007000801007387 */ /* 0x000fe80000100a00 */
[----:B------:R0:W-:Y:S02]  /*7c5a0*/  STL.64 [R1+0x708], R10 ;  /* 0x0007080a01007387 */ /* 0x0001e40000100a00 */
[----:B0-----:R-:W-:Y:S01]  /*7c5b0*/  HMMA.16816.F32 R8, R28, R2, R40 ;  /* 0x000000021c08723c */ /* 0x001fe20000001828 */
[----:B------:R-:W-:Y:S02]  /*7c5c0*/  F2FP.F16.E4M3.UNPACK_B R4, R39.H1 ;  /* 0x00000027ff04723e */ /* 0x000fe400030006ff */
[----:B------:R-:W-:Y:S01]  /*7c5d0*/  F2FP.F16.E4M3.UNPACK_B R5, R56.H1 ;  /* 0x00000038ff05723e */ /* 0x000fe200030006ff */
[----:B------:R0:W-:-:S15]  /*7c5e0*/  STL.64 [R1+0x10], R2 ;  /* 0x0000100201007387 */ /* 0x0001de0000100a00 */
[----:B------:R-:W-:Y:S04]  /*7c5f0*/  STL.64 [R1+0x720], R8 ;  /* 0x0007200801007387 */ /* 0x000fe80000100a00 */
[----:B------:R-:W-:Y:S04]  /*7c600*/  STL.64 [R1+0x728], R10 ;  /* 0x0007280a01007387 */ /* 0x000fe80000100a00 */
[----:B------:R2:W-:Y:S01]  /*7c610*/  STL.64 [R1+0x8], R4 ;  /* 0x0000080401007387 */ /* 0x0005e20000100a00 */
[----:B0-----:R-:W-:Y:S02]  /*7c620*/  F2FP.F16.E4M3.UNPACK_B R2, R57.H1 ;  /* 0x00000039ff02723e */ /* 0x001fe400030006ff */
[----:B------:R-:W-:-:S02]  /*7c630*/  F2FP.F16.E4M3.UNPACK_B R3, R58.H1 ;  /* 0x0000003aff03723e */ /* 0x000fc400030006ff */
[----:B------:R-:W-:Y:S02]  /*7c640*/  F2FP.F16.E4M3.UNPACK_B R60, R60.H1 ;  /* 0x0000003cff3c723e */ /* 0x000fe400030006ff */
[----:B------:R-:W-:Y:S02]  /*7c650*/  F2FP.F16.E4M3.UNPACK_B R61, R61.H1 ;  /* 0x0000003dff3d723e */ /* 0x000fe400030006ff */
[----:B------:R-:W-:Y:S01]  /*7c660*/  F2FP.F16.E4M3.UNPACK_B R58, R59.H1 ;  /* 0x0000003bff3a723e */ /* 0x000fe200030006ff */
[----:B--2---:R-:W-:-:S15]  /*7c670*/  HMMA.16816.F32 R4, R28, R4, R44 ;  /* 0x000000041c04723c */ /* 0x004fde000000182c */
[----:B------:R-:W-:-:S04]  /*7c680*/  NOP ;  /* 0x0000000000007918 */ /* 0x000fc80000000000 */
[----:B------:R-:W-:Y:S04]  /*7c690*/  STL.64 [R1+0x740], R4 ;  /* 0x0007400401007387 */ /* 0x000fe80000100a00 */
[----:B------:R3:W-:Y:S02]  /*7c6a0*/  STL.64 [R1+0x748], R6 ;  /* 0x0007480601007387 */ /* 0x0007e40000100a00 */
[----:B---3--:R-:W-:Y:S02]  /*7c6b0*/  HMMA.16816.F32 R4, R28, R2, R48 ;  /* 0x000000021c04723c */ /* 0x008fe40000001830 */
[----:B------:R-:W-:-:S15]  /*7c6c0*/  STL.64 [R1], R2 ;  /* 0x0000000201007387 */ /* 0x000fde0000100a00 */
[----:B------:R-:W-:Y:S02]  /*7c6d0*/  NOP ;  /* 0x0000000000007918 */ /* 0x000fe40000000000 */
[----:B------:R-:W-:Y:S04]  /*7c6e0*/  STL.64 [R1+0x760], R4 ;  /* 0x0007600401007387 */ /* 0x000fe80000100a00 */
[----:B------:R0:W-:Y:S04]  /*7c6f0*/  STL.64 [R1+0x768], R6 ;  /* 0x0007680601007387 */ /* 0x0001e80000100a00 */
[----:B------:R-:W2:Y:S01]  /*7c700*/  LDL.LU R36, [R1+0x880] ;  /* 0x0008800001247983 */ /* 0x000ea20000300800 */
[----:B0-----:R-:W-:-:S15]  /*7c710*/  HMMA.16816.F32 R4, R28, R60, R52 ;  /* 0x0000003c1c04723c */ /* 0x001fde0000001834 */
[----:B------:R-:W-:-:S04]  /*7c720*/  NOP ;  /* 0x0000000000007918 */ /* 0x000fc80000000000 */
[----:B------:R0:W-:Y:S04]  /*7c730*/  STL.64 [R1+0x780], R4 ;  /* 0x0007800401007387 */ /* 0x0001e80000100a00 */
[----:B------:R1:W-:Y:S04]  /*7c740*/  STL.64 [R1+0x788], R6 ;  /* 0x0007880601007387 */ /* 0x0003e80000100a00 */
        /* <DEDUP_REMOVED lines=20> */
[----:B------:R-:W3:Y:S04]  /*7c890*/  LDL.LU R56, [R1+0x280] ;  /* 0x0002800001387983 */ /* 0x000ee80000300800 */
        /* <DEDUP_REMOVED lines=26> */
[----:B------:R-:W-:Y:S04]  /*7ca40*/  STL [R1+0x6890], R60 ;  /* 0x0068903c01007387 */ /* 0x000fe80000100800 */
[----:B------:R-:W-:Y:S04]  /*7ca50*/  STL [R1+0x687c], R61 ;  /* 0x00687c3d01007387 */ /* 0x000fe80000100800 */
[----:B------:R-:W4:Y:S01]  /*7ca60*/  LDL.LU R43, [R1+0x2ec] ;  /* 0x0002ec00012b7983 */ /* 0x000f220000300800 */
[----:B--2---:R-:W-:-:S02]  /*7ca70*/  F2FP.F16.E4M3.UNPACK_B R59, R59.H1 ;  /* 0x0000003bff3b723e */ /* 0x004fc400030006ff */
[----:B---3--:R-:W-:Y:S02]  /*7ca80*/  F2FP.F16.E4M3.UNPACK_B R56, R56.H1 ;  /* 0x00000038ff38723e */ /* 0x008fe400030006ff */
[----:B----4-:R-:W-:-:S03]  /*7ca90*/  F2FP.F16.E4M3.UNPACK_B R57, R57.H1 ;  /* 0x00000039ff39723e */ /* 0x010fc600030006ff */
[----:B------:R-:W-:Y:S01]  /*7caa0*/  HMMA.16816.F32 R24, R28, R58, R24 ;  /* 0x0000003a1c18723c */ /* 0x000fe20000001818 */
[----:B------:R-:W-:-:S07]  /*7cab0*/  F2FP.F16.E4M3.UNPACK_B R54, R54.H1 ;  /* 0x00000036ff36723e */ /* 0x000fce00030006ff */
[----:B------:R-:W-:Y:S01]  /*7cac0*/  HMMA.16816.F32 R32, R28, R56, R32 ;  /* 0x000000381c20723c */ /* 0x000fe20000001820 */
[----:B------:R-:W-:-:S07]  /*7cad0*/  F2FP.F16.E4M3.UNPACK_B R55, R55.H1 ;  /* 0x00000037ff37723e */ /* 0x000fce00030006ff */
[C---:B------:R-:W-:Y:S01]  /*7cae0*/  HMMA.16816.F32 R4, R28.reuse, R54, R4 ;  /* 0x000000361c04723c */ /* 0x040fe20000001804 */
[----:B------:R-:W-:Y:S02]  /*7caf0*/  F2FP.F16.E4M3.UNPACK_B R52, R52.H1 ;  /* 0x00000034ff34723e */ /* 0x000fe400030006ff */
[----:B------:R-:W-:Y:S01]  /*7cb00*/  F2FP.F16.E4M3.UNPACK_B R53, R53.H1 ;  /* 0x00000035ff35723e */ /* 0x000fe200030006ff */
[----:B------:R-:W-:Y:S04]  /*7cb10*/  STL.64 [R1+0x7a0], R24 ;  /* 0x0007a01801007387 */ /* 0x000fe80000100a00 */
[----:B------:R0:W-:Y:S04]  /*7cb20*/  STL.64 [R1+0x7a8], R26 ;  /* 0x0007a81a01007387 */ /* 0x0001e80000100a00 */
[----:B0-----:R-:W2:Y:S04]  /*7cb30*/  LDL.LU.64 R26, [R1+0x6908] ;  /* 0x00690800011a7983 */ /* 0x001ea80000300a00 */
[----:B------:R0:W-:Y:S04]  /*7cb40*/  STL.64 [R1+0x7c0], R32 ;  /* 0x0007c02001007387 */ /* 0x0001e80000100a00 */
[----:B------:R-:W-:Y:S04]  /*7cb50*/  STL.64 [R1+0x7c8], R34 ;  /* 0x0007c82201007387 */ /* 0x000fe80000100a00 */
[----:B0-----:R-:W3:Y:S04]  /*7cb60*/  LDL.LU.64 R32, [R1+0x6900] ;  /* 0x0069000001207983 */ /* 0x001ee80000300a00 */
[----:B------:R-:W-:Y:S04]  /*7cb70*/  STL.64 [R1+0x6668], R58 ;  /* 0x0066683a01007387 */ /* 0x000fe80000100a00 */
[----:B------:R-:W-:Y:S04]  /*7cb80*/  STL.64 [R1+0x6660], R56 ;  /* 0x0066603801007387 */ /* 0x000fe80000100a00 */
[----:B------:R-:W-:Y:S04]  /*7cb90*/  STL.64 [R1+0x7e0], R4 ;  /* 0x0007e00401007387 */ /* 0x000fe80000100a00 */
[----:B------:R0:W-:Y:S02]  /*7cba0*/  STL.64 [R1+0x7e8], R6 ;  /* 0x0007e80601007387 */ /* 0x0001e40000100a00 */
[----:B0-----:R-:W-:Y:S01]  /*7cbb0*/  HMMA.16816.F32 R4, R28, R52, R20 ;  /* 0x000000341c04723c */ /* 0x001fe20000001814 */
[----:B------:R-:W-:-:S02]  /*7cbc0*/  F2FP.F16.E4M3.UNPACK_B R50, R50.H1 ;  /* 0x00000032ff32723e */ /* 0x000fc400030006ff */
[----:B------:R-:W-:Y:S01]  /*7cbd0*/  F2FP.F16.E4M3.UNPACK_B R51, R51.H1 ;  /* 0x00000033ff33723e */ /* 0x000fe200030006ff */
[----:B------:R-:W-:Y:S04]  /*7cbe0*/  STL.64 [R1+0x6648], R54 ;  /* 0x0066483601007387 */ /* 0x000fe80000100a00 */
[----:B------:R-:W-:Y:S11]  /*7cbf0*/  STL.64 [R1+0x6640], R52 ;  /* 0x0066403401007387 */ /* 0x000ff60000100a00 */
[----:B------:R-:W-:Y:S04]  /*7cc00*/  STL.64 [R1+0x800], R4 ;  /* 0x0008000401007387 */ /* 0x000fe80000100a00 */
[----:B------:R0:W-:Y:S02]  /*7cc10*/  STL.64 [R1+0x808], R6 ;  /* 0x0008080601007387 */ /* 0x0001e40000100a00 */
[----:B0-----:R-:W-:Y:S01]  /*7cc20*/  HMMA.16816.F32 R4, R28, R50, R16 ;  /* 0x000000321c04723c */ /* 0x001fe20000001810 */
[----:B------:R-:W-:-:S02]  /*7cc30*/  F2FP.F16.E4M3.UNPACK_B R48, R48.H1 ;  /* 0x00000030ff30723e */ /* 0x000fc400030006ff */
[----:B------:R-:W-:Y:S02]  /*7cc40*/  F2FP.F16.E4M3.UNPACK_B R49, R49.H1 ;  /* 0x00000031ff31723e */ /* 0x000fe400030006ff */
[----:B------:R-:W-:-:S14]  /*7cc50*/  F2FP.F16.E4M3.UNPACK_B R46, R46.H1 ;  /* 0x0000002eff2e723e */ /* 0x000fdc00030006ff */
[----:B------:R-:W-:Y:S04]  /*7cc60*/  STL.64 [R1+0x820], R4 ;  /* 0x0008200401007387 */ /* 0x000fe80000100a00 */
[----:B------:R0:W-:Y:S02]  /*7cc70*/  STL.64 [R1+0x828], R6 ;  /* 0x0008280601007387 */ /* 0x0001e40000100a00 */
[----:B0-----:R-:W-:Y:S01]  /*7cc80*/  HMMA.16816.F32 R4, R28, R48, R12 ;  /* 0x000000301c04723c */ /* 0x001fe2000000180c */
[----:B------:R-:W-:Y:S01]  /*7cc90*/  F2FP.F16.E4M3.UNPACK_B R47, R47.H1 ;  /* 0x0000002fff2f723e */ /* 0x000fe200030006ff */
[----:B------:R-:W-:Y:S04]  /*7cca0*/  STL.64 [R1+0x6628], R50 ;  /* 0x0066283201007387 */ /* 0x000fe80000100a00 */
[----:B------:R-:W-:-:S13]  /*7ccb0*/  STL.64 [R1+0x6620], R48 ;  /* 0x0066203001007387 */ /* 0x000fda0000100a00 */
[----:B------:R-:W-:Y:S04]  /*7ccc0*/  STL.64 [R1+0x840], R4 ;  /* 0x0008400401007387 */ /* 0x000fe80000100a00 */
[----:B------:R0:W-:Y:S02]  /*7ccd0*/  STL.64 [R1+0x848], R6 ;  /* 0x0008480601007387 */ /* 0x0001e40000100a00 */
[----:B0-----:R-:W-:Y:S01]  /*7cce0*/  HMMA.16816.F32 R4, R28, R46, R8 ;  /* 0x0000002e1c04723c */ /* 0x001fe20000001808 */
[----:B------:R-:W-:Y:S02]  /*7ccf0*/  F2FP.F16.E4M3.UNPACK_B R44, R44.H1 ;  /* 0x0000002cff2c723e */ /* 0x000fe400030006ff */
[----:B------:R-:W-:-:S15]  /*7cd00*/  F2FP.F16.E4M3.UNPACK_B R45, R45.H1 ;  /* 0x0000002dff2d723e */ /* 0x000fde00030006ff */
[----:B------:R-:W-:Y:S01]  /*7cd10*/  NOP ;  /* 0x0000000000007918 */ /* 0x000fe20000000000 */
[----:B------:R-:W-:Y:S04]  /*7cd20*/  STL.64 [R1+0x860], R4 ;  /* 0x0008600401007387 */ /* 0x000fe80000100a00 */
[----:B------:R0:W-:Y:S02]  /*7cd30*/  STL.64 [R1+0x868], R6 ;  /* 0x0008680601007387 */ /* 0x0001e40000100a00 */
[----:B0-----:R-:W-:Y:S02]  /*7cd40*/  HMMA.16816.F32 R4, R28, R44, R36 ;  /* 0x0000002c1c04723c */ /* 0x001fe40000001824 */
[----:B------:R-:W-:Y:S04]  /*7cd50*/  STL.64 [R1+0x6638], R46 ;  /* 0x0066382e01007387 */ /* 0x000fe80000100a00 */
[----:B------:R0:W-:-:S13]  /*7cd60*/  STL.64 [R1+0x6630], R44 ;  /* 0x0066302c01007387 */ /* 0x0001da0000100a00 */
[----:B------:R-:W-:Y:S04]  /*7cd70*/  STL.64 [R1+0x880], R4 ;  /* 0x0008800401007387 */ /* 0x000fe80000100a00 */
[----:B------:R-:W-:Y:S04]  /*7cd80*/  STL.64 [R1+0x888], R6 ;  /* 0x0008880601007387 */ /* 0x000fe80000100a00 */
[----:B------:R-:W4:Y:S04]  /*7cd90*/  LDL.LU R16, [R1+0x960] ;  /* 0x0009600001107983 */ /* 0x000f280000300800 */
[----:B------:R-:W4:Y:S04]  /*7cda0*/  LDL.LU R17, [R1+0x964] ;  /* 0x0009640001117983 */ /* 0x000f280000300800 */
[----:B------:R-:W2:Y:S04]  /*7cdb0*/  LDL.LU R18, [R1+0x968] ;  /* 0x0009680001127983 */ /* 0x000ea80000300800 */
[----:B------:R-:W2:Y:S04]  /*7cdc0*/  LDL.LU R19, [R1+0x96c] ;  /* 0x00096c0001137983 */ /* 0x000ea80000300800 */
[----:B--2---:R-:W-:Y:S04]  /*7cdd0*/  STL.64 [R1+0x68f8], R18 ;  /* 0x0068f81201007387 */ /* 0x004fe80000100a00 */
[----:B----4-:R1:W-:Y:S04]  /*7cde0*/  STL.64 [R1+0x68f0], R16 ;  /* 0x0068f01001007387 */ /* 0x0103e80000100a00 */
[----:B------:R-:W2:Y:S04]  /*7cdf0*/  LDL.LU R52, [R1+0x900] ;  /* 0x0009000001347983 */ /* 0x000ea80000300800 */
[----:B------:R-:W2:Y:S04]  /*7ce00*/  LDL.LU R53, [R1+0x904] ;  /* 0x0009040001357983 */ /* 0x000ea80000300800 */
[----:B------:R-:W2:Y:S04]  /*7ce10*/  LDL.LU R54, [R1+0x908] ;  /* 0x0009080001367983 */ /* 0x000ea80000300800 */
[----:B------:R-:W2:Y:S04]  /*7ce20*/  LDL.LU R55, [R1+0x90c] ;  /* 0x00090c0001377983 */ /* 0x000ea80000300800 */
[----:B0-----:R-:W4:Y:S04]  /*7ce30*/  LDL.LU R44, [R1+0x8c0] ;  /* 0x0008c000012c7983 */ /* 0x001f280000300800 */
[----:B------:R-:W4:Y:S04]  /*7ce40*/  LDL.LU R45, [R1+0x8c4] ;  /* 0x0008c400012d7983 */ /* 0x000f280000300800 */
[----:B------:R-:W4:Y:S04]  /*7ce50*/  LDL.LU R46, [R1+0x8c8] ;  /* 0x0008c800012e7983 */ /* 0x000f280000300800 */
[----:B------:R-:W4:Y:S04]  /*7ce60*/  LDL.LU R47, [R1+0x8cc] ;  /* 0x0008cc00012f7983 */ /* 0x000f280000300800 */
[----:B-1----:R-:W2:Y:S04]  /*7ce70*/  LDL.LU R16, [R1+0x8a0] ;  /* 0x0008a00001107983 */ /* 0x002ea80000300800 */
        /* <DEDUP_REMOVED lines=11> */
[----:B------:R-:W-:-:S02]  /*7cf30*/  F2FP.F16.E4M3.UNPACK_B R42, R42.H1 ;  /* 0x0000002aff2a723e */ /* 0x000fc400030006ff */
[----:B------:R-:W-:Y:S01]  /*7cf40*/  F2FP.F16.E4M3.UNPACK_B R43, R43.H1 ;  /* 0x0000002bff2b723e */ /* 0x000fe200030006ff */
        /* <DEDUP_REMOVED lines=23> */
[----:B--2---:R-:W-:-:S15]  /*7d0c0*/  HMMA.16816.F32 R16, R28, R42, R16 ;  /* 0x0000002a1c10723c */ /* 0x004fde0000001810 */
[----:B------:R-:W-:-:S04]  /*7d0d0*/  NOP ;  /* 0x0000000000007918 */ /* 0x000fc80000000000 */
[----:B------:R-:W-:Y:S04]  /*7d0e0*/  STL.64 [R1+0x8a0], R16 ;  /* 0x0008a01001007387 */ /* 0x000fe80000100a00 */
[----:B------:R0:W-:Y:S04]  /*7d0f0*/  STL.64 [R1+0x8a8], R18 ;  /* 0x0008a81201007387 */ /* 0x0001e80000100a00 */
[----:B0-----:R-:W2:Y:S04]  /*7d100*/  LDL.LU.64 R18, [R1+0x68f8] ;  /* 0x0068f80001127983 */ /* 0x001ea80000300a00 */
[----:B------:R-:W2:Y:S01]  /*7d110*/  LDL.LU.64 R16, [R1+0x68f0] ;  /* 0x0068f00001107983 */ /* 0x000ea20000300a00 */
[----:B---3--:R-:W-:-:S02]  /*7d120*/  F2FP.F16.E4M3.UNPACK_B R40, R40.H1 ;  /* 0x00000028ff28723e */ /* 0x008fc400030006ff */
[----:B------:R-:W-:Y:S02]  /*7d130*/  F2FP.F16.E4M3.UNPACK_B R41, R41.H1 ;  /* 0x00000029ff29723e */ /* 0x000fe400030006ff */
[----:B------:R-:W-:Y:S02]  /*7d140*/  F2FP.F16.E4M3.UNPACK_B R38, R38.H1 ;  /* 0x00000026ff26723e */ /* 0x000fe400030006ff */
[----:B------:R-:W-:Y:S01]  /*7d150*/  F2FP.F16.E4M3.UNPACK_B R39, R39.H1 ;  /* 0x00000027ff27723e */ /* 0x000fe200030006ff */
[----:B------:R-:W-:Y:S04]  /*7d160*/  STL.64 [R1+0x6658], R42 ;  /* 0x0066582a01007387 */ /* 0x000fe80000100a00 */
[----:B------:R0:W-:Y:S01]  /*7d170*/  STL.64 [R1+0x6650], R40 ;  /* 0x0066502801007387 */ /* 0x0001e20000100a00 */
[C---:B----4-:R-:W-:Y:S08]  /*7d180*/  HMMA.16816.F32 R44, R28.reuse, R40, R44 ;  /* 0x000000281c2c723c */ /* 0x050ff0000000182c */
[----:B0-----:R-:W-:Y:S01]  /*7d190*/  HMMA.16816.F32 R40, R28, R38, R48 ;  /* 0x000000261c28723c */ /* 0x001fe20000001830 */
[----:B------:R-:W-:-:S02]  /*7d1a0*/  F2FP.F16.E4M3.UNPACK_B R36, R36.H1 ;  /* 0x00000024ff24723e */ /* 0x000fc400030006ff */
[----:B------:R-:W-:Y:S02]  /*7d1b0*/  F2FP.F16.E4M3.UNPACK_B R37, R37.H1 ;  /* 0x00000025ff25723e */ /* 0x000fe400030006ff */
[----:B------:R-:W-:Y:S02]  /*7d1c0*/  F2FP.F16.E4M3.UNPACK_B R34, R34.H1 ;  /* 0x00000022ff22723e */ /* 0x000fe400030006ff */
[----:B------:R-:W-:Y:S02]  /*7d1d0*/  F2FP.F16.E4M3.UNPACK_B R35, R35.H1 ;  /* 0x00000023ff23723e */ /* 0x000fe400030006ff */
[----:B------:R-:W-:Y:S02]  /*7d1e0*/  F2FP.F16.E4M3.UNPACK_B R2, R25.H1 ;  /* 0x00000019ff02723e */ /* 0x000fe400030006ff */
[----:B------:R-:W-:Y:S04]  /*7d1f0*/  STL.64 [R1+0x8c0], R44 ;  /* 0x0008c02c01007387 */ /* 0x000fe80000100a00 */
[----:B------:R-:W-:Y:S01]  /*7d200*/  STL.64 [R1+0x8c8], R46 ;  /* 0x0008c82e01007387 */ /* 0x000fe20000100a00 */
[----:B------:R-:W-:-:S02]  /*7d210*/  F2FP.F16.E4M3.UNPACK_B R3, R10.H1 ;  /* 0x0000000aff03723e */ /* 0x000fc400030006ff */
[----:B------:R-:W-:Y:S02]  /*7d220*/  F2FP.F16.E4M3.UNPACK_B R4, R11.H1 ;  /* 0x0000000bff04723e */ /* 0x000fe400030006ff */
[----:B------:R-:W-:Y:S01]  /*7d230*/  F2FP.F16.E4M3.UNPACK_B R5, R8.H1 ;  /* 0x00000008ff05723e */ /* 0x000fe200030006ff */
[----:B------:R-:W-:Y:S04]  /*7d240*/  STL.64 [R1+0x8e0], R40 ;  /* 0x0008e02801007387 */ /* 0x000fe80000100a00 */
[----:B------:R0:W-:Y:S04]  /*7d250*/  STL.64 [R1+0x8e8], R42 ;  /* 0x0008e82a01007387 */ /* 0x0001e80000100a00 */
[----:B------:R-:W-:Y:S04]  /*7d260*/  STL.64 [R1+0x6678], R38 ;  /* 0x0066782601007387 */ /* 0x000fe80000100a00 */
[----:B------:R1:W-:Y:S01]  /*7d270*/  STL.64 [R1+0x6670], R36 ;  /* 0x0066702401007387 */ /* 0x0003e20000100a00 */
[----:B------:R-:W-:-:S02]  /*7d280*/  F2FP.F16.E4M3.UNPACK_B R6, R6.H1 ;  /* 0x00000006ff06723e */ /* 0x000fc400030006ff */
[----:B------:R-:W-:Y:S01]  /*7d290*/  F2FP.F16.E4M3.UNPACK_B R7, R7.H1 ;  /* 0x00000007ff07723e */ /* 0x000fe200030006ff */
[C---:B0-----:R-:W-:Y:S08]  /*7d2a0*/  HMMA.16816.F32 R40, R28.reuse, R36, R52 ;  /* 0x000000241c28723c */ /* 0x041ff00000001834 */
[C---:B-1----:R-:W-:Y:S08]  /*7d2b0*/  HMMA.16816.F32 R36, R28.reuse, R34, R56 ;  /* 0x000000221c24723c */ /* 0x042ff00000001838 */
[C---:B------:R-:W-:Y:S08]  /*7d2c0*/  HMMA.16816.F32 R20, R28.reuse, R2, R20 ;  /* 0x000000021c14723c */ /* 0x040ff00000001814 */
[C---:B------:R-:W-:Y:S01]  /*7d2d0*/  HMMA.16816.F32 R12, R28.reuse, R6, R12 ;  /* 0x000000061c0c723c */ /* 0x040fe2000000180c */
[----:B------:R0:W-:Y:S04]  /*7d2e0*/  STL.64 [R1+0x900], R40 ;  /* 0x0009002801007387 */ /* 0x0001e80000100a00 */
[----:B------:R1:W-:Y:S04]  /*7d2f0*/  STL.64 [R1+0x908], R42 ;  /* 0x0009082a01007387 */ /* 0x0003e80000100a00 */
[----:B------:R-:W-:Y:S04]  /*7d300*/  STL [R1+0x6898], R34 ;  /* 0x0068982201007387 */ /* 0x000fe80000100800 */
[----:B------:R-:W-:Y:S04]  /*7d310*/  STL [R1+0x6894], R35 ;  /* 0x0068942301007387 */ /* 0x000fe80000100800 */
[----:B------:R3:W-:Y:S04]  /*7d320*/  STL.64 [R1+0x920], R36 ;  /* 0x0009202401007387 */ /* 0x0007e80000100a00 */
[----:B------:R4:W-:Y:S04]  /*7d330*/  STL.64 [R1+0x928], R38 ;  /* 0x0009282601007387 */ /* 0x0009e80000100a00 */
[----:B------:R0:W-:Y:S04]  /*7d340*/  STL.64 [R1+0x68e8], R32 ;  /* 0x0068e82001007387 */ /* 0x0001e80000100a00 */
[----:B------:R-:W-:Y:S04]  /*7d350*/  STL [R1+0x689c], R3 ;  /* 0x00689c0301007387 */ /* 0x000fe80000100800 */
[----:B------:R-:W-:Y:S04]  /*7d360*/  STL.64 [R1+0x940], R20 ;  /* 0x0009401401007387 */ /* 0x000fe80000100a00 */
[----:B------:R-:W-:Y:S01]  /*7d370*/  STL.64 [R1+0x948], R22 ;  /* 0x0009481601007387 */ /* 0x000fe20000100a00 */
[----:B------:R-:W-:Y:S01]  /*7d380*/  F2FP.F16.E4M3.UNPACK_B R8, R9.H1 ;  /* 0x00000009ff08723e */ /* 0x000fe200030006ff */
[----:B--2---:R-:W-:-:S15]  /*7d390*/  HMMA.16816.F32 R16, R28, R4, R16 ;  /* 0x000000041c10723c */ /* 0x004fde0000001810 */
[----:B------:R-:W-:-:S04]  /*7d3a0*/  NOP ;  /* 0x0000000000007918 */ /* 0x000fc80000000000 */
[----:B------:R-:W-:Y:S04]  /*7d3b0*/  STL.64 [R1+0x960], R16 ;  /* 0x0009601001007387 */ /* 0x000fe80000100a00 */
[----:B------:R-:W-:Y:S04]  /*7d3c0*/  STL.64 [R1+0x968], R18 ;  /* 0x0009681201007387 */ /* 0x000fe80000100a00 */
[----:B------:R-:W2:Y:S04]  /*7d3d0*/  LDL.LU R56, [R1+0xa70] ;  /* 0x000a700001387983 */ /* 0x000ea80000300800 */
        /* <DEDUP_REMOVED lines=13> */
[----:B---3--:R-:W3:Y:S04]  /*7d4b0*/  LDL.LU R36, [R1+0x9e0] ;  /* 0x0009e00001247983 */ /* 0x008ee80000300800 */
[----:B------:R-:W3:Y:S04]  /*7d4c0*/  LDL.LU R37, [R1+0x9e4] ;  /* 0x0009e40001257983 */ /* 0x000ee80000300800 */
[----:B----4-:R-:W3:Y:S04]  /*7d4d0*/  LDL.LU R38, [R1+0x9e8] ;  /* 0x0009e80001267983 */ /* 0x010ee80000300800 */
[----:B------:R-:W3:Y:S04]  /*7d4e0*/  LDL.LU R39, [R1+0x9ec] ;  /* 0x0009ec0001277983 */ /* 0x000ee80000300800 */
        /* <DEDUP_REMOVED lines=28> */
[----:B------:R-:W-:Y:S04]  /*7d6b0*/  STL.64 [R1+0x6608], R6 ;  /* 0x0066080601007387 */ /* 0x000fe80000100a00 */
[----:B------:R0:W-:Y:S04]  /*7d6c0*/  STL.64 [R1+0x6600], R4 ;  /* 0x0066000401007387 */ /* 0x0001e80000100a00 */
[----:B0-----:R-:W3:Y:S04]  /*7d6d0*/  LDL.LU R4, [R1+0x9c0] ;  /* 0x0009c00001047983 */ /* 0x001ee80000300800 */
[----:B------:R-:W3:Y:S04]  /*7d6e0*/  LDL.LU R5, [R1+0x9c4] ;  /* 0x0009c40001057983 */ /* 0x000ee80000300800 */
[----:B------:R-:W3:Y:S04]  /*7d6f0*/  LDL.LU R6, [R1+0x9c8] ;  /* 0x0009c80001067983 */ /* 0x000ee80000300800 */
[----:B------:R-:W3:Y:S04]  /*7d700*/  LDL.LU R7, [R1+0x9cc] ;  /* 0x0009cc0001077983 */ /* 0x000ee80000300800 */
[----:B------:R-:W3:Y:S01]  /*7d710*/  LDL.LU R25, [R1+0x3bc] ;  /* 0x0003bc0001197983 */ /* 0x000ee20000300800 */
[----:B----4-:R-:W-:-:S02]  /*7d720*/  F2FP.F16.E4M3.UNPACK_B R9, R9.H1 ;  /* 0x00000009ff09723e */ /* 0x010fc400030006ff */
[----:B--2---:R-:W-:Y:S02]  /*7d730*/  F2FP.F16.E4M3.UNPACK_B R10, R10.H1 ;  /* 0x0000000aff0a723e */ /* 0x004fe400030006ff */
[----:B---3--:R-:W-:-:S03]  /*7d740*/  F2FP.F16.E4M3.UNPACK_B R11, R11.H1 ;  /* 0x0000000bff0b723e */ /* 0x008fc600030006ff */
[----:B------:R-:W-:Y:S01]  /*7d750*/  HMMA.16816.F32 R32, R28, R8, R32 ;  /* 0x000000081c20723c */ /* 0x000fe20000001820 */
[----:B------:R-:W-:Y:S02]  /*7d760*/  F2FP.F16.E4M3.UNPACK_B R12, R12.H1 ;  /* 0x0000000cff0c723e */ /* 0x000fe400030006ff */
[----:B------:R-:W-:-:S15]  /*7d770*/  F2FP.F16.E4M3.UNPACK_B R13, R13.H1 ;  /* 0x0000000dff0d723e */ /* 0x000fde00030006ff */
[----:B------:R-:W-:Y:S01]  /*7d780*/  NOP ;  /* 0x0000000000007918 */ /* 0x000fe20000000000 */
[----:B------:R0:W-:Y:S04]  /*7d790*/  STL.64 [R1+0x9a0], R32 ;  /* 0x0009a02001007387 */ /* 0x0001e80000100a00 */
[----:B------:R-:W-:Y:S04]  /*7d7a0*/  STL.64 [R1+0x9a8], R34 ;  /* 0x0009a82201007387 */ /* 0x000fe80000100a00 */
[----:B0-----:R-:W2:Y:S01]  /*7d7b0*/  LDL.LU.64 R32, [R1+0x68e8] ;  /* 0x0068e80001207983 */ /* 0x001ea20000300a00 */
[----:B------:R-:W-:Y:S03]  /*7d7c0*/  HMMA.16816.F32 R4, R28, R10, R4 ;  /* 0x0000000a1c04723c */ /* 0x000fe60000001804 */
[----:B------:R-:W-:Y:S04]  /*7d7d0*/  STL.64 [R1+0x65e8], R10 ;  /* 0x0065e80a01007387 */ /* 0x000fe80000100a00 */
[----:B------:R-:W-:Y:S01]  /*7d7e0*/  STL.64 [R1+0x65e0], R8 ;  /* 0x0065e00801007387 */ /* 0x000fe20000100a00 */
[----:B------:R-:W-:-:S11]  /*7d7f0*/  F2FP.F16.E4M3.UNPACK_B R14, R14.H1 ;  /* 0x0000000eff0e723e */ /* 0x000fd600030006ff */
[----:B------:R-:W-:Y:S04]  /*7d800*/  STL.64 [R1+0x9c0], R4 ;  /* 0x0009c00401007387 */ /* 0x000fe80000100a00 */
[----:B------:R0:W-:Y:S02]  /*7d810*/  STL.64 [R1+0x9c8], R6 ;  /* 0x0009c80601007387 */ /* 0x0001e40000100a00 */
[----:B0-----:R-:W-:Y:S01]  /*7d820*/  HMMA.16816.F32 R4, R28, R12, R36 ;  /* 0x0000000c1c04723c */ /* 0x001fe20000001824 */
[----:B------:R-:W-:Y:S02]  /*7d830*/  F2FP.F16.E4M3.UNPACK_B R15, R15.H1 ;  /* 0x0000000fff0f723e */ /* 0x000fe400030006ff */
[----:B------:R-:W-:Y:S02]  /*7d840*/  F2FP.F16.E4M3.UNPACK_B R16, R16.H1 ;  /* 0x00000010ff10723e */ /* 0x000fe400030006ff */
[----:B------:R-:W-:-:S14]  /*7d850*/  F2FP.F16.E4M3.UNPACK_B R17, R17.H1 ;  /* 0x00000011ff11723e */ /* 0x000fdc00030006ff */
[----:B------:R-:W-:Y:S04]  /*7d860*/  STL.64 [R1+0x9e0], R4 ;  /* 0x0009e00401007387 */ /* 0x000fe80000100a00 */
[----:B------:R0:W-:Y:S02]  /*7d870*/  STL.64 [R1+0x9e8], R6 ;  /* 0x0009e80601007387 */ /* 0x0001e40000100a00 */
[----:B0-----:R-:W-:Y:S02]  /*7d880*/  HMMA.16816.F32 R4, R28, R14, R40 ;  /* 0x0000000e1c04723c */ /* 0x001fe40000001828 */
[----:B------:R-:W-:Y:S04]  /*7d890*/  STL.64 [R1+0x65c8], R14 ;  /* 0x0065c80e01007387 */ /* 0x000fe80000100a00 */
[----:B------:R-:W-:Y:S01]  /*7d8a0*/  STL.64 [R1+0x65c0], R12 ;  /* 0x0065c00c01007387 */ /* 0x000fe20000100a00 */
[----:B------:R-:W-:-:S12]  /*7d8b0*/  F2FP.F16.E4M3.UNPACK_B R18, R18.H1 ;  /* 0x00000012ff12723e */ /* 0x000fd800030006ff */
        /* <DEDUP_REMOVED lines=15> */
[----:B------:R-:W-:-:S15]  /*7d9b0*/  F2FP.F16.E4M3.UNPACK_B R23, R23.H1 ;  /* 0x00000017ff17723e */ /* 0x000fde00030006ff */
[----:B------:R-:W-:-:S03]  /*7d9c0*/  NOP ;  /* 0x0000000000007918 */ /* 0x000fc60000000000 */
[----:B------:R-:W-:Y:S04]  /*7d9d0*/  STL.64 [R1+0xa50], R4 ;  /* 0x000a500401007387 */ /* 0x000fe80000100a00 */
[----:B------:R0:W-:Y:S02]  /*7d9e0*/  STL.64 [R1+0xa58], R6 ;  /* 0x000a580601007387 */ /* 0x0001e40000100a00 */
[----:B0-----:R-:W-:Y:S02]  /*7d9f0*/  HMMA.16816.F32 R4, R28, R22, R56 ;  /* 0x000000161c04723c */ /* 0x001fe40000001838 */
[----:B------:R-:W-:Y:S04]  /*7da00*/  STL.64 [R1+0x65d8], R22 ;  /* 0x0065d81601007387 */ /* 0x000fe80000100a00 */
[----:B------:R-:W-:Y:S01]  /*7da10*/  STL.64 [R1+0x65d0], R20 ;  /* 0x0065d01401007387 */ /* 0x000fe20000100a00 */
[----:B------:R-:W-:-:S02]  /*7da20*/  IMAD.MOV.U32 R58, RZ, RZ, R26 ;  /* 0x000000ffff3a7224 */ /* 0x000fc400078e001a */
[----:B------:R-:W-:-:S10]  /*7da30*/  IMAD.MOV.U32 R59, RZ, RZ, R27 ;  /* 0x000000ffff3b7224 */ /* 0x000fd400078e001b */
[----:B------:R0:W-:Y:S04]  /*7da40*/  STL.64 [R1+0xa70], R4 ;  /* 0x000a700401007387 */ /* 0x0001e80000100a00 */
[----:B------:R-:W-:Y:S04]  /*7da50*/  STL.64 [R1+0xa78], R6 ;  /* 0x000a780601007387 */ /* 0x000fe80000100a00 */
[----:B------:R-:W3:Y:S04]  /*7da60*/  LDL.LU R26, [R1+0x68e4] ;  /* 0x0068e400011a7983 */ /* 0x000ee80000300800 */
[----:B------:R-:W4:Y:S04]  /*7da70*/  LDL.LU R27, [R1+0x68e0] ;  /* 0x0068e000011b7983 */ /* 0x000f280000300800 */
[----:B------:R-:W3:Y:S04]  /*7da80*/  LDL.LU R52, [R1+0xb50] ;  /* 0x000b500001347983 */ /* 0x000ee80000300800 */
[----:B------:R-:W3:Y:S04]  /*7da90*/  LDL.LU R53, [R1+0xb54] ;  /* 0x000b540001357983 */ /* 0x000ee80000300800 */
[----:B------:R-:W3:Y:S04]  /*7daa0*/  LDL.LU R54, [R1+0xb58] ;  /* 0x000b580001367983 */ /* 0x000ee80000300800 */
[----:B------:R-:W3:Y:S01]  /*7dab0*/  LDL.LU R55, [R1+0xb5c] ;  /* 0x000b5c0001377983 */ /* 0x000ee20000300800 */
[----:B--2---:R-:W-:-:S02]  /*7dac0*/  IMAD.MOV.U32 R56, RZ, RZ, R33 ;  /* 0x000000ffff387224 */ /* 0x004fc400078e0021 */
[----:B------:R-:W-:Y:S01]  /*7dad0*/  IMAD.MOV.U32 R57, RZ, RZ, R32 ;  /* 0x000000ffff397224 */ /* 0x000fe200078e0020 */
[----:B---3--:R-:W-:Y:S04]  /*7dae0*/  STL.64 [R1+0x6860], R54 ;  /* 0x0068603601007387 */ /* 0x008fe80000100a00 */
[----:B------:R-:W-:Y:S04]  /*7daf0*/  STL.64 [R1+0x6858], R52 ;  /* 0x0068583401007387 */ /* 0x000fe80000100a00 */
[----:B------:R-:W2:Y:S04]  /*7db00*/  LDL.LU R33, [R1+0x68dc] ;  /* 0x0068dc0001217983 */ /* 0x000ea80000300800 */
[----:B------:R-:W3:Y:S04]  /*7db10*/  LDL.LU R32, [R1+0x68d8] ;  /* 0x0068d80001207983 */ /* 0x000ee80000300800 */
[----:B------:R-:W-:Y:S04]  /*7db20*/  STL.64 [R1+0x6870], R58 ;  /* 0x0068703a01007387 */ /* 0x000fe80000100a00 */
[----:B------:R-:W-:Y:S01]  /*7db30*/  STL.64 [R1+0x6868], R56 ;  /* 0x0068683801007387 */ /* 0x000fe20000100a00 */
[----:B----4-:R-:W-:-:S02]  /*7db40*/  IMAD.MOV.U32 R46, RZ, RZ, R27 ;  /* 0x000000ffff2e7224 */ /* 0x010fc400078e001b */
[----:B------:R-:W-:Y:S01]  /*7db50*/  IMAD.MOV.U32 R47, RZ, RZ, R26 ;  /* 0x000000ffff2f7224 */ /* 0x000fe200078e001a */
[----:B------:R-:W4:Y:S04]  /*7db60*/  LDL.LU R27, [R1+0x68d4] ;  /* 0x0068d400011b7983 */ /* 0x000f280000300800 */
[----:B------:R-:W0:Y:S04]  /*7db70*/  LDL.LU R26, [R1+0x68d0] ;  /* 0x0068d000011a7983 */ /* 0x000e280000300800 */
[----:B------:R-:W4:Y:S04]  /*7db80*/  LDL.LU R40, [R1+0xb70] ;  /* 0x000b700001287983 */ /* 0x000f280000300800 */
[----:B------:R-:W4:Y:S04]  /*7db90*/  LDL.LU R41, [R1+0xb74] ;  /* 0x000b740001297983 */ /* 0x000f280000300800 */
[----:B------:R-:W4:Y:S04]  /*7dba0*/  LDL.LU R42, [R1+0xb78] ;  /* 0x000b7800012a7983 */ /* 0x000f280000300800 */
[----:B------:R-:W4:Y:S01]  /*7dbb0*/  LDL.LU R43, [R1+0xb7c] ;  /* 0x000b7c00012b7983 */ /* 0x000f220000300800 */
[----:B--2---:R-:W-:-:S02]  /*7dbc0*/  IMAD.MOV.U32 R45, RZ, RZ, R33 ;  /* 0x000000ffff2d7224 */ /* 0x004fc400078e0021 */
[----:B---3--:R-:W-:Y:S01]  /*7dbd0*/  IMAD.MOV.U32 R44, RZ, RZ, R32 ;  /* 0x000000ffff2c7224 */ /* 0x008fe200078e0020 */
[----:B----4-:R-:W-:Y:S04]  /*7dbe0*/  STL.64 [R1+0x6888], R42 ;  /* 0x0068882a01007387 */ /* 0x010fe80000100a00 */
[----:B------:R-:W-:Y:S04]  /*7dbf0*/  STL.64 [R1+0x6880], R40 ;  /* 0x0068802801007387 */ /* 0x000fe80000100a00 */
[----:B------:R-:W2:Y:S04]  /*7dc00*/  LDL.LU R32, [R1+0x68cc] ;  /* 0x0068cc0001207983 */ /* 0x000ea80000300800 */
[----:B------:R-:W3:Y:S04]  /*7dc10*/  LDL.LU R33, [R1+0x68c8] ;  /* 0x0068c80001217983 */ /* 0x000ee80000300800 */
[----:B------:R-:W-:Y:S04]  /*7dc20*/  STL.64 [R1+0x68a8], R46 ;  /* 0x0068a82e01007387 */ /* 0x000fe80000100a00 */
[----:B------:R1:W-:Y:S04]  /*7dc30*/  STL.64 [R1+0x68a0], R44 ;  /* 0x0068a02c01007387 */ /* 0x0003e80000100a00 */
[----:B------:R-:W4:Y:S04]  /*7dc40*/  LDL.LU R8, [R1+0xb90] ;  /* 0x000b900001087983 */ /* 0x000f280000300800 */
[----:B------:R-:W4:Y:S04]  /*7dc50*/  LDL.LU R9, [R1+0xb94] ;  /* 0x000b940001097983 */ /* 0x000f280000300800 */
[----:B------:R-:W2:Y:S04]  /*7dc60*/  LDL.LU R10, [R1+0xb98] ;  /* 0x000b9800010a7983 */ /* 0x000ea80000300800 */
[----:B------:R-:W2:Y:S01]  /*7dc70*/  LDL.LU R11, [R1+0xb9c] ;  /* 0x000b9c00010b7983 */ /* 0x000ea20000300800 */
[----:B0-----:R-:W-:-:S02]  /*7dc80*/  IMAD.MOV.U32 R4, RZ, RZ, R26 ;  /* 0x000000ffff047224 */ /* 0x001fc400078e001a */
[----:B------:R-:W-:Y:S01]  /*7dc90*/  IMAD.MOV.U32 R5, RZ, RZ, R27 ;  /* 0x000000ffff057224 */ /* 0x000fe200078e001b */
[----:B--2---:R-:W-:Y:S04]  /*7dca0*/  STL.64 [R1+0x68b8], R10 ;  /* 0x0068b80a01007387 */ /* 0x004fe80000100a00 */
[----:B----4-:R0:W-:Y:S04]  /*7dcb0*/  STL.64 [R1+0x68b0], R8 ;  /* 0x0068b00801007387 */ /* 0x0101e80000100a00 */
[----:B------:R-:W2:Y:S04]  /*7dcc0*/  LDL.LU R26, [R1+0x68c4] ;  /* 0x0068c400011a7983 */ /* 0x000ea80000300800 */
        /* <DEDUP_REMOVED lines=9> */
[----:B-1----:R-:W4:Y:S04]  /*7dd60*/  LDL.LU R44, [R1+0xac0] ;  /* 0x000ac000012c7983 */ /* 0x002f280000300800 */
[----:B------:R-:W4:Y:S04]  /*7dd70*/  LDL.LU R45, [R1+0xac4] ;  /* 0x000ac400012d7983 */ /* 0x000f280000300800 */
[----:B------:R-:W4:Y:S04]  /*7dd80*/  LDL.LU R46, [R1+0xac8] ;  /* 0x000ac800012e7983 */ /* 0x000f280000300800 */
[----:B------:R-:W4:Y:S04]  /*7dd90*/  LDL.LU R47, [R1+0xacc] ;  /* 0x000acc00012f7983 */ /* 0x000f280000300800 */
[----:B0-----:R-:W4:Y:S04]  /*7dda0*/  LDL.LU R8, [R1+0xa90] ;  /* 0x000a900001087983 */ /* 0x001f280000300800 */
[----:B------:R-:W4:Y:S04]  /*7ddb0*/  LDL.LU R9, [R1+0xa94] ;  /* 0x000a940001097983 */ /* 0x000f280000300800 */
[----:B------:R-:W4:Y:S04]  /*7ddc0*/  LDL.LU R10, [R1+0xa98] ;  /* 0x000a9800010a7983 */ /* 0x000f280000300800 */
[----:B------:R-:W4:Y:S01]  /*7ddd0*/  LDL.LU R11, [R1+0xa9c] ;  /* 0x000a9c00010b7983 */ /* 0x000f220000300800 */
[----:B------:R-:W-:-:S02]  /*7dde0*/  IMAD.MOV.U32 R19, RZ, RZ, R32 ;  /* 0x000000ffff137224 */ /* 0x000fc400078e0020 */
[----:B---3--:R-:W-:Y:S02]  /*7ddf0*/  IMAD.MOV.U32 R18, RZ, RZ, R33 ;  /* 0x000000ffff127224 */ /* 0x008fe400078e0021 */
[----:B--2---:R-:W-:Y:S02]  /*7de00*/  IMAD.MOV.U32 R17, RZ, RZ, R26 ;  /* 0x000000ffff117224 */ /* 0x004fe400078e001a */
[----:B----4-:R-:W-:Y:S01]  /*7de10*/  IMAD.MOV.U32 R16, RZ, RZ, R27 ;  /* 0x000000ffff107224 */ /* 0x010fe200078e001b */
        /* <DEDUP_REMOVED lines=16> */
[----:B------:R-:W4:Y:S04]  /*7df20*/  LDL R54, [R1+0x118] ;  /* 0x0001180001367983 */ /* 0x000f280000100800 */
[----:B------:R-:W4:Y:S04]  /*7df30*/  LDL R55, [R1+0x11c] ;  /* 0x00011c0001377983 */ /* 0x000f280000100800 */
[----:B------:R-:W4:Y:S04]  /*7df40*/  LDL.LU R56, [R1+0xbd0] ;  /* 0x000bd00001387983 */ /* 0x000f280000300800 */
[----:B------:R-:W4:Y:S04]  /*7df50*/  LDL.LU R57, [R1+0xbd4] ;  /* 0x000bd40001397983 */ /* 0x000f280000300800 */
[----:B------:R-:W4:Y:S04]  /*7df60*/  LDL.LU R58, [R1+0xbd8] ;  /* 0x000bd800013a7983 */ /* 0x000f280000300800 */
[----:B------:R-:W4:Y:S01]  /*7df70*/  LDL.LU R59, [R1+0xbdc] ;  /* 0x000bdc00013b7983 */ /* 0x000f220000300800 */
[----:B------:R-:W-:-:S02]  /*7df80*/  F2FP.F16.E4M3.UNPACK_B R24, R24.H1 ;  /* 0x00000018ff18723e */ /* 0x000fc400030006ff */
[----:B------:R-:W-:Y:S01]  /*7df90*/  F2FP.F16.E4M3.UNPACK_B R25, R25.H1 ;  /* 0x00000019ff19723e */ /* 0x000fe200030006ff */
[----:B------:R-:W4:Y:S04]  /*7dfa0*/  LDL.64 R6, [R1+0xf8] ;  /* 0x0000f80001067983 */ /* 0x000f280000100a00 */
[----:B------:R-:W4:Y:S04]  /*7dfb0*/  LDL.LU R36, [R1+0xb80] ;  /* 0x000b800001247983 */ /* 0x000f280000300800 */
[----:B------:R-:W4:Y:S04]  /*7dfc0*/  LDL.LU R37, [R1+0xb84] ;  /* 0x000b840001257983 */ /* 0x000f280000300800 */
[----:B------:R-:W4:Y:S04]  /*7dfd0*/  LDL.LU R38, [R1+0xb88] ;  /* 0x000b880001267983 */ /* 0x000f280000300800 */
[----:B------:R-:W4:Y:S04]  /*7dfe0*/  LDL.LU R39, [R1+0xb8c] ;  /* 0x000b8c0001277983 */ /* 0x000f280000300800 */
[----:B------:R-:W4:Y:S01]  /*7dff0*/  LDL.LU R48, [R1+0xb60] ;  /* 0x000b600001307983 */ /* 0x000f220000300800 */
[----:B------:R-:W-:Y:S03]  /*7e000*/  HMMA.16816.F32 R8, R28, R24, R8 ;  /* 0x000000181c08723c */ /* 0x000fe60000001808 */
[----:B------:R-:W4:Y:S04]  /*7e010*/  LDL.LU R49, [R1+0xb64] ;  /* 0x000b640001317983 */ /* 0x000f280000300800 */
[----:B------:R-:W4:Y:S04]  /*7e020*/  LDL.LU R50, [R1+0xb68] ;  /* 0x000b680001327983 */ /* 0x000f280000300800 */
[----:B------:R-:W4:Y:S08]  /*7e030*/  LDL.LU R51, [R1+0xb6c] ;  /* 0x000b6c0001337983 */ /* 0x000f300000300800 */
[----:B------:R-:W-:Y:S04]  /*7e040*/  STL.64 [R1+0xa90], R8 ;  /* 0x000a900801007387 */ /* 0x000fe80000100a00 */
[----:B------:R0:W-:Y:S04]  /*7e050*/  STL.64 [R1+0xa98], R10 ;  /* 0x000a980a01007387 */ /* 0x0001e80000100a00 */
[----:B0-----:R-:W4:Y:S04]  /*7e060*/  LDL.LU.64 R10, [R1+0x68b8] ;  /* 0x0068b800010a7983 */ /* 0x001f280000300a00 */
[----:B------:R-:W4:Y:S01]  /*7e070*/  LDL.LU.64 R8, [R1+0x68b0] ;  /* 0x0068b00001087983 */ /* 0x000f220000300a00 */
[----:B--2---:R-:W-:-:S02]  /*7e080*/  F2FP.F16.E4M3.UNPACK_B R26, R26.H1 ;  /* 0x0000001aff1a723e */ /* 0x004fc400030006ff */
[----:B---3--:R-:W-:-:S07]  /*7e090*/  F2FP.F16.E4M3.UNPACK_B R27, R27.H1 ;  /* 0x0000001bff1b723e */ /* 0x008fce00030006ff */
[----:B------:R-:W-:Y:S01]  /*7e0a0*/  HMMA.16816.F32 R44, R28, R26, R44 ;  /* 0x0000001a1c2c723c */ /* 0x000fe2000000182c */
[----:B----4-:R-:W-:Y:S02]  /*7e0b0*/  F2FP.F16.E4M3.UNPACK_B R32, R32.H1 ;  /* 0x00000020ff20723e */ /* 0x010fe400030006ff */
[----:B------:R-:W-:-:S07]  /*7e0c0*/  F2FP.F16.E4M3.UNPACK_B R33, R33.H1 ;  /* 0x00000021ff21723e */ /* 0x000fce00030006ff */
[----:B------:R-:W-:Y:S01]  /*7e0d0*/  HMMA.16816.F32 R28, R28, R32, R40 ;  /* 0x000000201c1c723c */ /* 0x000fe20000001828 */
[----:B------:R-:W-:-:S08]  /*7e0e0*/  IMAD R61, R61, 0x100, R3 ;  /* 0x000001003d3d7824 */ /* 0x000fd000078e0203 */
[----:B------:R-:W-:Y:S04]  /*7e0f0*/  STL.64 [R1+0xac0], R44 ;  /* 0x000ac02c01007387 */ /* 0x000fe80000100a00 */
[----:B------:R0:W-:Y:S01]  /*7e100*/  STL.64 [R1+0xac8], R46 ;  /* 0x000ac82e01007387 */ /* 0x0001e20000100a00 */
[----:B------:R-:W-:Y:S02]  /*7e110*/  IMAD R0, R0, 0x100, R34 ;  /* 0x0000010000007824 */ /* 0x000fe400078e0222 */
[----:B------:R-:W-:Y:S01]  /*7e120*/  IMAD R53, R53, 0x100, R35 ;  /* 0x0000010035357824 */ /* 0x000fe200078e0223 */
[----:B0-----:R-:W2:Y:S04]  /*7e130*/  LDL.LU.64 R46, [R1+0x68a8] ;  /* 0x0068a800012e7983 */ /* 0x001ea80000300a00 */
[----:B------:R-:W3:Y:S04]  /*7e140*/  LDL.LU.64 R44, [R1+0x68a0] ;  /* 0x0068a000012c7983 */ /* 0x000ee80000300a00 */
[----:B------:R-:W-:Y:S04]  /*7e150*/  STL.64 [R1+0x65f8], R26 ;  /* 0x0065f81a01007387 */ /* 0x000fe80000100a00 */
[----:B------:R0:W-:Y:S01]  /*7e160*/  STL.64 [R1+0x65f0], R24 ;  /* 0x0065f01801007387 */ /* 0x0001e20000100a00 */
[----:B------:R-:W-:-:S03]  /*7e170*/  IMAD R52, R52, 0x100, R60 ;  /* 0x0000010034347824 */ /* 0x000fc600078e023c */
[----:B0-----:R-:W4:Y:S04]  /*7e180*/  LDL.LU R24, [R1+0xbc0] ;  /* 0x000bc00001187983 */ /* 0x001f280000300800 */
[----:B------:R-:W4:Y:S04]  /*7e190*/  LDL.LU R25, [R1+0xbc4] ;  /* 0x000bc40001197983 */ /* 0x000f280000300800 */
[----:B------:R-:W4:Y:S04]  /*7e1a0*/  LDL.LU R26, [R1+0xbc8] ;  /* 0x000bc800011a7983 */ /* 0x000f280000300800 */
[----:B------:R-:W4:Y:S04]  /*7e1b0*/  LDL.LU R27, [R1+0xbcc] ;  /* 0x000bcc00011b7983 */ /* 0x000f280000300800 */
[----:B------:R-:W2:Y:S04]  /*7e1c0*/  LDL.LU R3, [R1+0x689c] ;  /* 0x00689c0001037983 */ /* 0x000ea80000300800 */
[----:B------:R-:W2:Y:S04]  /*7e1d0*/  LDL.LU R34, [R1+0x6898] ;  /* 0x0068980001227983 */ /* 0x000ea80000300800 */
[----:B------:R-:W2:Y:S04]  /*7e1e0*/  LDL.LU R35, [R1+0x6894] ;  /* 0x0068940001237983 */ /* 0x000ea80000300800 */
[----:B------:R-:W2:Y:S04]  /*7e1f0*/  LDL.LU R60, [R1+0x6890] ;  /* 0x00689000013c7983 */ /* 0x000ea80000300800 */
[----:B------:R-:W2:Y:S04]  /*7e200*/  LDL.LU.64 R42, [R1+0x6888] ;  /* 0x00688800012a7983 */ /* 0x000ea80000300a00 */
[----:B------:R-:W2:Y:S04]  /*7e210*/  LDL.LU.64 R40, [R1+0x6880] ;  /* 0x0068800001287983 */ /* 0x000ea80000300a00 */
[----:B------:R-:W-:Y:S04]  /*7e220*/  STL [R1+0x65ac], R32 ;  /* 0x0065ac2001007387 */ /* 0x000fe80000100800 */
[----:B------:R-:W-:Y:S04]  /*7e230*/  STL [R1+0x65a8], R33 ;  /* 0x0065a82101007387 */ /* 0x000fe80000100800 */
[----:B------:R0:W-:Y:S04]  /*7e240*/  STL.64 [R1+0xab0], R28 ;  /* 0x000ab01c01007387 */ /* 0x0001e80000100a00 */
[----:B------:R1:W-:Y:S01]  /*7e250*/  STL.64 [R1+0xab8], R30 ;  /* 0x000ab81e01007387 */ /* 0x0003e20000100a00 */
[----:B0-----:R-:W-:-:S02]  /*7e260*/  F2FP.F16.E4M3.UNPACK_B R28, R61 ;  /* 0x0000003dff1c723e */ /* 0x001fc400020006ff */
[----:B------:R-:W-:Y:S02]  /*7e270*/  F2FP.F16.E4M3.UNPACK_B R29, R0 ;  /* 0x00000000ff1d723e */ /* 0x000fe400020006ff */
[----:B-1----:R-:W-:Y:S02]  /*7e280*/  F2FP.F16.E4M3.UNPACK_B R30, R53 ;  /* 0x00000035ff1e723e */ /* 0x002fe400020006ff */
[----:B------:R-:W-:Y:S01]  /*7e290*/  F2FP.F16.E4M3.UNPACK_B R31, R52 ;  /* 0x00000034ff1f723e */ /* 0x000fe200020006ff */
[----:B------:R-:W2:Y:S04]  /*7e2a0*/  LDL.LU R61, [R1+0x687c] ;  /* 0x00687c00013d7983 */ /* 0x000ea80000300800 */
[----:B------:R-:W2:Y:S02]  /*7e2b0*/  LDL.LU R0, [R1+0x6878] ;  /* 0x0068780001007983 */ /* 0x000ea40000300800 */
[----:B------:R-:W-:Y:S02]  /*7e2c0*/  HMMA.16816.F32 R52, R28, R54, R56 ;  /* 0x000000361c34723c */ /* 0x000fe40000001838 */
[----:B------:R-:W2:Y:S04]  /*7e2d0*/  LDL.LU.64 R58, [R1+0x6870] ;  /* 0x00687000013a7983 */ /* 0x000ea80000300a00 */
[----:B------:R-:W2:-:S13]  /*7e2e0*/  LDL.LU.64 R56, [R1+0x6868] ;  /* 0x0068680001387983 */ /* 0x000e9a0000300a00 */
[----:B------:R-:W-:Y:S04]  /*7e2f0*/  STL.64 [R1+0xbd0], R52 ;  /* 0x000bd03401007387 */ /* 0x000fe80000100a00 */
[----:B------:R0:W-:Y:S04]  /*7e300*/  STL.64 [R1+0xbd8], R54 ;  /* 0x000bd83601007387 */ /* 0x0001e80000100a00 */
[----:B0-----:R-:W2:Y:S04]  /*7e310*/  LDL.LU.64 R54, [R1+0x6860] ;  /* 0x0068600001367983 */ /* 0x001ea80000300a00 */
[----:B------:R-:W2:Y:S01]  /*7e320*/  LDL.LU.64 R52, [R1+0x6858] ;  /* 0x0068580001347983 */ /* 0x000ea20000300a00 */
[C---:B------:R-:W-:Y:S08]  /*7e330*/  HMMA.16816.F32 R12, R28.reuse, R4, R12 ;  /* 0x000000041c0c723c */ /* 0x040ff0000000180c */
[----:B------:R-:W-:Y:S01]  /*7e340*/  HMMA.16816.F32 R8, R28, R6, R8 ;  /* 0x000000061c08723c */ /* 0x000fe20000001808 */
[----:B------:R-:W-:-:S02]  /*7e350*/  IMAD.MOV.U32 R32, RZ, RZ, R6 ;  /* 0x000000ffff207224 */ /* 0x000fc400078e0006 */
[----:B------:R-:W-:-:S05]  /*7e360*/  IMAD.MOV.U32 R33, RZ, RZ, R7 ;  /* 0x000000ffff217224 */ /* 0x000fca00078e0007 */
[C---:B---3--:R-:W-:Y:S08]  /*7e370*/  HMMA.16816.F32 R4, R28.reuse, R44, R36 ;  /* 0x0000002c1c04723c */ /* 0x048ff00000001824 */
[C---:B----4-:R-:W-:Y:S08]  /*7e380*/  HMMA.16816.F32 R24, R28.reuse, R16, R24 ;  /* 0x000000101c18723c */ /* 0x050ff00000001818 */
[C---:B------:R-:W-:Y:S11]  /*7e390*/  HMMA.16816.F32 R16, R28.reuse, R18, R20 ;  /* 0x000000121c10723c */ /* 0x040ff60000001814 */
[----:B------:R-:W-:Y:S04]  /*7e3a0*/  STL.64 [R1+0xbc0], R24 ;  /* 0x000bc01801007387 */ /* 0x000fe80000100a00 */
[----:B------:R-:W-:Y:S04]  /*7e3b0*/  STL.64 [R1+0xbc8], R26 ;  /* 0x000bc81a01007387 */ /* 0x000fe80000100a00 */
[----:B------:R-:W-:Y:S04]  /*7e3c0*/  STL.64 [R1+0xbb0], R16 ;  /* 0x000bb01001007387 */ /* 0x000fe80000100a00 */
[----:B------:R-:W-:Y:S04]  /*7e3d0*/  STL.64 [R1+0xbb8], R18 ;  /* 0x000bb81201007387 */ /* 0x000fe80000100a00 */
[----:B------:R-:W-:Y:S04]  /*7e3e0*/  STL.64 [R1+0xba0], R12 ;  /* 0x000ba00c01007387 */ /* 0x000fe80000100a00 */
[----:B------:R0:W-:Y:S04]  /*7e3f0*/  STL.64 [R1+0xba8], R14 ;  /* 0x000ba80e01007387 */ /* 0x0001e80000100a00 */
[----:B------:R-:W-:Y:S04]  /*7e400*/  STL.64 [R1+0xb90], R8 ;  /* 0x000b900801007387 */ /* 0x000fe80000100a00 */
[----:B------:R1:W-:Y:S04]  /*7e410*/  STL.64 [R1+0xb98], R10 ;  /* 0x000b980a01007387 */ /* 0x0003e80000100a00 */
[----:B--2---:R-:W-:Y:S04]  /*7e420*/  STL.64 [R1+0x6688], R34 ;  /* 0x0066882201007387 */ /* 0x004fe80000100a00 */
[----:B------:R-:W-:Y:S04]  /*7e430*/  STL.64 [R1+0x6680], R32 ;  /* 0x0066802001007387 */ /* 0x000fe80000100a00 */
[----:B------:R-:W-:Y:S04]  /*7e440*/  STL.64 [R1+0xb80], R4 ;  /* 0x000b800401007387 */ /* 0x000fe80000100a00 */
[----:B------:R2:W-:Y:S01]  /*7e450*/  STL.64 [R1+0xb88], R6 ;  /* 0x000b880601007387 */ /* 0x0005e20000100a00 */
[C---:B0-----:R-:W-:Y:S08]  /*7e460*/  HMMA.16816.F32 R12, R28.reuse, R46, R40 ;  /* 0x0000002e1c0c723c */ /* 0x041ff00000001828 */
[C---:B-1----:R-:W-:Y:S08]  /*7e470*/  HMMA.16816.F32 R8, R28.reuse, R56, R48 ;  /* 0x000000381c08723c */ /* 0x042ff00000001830 */
[----:B--2---:R-:W-:Y:S03]  /*7e480*/  HMMA.16816.F32 R4, R28, R58, R52 ;  /* 0x0000003a1c04723c */ /* 0x004fe60000001834 */
[----:B------:R-:W-:Y:S04]  /*7e490*/  STL.64 [R1+0xb70], R12 ;  /* 0x000b700c01007387 */ /* 0x000fe80000100a00 */
[----:B------:R-:W-:Y:S04]  /*7e4a0*/  STL.64 [R1+0xb78], R14 ;  /* 0x000b780e01007387 */ /* 0x000fe80000100a00 */
[----:B------:R-:W2:Y:S04]  /*7e4b0*/  LDL.LU R52, [R1+0x22a0] ;  /* 0x0022a00001347983 */ /* 0x000ea80000300800 */
[----:B------:R0:W-:Y:S04]  /*7e4c0*/  STL.64 [R1+0xb60], R8 ;  /* 0x000b600801007387 */ /* 0x0001e80000100a00 */
[----:B------:R1:W-:Y:S04]  /*7e4d0*/  STL.64 [R1+0xb68], R10 ;  /* 0x000b680a01007387 */ /* 0x0003e80000100a00 */
[----:B------:R3:W-:Y:S04]  /*7e4e0*/  STL.64 [R1+0xb50], R4 ;  /* 0x000b500401007387 */ /* 0x0007e80000100a00 */
[----:B------:R-:W-:Y:S04]  /*7e4f0*/  STL.64 [R1+0xb58], R6 ;  /* 0x000b580601007387 */ /* 0x000fe80000100a00 */
[----:B------:R-:W2:Y:S04]  /*7e500*/  LDL.LU R53, [R1+0x22a4] ;  /* 0x0022a40001357983 */ /* 0x000ea80000300800 */
[----:B------:R-:W4:Y:S04]  /*7e510*/  LDL.LU R54, [R1+0x22a8] ;  /* 0x0022a80001367983 */ /* 0x000f280000300800 */
[----:B------:R-:W4:Y:S01]  /*7e520*/  LDL.LU R55, [R1+0x22ac] ;  /* 0x0022ac0001377983 */ /* 0x000f220000300800 */
[----:B------:R-:W-:-:S03]  /*7e530*/  IMAD.MOV.U32 R57, RZ, RZ, R0 ;  /* 0x000000ffff397224 */ /* 0x000fc600078e0000 */
[----:B----4-:R-:W-:Y:S04]  /*7e540*/  STL.64 [R1+0x6738], R54 ;  /* 0x0067383601007387 */ /* 0x010fe80000100a00 */
[----:B--2---:R-:W-:Y:S04]  /*7e550*/  STL.64 [R1+0x6730], R52 ;  /* 0x0067303401007387 */ /* 0x004fe80000100a00 */
[----:B------:R-:W2:Y:S04]  /*7e560*/  LDL R56, [R1+0x48] ;  /* 0x0000480001387983 */ /* 0x000ea80000100800 */
[----:B------:R-:W4:Y:S04]  /*7e570*/  LDL.LU R0, [R1+0x6854] ;  /* 0x0068540001007983 */ /* 0x000f280000300800 */
[----:B------:R-:W2:Y:S04]  /*7e580*/  LDL.LU R40, [R1+0x22c0] ;  /* 0x0022c00001287983 */ /* 0x000ea80000300800 */
[----:B------:R-:W2:Y:S04]  /*7e590*/  LDL.LU R41, [R1+0x22c4] ;  /* 0x0022c40001297983 */ /* 0x000ea80000300800 */
[----:B------:R-:W2:Y:S04]  /*7e5a0*/  LDL.LU R42, [R1+0x22c8] ;  /* 0x0022c800012a7983 */ /* 0x000ea80000300800 */
[----:B------:R-:W2:Y:S01]  /*7e5b0*/  LDL.LU R43, [R1+0x22cc] ;  /* 0x0022cc00012b7983 */ /* 0x000ea20000300800 */
[----:B----4-:R-:W-:-:S03]  /*7e5c0*/  IMAD.MOV.U32 R45, RZ, RZ, R0 ;  /* 0x000000ffff2d7224 */ /* 0x010fc600078e0000 */
[----:B--2---:R-:W-:Y:S04]  /*7e5d0*/  STL.64 [R1+0x6748], R42 ;  /* 0x0067482a01007387 */ /* 0x004fe80000100a00 */
[----:B------:R2:W-:Y:S04]  /*7e5e0*/  STL.64 [R1+0x6740], R40 ;  /* 0x0067402801007387 */ /* 0x0005e80000100a00 */
[----:B------:R-:W4:Y:S04]  /*7e5f0*/  LDL R44, [R1+0x58] ;  /* 0x00005800012c7983 */ /* 0x000f280000100800 */
[----:B------:R-:W3:Y:S04]  /*7e600*/  LDL.LU R0, [R1+0x6850] ;  /* 0x0068500001007983 */ /* 0x000ee80000300800 */
[----:B0-----:R-:W2:Y:S04]  /*7e610*/  LDL.LU R8, [R1+0x22e0] ;  /* 0x0022e00001087983 */ /* 0x001ea80000300800 */
[----:B------:R-:W2:Y:S04]  /*7e620*/  LDL.LU R9, [R1+0x22e4] ;  /* 0x0022e40001097983 */ /* 0x000ea80000300800 */
[----:B-1----:R-:W2:Y:S04]  /*7e630*/  LDL.LU R10, [R1+0x22e8] ;  /* 0x0022e800010a7983 */ /* 0x002ea80000300800 */
[----:B------:R-:W2:Y:S01]  /*7e640*/  LDL.LU R11, [R1+0x22ec] ;  /* 0x0022ec00010b7983 */ /* 0x000ea20000300800 */
[----:B---3--:R-:W-:-:S03]  /*7e650*/  IMAD.MOV.U32 R5, RZ, RZ, R0 ;  /* 0x000000ffff057224 */ /* 0x008fc600078e0000 */
[----:B--2---:R0:W-:Y:S04]  /*7e660*/  STL.64 [R1+0x6758], R10 ;  /* 0x0067580a01007387 */ /* 0x0041e80000100a00 */
[----:B------:R-:W-:Y:S04]  /*7e670*/  STL.64 [R1+0x6750], R8 ;  /* 0x0067500801007387 */ /* 0x000fe80000100a00 */
[----:B------:R-:W2:Y:S04]  /*7e680*/  LDL R4, [R1+0x68] ;  /* 0x0000680001047983 */ /* 0x000ea80000100800 */
[----:B------:R-:W3:Y:S04]  /*7e690*/  LDL.LU R0, [R1+0x684c] ;  /* 0x00684c0001007983 */ /* 0x000ee80000300800 */
[----:B------:R-:W2:Y:S04]  /*7e6a0*/  LDL.LU R20, [R1+0x2300] ;  /* 0x0023000001147983 */ /* 0x000ea80000300800 */
[----:B------:R-:W2:Y:S04]  /*7e6b0*/  LDL.LU R21, [R1+0x2304] ;  /* 0x0023040001157983 */ /* 0x000ea80000300800 */
[----:B------:R-:W2:Y:S04]  /*7e6c0*/  LDL.LU R22, [R1+0x2308] ;  /* 0x0023080001167983 */ /* 0x000ea80000300800 */
[----:B------:R-:W2:Y:S01]  /*7e6d0*/  LDL.LU R23, [R1+0x230c] ;  /* 0x00230c0001177983 */ /* 0x000ea20000300800 */
[----:B---3--:R-:W-:-:S03]  /*7e6e0*/  IMAD.MOV.U32 R17, RZ, RZ, R0 ;  /* 0x000000ffff117224 */ /* 0x008fc600078e0000 */
[----:B--2---:R-:W-:Y:S04]  /*7e6f0*/  STL.64 [R1+0x6768], R22 ;  /* 0x0067681601007387 */ /* 0x004fe80000100a00 */
[----:B------:R1:W-:Y:S04]  /*7e700*/  STL.64 [R1+0x6760], R20 ;  /* 0x0067601401007387 */ /* 0x0003e80000100a00 */
        /* <DEDUP_REMOVED lines=9> */
[----:B------:R-:W3:Y:S04]  /*7e7a0*/  LDL R34, [R1+0x80] ;  /* 0x0000800001227983 */ /* 0x000ee80000100800 */
[----:B------:R-:W0:Y:S04]  /*7e7b0*/  LDL.LU R0, [R1+0x6844] ;  /* 0x0068440001007983 */ /* 0x000e280000300800 */
[----:B------:R-:W2:Y:S04]  /*7e7c0*/  LDL.LU R40, [R1+0x2330] ;  /* 0x0023300001287983 */ /* 0x000ea80000300800 */
[----:B------:R-:W2:Y:S04]  /*7e7d0*/  LDL.LU R41, [R1+0x2334] ;  /* 0x0023340001297983 */ /* 0x000ea80000300800 */
[----:B------:R-:W2:Y:S04]  /*7e7e0*/  LDL.LU R42, [R1+0x2338] ;  /* 0x00233800012a7983 */ /* 0x000ea80000300800 */
[----:B------:R-:W2:Y:S01]  /*7e7f0*/  LDL.LU R43, [R1+0x233c] ;  /* 0x00233c00012b7983 */ /* 0x000ea20000300800 */
[----:B0-----:R-:W-:-:S03]  /*7e800*/  IMAD.MOV.U32 R11, RZ, RZ, R0 ;  /* 0x000000ffff0b7224 */ /* 0x001fc600078e0000 */
[----:B--2---:R0:W-:Y:S04]  /*7e810*/  STL.64 [R1+0x6788], R42 ;  /* 0x0067882a01007387 */ /* 0x0041e80000100a00 */
[----:B------:R-:W-:Y:S04]  /*7e820*/  STL.64 [R1+0x6780], R40 ;  /* 0x0067802801007387 */ /* 0x000fe80000100a00 */
[----:B------:R-:W2:Y:S04]  /*7e830*/  LDL R10, [R1+0x90] ;  /* 0x00009000010a7983 */ /* 0x000ea80000100800 */
[----:B------:R-:W0:Y:S04]  /*7e840*/  LDL.LU R0, [R1+0x6840] ;  /* 0x0068400001007983 */ /* 0x000e280000300800 */
[----:B-1----:R-:W2:Y:S04]  /*7e850*/  LDL.LU R20, [R1+0xc00] ;  /* 0x000c000001147983 */ /* 0x002ea80000300800 */
[----:B------:R-:W2:Y:S04]  /*7e860*/  LDL.LU R21, [R1+0xc04] ;  /* 0x000c040001157983 */ /* 0x000ea80000300800 */
[----:B------:R-:W2:Y:S04]  /*7e870*/  LDL.LU R22, [R1+0xc08] ;  /* 0x000c080001167983 */ /* 0x000ea80000300800 */
[----:B------:R-:W2:Y:S04]  /*7e880*/  LDL.LU R23, [R1+0xc0c] ;  /* 0x000c0c0001177983 */ /* 0x000ea80000300800 */
[----:B--2---:R-:W-:Y:S04]  /*7e890*/  STL.64 [R1+0x6798], R22 ;  /* 0x0067981601007387 */ /* 0x004fe80000100a00 */
[----:B------:R-:W-:Y:S04]  /*7e8a0*/  STL.64 [R1+0x6790], R20 ;  /* 0x0067901401007387 */ /* 0x000fe80000100a00 */
[----:B------:R-:W2:Y:S04]  /*7e8b0*/  LDL.LU R24, [R1+0xc10] ;  /* 0x000c100001187983 */ /* 0x000ea80000300800 */
[----:B------:R-:W2:Y:S04]  /*7e8c0*/  LDL.LU R25, [R1+0xc14] ;  /* 0x000c140001197983 */ /* 0x000ea80000300800 */
[----:B------:R-:W2:Y:S04]  /*7e8d0*/  LDL.LU R26, [R1+0xc18] ;  /* 0x000c1800011a7983 */ /* 0x000ea80000300800 */
[----:B------:R-:W2:Y:S01]  /*7e8e0*/  LDL.LU R27, [R1+0xc1c] ;  /* 0x000c1c00011b7983 */ /* 0x000ea20000300800 */
[----:B0-----:R-:W-:-:S03]  /*7e8f0*/  IMAD.MOV.U32 R43, RZ, RZ, R0 ;  /* 0x000000ffff2b7224 */ /* 0x001fc600078e0000 */
[----:B--2---:R-:W-:Y:S04]  /*7e900*/  STL.64 [R1+0x67a8], R26 ;  /* 0x0067a81a01007387 */ /* 0x004fe80000100a00 */
[----:B------:R0:W-:Y:S04]  /*7e910*/  STL.64 [R1+0x67a0], R24 ;  /* 0x0067a01801007387 */ /* 0x0001e80000100a00 */
[----:B------:R-:W2:Y:S04]  /*7e920*/  LDL R42, [R1+0xa0] ;  /* 0x0000a000012a7983 */ /* 0x000ea80000100800 */
[----:B------:R-:W2:Y:S04]  /*7e930*/  LDL.LU R0, [R1+0x683c] ;  /* 0x00683c0001007983 */ /* 0x000ea80000300800 */
[----:B0-----:R-:W2:Y:S04]  /*7e940*/  LDL.LU R24, [R1+0xaf0] ;  /* 0x000af00001187983 */ /* 0x001ea80000300800 */
[----:B------:R-:W2:Y:S04]  /*7e950*/  LDL.LU R25, [R1+0xaf4] ;  /* 0x000af40001197983 */ /* 0x000ea80000300800 */
[----:B------:R-:W2:Y:S04]  /*7e960*/  LDL.LU R26, [R1+0xaf8] ;  /* 0x000af800011a7983 */ /* 0x000ea80000300800 */
[----:B------:R-:W2:Y:S04]  /*7e970*/  LDL.LU R27, [R1+0xafc] ;  /* 0x000afc00011b7983 */ /* 0x000ea80000300800 */
[----:B--2---:R0:W-:Y:S04]  /*7e980*/  STL.64 [R1+0x67b8], R26 ;  /* 0x0067b81a01007387 */ /* 0x0041e80000100a00 */
[----:B0-----:R-:W2:Y:S04]  /*7e990*/  LDL R26, [R1+0xb0] ;  /* 0x0000b000011a7983 */ /* 0x001ea80000100800 */
[----:B------:R-:W2:Y:S04]  /*7e9a0*/  LDL R27, [R1+0xb4] ;  /* 0x0000b400011b7983 */ /* 0x000ea80000100800 */
[----:B------:R0:W-:Y:S04]  /*7e9b0*/  STL.64 [R1+0x67b0], R24 ;  /* 0x0067b01801007387 */ /* 0x0001e80000100a00 */
[----:B0-----:R-:W3:Y:S01]  /*7e9c0*/  LDL R24, [R1+0xb8] ;  /* 0x0000b80001187983 */ /* 0x001ee20000100800 */
[----:B------:R-:W-:-:S03]  /*7e9d0*/  IMAD.MOV.U32 R25, RZ, RZ, R0 ;  /* 0x000000ffff197224 */ /* 0x000fc600078e0000 */
[----:B------:R-:W4:Y:S04]  /*7e9e0*/  LDL.LU R0, [R1+0x6838] ;  /* 0x0068380001007983 */ /* 0x000f280000300800 */
[----:B--2---:R-:W-:Y:S04]  /*7e9f0*/  STL.64 [R1+0x67d0], R26 ;  /* 0x0067d01a01007387 */ /* 0x004fe80000100a00 */
[----:B---3--:R-:W-:Y:S04]  /*7ea00*/  STL.64 [R1+0x67e8], R24 ;  /* 0x0067e81801007387 */ /* 0x008fe80000100a00 */
[----:B------:R-:W2:Y:S04]  /*7ea10*/  LDL.64 R40, [R1+0xa8] ;  /* 0x0000a80001287983 */ /* 0x000ea80000100a00 */
[----:B------:R-:W-:Y:S04]  /*7ea20*/  STL.64 [R1+0x67c8], R42 ;  /* 0x0067c82a01007387 */ /* 0x000fe80000100a00 */
[----:B--2---:R0:W-:Y:S04]  /*7ea30*/  STL.64 [R1+0x67c0], R40 ;  /* 0x0067c02801007387 */ /* 0x0041e80000100a00 */
[----:B0-----:R-:W2:Y:S04]  /*7ea40*/  LDL.LU R40, [R1+0xb00] ;  /* 0x000b000001287983 */ /* 0x001ea80000300800 */
[----:B------:R-:W2:Y:S04]  /*7ea50*/  LDL.LU R41, [R1+0xb04] ;  /* 0x000b040001297983 */ /* 0x000ea80000300800 */
[----:B------:R-:W3:Y:S04]  /*7ea60*/  LDL.LU R42, [R1+0xb08] ;  /* 0x000b0800012a7983 */ /* 0x000ee80000300800 */
[----:B------:R-:W3:Y:S04]  /*7ea70*/  LDL.LU R43, [R1+0xb0c] ;  /* 0x000b0c00012b7983 */ /* 0x000ee80000300800 */
[----:B------:R-:W2:Y:S01]  /*7ea80*/  LDL R26, [R1+0xc0] ;  /* 0x0000c000011a7983 */ /* 0x000ea20000100800 */
[----:B----4-:R-:W-:-:S03]  /*7ea90*/  IMAD.MOV.U32 R27, RZ, RZ, R0 ;  /* 0x000000ffff1b7224 */ /* 0x010fc600078e0000 */
[----:B------:R-:W4:Y:S04]  /*7eaa0*/  LDL.LU R0, [R1+0x6834] ;  /* 0x0068340001007983 */ /* 0x000f280000300800 */
[----:B--2---:R-:W-:Y:S04]  /*7eab0*/  STL.64 [R1+0x6800], R26 ;  /* 0x0068001a01007387 */ /* 0x004fe80000100a00 */
[----:B---3--:R-:W-:Y:S04]  /*7eac0*/  STL.64 [R1+0x67e0], R42 ;  /* 0x0067e02a01007387 */ /* 0x008fe80000100a00 */
[----:B------:R0:W-:Y:S04]  /*7ead0*/  STL.64 [R1+0x67d8], R40 ;  /* 0x0067d82801007387 */ /* 0x0001e80000100a00 */
        /* <DEDUP_REMOVED lines=14> */
[----:B------:R-:W2:Y:S04]  /*7ebc0*/  LDL R26, [R1+0xd0] ;  /* 0x0000d000011a7983 */ /* 0x000ea80000100800 */
[----:B---3--:R-:W-:Y:S04]  /*7ebd0*/  STL.64 [R1+0x6810], R42 ;  /* 0x0068102a01007387 */ /* 0x008fe80000100a00 */
[----:B--2---:R0:W-:Y:S04]  /*7ebe0*/  STL.64 [R1+0x6808], R40 ;  /* 0x0068082801007387 */ /* 0x0041e80000100a00 */
[----:B0-----:R-:W2:Y:S04]  /*7ebf0*/  LDL.LU R40, [R1+0xb30] ;  /* 0x000b300001287983 */ /* 0x001ea80000300800 */
[----:B------:R-:W2:Y:S04]  /*7ec00*/  LDL.LU R41, [R1+0xb34] ;  /* 0x000b340001297983 */ /* 0x000ea80000300800 */
[----:B------:R-:W3:Y:S04]  /*7ec10*/  LDL.LU R42, [R1+0xb38] ;  /* 0x000b3800012a7983 */ /* 0x000ee80000300800 */
[----:B------:R-:W3:Y:S01]  /*7ec20*/  LDL.LU R43, [R1+0xb3c] ;  /* 0x000b3c00012b7983 */ /* 0x000ee20000300800 */
[----:B----4-:R-:W-:-:S03]  /*7ec30*/  IMAD.MOV.U32 R27, RZ, RZ, R0 ;  /* 0x000000ffff1b7224 */ /* 0x010fc600078e0000 */
[----:B---3--:R-:W-:Y:S04]  /*7ec40*/  STL.64 [R1+0x6828], R42 ;  /* 0x0068282a01007387 */ /* 0x008fe80000100a00 */
[----:B--2---:R0:W-:Y:S04]  /*7ec50*/  STL.64 [R1+0x6820], R40 ;  /* 0x0068202801007387 */ /* 0x0041e80000100a00 */
[----:B0-----:R-:W2:Y:S04]  /*7ec60*/  LDL.LU R40, [R1+0xb40] ;  /* 0x000b400001287983 */ /* 0x001ea80000300800 */
[----:B------:R-:W2:Y:S04]  /*7ec70*/  LDL.LU R41, [R1+0xb44] ;  /* 0x000b440001297983 */ /* 0x000ea80000300800 */
[----:B------:R-:W2:Y:S04]  /*7ec80*/  LDL.LU R42, [R1+0xb48] ;  /* 0x000b4800012a7983 */ /* 0x000ea80000300800 */
[----:B------:R-:W2:Y:S04]  /*7ec90*/  LDL.LU R43, [R1+0xb4c] ;  /* 0x000b4c00012b7983 */ /* 0x000ea80000300800 */
[----:B------:R-:W3:Y:S04]  /*7eca0*/  LDL.LU R20, [R1+0xae0] ;  /* 0x000ae00001147983 */ /* 0x000ee80000300800 */
[----:B------:R-:W3:Y:S04]  /*7ecb0*/  LDL.LU R21, [R1+0xae4] ;  /* 0x000ae40001157983 */ /* 0x000ee80000300800 */
[----:B------:R-:W3:Y:S04]  /*7ecc0*/  LDL.LU R22, [R1+0xae8] ;  /* 0x000ae80001167983 */ /* 0x000ee80000300800 */
[----:B------:R-:W3:Y:S04]  /*7ecd0*/  LDL.LU R23, [R1+0xaec] ;  /* 0x000aec0001177983 */ /* 0x000ee80000300800 */
[----:B------:R-:W4:Y:S04]  /*7ece0*/  LDL.64 R8, [R1+0x98] ;  /* 0x0000980001087983 */ /* 0x000f280000100a00 */
[----:B------:R-:W3:Y:S04]  /*7ecf0*/  LDL.64 R32, [R1+0x88] ;  /* 0x0000880001207983 */ /* 0x000ee80000100a00 */
[----:B------:R-:W3:Y:S04]  /*7ed00*/  LDL.LU R52, [R1+0x2320] ;  /* 0x0023200001347983 */ /* 0x000ee80000300800 */
[----:B------:R-:W3:Y:S04]  /*7ed10*/  LDL.LU R53, [R1+0x2324] ;  /* 0x0023240001357983 */ /* 0x000ee80000300800 */
[----:B------:R-:W3:Y:S04]  /*7ed20*/  LDL.LU R54, [R1+0x2328] ;  /* 0x0023280001367983 */ /* 0x000ee80000300800 */
[----:B------:R-:W3:Y:S04]  /*7ed30*/  LDL.LU R55, [R1+0x232c] ;  /* 0x00232c0001377983 */ /* 0x000ee80000300800 */
        /* <DEDUP_REMOVED lines=15> */
[----:B------:R-:W3:Y:S01]  /*7ee30*/  LDL.64 R58, [R1+0x40] ;  /* 0x00004000013a7983 */ /* 0x000ee20000100a00 */
        /* <DEDUP_REMOVED lines=25> */
[----:B------:R-:W3:Y:S04]  /*7efd0*/  LDL.LU.64 R42, [R1+0x67c8] ;  /* 0x0067c800012a7983 */ /* 0x000ee80000300a00 */
[----:B------:R-:W2:-:S13]  /*7efe0*/  LDL.LU.64 R40, [R1+0x67c0] ;  /* 0x0067c00001287983 */ /* 0x000e9a0000300a00 */
[----:B------:R-:W-:Y:S04]  /*7eff0*/  STL.64 [R1+0xb00], R24 ;  /* 0x000b001801007387 */ /* 0x000fe80000100a00 */
[----:B------:R0:W-:Y:S04]  /*7f000*/  STL.64 [R1+0xb08], R26 ;  /* 0x000b081a01007387 */ /* 0x0001e80000100a00 */
[----:B0-----:R-:W3:Y:S04]  /*7f010*/  LDL.LU.64 R26, [R1+0x67b8] ;  /* 0x0067b800011a7983 */ /* 0x001ee80000300a00 */
[----:B------:R-:W3:Y:S01]  /*7f020*/  LDL.LU.64 R24, [R1+0x67b0] ;  /* 0x0067b00001187983 */ /* 0x000ee20000300a00 */
[----:B--2---:R-:W-:Y:S01]  /*7f030*/  IMAD.MOV.U32 R0, RZ, RZ, R41 ;  /* 0x000000ffff007224 */ /* 0x004fe200078e0029 */
[C---:B---3--:R-:W-:Y:S08]  /*7f040*/  HMMA.16816.F32 R24, R28.reuse, R40, R24 ;  /* 0x000000281c18723c */ /* 0x048ff00000001818 */
[C---:B------:R-:W-:Y:S11]  /*7f050*/  HMMA.16816.F32 R40, R28.reuse, R42, R20 ;  /* 0x0000002a1c28723c */ /* 0x040ff60000001814 */
[----:B------:R-:W-:Y:S04]  /*7f060*/  STL.64 [R1+0xaf0], R24 ;  /* 0x000af01801007387 */ /* 0x000fe80000100a00 */
[----:B------:R0:W-:Y:S04]  /*7f070*/  STL.64 [R1+0xaf8], R26 ;  /* 0x000af81a01007387 */ /* 0x0001e80000100a00 */
[----:B0-----:R-:W2:Y:S04]  /*7f080*/  LDL.LU.64 R26, [R1+0x67a8] ;  /* 0x0067a800011a7983 */ /* 0x001ea80000300a00 */
[----:B------:R-:W2:Y:S04]  /*7f090*/  LDL.LU.64 R24, [R1+0x67a0] ;  /* 0x0067a00001187983 */ /* 0x000ea80000300a00 */
[----:B------:R-:W-:Y:S04]  /*7f0a0*/  STL [R1+0x6590], R0 ;  /* 0x0065900001007387 */ /* 0x000fe80000100800 */
[----:B------:R-:W3:Y:S04]  /*7f0b0*/  LDL.LU.64 R22, [R1+0x6798] ;  /* 0x0067980001167983 */ /* 0x000ee80000300a00 */
[----:B------:R-:W3:Y:S04]  /*7f0c0*/  LDL.LU.64 R20, [R1+0x6790] ;  /* 0x0067900001147983 */ /* 0x000ee80000300a00 */
[----:B------:R-:W-:Y:S04]  /*7f0d0*/  STL.64 [R1+0xae0], R40 ;  /* 0x000ae02801007387 */ /* 0x000fe80000100a00 */
[----:B------:R0:W-:Y:S04]  /*7f0e0*/  STL.64 [R1+0xae8], R42 ;  /* 0x000ae82a01007387 */ /* 0x0001e80000100a00 */
[----:B0-----:R-:W3:Y:S04]  /*7f0f0*/  LDL.LU.64 R42, [R1+0x6788] ;  /* 0x00678800012a7983 */ /* 0x001ee80000300a00 */
[----:B------:R-:W3:Y:S01]  /*7f100*/  LDL.LU.64 R40, [R1+0x6780] ;  /* 0x0067800001287983 */ /* 0x000ee20000300a00 */
[----:B----4-:R-:W-:Y:S01]  /*7f110*/  IMAD.MOV.U32 R0, RZ, RZ, R9 ;  /* 0x000000ffff007224 */ /* 0x010fe200078e0009 */
[C---:B--2---:R-:W-:Y:S08]  /*7f120*/  HMMA.16816.F32 R24, R28.reuse, R8, R24 ;  /* 0x000000081c18723c */ /* 0x044ff00000001818 */
[C---:B---3--:R-:W-:Y:S11]  /*7f130*/  HMMA.16816.F32 R8, R28.reuse, R10, R20 ;  /* 0x0000000a1c08723c */ /* 0x048ff60000001814 */
        /* <DEDUP_REMOVED lines=8> */
[----:B------:R0:W-:Y:S01]  /*7f1c0*/  STL.64 [R1+0xc08], R10 ;  /* 0x000c080a01007387 */ /* 0x0001e20000100a00 */
[----:B------:R-:W-:Y:S03]  /*7f1d0*/  HMMA.16816.F32 R40, R28, R32, R40 ;  /* 0x000000201c28723c */ /* 0x000fe60000001828 */
[----:B0-----:R-:W4:Y:S04]  /*7f1e0*/  LDL.LU.64 R10, [R1+0x6758] ;  /* 0x00675800010a7983 */ /* 0x001f280000300a00 */
[----:B------:R-:W4:-:S12]  /*7f1f0*/  LDL.LU.64 R8, [R1+0x6750] ;  /* 0x0067500001087983 */ /* 0x000f180000300a00 */
[----:B------:R-:W-:Y:S04]  /*7f200*/  STL.64 [R1+0x2330], R40 ;  /* 0x0023302801007387 */ /* 0x000fe80000100a00 */
[----:B------:R0:W-:Y:S04]  /*7f210*/  STL.64 [R1+0x2338], R42 ;  /* 0x0023382a01007387 */ /* 0x0001e80000100a00 */
[----:B0-----:R-:W4:Y:S04]  /*7f220*/  LDL.LU.64 R42, [R1+0x6748] ;  /* 0x00674800012a7983 */ /* 0x001f280000300a00 */
[----:B------:R-:W4:Y:S01]  /*7f230*/  LDL.LU.64 R40, [R1+0x6740] ;  /* 0x0067400001287983 */ /* 0x000f220000300a00 */
[----:B------:R-:W-:-:S02]  /*7f240*/  IMAD.MOV.U32 R0, RZ, RZ, R33 ;  /* 0x000000ffff007224 */ /* 0x000fc400078e0021 */
[C---:B------:R-:W-:Y:S03]  /*7f250*/  HMMA.16816.F32 R32, R28.reuse, R34, R52 ;  /* 0x000000221c20723c */ /* 0x040fe60000001834 */
[----:B------:R0:W-:Y:S04]  /*7f260*/  STL [R1+0x6598], R0 ;  /* 0x0065980001007387 */ /* 0x0001e80000100800 */
[----:B------:R-:W4:Y:S04]  /*7f270*/  LDL.LU.64 R54, [R1+0x6738] ;  /* 0x0067380001367983 */ /* 0x000f280000300a00 */
[----:B------:R-:W4:Y:S01]  /*7f280*/  LDL.LU.64 R52, [R1+0x6730] ;  /* 0x0067300001347983 */ /* 0x000f220000300a00 */
[----:B------:R-:W-:Y:S01]  /*7f290*/  HMMA.16816.F32 R12, R28, R4, R12 ;  /* 0x000000041c0c723c */ /* 0x000fe2000000180c */
[----:B0-----:R-:W-:-:S06]  /*7f2a0*/  IMAD.MOV.U32 R0, RZ, RZ, R19 ;  /* 0x000000ffff007224 */ /* 0x001fcc00078e0013 */
[----:B------:R-:W-:Y:S04]  /*7f2b0*/  STL.64 [R1+0x2320], R32 ;  /* 0x0023202001007387 */ /* 0x000fe80000100a00 */
[----:B------:R-:W-:Y:S01]  /*7f2c0*/  STL.64 [R1+0x2328], R34 ;  /* 0x0023282201007387 */ /* 0x000fe20000100a00 */
[C---:B--2---:R-:W-:Y:S08]  /*7f2d0*/  HMMA.16816.F32 R24, R28.reuse, R16, R24 ;  /* 0x000000101c18723c */ /* 0x044ff00000001818 */
[C---:B---3--:R-:W-:Y:S08]  /*7f2e0*/  HMMA.16816.F32 R20, R28.reuse, R18, R20 ;  /* 0x000000121c14723c */ /* 0x048ff00000001814 */
[----:B----4-:R-:W-:Y:S03]  /*7f2f0*/  HMMA.16816.F32 R8, R28, R6, R8 ;  /* 0x000000061c08723c */ /* 0x010fe60000001808 */
[----:B------:R-:W-:Y:S04]  /*7f300*/  STL.64 [R1+0x2310], R24 ;  /* 0x0023101801007387 */ /* 0x000fe80000100a00 */
[----:B------:R-:W-:Y:S04]  /*7f310*/  STL.64 [R1+0x2318], R26 ;  /* 0x0023181a01007387 */ /* 0x000fe80000100a00 */
[----:B------:R0:W-:Y:S04]  /*7f320*/  STL [R1+0x659c], R0 ;  /* 0x00659c0001007387 */ /* 0x0001e80000100800 */
[----:B------:R-:W-:Y:S04]  /*7f330*/  STL.64 [R1+0x2300], R20 ;  /* 0x0023001401007387 */ /* 0x000fe80000100a00 */
[----:B------:R-:W-:Y:S04]  /*7f340*/  STL.64 [R1+0x2308], R22 ;  /* 0x0023081601007387 */ /* 0x000fe80000100a00 */
[----:B------:R-:W-:Y:S04]  /*7f350*/  STL.64 [R1+0x22f0], R12 ;  /* 0x0022f00c01007387 */ /* 0x000fe80000100a00 */
[----:B------:R-:W-:Y:S01]  /*7f360*/  STL.64 [R1+0x22f8], R14 ;  /* 0x0022f80e01007387 */ /* 0x000fe20000100a00 */
[----:B0-----:R-:W-:-:S05]  /*7f370*/  IMAD.MOV.U32 R0, RZ, RZ, R7 ;  /* 0x000000ffff007224 */ /* 0x001fca00078e0007 */
[----:B------:R-:W-:Y:S04]  /*7f380*/  STL [R1+0x65a0], R0 ;  /* 0x0065a00001007387 */ /* 0x000fe80000100800 */
[----:B------:R-:W-:Y:S04]  /*7f390*/  STL.64 [R1+0x22e0], R8 ;  /* 0x0022e00801007387 */ /* 0x000fe80000100a00 */
[----:B------:R0:W-:Y:S01]  /*7f3a0*/  STL.64 [R1+0x22e8], R10 ;  /* 0x0022e80a01007387 */ /* 0x0001e20000100a00 */
[C---:B------:R-:W-:Y:S08]  /*7f3b0*/  HMMA.16816.F32 R4, R28.reuse, R46, R40 ;  /* 0x0000002e1c04723c */ /* 0x040ff00000001828 */
[----:B0-----:R-:W-:Y:S01]  /*7f3c0*/  HMMA.16816.F32 R8, R28, R44, R36 ;  /* 0x0000002c1c08723c */ /* 0x001fe20000001824 */
[----:B------:R-:W-:-:S15]  /*7f3d0*/  IMAD.MOV.U32 R0, RZ, RZ, R47 ;  /* 0x000000ffff007224 */ /* 0x000fde00078e002f */
[----:B------:R-:W-:-:S03]  /*7f3e0*/  NOP ;  /* 0x0000000000007918 */ /* 0x000fc60000000000 */
[----:B------:R-:W-:Y:S04]  /*7f3f0*/  STL.64 [R1+0x22d0], R8 ;  /* 0x0022d00801007387 */ /* 0x000fe80000100a00 */
[----:B------:R0:W-:Y:S04]  /*7f400*/  STL.64 [R1+0x22d8], R10 ;  /* 0x0022d80a01007387 */ /* 0x0001e80000100a00 */
[----:B------:R-:W-:Y:S04]  /*7f410*/  STL [R1+0x65a4], R0 ;  /* 0x0065a40001007387 */ /* 0x000fe80000100800 */
[----:B------:R-:W-:Y:S04]  /*7f420*/  STL.64 [R1+0x22c0], R4 ;  /* 0x0022c00401007387 */ /* 0x000fe80000100a00 */
[----:B------:R1:W-:Y:S01]  /*7f430*/  STL.64 [R1+0x22c8], R6 ;  /* 0x0022c80601007387 */ /* 0x0003e20000100a00 */
[C---:B0-----:R-:W-:Y:S08]  /*7f440*/  HMMA.16816.F32 R8, R28.reuse, R56, R48 ;  /* 0x000000381c08723c */ /* 0x041ff00000001830 */
[----:B-1----:R-:W-:Y:S11]  /*7f450*/  HMMA.16816.F32 R4, R28, R58, R52 ;  /* 0x0000003a1c04723c */ /* 0x002ff60000001834 */
[----:B------:R0:W-:Y:S04]  /*7f460*/  STL.64 [R1+0x22b0], R8 ;  /* 0x0022b00801007387 */ /* 0x0001e80000100a00 */
[----:B------:R1:W-:Y:S04]  /*7f470*/  STL.64 [R1+0x22b8], R10 ;  /* 0x0022b80a01007387 */ /* 0x0003e80000100a00 */
[----:B0-----:R-:W2:Y:S04]  /*7f480*/  LDL.LU R8, [R1+0x2160] ;  /* 0x0021600001087983 */ /* 0x001ea80000300800 */
[----:B------:R-:W-:Y:S04]  /*7f490*/  STL.64 [R1+0x22a0], R4 ;  /* 0x0022a00401007387 */ /* 0x000fe80000100a00 */
[----:B------:R-:W-:Y:S04]  /*7f4a0*/  STL.64 [R1+0x22a8], R6 ;  /* 0x0022a80601007387 */ /* 0x000fe80000100a00 */
[----:B------:R-:W2:Y:S04]  /*7f4b0*/  LDL.LU R9, [R1+0x2164] ;  /* 0x0021640001097983 */ /* 0x000ea80000300800 */
[----:B-1----:R-:W3:Y:S04]  /*7f4c0*/  LDL.LU R10, [R1+0x2168] ;  /* 0x00216800010a7983 */ /* 0x002ee80000300800 */
[----:B------:R-:W3:Y:S04]  /*7f4d0*/  LDL.LU R11, [R1+0x216c] ;  /* 0x00216c00010b7983 */ /* 0x000ee80000300800 */
[----:B---3--:R-:W-:Y:S04]  /*7f4e0*/  STL.64 [R1+0x6698], R10 ;  /* 0x0066980a01007387 */ /* 0x008fe80000100a00 */
[----:B--2---:R-:W-:Y:S04]  /*7f4f0*/  STL.64 [R1+0x6690], R8 ;  /* 0x0066900801007387 */ /* 0x004fe80000100a00 */
[----:B------:R-:W2:Y:S04]  /*7f500*/  LDL.LU R16, [R1+0x2180] ;  /* 0x0021800001107983 */ /* 0x000ea80000300800 */
[----:B------:R-:W2:Y:S04]  /*7f510*/  LDL.LU R17, [R1+0x2184] ;  /* 0x0021840001117983 */ /* 0x000ea80000300800 */
[----:B------:R-:W3:Y:S04]  /*7f520*/  LDL.LU R18, [R1+0x2188] ;  /* 0x0021880001127983 */ /* 0x000ee80000300800 */
[----:B------:R-:W3:Y:S04]  /*7f530*/  LDL.LU R19, [R1+0x218c] ;  /* 0x00218c0001137983 */ /* 0x000ee80000300800 */
[----:B---3--:R0:W-:Y:S04]  /*7f540*/  STL.64 [R1+0x66a8], R18 ;  /* 0x0066a81201007387 */ /* 0x0081e80000100a00 */
[----:B--2---:R-:W-:Y:S04]  /*7f550*/  STL.64 [R1+0x66a0], R16 ;  /* 0x0066a01001007387 */ /* 0x004fe80000100a00 */
[----:B------:R-:W2:Y:S04]  /*7f560*/  LDL.LU R24, [R1+0x21a0] ;  /* 0x0021a00001187983 */ /* 0x000ea80000300800 */
[----:B------:R-:W2:Y:S04]  /*7f570*/  LDL.LU R25, [R1+0x21a4] ;  /* 0x0021a40001197983 */ /* 0x000ea80000300800 */
[----:B------:R-:W3:Y:S04]  /*7f580*/  LDL.LU R26, [R1+0x21a8] ;  /* 0x0021a800011a7983 */ /* 0x000ee80000300800 */
[----:B------:R-:W3:Y:S04]  /*7f590*/  LDL.LU R27, [R1+0x21ac] ;  /* 0x0021ac00011b7983 */ /* 0x000ee80000300800 */
[----:B---3--:R-:W-:Y:S04]  /*7f5a0*/  STL.64 [R1+0x66b8], R26 ;  /* 0x0066b81a01007387 */ /* 0x008fe80000100a00 */
[----:B--2---:R1:W-:Y:S04]  /*7f5b0*/  STL.64 [R1+0x66b0], R24 ;  /* 0x0066b01801007387 */ /* 0x0043e80000100a00 */
[----:B------:R-:W2:Y:S04]  /*7f5c0*/  LDL.LU R40, [R1+0x2200] ;  /* 0x0022000001287983 */ /* 0x000ea80000300800 */
[----:B------:R-:W2:Y:S04]  /*7f5d0*/  LDL.LU R41, [R1+0x2204] ;  /* 0x0022040001297983 */ /* 0x000ea80000300800 */
[----:B------:R-:W3:Y:S04]  /*7f5e0*/  LDL.LU R42, [R1+0x2208] ;  /* 0x00220800012a7983 */ /* 0x000ee80000300800 */
[----:B------:R-:W3:Y:S01]  /*7f5f0*/  LDL.LU R43, [R1+0x220c] ;  /* 0x00220c00012b7983 */ /* 0x000ee20000300800 */
[----:B------:R-:W-:-:S03]  /*7f600*/  IMAD.MOV.U32 R0, RZ, RZ, R59 ;  /* 0x000000ffff007224 */ /* 0x000fc600078e003b */
[----:B---3--:R-:W-:Y:S04]  /*7f610*/  STL.64 [R1+0x66c8], R42 ;  /* 0x0066c82a01007387 */ /* 0x008fe80000100a00 */
[----:B--2---:R2:W-:Y:S04]  /*7f620*/  STL.64 [R1+0x66c0], R40 ;  /* 0x0066c02801007387 */ /* 0x0045e80000100a00 */
[----:B------:R-:W3:Y:S04]  /*7f630*/  LDL.LU R56, [R1+0x2210] ;  /* 0x0022100001387983 */ /* 0x000ee80000300800 */
[----:B------:R-:W3:Y:S04]  /*7f640*/  LDL.LU R57, [R1+0x2214] ;  /* 0x0022140001397983 */ /* 0x000ee80000300800 */
[----:B------:R-:W4:Y:S04]  /*7f650*/  LDL.LU R58, [R1+0x2218] ;  /* 0x00221800013a7983 */ /* 0x000f280000300800 */
[----:B------:R-:W4:Y:S04]  /*7f660*/  LDL.LU R59, [R1+0x221c] ;  /* 0x00221c00013b7983 */ /* 0x000f280000300800 */
[----:B----4-:R4:W-:Y:S04]  /*7f670*/  STL.64 [R1+0x66d8], R58 ;  /* 0x0066d83a01007387 */ /* 0x0109e80000100a00 */
[----:B---3--:R-:W-:Y:S04]  /*7f680*/  STL.64 [R1+0x66d0], R56 ;  /* 0x0066d03801007387 */ /* 0x008fe80000100a00 */
[----:B------:R-:W3:Y:S04]  /*7f690*/  LDL R38, [R1] ;  /* 0x0000000001267983 */ /* 0x000ee80000100800 */
[----:B------:R-:W3:Y:S04]  /*7f6a0*/  LDL R39, [R1+0x4] ;  /* 0x0000040001277983 */ /* 0x000ee80000100800 */
[----:B------:R-:W2:Y:S04]  /*7f6b0*/  LDL.LU R32, [R1+0x2220] ;  /* 0x0022200001207983 */ /* 0x000ea80000300800 */
[----:B------:R-:W2:Y:S04]  /*7f6c0*/  LDL.LU R33, [R1+0x2224] ;  /* 0x0022240001217983 */ /* 0x000ea80000300800 */
[----:B------:R-:W2:Y:S04]  /*7f6d0*/  LDL.LU R34, [R1+0x2228] ;  /* 0x0022280001227983 */ /* 0x000ea80000300800 */
[----:B------:R-:W2:Y:S04]  /*7f6e0*/  LDL.LU R35, [R1+0x222c] ;  /* 0x00222c0001237983 */ /* 0x000ea80000300800 */
[----:B--2---:R-:W-:Y:S04]  /*7f6f0*/  STL.64 [R1+0x66e8], R34 ;  /* 0x0066e82201007387 */ /* 0x004fe80000100a00 */
[----:B------:R2:W-:Y:S04]  /*7f700*/  STL.64 [R1+0x66e0], R32 ;  /* 0x0066e02001007387 */ /* 0x0005e80000100a00 */
[----:B------:R-:W2:Y:S04]  /*7f710*/  LDL R36, [R1+0x8] ;  /* 0x0000080001247983 */ /* 0x000ea80000100800 */
[----:B------:R-:W2:Y:S04]  /*7f720*/  LDL R37, [R1+0xc] ;  /* 0x00000c0001257983 */ /* 0x000ea80000100800 */
[----:B---3--:R-:W-:Y:S04]  /*7f730*/  STL.64 [R1+0x66f8], R38 ;  /* 0x0066f82601007387 */ /* 0x008fe80000100a00 */
[----:B--2---:R-:W-:Y:S04]  /*7f740*/  STL.64 [R1+0x66f0], R36 ;  /* 0x0066f02401007387 */ /* 0x004fe80000100a00 */
[----:B0-----:R-:W2:Y:S04]  /*7f750*/  LDL R18, [R1+0x10] ;  /* 0x0000100001127983 */ /* 0x001ea80000100800 */
[----:B------:R-:W2:Y:S04]  /*7f760*/  LDL R19, [R1+0x14] ;  /* 0x0000140001137983 */ /* 0x000ea80000100800 */
[----:B-1----:R-:W3:Y:S04]  /*7f770*/  LDL.LU R24, [R1+0x2240] ;  /* 0x0022400001187983 */ /* 0x002ee80000300800 */
[----:B------:R-:W3:Y:S04]  /*7f780*/  LDL.LU R25, [R1+0x2244] ;  /* 0x0022440001197983 */ /* 0x000ee80000300800 */
[----:B------:R-:W2:Y:S04]  /*7f790*/  LDL.LU R26, [R1+0x2248] ;  /* 0x00224800011a7983 */ /* 0x000ea80000300800 */
[----:B------:R-:W2:Y:S04]  /*7f7a0*/  LDL.LU R27, [R1+0x224c] ;  /* 0x00224c00011b7983 */ /* 0x000ea80000300800 */
[----:B--2---:R0:W-:Y:S04]  /*7f7b0*/  STL.64 [R1+0x6708], R26 ;  /* 0x0067081a01007387 */ /* 0x0041e80000100a00 */
[----:B---3--:R-:W-:Y:S04]  /*7f7c0*/  STL.64 [R1+0x6700], R24 ;  /* 0x0067001801007387 */ /* 0x008fe80000100a00 */
[----:B------:R-:W2:Y:S04]  /*7f7d0*/  LDL R16, [R1+0x18] ;  /* 0x0000180001107983 */ /* 0x000ea80000100800 */
[----:B------:R-:W2:Y:S04]  /*7f7e0*/  LDL R17, [R1+0x1c] ;  /* 0x00001c0001117983 */ /* 0x000ea80000100800 */
[----:B------:R-:W-:Y:S04]  /*7f7f0*/  STL.64 [R1+0x6718], R18 ;  /* 0x0067181201007387 */ /* 0x000fe80000100a00 */
[----:B--2---:R1:W-:Y:S04]  /*7f800*/  STL.64 [R1+0x6710], R16 ;  /* 0x0067101001007387 */ /* 0x0043e80000100a00 */
[----:B------:R-:W2:Y:S04]  /*7f810*/  LDL.LU R40, [R1+0x2250] ;  /* 0x0022500001287983 */ /* 0x000ea80000300800 */
[----:B------:R-:W2:Y:S04]  /*7f820*/  LDL.LU R41, [R1+0x2254] ;  /* 0x0022540001297983 */ /* 0x000ea80000300800 */
[----:B------:R-:W3:Y:S04]  /*7f830*/  LDL.LU R42, [R1+0x2258] ;  /* 0x00225800012a7983 */ /* 0x000ee80000300800 */
[----:B------:R-:W3:Y:S04]  /*7f840*/  LDL.LU R43, [R1+0x225c] ;  /* 0x00225c00012b7983 */ /* 0x000ee80000300800 */
[----:B---3--:R-:W-:Y:S04]  /*7f850*/  STL.64 [R1+0x6728], R42 ;  /* 0x0067282a01007387 */ /* 0x008fe80000100a00 */
[----:B--2---:R2:W-:Y:S04]  /*7f860*/  STL.64 [R1+0x6720], R40 ;  /* 0x0067202801007387 */ /* 0x0045e80000100a00 */
[----:B----4-:R-:W3:Y:S04]  /*7f870*/  LDL R58, [R1+0x20] ;  /* 0x00002000013a7983 */ /* 0x010ee80000100800 */
[----:B------:R-:W3:Y:S04]  /*7f880*/  LDL R59, [R1+0x24] ;  /* 0x00002400013b7983 */ /* 0x000ee80000100800 */
[----:B------:R-:W3:Y:S04]  /*7f890*/  LDL.LU R32, [R1+0x2260] ;  /* 0x0022600001207983 */ /* 0x000ee80000300800 */
[----:B------:R-:W3:Y:S04]  /*7f8a0*/  LDL.LU R33, [R1+0x2264] ;  /* 0x0022640001217983 */ /* 0x000ee80000300800 */
[----:B------:R-:W3:Y:S04]  /*7f8b0*/  LDL.LU R34, [R1+0x2268] ;  /* 0x0022680001227983 */ /* 0x000ee80000300800 */
[----:B------:R-:W3:Y:S04]  /*7f8c0*/  LDL.LU R35, [R1+0x226c] ;  /* 0x00226c0001237983 */ /* 0x000ee80000300800 */
[----:B------:R-:W4:Y:S04]  /*7f8d0*/  LDL R56, [R1+0x28] ;  /* 0x0000280001387983 */ /* 0x000f280000100800 */
[----:B------:R-:W4:Y:S04]  /*7f8e0*/  LDL R57, [R1+0x2c] ;  /* 0x00002c0001397983 */ /* 0x000f280000100800 */
[----:B0-----:R-:W3:Y:S04]  /*7f8f0*/  LDL R26, [R1+0x30] ;  /* 0x00003000011a7983 */ /* 0x001ee80000100800 */
[----:B------:R-:W3:Y:S04]  /*7f900*/  LDL R27, [R1+0x34] ;  /* 0x00003400011b7983 */ /* 0x000ee80000100800 */
[----:B-1----:R-:W3:Y:S04]  /*7f910*/  LDL.LU R16, [R1+0x2280] ;  /* 0x0022800001107983 */ /* 0x002ee80000300800 */
[----:B------:R-:W3:Y:S04]  /*7f920*/  LDL.LU R17, [R1+0x2284] ;  /* 0x0022840001117983 */ /* 0x000ee80000300800 */
[----:B------:R-:W3:Y:S04]  /*7f930*/  LDL.LU R18, [R1+0x2288] ;  /* 0x0022880001127983 */ /* 0x000ee80000300800 */
[----:B------:R-:W3:Y:S04]  /*7f940*/  LDL.LU R19, [R1+0x228c] ;  /* 0x00228c0001137983 */ /* 0x000ee80000300800 */
[----:B------:R-:W3:Y:S04]  /*7f950*/  LDL R24, [R1+0x38] ;  /* 0x0000380001187983 */ /* 0x000ee80000100800 */
[----:B------:R-:W3:Y:S04]  /*7f960*/  LDL R25, [R1+0x3c] ;  /* 0x00003c0001197983 */ /* 0x000ee80000100800 */
[----:B--2---:R-:W3:Y:S04]  /*7f970*/  LDL.LU R40, [R1+0x2290] ;  /* 0x0022900001287983 */ /* 0x004ee80000300800 */
        /* <DEDUP_REMOVED lines=35> */
[C---:B---3--:R-:W-:Y:S08]  /*7fbb0*/  HMMA.16816.F32 R40, R28.reuse, R24, R40 ;  /* 0x000000181c28723c */ /* 0x048ff00000001828 */
[C---:B------:R-:W-:Y:S08]  /*7fbc0*/  HMMA.16816.F32 R24, R28.reuse, R26, R16 ;  /* 0x0000001a1c18723c */ /* 0x040ff00000001810 */
[C---:B----4-:R-:W-:Y:S08]  /*7fbd0*/  HMMA.16816.F32 R36, R28.reuse, R56, R36 ;  /* 0x000000381c24723c */ /* 0x050ff00000001824 */
[C---:B------:R-:W-:Y:S01]  /*7fbe0*/  HMMA.16816.F32 R56, R28.reuse, R58, R32 ;  /* 0x0000003a1c38723c */ /* 0x040fe20000001820 */
[----:B------:R-:W-:Y:S04]  /*7fbf0*/  STL.64 [R1+0x2290], R40 ;  /* 0x0022902801007387 */ /* 0x000fe80000100a00 */
[----:B------:R0:W-:Y:S04]  /*7fc00*/  STL.64 [R1+0x2298], R42 ;  /* 0x0022982a01007387 */ /* 0x0001e80000100a00 */
[----:B0-----:R-:W3:Y:S04]  /*7fc10*/  LDL.LU.64 R42, [R1+0x6728] ;  /* 0x00672800012a7983 */ /* 0x001ee80000300a00 */
[----:B------:R-:W3:Y:S04]  /*7fc20*/  LDL.LU.64 R40, [R1+0x6720] ;  /* 0x0067200001287983 */ /* 0x000ee80000300a00 */
[----:B------:R-:W4:Y:S04]  /*7fc30*/  LDL.LU.64 R18, [R1+0x6718] ;  /* 0x0067180001127983 */ /* 0x000f280000300a00 */
[----:B------:R-:W3:Y:S04]  /*7fc40*/  LDL.LU.64 R16, [R1+0x6710] ;  /* 0x0067100001107983 */ /* 0x000ee80000300a00 */
[----:B------:R-:W-:Y:S04]  /*7fc50*/  STL.64 [R1+0x2280], R24 ;  /* 0x0022801801007387 */ /* 0x000fe80000100a00 */
[----:B------:R0:W-:Y:S04]  /*7fc60*/  STL.64 [R1+0x2288], R26 ;  /* 0x0022881a01007387 */ /* 0x0001e80000100a00 */
[----:B0-----:R-:W4:Y:S04]  /*7fc70*/  LDL.LU.64 R26, [R1+0x6708] ;  /* 0x00670800011a7983 */ /* 0x001f280000300a00 */
[----:B------:R-:W4:Y:S04]  /*7fc80*/  LDL.LU.64 R24, [R1+0x6700] ;  /* 0x0067000001187983 */ /* 0x000f280000300a00 */
        /* <DEDUP_REMOVED lines=13> */
[----:B------:R0:W-:Y:S01]  /*7fd60*/  STL.64 [R1+0x2258], R42 ;  /* 0x0022582a01007387 */ /* 0x0001e20000100a00 */
[C---:B--2---:R-:W-:Y:S08]  /*7fd70*/  HMMA.16816.F32 R8, R28.reuse, R36, R8 ;  /* 0x000000241c08723c */ /* 0x044ff00000001808 */
[C---:B------:R-:W-:Y:S01]  /*7fd80*/  HMMA.16816.F32 R36, R28.reuse, R38, R32 ;  /* 0x000000261c24723c */ /* 0x040fe20000001820 */
[----:B0-----:R-:W2:Y:S04]  /*7fd90*/  LDL.LU.64 R42, [R1+0x66c8] ;  /* 0x0066c800012a7983 */ /* 0x001ea80000300a00 */
[----:B------:R-:W2:Y:S04]  /*7fda0*/  LDL.LU.64 R40, [R1+0x66c0] ;  /* 0x0066c00001287983 */ /* 0x000ea80000300a00 */
[----:B------:R-:W3:Y:S04]  /*7fdb0*/  LDL.LU.64 R26, [R1+0x66b8] ;  /* 0x0066b800011a7983 */ /* 0x000ee80000300a00 */
[----:B------:R-:W3:Y:S04]  /*7fdc0*/  LDL.LU.64 R24, [R1+0x66b0] ;  /* 0x0066b00001187983 */ /* 0x000ee80000300a00 */
[----:B------:R-:W-:Y:S04]  /*7fdd0*/  STL.64 [R1+0x2240], R16 ;  /* 0x0022401001007387 */ /* 0x000fe80000100a00 */
[----:B------:R0:W-:Y:S01]  /*7fde0*/  STL.64 [R1+0x2248], R18 ;  /* 0x0022481201007387 */ /* 0x0001e20000100a00 */
[C---:B------:R-:W-:Y:S03]  /*7fdf0*/  HMMA.16816.F32 R56, R28.reuse, R60, R56 ;  /* 0x0000003c1c38723c */ /* 0x040fe60000001838 */
        /* <DEDUP_REMOVED lines=20> */
[----:B0-----:R-:W4:Y:S04]  /*7ff40*/  LDL.LU.64 R42, [R1+0x6658] ;  /* 0x00665800012a7983 */ /* 0x001f280000300a00 */
[----:B------:R-:W2:Y:S04]  /*7ff50*/  LDL.LU.64 R40, [R1+0x6650] ;  /* 0x0066500001287983 */ /* 0x000ea80000300a00 */
[----:B------:R-:W-:Y:S04]  /*7ff60*/  STL.64 [R1+0x21f0], R52 ;  /* 0x0021f03401007387 */ /* 0x000fe80000100a00 */
[----:B------:R0:W-:Y:S04]  /*7ff70*/  STL.64 [R1+0x21f8], R54 ;  /* 0x0021f83601007387 */ /* 0x0001e80000100a00 */
[----:B0-----:R-:W3:Y:S04]  /*7ff80*/  LDL.LU.64 R54, [R1+0x6648] ;  /* 0x0066480001367983 */ /* 0x001ee80000300a00 */
[----:B------:R-:W2:Y:S04]  /*7ff90*/  LDL.LU.64 R52, [R1+0x6640] ;  /* 0x0066400001347983 */ /* 0x000ea80000300a00 */
[----:B------:R-:W-:Y:S04]  /*7ffa0*/  STL.64 [R1+0x6428], R58 ;  /* 0x0064283a01007387 */ /* 0x000fe80000100a00 */
[----:B------:R0:W-:Y:S04]  /*7ffb0*/  STL.64 [R1+0x6420], R56 ;  /* 0x0064203801007387 */ /* 0x0001e80000100a00 */
[----:B0-----:R-:W4:Y:S04]  /*7ffc0*/  LDL.LU R56, [R1+0x21b0] ;  /* 0x0021b00001387983 */ /* 0x001f280000300800 */
[----:B------:R-:W4:Y:S04]  /*7ffd0*/  LDL.LU R57, [R1+0x21b4] ;  /* 0x0021b40001397983 */ /* 0x000f280000300800 */
[----:B------:R-:W4:Y:S04]  /*7ffe0*/  LDL.LU R58, [R1+0x21b8] ;  /* 0x0021b800013a7983 */ /* 0x000f280000300800 */
[----:B------:R-:W4:Y:S01]  /*7fff0*/  LDL.LU R59, [R1+0x21bc] ;  /* 0x0021bc00013b7983 */ /* 0x000f220000300800 */
        /* <DEDUP_REMOVED lines=8> */
[----:B0-----:R-:W3:Y:S04]  /*80080*/  LDL.LU.64 R50, [R1+0x6628] ;  /* 0x0066280001327983 */ /* 0x001ee80000300a00 */
[----:B------:R-:W3:Y:S04]  /*80090*/  LDL.LU.64 R48, [R1+0x6620] ;  /* 0x0066200001307983 */ /* 0x000ee80000300a00 */
[----:B------:R-:W-:Y:S04]  /*800a0*/  STL.64 [R1+0x6438], R54 ;  /* 0x0064383601007387 */ /* 0x000fe80000100a00 */
[----:B------:R0:W-:Y:S04]  /*800b0*/  STL.64 [R1+0x6430], R52 ;  /* 0x0064303401007387 */ /* 0x0001e80000100a00 */
[----:B0-----:R-:W3:Y:S04]  /*800c0*/  LDL.LU R52, [R1+0x21c0] ;  /* 0x0021c00001347983 */ /* 0x001ee80000300800 */
[----:B------:R-:W3:Y:S04]  /*800d0*/  LDL.LU R53, [R1+0x21c4] ;  /* 0x0021c40001357983 */ /* 0x000ee80000300800 */
[----:B------:R-:W3:Y:S04]  /*800e0*/  LDL.LU R54, [R1+0x21c8] ;  /* 0x0021c80001367983 */ /* 0x000ee80000300800 */
[----:B------:R-:W3:Y:S01]  /*800f0*/  LDL.LU R55, [R1+0x21cc] ;  /* 0x0021cc0001377983 */ /* 0x000ee20000300800 */
[C---:B----4-:R-:W-:Y:S08]  /*80100*/  HMMA.16816.F32 R16, R28.reuse, R42, R16 ;  /* 0x0000002a1c10723c */ /* 0x050ff00000001810 */
[C---:B------:R-:W-:Y:S08]  /*80110*/  HMMA.16816.F32 R12, R28.reuse, R40, R12 ;  /* 0x000000281c0c723c */ /* 0x040ff0000000180c */
[C---:B------:R-:W-:Y:S08]  /*80120*/  HMMA.16816.F32 R8, R28.reuse, R38, R8 ;  /* 0x000000261c08723c */ /* 0x040ff00000001808 */
[C---:B------:R-:W-:Y:S08]  /*80130*/  HMMA.16816.F32 R4, R28.reuse, R36, R4 ;  /* 0x000000241c04723c */ /* 0x040ff00000001804 */
[C---:B--2---:R-:W-:Y:S08]  /*80140*/  HMMA.16816.F32 R24, R28.reuse, R46, R24 ;  /* 0x0000002e1c18723c */ /* 0x044ff00000001818 */
[C---:B---3--:R-:W-:Y:S08]  /*80150*/  HMMA.16816.F32 R20, R28.reuse, R44, R20 ;  /* 0x0000002c1c14723c */ /* 0x048ff00000001814 */
[----:B------:R-:W-:-:S15]  /*80160*/  HMMA.16816.F32 R52, R28, R50, R52 ;  /* 0x000000321c34723c */ /* 0x000fde0000001834 */
[----:B------:R-:W-:-:S04]  /*80170*/  NOP ;  /* 0x0000000000007918 */ /* 0x000fc80000000000 */
[----:B------:R-:W-:Y:S04]  /*80180*/  STL.64 [R1+0x21c0], R52 ;  /* 0x0021c03401007387 */ /* 0x000fe80000100a00 */
[----:B------:R0:W-:Y:S02]  /*80190*/  STL.64 [R1+0x21c8], R54 ;  /* 0x0021c83601007387 */ /* 0x0001e40000100a00 */
[----:B0-----:R-:W-:Y:S02]  /*801a0*/  HMMA.16816.F32 R52, R28, R48, R56 ;  /* 0x000000301c34723c */ /* 0x001fe40000001838 */
[----:B------:R-:W-:Y:S04]  /*801b0*/  STL.64 [R1+0x6448], R50 ;  /* 0x0064483201007387 */ /* 0x000fe80000100a00 */
[----:B------:R-:W-:-:S13]  /*801c0*/  STL.64 [R1+0x6440], R48 ;  /* 0x0064403001007387 */ /* 0x000fda0000100a00 */
[----:B------:R-:W-:Y:S04]  /*801d0*/  STL.64 [R1+0x21b0], R52 ;  /* 0x0021b03401007387 */ /* 0x000fe80000100a00 */
[----:B------:R-:W-:Y:S04]  /*801e0*/  STL.64 [R1+0x21b8], R54 ;  /* 0x0021b83601007387 */ /* 0x000fe80000100a00 */
[----:B------:R-:W-:Y:S04]  /*801f0*/  STL.64 [R1+0x6458], R46 ;  /* 0x0064582e01007387 */ /* 0x000fe80000100a00 */
[----:B------:R-:W-:Y:S04]  /*80200*/  STL.64 [R1+0x21a0], R24 ;  /* 0x0021a01801007387 */ /* 0x000fe80000100a00 */
[----:B------:R-:W-:Y:S04]  /*80210*/  STL.64 [R1+0x21a8], R26 ;  /* 0x0021a81a01007387 */ /* 0x000fe80000100a00 */
[----:B------:R0:W-:Y:S04]  /*80220*/  STL.64 [R1+0x6450], R44 ;  /* 0x0064502c01007387 */ /* 0x0001e80000100a00 */
        /* <DEDUP_REMOVED lines=8> */
[----:B0-----:R-:W2:Y:S04]  /*802b0*/  LDL.LU R44, [R1+0x2090] ;  /* 0x00209000012c7983 */ /* 0x001ea80000300800 */
[----:B------:R0:W-:Y:S04]  /*802c0*/  STL.64 [R1+0x2160], R8 ;  /* 0x0021600801007387 */ /* 0x0001e80000100a00 */
[----:B------:R3:W-:Y:S04]  /*802d0*/  STL.64 [R1+0x2168], R10 ;  /* 0x0021680a01007387 */ /* 0x0007e80000100a00 */
[----:B------:R4:W-:Y:S04]  /*802e0*/  STL.64 [R1+0x2150], R4 ;  /* 0x0021500401007387 */ /* 0x0009e80000100a00 */
[----:B------:R0:W-:Y:S04]  /*802f0*/  STL.64 [R1+0x2158], R6 ;  /* 0x0021580601007387 */ /* 0x0001e80000100a00 */
[----:B------:R-:W2:Y:S04]  /*80300*/  LDL.LU R45, [R1+0x2094] ;  /* 0x00209400012d7983 */ /* 0x000ea80000300800 */
[----:B------:R-:W2:Y:S04]  /*80310*/  LDL.LU R46, [R1+0x2098] ;  /* 0x00209800012e7983 */ /* 0x000ea80000300800 */
[----:B------:R-:W2:Y:S04]  /*80320*/  LDL.LU R47, [R1+0x209c] ;  /* 0x00209c00012f7983 */ /* 0x000ea80000300800 */
[----:B--2---:R-:W-:Y:S04]  /*80330*/  STL.64 [R1+0x6618], R46 ;  /* 0x0066182e01007387 */ /* 0x004fe80000100a00 */
[----:B------:R2:W-:Y:S04]  /*80340*/  STL.64 [R1+0x6610], R44 ;  /* 0x0066102c01007387 */ /* 0x0005e80000100a00 */
[----:B-1----:R-:W2:Y:S04]  /*80350*/  LDL.LU R40, [R1+0x20a0] ;  /* 0x0020a00001287983 */ /* 0x002ea80000300800 */
[----:B------:R-:W2:Y:S04]  /*80360*/  LDL.LU R41, [R1+0x20a4] ;  /* 0x0020a40001297983 */ /* 0x000ea80000300800 */
[----:B------:R-:W2:Y:S04]  /*80370*/  LDL.LU R42, [R1+0x20a8] ;  /* 0x0020a800012a7983 */ /* 0x000ea80000300800 */
[----:B------:R-:W2:Y:S04]  /*80380*/  LDL.LU R43, [R1+0x20ac] ;  /* 0x0020ac00012b7983 */ /* 0x000ea80000300800 */
[----:B0-----:R-:W2:Y:S04]  /*80390*/  LDL.LU R8, [R1+0x2110] ;  /* 0x0021100001087983 */ /* 0x001ea80000300800 */
[----:B------:R-:W2:Y:S04]  /*803a0*/  LDL.LU R9, [R1+0x2114] ;  /* 0x0021140001097983 */ /* 0x000ea80000300800 */
[----:B---3--:R-:W3:Y:S04]  /*803b0*/  LDL.LU R10, [R1+0x2118] ;  /* 0x00211800010a7983 */ /* 0x008ee80000300800 */
        /* <DEDUP_REMOVED lines=9> */
[----:B--2---:R-:W2:Y:S04]  /*80450*/  LDL.LU R44, [R1+0x2140] ;  /* 0x00214000012c7983 */ /* 0x004ea80000300800 */
        /* <DEDUP_REMOVED lines=32> */
[----:B------:R-:W3:Y:S01]  /*80660*/  LDL.LU R39, [R1+0x20bc] ;  /* 0x0020bc0001277983 */ /* 0x000ee20000300800 */
[C---:B----4-:R-:W-:Y:S08]  /*80670*/  HMMA.16816.F32 R4, R28.reuse, R2, R4 ;  /* 0x000000021c04723c */ /* 0x050ff00000001804 */
[----:B--2---:R-:W-:-:S15]  /*80680*/  HMMA.16816.F32 R44, R28, R34, R44 ;  /* 0x000000221c2c723c */ /* 0x004fde000000182c */
[----:B------:R-:W-:-:S04]  /*80690*/  NOP ;  /* 0x0000000000007918 */ /* 0x000fc80000000000 */
[----:B------:R-:W-:Y:S04]  /*806a0*/  STL.64 [R1+0x2140], R44 ;  /* 0x0021402c01007387 */ /* 0x000fe80000100a00 */
[----:B------:R0:W-:Y:S04]  /*806b0*/  STL.64 [R1+0x2148], R46 ;  /* 0x0021482e01007387 */ /* 0x0001e80000100a00 */
[----:B0-----:R-:W2:Y:S04]  /*806c0*/  LDL.LU.64 R46, [R1+0x6618] ;  /* 0x00661800012e7983 */ /* 0x001ea80000300a00 */
[----:B------:R-:W2:Y:S04]  /*806d0*/  LDL.LU.64 R44, [R1+0x6610] ;  /* 0x00661000012c7983 */ /* 0x000ea80000300a00 */
[----:B------:R-:W-:Y:S04]  /*806e0*/  STL.64 [R1+0x2130], R4 ;  /* 0x0021300401007387 */ /* 0x000fe80000100a00 */
[----:B------:R0:W-:Y:S04]  /*806f0*/  STL.64 [R1+0x2138], R6 ;  /* 0x0021380601007387 */ /* 0x0001e80000100a00 */
[----:B0-----:R-:W4:Y:S04]  /*80700*/  LDL.LU.64 R6, [R1+0x6608] ;  /* 0x0066080001067983 */ /* 0x001f280000300a00 */
[----:B------:R-:W3:Y:S02]  /*80710*/  LDL.LU.64 R4, [R1+0x6600] ;  /* 0x0066000001047983 */ /* 0x000ee40000300a00 */
        /* <DEDUP_REMOVED lines=9> */
[----:B------:R-:W2:Y:S04]  /*807b0*/  LDL.LU.64 R8, [R1+0x65e0] ;  /* 0x0065e00001087983 */ /* 0x000ea80000300a00 */
[----:B------:R-:W-:Y:S04]  /*807c0*/  STL.64 [R1+0x63c8], R6 ;  /* 0x0063c80601007387 */ /* 0x000fe80000100a00 */
[----:B------:R0:W-:Y:S04]  /*807d0*/  STL.64 [R1+0x63c0], R4 ;  /* 0x0063c00401007387 */ /* 0x0001e80000100a00 */
[----:B0-----:R-:W3:Y:S04]  /*807e0*/  LDL.LU R4, [R1+0x20c0] ;  /* 0x0020c00001047983 */ /* 0x001ee80000300800 */
[----:B------:R-:W3:Y:S04]  /*807f0*/  LDL.LU R5, [R1+0x20c4] ;  /* 0x0020c40001057983 */ /* 0x000ee80000300800 */
[----:B------:R-:W3:Y:S04]  /*80800*/  LDL.LU R6, [R1+0x20c8] ;  /* 0x0020c80001067983 */ /* 0x000ee80000300800 */
[----:B------:R-:W3:Y:S01]  /*80810*/  LDL.LU R7, [R1+0x20cc] ;  /* 0x0020cc0001077983 */ /* 0x000ee20000300800 */
[C---:B--2---:R-:W-:Y:S08]  /*80820*/  HMMA.16816.F32 R20, R28.reuse, R8, R20 ;  /* 0x000000081c14723c */ /* 0x044ff00000001814 */
[C---:B------:R-:W-:Y:S11]  /*80830*/  HMMA.16816.F32 R12, R28.reuse, R10, R12 ;  /* 0x0000000a1c0c723c */ /* 0x040ff6000000180c */
        /* <DEDUP_REMOVED lines=14> */
[----:B--2---:R-:W-:-:S15]  /*80920*/  HMMA.16816.F32 R16, R28, R12, R16 ;  /* 0x0000000c1c10723c */ /* 0x004fde0000001810 */
[----:B------:R-:W-:-:S04]  /*80930*/  NOP ;  /* 0x0000000000007918 */ /* 0x000fc80000000000 */
[----:B------:R-:W-:Y:S04]  /*80940*/  STL.64 [R1+0x20e0], R16 ;  /* 0x0020e01001007387 */ /* 0x000fe80000100a00 */
[----:B------:R0:W-:Y:S04]  /*80950*/  STL.64 [R1+0x20e8], R18 ;  /* 0x0020e81201007387 */ /* 0x0001e80000100a00 */
[----:B0-----:R-:W2:Y:S04]  /*80960*/  LDL.LU.64 R18, [R1+0x65b8] ;  /* 0x0065b80001127983 */ /* 0x001ea80000300a00 */
[----:B------:R-:W2:Y:S01]  /*80970*/  LDL.LU.64 R16, [R1+0x65b0] ;  /* 0x0065b00001107983 */ /* 0x000ea20000300a00 */
[----:B---3--:R-:W-:Y:S03]  /*80980*/  HMMA.16816.F32 R8, R28, R14, R8 ;  /* 0x0000000e1c08723c */ /* 0x008fe60000001808 */
[----:B------:R-:W-:Y:S04]  /*80990*/  STL.64 [R1+0x63b8], R14 ;  /* 0x0063b80e01007387 */ /* 0x000fe80000100a00 */
[----:B------:R-:W-:-:S12]  /*809a0*/  STL.64 [R1+0x63b0], R12 ;  /* 0x0063b00c01007387 */ /* 0x000fd80000100a00 */
[----:B------:R-:W-:Y:S04]  /*809b0*/  STL.64 [R1+0x20d0], R8 ;  /* 0x0020d00801007387 */ /* 0x000fe80000100a00 */
[----:B------:R2:W-:Y:S02]  /*809c0*/  STL.64 [R1+0x20d8], R10 ;  /* 0x0020d80a01007387 */ /* 0x0005e40000100a00 */
[C---:B--2---:R-:W-:Y:S08]  /*809d0*/  HMMA.16816.F32 R8, R28.reuse, R16, R4 ;  /* 0x000000101c08723c */ /* 0x044ff00000001804 */
[C---:B------:R-:W-:Y:S01]  /*809e0*/  HMMA.16816.F32 R4, R28.reuse, R18, R36 ;  /* 0x000000121c04723c */ /* 0x040fe20000001824 */
        /* <DEDUP_REMOVED lines=8> */
[----:B------:R-:W-:Y:S10]  /*80a70*/  STL [R1+0x6364], R22 ;  /* 0x0063641601007387 */ /* 0x000ff40000100800 */
[----:B------:R-:W-:Y:S04]  /*80a80*/  STL.64 [R1+0x20a0], R8 ;  /* 0x0020a00801007387 */ /* 0x000fe80000100a00 */
[----:B------:R-:W-:Y:S04]  /*80a90*/  STL.64 [R1+0x20a8], R10 ;  /* 0x0020a80a01007387 */ /* 0x000fe80000100a00 */
[----:B------:R-:W-:Y:S04]  /*80aa0*/  STL [R1+0x6360], R23 ;  /* 0x0063601701007387 */ /* 0x000fe80000100800 */
[----:B------:R-:W-:Y:S04]  /*80ab0*/  STL.64 [R1+0x2090], R4 ;  /* 0x0020900401007387 */ /* 0x000fe80000100a00 */
[----:B------:R4:W-:Y:S02]  /*80ac0*/  STL.64 [R1+0x2098], R6 ;  /* 0x0020980601007387 */ /* 0x0009e40000100a00 */
[----:B----4-:R-:W-:Y:S02]  /*80ad0*/  HMMA.16816.F32 R4, R28, R24, R48 ;  /* 0x000000181c04723c */ /* 0x010fe40000001830 */
[----:B------:R-:W-:Y:S04]  /*80ae0*/  STL [R1+0x634c], R24 ;  /* 0x00634c1801007387 */ /* 0x000fe80000100800 */
[----:B------:R-:W-:-:S13]  /*80af0*/  STL [R1+0x6348], R25 ;  /* 0x0063481901007387 */ /* 0x000fda0000100800 */
[----:B------:R-:W-:Y:S04]  /*80b00*/  STL.64 [R1+0x2080], R4 ;  /* 0x0020800401007387 */ /* 0x000fe80000100a00 */
[----:B------:R0:W-:Y:S02]  /*80b10*/  STL.64 [R1+0x2088], R6 ;  /* 0x0020880601007387 */ /* 0x0001e40000100a00 */
[----:B0-----:R-:W-:Y:S02]  /*80b20*/  HMMA.16816.F32 R4, R28, R26, R52 ;  /* 0x0000001a1c04723c */ /* 0x001fe40000001834 */
[----:B------:R0:W-:Y:S04]  /*80b30*/  STL [R1+0x6354], R26 ;  /* 0x0063541a01007387 */ /* 0x0001e80000100800 */
[----:B------:R1:W-:-:S13]  /*80b40*/  STL [R1+0x6350], R27 ;  /* 0x0063501b01007387 */ /* 0x0003da0000100800 */
[----:B------:R2:W-:Y:S04]  /*80b50*/  STL.64 [R1+0x2070], R4 ;  /* 0x0020700401007387 */ /* 0x0005e80000100a00 */
[----:B------:R3:W-:Y:S04]  /*80b60*/  STL.64 [R1+0x2078], R6 ;  /* 0x0020780601007387 */ /* 0x0007e80000100a00 */
[----:B------:R-:W4:Y:S04]  /*80b70*/  LDL.LU R24, [R1+0xcb0] ;  /* 0x000cb00001187983 */ /* 0x000f280000300800 */
[----:B------:R-:W4:Y:S04]  /*80b80*/  LDL.LU R25, [R1+0xcb4] ;  /* 0x000cb40001197983 */ /* 0x000f280000300800 */
[----:B0-----:R-:W4:Y:S04]  /*80b90*/  LDL.LU R26, [R1+0xcb8] ;  /* 0x000cb800011a7983 */ /* 0x001f280000300800 */
        /* <DEDUP_REMOVED lines=13> */
[----:B--2---:R-:W2:Y:S04]  /*80c70*/  LDL.64 R4, [R1+0x118] ;  /* 0x0001180001047983 */ /* 0x004ea80000100a00 */
[----:B------:R-:W2:Y:S04]  /*80c80*/  LDL.LU R8, [R1+0x2050] ;  /* 0x0020500001087983 */ /* 0x000ea80000300800 */
[----:B------:R-:W2:Y:S04]  /*80c90*/  LDL.LU R9, [R1+0x2054] ;  /* 0x0020540001097983 */ /* 0x000ea80000300800 */
[----:B------:R-:W2:Y:S04]  /*80ca0*/  LDL.LU R10, [R1+0x2058] ;  /* 0x00205800010a7983 */ /* 0x000ea80000300800 */
[----:B------:R-:W2:Y:S04]  /*80cb0*/  LDL.LU R11, [R1+0x205c] ;  /* 0x00205c00010b7983 */ /* 0x000ea80000300800 */
[----:B---3--:R-:W3:Y:S04]  /*80cc0*/  LDL.64 R6, [R1+0x110] ;  /* 0x0001100001067983 */ /* 0x008ee80000100a00 */
[----:B------:R-:W2:Y:S04]  /*80cd0*/  LDL.LU R36, [R1+0x2040] ;  /* 0x0020400001247983 */ /* 0x000ea80000300800 */
[----:B------:R-:W2:Y:S04]  /*80ce0*/  LDL.LU R37, [R1+0x2044] ;  /* 0x0020440001257983 */ /* 0x000ea80000300800 */
[----:B------:R-:W2:Y:S04]  /*80cf0*/  LDL.LU R38, [R1+0x2048] ;  /* 0x0020480001267983 */ /* 0x000ea80000300800 */
[----:B------:R-:W2:Y:S04]  /*80d00*/  LDL.LU R39, [R1+0x204c] ;  /* 0x00204c0001277983 */ /* 0x000ea80000300800 */
[----:B------:R-:W2:Y:S04]  /*80d10*/  LDL.64 R44, [R1+0x108] ;  /* 0x00010800012c7983 */ /* 0x000ea80000100a00 */
[----:B------:R-:W2:Y:S04]  /*80d20*/  LDL.LU R40, [R1+0x2030] ;  /* 0x0020300001287983 */ /* 0x000ea80000300800 */
[----:B------:R-:W2:Y:S04]  /*80d30*/  LDL.LU R41, [R1+0x2034] ;  /* 0x0020340001297983 */ /* 0x000ea80000300800 */
[----:B------:R-:W2:Y:S01]  /*80d40*/  LDL.LU R42, [R1+0x2038] ;  /* 0x00203800012a7983 */ /* 0x000ea20000300800 */
[----:B------:R-:W-:-:S03]  /*80d50*/  IMAD R19, R57, 0x100, R56 ;  /* 0x0000010039137824 */ /* 0x000fc600078e0238 */
[----:B------:R-:W2:Y:S04]  /*80d60*/  LDL.LU R43, [R1+0x203c] ;  /* 0x00203c00012b7983 */ /* 0x000ea80000300800 */
[----:B------:R-:W2:Y:S01]  /*80d70*/  LDL.64 R46, [R1+0x100] ;  /* 0x00010000012e7983 */ /* 0x000ea20000100a00 */
[----:B------:R-:W-:Y:S02]  /*80d80*/  IMAD.MOV.U32 R56, RZ, RZ, R32 ;  /* 0x000000ffff387224 */ /* 0x000fe400078e0020 */
[----:B------:R-:W-:Y:S01]  /*80d90*/  IMAD.MOV.U32 R57, RZ, RZ, R33 ;  /* 0x000000ffff397224 */ /* 0x000fe200078e0021 */
[----:B------:R-:W2:Y:S04]  /*80da0*/  LDL.LU R32, [R1+0x65ac] ;  /* 0x0065ac0001207983 */ /* 0x000ea80000300800 */
[----:B------:R-:W2:Y:S04]  /*80db0*/  LDL.LU R33, [R1+0x65a8] ;  /* 0x0065a80001217983 */ /* 0x000ea80000300800 */
[----:B------:R-:W3:Y:S04]  /*80dc0*/  LDL.LU R48, [R1+0x2020] ;  /* 0x0020200001307983 */ /* 0x000ee80000300800 */
[----:B------:R-:W3:Y:S04]  /*80dd0*/  LDL.LU R49, [R1+0x2024] ;  /* 0x0020240001317983 */ /* 0x000ee80000300800 */
[----:B------:R-:W3:Y:S04]  /*80de0*/  LDL.LU R50, [R1+0x2028] ;  /* 0x0020280001327983 */ /* 0x000ee80000300800 */
[----:B------:R-:W3:Y:S01]  /*80df0*/  LDL.LU R51, [R1+0x202c] ;  /* 0x00202c0001337983 */ /* 0x000ee20000300800 */
[----:B------:R-:W-:-:S03]  /*80e00*/  IMAD R18, R59, 0x100, R58 ;  /* 0x000001003b127824 */ /* 0x000fc600078e023a */
[----:B------:R-:W3:Y:S01]  /*80e10*/  LDL.64 R58, [R1+0xf0] ;  /* 0x0000f000013a7983 */ /* 0x000ee20000100a00 */
[----:B----4-:R-:W-:Y:S02]  /*80e20*/  IMAD R17, R17, 0x100, R23 ;  /* 0x0000010011117824 */ /* 0x010fe400078e0217 */
[----:B------:R-:W-:Y:S01]  /*80e30*/  IMAD R16, R16, 0x100, R22 ;  /* 0x0000010010107824 */ /* 0x000fe200078e0216 */
[----:B--2---:R-:W-:Y:S01]  /*80e40*/  HMMA.16816.F32 R24, R28, R32, R24 ;  /* 0x000000201c18723c */ /* 0x004fe20000001818 */
[----:B------:R-:W-:Y:S02]  /*80e50*/  F2FP.F16.E4M3.UNPACK_B R28, R19 ;  /* 0x00000013ff1c723e */ /* 0x000fe400020006ff */
[----:B------:R-:W-:Y:S02]  /*80e60*/  F2FP.F16.E4M3.UNPACK_B R29, R18 ;  /* 0x00000012ff1d723e */ /* 0x000fe400020006ff */
[----:B------:R-:W-:Y:S02]  /*80e70*/  F2FP.F16.E4M3.UNPACK_B R30, R17 ;  /* 0x00000011ff1e723e */ /* 0x000fe400020006ff */
[----:B------:R-:W-:Y:S01]  /*80e80*/  F2FP.F16.E4M3.UNPACK_B R31, R16 ;  /* 0x00000010ff1f723e */ /* 0x000fe200020006ff */
[----:B------:R0:W-:Y:S04]  /*80e90*/  STL [R1+0x631c], R32 ;  /* 0x00631c2001007387 */ /* 0x0001e80000100800 */
[----:B------:R1:W-:Y:S02]  /*80ea0*/  STL [R1+0x6318], R33 ;  /* 0x0063182101007387 */ /* 0x0003e40000100800 */
[C---:B------:R-:W-:Y:S08]  /*80eb0*/  HMMA.16816.F32 R12, R28.reuse, R4, R12 ;  /* 0x000000041c0c723c */ /* 0x040ff0000000180c */
[----:B---3--:R-:W-:Y:S01]  /*80ec0*/  HMMA.16816.F32 R8, R28, R6, R8 ;  /* 0x000000061c08723c */ /* 0x008fe20000001808 */
[----:B0-----:R-:W-:-:S02]  /*80ed0*/  IMAD.MOV.U32 R32, RZ, RZ, R7 ;  /* 0x000000ffff207224 */ /* 0x001fc400078e0007 */
[----:B-1----:R-:W-:Y:S01]  /*80ee0*/  IMAD.MOV.U32 R33, RZ, RZ, R6 ;  /* 0x000000ffff217224 */ /* 0x002fe200078e0006 */
[----:B------:R0:W-:Y:S04]  /*80ef0*/  STL.64 [R1+0xcb0], R24 ;  /* 0x000cb01801007387 */ /* 0x0001e80000100a00 */
[----:B------:R-:W-:Y:S01]  /*80f00*/  STL.64 [R1+0xcb8], R26 ;  /* 0x000cb81a01007387 */ /* 0x000fe20000100a00 */
[----:B0-----:R-:W-:Y:S02]  /*80f10*/  IMAD.MOV.U32 R24, RZ, RZ, R4 ;  /* 0x000000ffff187224 */ /* 0x001fe400078e0004 */
[----:B------:R-:W-:Y:S02]  /*80f20*/  IMAD.MOV.U32 R25, RZ, RZ, R5 ;  /* 0x000000ffff197224 */ /* 0x000fe400078e0005 */
[C---:B------:R-:W-:Y:S01]  /*80f30*/  HMMA.16816.F32 R4, R28.reuse, R44, R36 ;  /* 0x0000002c1c04723c */ /* 0x040fe20000001824 */
[----:B------:R-:W-:Y:S04]  /*80f40*/  STL.64 [R1+0x2060], R12 ;  /* 0x0020600c01007387 */ /* 0x000fe80000100a00 */
[----:B------:R-:W-:Y:S04]  /*80f50*/  STL.64 [R1+0x2068], R14 ;  /* 0x0020680e01007387 */ /* 0x000fe80000100a00 */
[----:B------:R-:W-:Y:S04]  /*80f60*/  STL [R1+0x635c], R25 ;  /* 0x00635c1901007387 */ /* 0x000fe80000100800 */
[----:B------:R-:W-:Y:S04]  /*80f70*/  STL [R1+0x6358], R24 ;  /* 0x0063581801007387 */ /* 0x000fe80000100800 */
[----:B------:R-:W-:Y:S04]  /*80f80*/  STL.64 [R1+0x2050], R8 ;  /* 0x0020500801007387 */ /* 0x000fe80000100a00 */
[----:B------:R-:W-:Y:S04]  /*80f90*/  STL.64 [R1+0x2058], R10 ;  /* 0x0020580a01007387 */ /* 0x000fe80000100a00 */
[----:B------:R-:W-:Y:S04]  /*80fa0*/  STL [R1+0x636c], R32 ;  /* 0x00636c2001007387 */ /* 0x000fe80000100800 */
[----:B------:R-:W-:Y:S04]  /*80fb0*/  STL [R1+0x6368], R33 ;  /* 0x0063682101007387 */ /* 0x000fe80000100800 */
[----:B------:R-:W-:Y:S04]  /*80fc0*/  STL.64 [R1+0x2040], R4 ;  /* 0x0020400401007387 */ /* 0x000fe80000100a00 */
[----:B------:R0:W-:Y:S02]  /*80fd0*/  STL.64 [R1+0x2048], R6 ;  /* 0x0020480601007387 */ /* 0x0001e40000100a00 */
[----:B0-----:R-:W-:Y:S01]  /*80fe0*/  HMMA.16816.F32 R4, R28, R46, R40 ;  /* 0x0000002e1c04723c */ /* 0x001fe20000001828 */
[----:B------:R-:W-:-:S02]  /*80ff0*/  IMAD.MOV.U32 R27, RZ, RZ, R45 ;  /* 0x000000ffff1b7224 */ /* 0x000fc400078e002d */
[----:B------:R-:W-:-:S05]  /*81000*/  IMAD.MOV.U32 R26, RZ, RZ, R44 ;  /* 0x000000ffff1a7224 */ /* 0x000fca00078e002c */
[C---:B------:R-:W-:Y:S01]  /*81010*/  HMMA.16816.F32 R8, R28.reuse, R56, R48 ;  /* 0x000000381c08723c */ /* 0x040fe20000001830 */
[----:B------:R-:W-:Y:S04]  /*81020*/  STL [R1+0x6374], R27 ;  /* 0x0063741b01007387 */ /* 0x000fe80000100800 */
[----:B------:R-:W-:Y:S06]  /*81030*/  STL [R1+0x6370], R26 ;  /* 0x0063701a01007387 */ /* 0x000fec0000100800 */
[----:B------:R-:W-:Y:S04]  /*81040*/  STL.64 [R1+0x2030], R4 ;  /* 0x0020300401007387 */ /* 0x000fe80000100a00 */
[----:B------:R0:W-:Y:S01]  /*81050*/  STL.64 [R1+0x2038], R6 ;  /* 0x0020380601007387 */ /* 0x0001e20000100a00 */
[----:B------:R-:W-:Y:S01]  /*81060*/  IMAD.MOV.U32 R24, RZ, RZ, R47 ;  /* 0x000000ffff187224 */ /* 0x000fe200078e002f */
[----:B0-----:R-:W-:Y:S01]  /*81070*/  HMMA.16816.F32 R4, R28, R58, R52 ;  /* 0x0000003a1c04723c */ /* 0x001fe20000001834 */
[----:B------:R-:W-:-:S03]  /*81080*/  IMAD.MOV.U32 R25, RZ, RZ, R46 ;  /* 0x000000ffff197224 */ /* 0x000fc600078e002e */
[----:B------:R0:W-:Y:S04]  /*81090*/  STL [R1+0x637c], R24 ;  /* 0x00637c1801007387 */ /* 0x0001e80000100800 */
[----:B------:R1:W-:Y:S04]  /*810a0*/  STL [R1+0x6378], R25 ;  /* 0x0063781901007387 */ /* 0x0003e80000100800 */
[----:B------:R-:W-:Y:S04]  /*810b0*/  STL.64 [R1+0x2020], R8 ;  /* 0x0020200801007387 */ /* 0x000fe80000100a00 */
[----:B------:R-:W-:Y:S04]  /*810c0*/  STL.64 [R1+0x2028], R10 ;  /* 0x0020280a01007387 */ /* 0x000fe80000100a00 */
[----:B------:R2:W-:Y:S04]  /*810d0*/  STL.64 [R1+0x2010], R4 ;  /* 0x0020100401007387 */ /* 0x0005e80000100a00 */
[----:B------:R3:W-:Y:S04]  /*810e0*/  STL.64 [R1+0x2018], R6 ;  /* 0x0020180601007387 */ /* 0x0007e80000100a00 */
[----:B0-----:R-:W4:Y:S04]  /*810f0*/  LDL.LU R24, [R1+0x2000] ;  /* 0x0020000001187983 */ /* 0x001f280000300800 */
[----:B-1----:R-:W4:Y:S04]  /*81100*/  LDL.LU R25, [R1+0x2004] ;  /* 0x0020040001197983 */ /* 0x002f280000300800 */
[----:B------:R-:W4:Y:S04]  /*81110*/  LDL.LU R26, [R1+0x2008] ;  /* 0x00200800011a7983 */ /* 0x000f280000300800 */
[----:B------:R-:W4:Y:S04]  /*81120*/  LDL.LU R27, [R1+0x200c] ;  /* 0x00200c00011b7983 */ /* 0x000f280000300800 */
[----:B------:R-:W4:Y:S04]  /*81130*/  LDL.64 R18, [R1+0xe8] ;  /* 0x0000e80001127983 */ /* 0x000f280000100a00 */
        /* <DEDUP_REMOVED lines=27> */
[----:B------:R-:W3:Y:S01]  /*812f0*/  LDL.LU R54, [R1+0x1fa8] ;  /* 0x001fa80001367983 */ /* 0x000ee20000300800 */
[----:B------:R-:W-:-:S02]  /*81300*/  IMAD.MOV.U32 R22, RZ, RZ, R58 ;  /* 0x000000ffff167224 */ /* 0x000fc400078e003a */
[----:B------:R-:W-:Y:S01]  /*81310*/  IMAD.MOV.U32 R23, RZ, RZ, R59 ;  /* 0x000000ffff177224 */ /* 0x000fe200078e003b */
[----:B------:R-:W3:Y:S04]  /*81320*/  LDL.LU R55, [R1+0x1fac] ;  /* 0x001fac0001377983 */ /* 0x000ee80000300800 */
[----:B------:R-:W3:Y:S04]  /*81330*/  LDL.64 R58, [R1+0xb8] ;  /* 0x0000b800013a7983 */ /* 0x000ee80000100a00 */
[----:B------:R-:W-:Y:S04]  /*81340*/  STL [R1+0x6384], R23 ;  /* 0x0063841701007387 */ /* 0x000fe80000100800 */
[----:B------:R-:W-:Y:S01]  /*81350*/  STL [R1+0x6380], R22 ;  /* 0x0063801601007387 */ /* 0x000fe20000100800 */
[C---:B----4-:R-:W-:Y:S08]  /*81360*/  HMMA.16816.F32 R24, R28.reuse, R18, R24 ;  /* 0x000000121c18723c */ /* 0x050ff00000001818 */
[----:B--2---:R-:W-:Y:S01]  /*81370*/  HMMA.16816.F32 R12, R28, R4, R12 ;  /* 0x000000041c0c723c */ /* 0x004fe2000000180c */
[----:B------:R-:W-:-:S07]  /*81380*/  IMAD.MOV.U32 R33, RZ, RZ, R19 ;  /* 0x000000ffff217224 */ /* 0x000fce00078e0013 */
[----:B---3--:R-:W-:Y:S03]  /*81390*/  HMMA.16816.F32 R8, R28, R6, R8 ;  /* 0x000000061c08723c */ /* 0x008fe60000001808 */
[----:B------:R0:W-:Y:S04]  /*813a0*/  STL.64 [R1+0x2000], R24 ;  /* 0x0020001801007387 */ /* 0x0001e80000100a00 */
[----:B------:R1:W-:Y:S01]  /*813b0*/  STL.64 [R1+0x2008], R26 ;  /* 0x0020081a01007387 */ /* 0x0003e20000100a00 */
[----:B------:R-:W-:Y:S02]  /*813c0*/  IMAD.MOV.U32 R32, RZ, RZ, R18 ;  /* 0x000000ffff207224 */ /* 0x000fe400078e0012 */
[----:B0-----:R-:W-:-:S02]  /*813d0*/  IMAD.MOV.U32 R24, RZ, RZ, R6 ;  /* 0x000000ffff187224 */ /* 0x001fc400078e0006 */
[----:B-1----:R-:W-:Y:S02]  /*813e0*/  IMAD.MOV.U32 R27, RZ, RZ, R4 ;  /* 0x000000ffff1b7224 */ /* 0x002fe400078e0004 */
[----:B------:R-:W-:Y:S02]  /*813f0*/  IMAD.MOV.U32 R26, RZ, RZ, R5 ;  /* 0x000000ffff1a7224 */ /* 0x000fe400078e0005 */
[----:B------:R-:W-:Y:S02]  /*81400*/  IMAD.MOV.U32 R25, RZ, RZ, R7 ;  /* 0x000000ffff197224 */ /* 0x000fe400078e0007 */
[C---:B------:R-:W-:Y:S01]  /*81410*/  HMMA.16816.F32 R4, R28.reuse, R44, R36 ;  /* 0x0000002c1c04723c */ /* 0x040fe20000001824 */
[----:B------:R-:W-:Y:S04]  /*81420*/  STL [R1+0x638c], R33 ;  /* 0x00638c2101007387 */ /* 0x000fe80000100800 */
[----:B------:R-:W-:Y:S04]  /*81430*/  STL [R1+0x6388], R32 ;  /* 0x0063882001007387 */ /* 0x000fe80000100800 */
        /* <DEDUP_REMOVED lines=13> */
[----:B------:R-:W-:Y:S04]  /*81510*/  STL.64 [R1+0x63e8], R22 ;  /* 0x0063e81601007387 */ /* 0x000fe80000100a00 */
[----:B------:R-:W-:Y:S07]  /*81520*/  STL.64 [R1+0x63e0], R20 ;  /* 0x0063e01401007387 */ /* 0x000fee0000100a00 */
[----:B------:R-:W-:Y:S04]  /*81530*/  STL.64 [R1+0x1fc0], R4 ;  /* 0x001fc00401007387 */ /* 0x000fe80000100a00 */
[----:B------:R0:W-:Y:S02]  /*81540*/  STL.64 [R1+0x1fc8], R6 ;  /* 0x001fc80601007387 */ /* 0x0001e40000100a00 */
[----:B0-----:R-:W-:Y:S01]  /*81550*/  HMMA.16816.F32 R4, R28, R56, R48 ;  /* 0x000000381c04723c */ /* 0x001fe20000001830 */
[----:B------:R-:W-:-:S02]  /*81560*/  IMAD.MOV.U32 R33, RZ, RZ, R46 ;  /* 0x000000ffff217224 */ /* 0x000fc400078e002e */
[----:B------:R-:W-:Y:S01]  /*81570*/  IMAD.MOV.U32 R32, RZ, RZ, R47 ;  /* 0x000000ffff207224 */ /* 0x000fe200078e002f */
[----:B------:R-:W-:Y:S04]  /*81580*/  STL.64 [R1+0x63f8], R34 ;  /* 0x0063f82201007387 */ /* 0x000fe80000100a00 */
[----:B------:R-:W-:Y:S11]  /*81590*/  STL.64 [R1+0x63f0], R32 ;  /* 0x0063f02001007387 */ /* 0x000ff60000100a00 */
[----:B------:R-:W-:Y:S04]  /*815a0*/  STL.64 [R1+0x1fb0], R4 ;  /* 0x001fb00401007387 */ /* 0x000fe80000100a00 */
[----:B------:R0:W-:Y:S02]  /*815b0*/  STL.64 [R1+0x1fb8], R6 ;  /* 0x001fb80601007387 */ /* 0x0001e40000100a00 */
[----:B0-----:R-:W-:-:S15]  /*815c0*/  HMMA.16816.F32 R4, R28, R58, R52 ;  /* 0x0000003a1c04723c */ /* 0x001fde0000001834 */
[----:B------:R-:W-:-:S04]  /*815d0*/  NOP ;  /* 0x0000000000007918 */ /* 0x000fc80000000000 */
[----:B------:R0:W-:Y:S04]  /*815e0*/  STL.64 [R1+0x1fa0], R4 ;  /* 0x001fa00401007387 */ /* 0x0001e80000100a00 */
[----:B------:R-:W-:Y:S04]  /*815f0*/  STL.64 [R1+0x1fa8], R6 ;  /* 0x001fa80601007387 */ /* 0x000fe80000100a00 */
[----:B------:R-:W2:Y:S04]  /*81600*/  LDL.LU R52, [R1+0x1ea0] ;  /* 0x001ea00001347983 */ /* 0x000ea80000300800 */
[----:B------:R-:W2:Y:S04]  /*81610*/  LDL.LU R53, [R1+0x1ea4] ;  /* 0x001ea40001357983 */ /* 0x000ea80000300800 */
[----:B------:R-:W3:Y:S04]  /*81620*/  LDL.LU R54, [R1+0x1ea8] ;  /* 0x001ea80001367983 */ /* 0x000ee80000300800 */
[----:B------:R-:W3:Y:S01]  /*81630*/  LDL.LU R55, [R1+0x1eac] ;  /* 0x001eac0001377983 */ /* 0x000ee20000300800 */
[----:B------:R-:W-:-:S02]  /*81640*/  IMAD.MOV.U32 R26, RZ, RZ, R56 ;  /* 0x000000ffff1a7224 */ /* 0x000fc400078e0038 */
[----:B------:R-:W-:Y:S02]  /*81650*/  IMAD.MOV.U32 R27, RZ, RZ, R57 ;  /* 0x000000ffff1b7224 */ /* 0x000fe400078e0039 */
[----:B------:R-:W-:Y:S01]  /*81660*/  IMAD.MOV.U32 R57, RZ, RZ, R0 ;  /* 0x000000ffff397224 */ /* 0x000fe200078e0000 */
[----:B---3--:R-:W-:Y:S04]  /*81670*/  STL.64 [R1+0x64e8], R54 ;  /* 0x0064e83601007387 */ /* 0x008fe80000100a00 */
[----:B--2---:R1:W-:Y:S04]  /*81680*/  STL.64 [R1+0x64e0], R52 ;  /* 0x0064e03401007387 */ /* 0x0043e80000100a00 */
[----:B------:R-:W2:Y:S04]  /*81690*/  LDL R56, [R1+0x40] ;  /* 0x0000400001387983 */ /* 0x000ea80000100800 */
[----:B------:R-:W3:Y:S04]  /*816a0*/  LDL.LU R0, [R1+0x65a4] ;  /* 0x0065a40001007983 */ /* 0x000ee80000300800 */
[----:B------:R-:W4:Y:S04]  /*816b0*/  LDL.LU R40, [R1+0x1ec0] ;  /* 0x001ec00001287983 */ /* 0x000f280000300800 */
[----:B------:R-:W4:Y:S04]  /*816c0*/  LDL.LU R41, [R1+0x1ec4] ;  /* 0x001ec40001297983 */ /* 0x000f280000300800 */
[----:B------:R-:W2:Y:S04]  /*816d0*/  LDL.LU R42, [R1+0x1ec8] ;  /* 0x001ec800012a7983 */ /* 0x000ea80000300800 */
[----:B------:R-:W2:Y:S01]  /*816e0*/  LDL.LU R43, [R1+0x1ecc] ;  /* 0x001ecc00012b7983 */ /* 0x000ea20000300800 */
[----:B---3--:R-:W-:-:S03]  /*816f0*/  IMAD.MOV.U32 R45, RZ, RZ, R0 ;  /* 0x000000ffff2d7224 */ /* 0x008fc600078e0000 */
[----:B--2---:R2:W-:Y:S04]  /*81700*/  STL.64 [R1+0x64f8], R42 ;  /* 0x0064f82a01007387 */ /* 0x0045e80000100a00 */
[----:B----4-:R-:W-:Y:S04]  /*81710*/  STL.64 [R1+0x64f0], R40 ;  /* 0x0064f02801007387 */ /* 0x010fe80000100a00 */
[----:B------:R-:W3:Y:S04]  /*81720*/  LDL R44, [R1+0x50] ;  /* 0x00005000012c7983 */ /* 0x000ee80000100800 */
[----:B------:R-:W0:Y:S04]  /*81730*/  LDL.LU R0, [R1+0x65a0] ;  /* 0x0065a00001007983 */ /* 0x000e280000300800 */
[----:B------:R-:W4:Y:S04]  /*81740*/  LDL.LU R8, [R1+0x1ee0] ;  /* 0x001ee00001087983 */ /* 0x000f280000300800 */
[----:B------:R-:W4:Y:S04]  /*81750*/  LDL.LU R9, [R1+0x1ee4] ;  /* 0x001ee40001097983 */ /* 0x000f280000300800 */
[----:B------:R-:W2:Y:S04]  /*81760*/  LDL.LU R10, [R1+0x1ee8] ;  /* 0x001ee800010a7983 */ /* 0x000ea80000300800 */
[----:B------:R-:W2:Y:S01]  /*81770*/  LDL.LU R11, [R1+0x1eec] ;  /* 0x001eec00010b7983 */ /* 0x000ea20000300800 */
[----:B0-----:R-:W-:-:S03]  /*81780*/  IMAD.MOV.U32 R5, RZ, RZ, R0 ;  /* 0x000000ffff057224 */ /* 0x001fc600078e0000 */
[----:B--2---:R-:W-:Y:S04]  /*81790*/  STL.64 [R1+0x6508], R10 ;  /* 0x0065080a01007387 */ /* 0x004fe80000100a00 */
[----:B----4-:R0:W-:Y:S04]  /*817a0*/  STL.64 [R1+0x6500], R8 ;  /* 0x0065000801007387 */ /* 0x0101e80000100a00 */
[----:B------:R-:W2:Y:S04]  /*817b0*/  LDL R4, [R1+0x60] ;  /* 0x0000600001047983 */ /* 0x000ea80000100800 */
[----:B------:R-:W4:Y:S04]  /*817c0*/  LDL.LU R0, [R1+0x659c] ;  /* 0x00659c0001007983 */ /* 0x000f280000300800 */
[----:B------:R-:W2:Y:S04]  /*817d0*/  LDL.LU R12, [R1+0x1ef0] ;  /* 0x001ef000010c7983 */ /* 0x000ea80000300800 */
        /* <DEDUP_REMOVED lines=13> */
[----:B------:R-:W2:Y:S04]  /*818b0*/  LDL.LU R0, [R1+0x6598] ;  /* 0x0065980001007983 */ /* 0x000ea80000300800 */
[----:B-1----:R-:W2:Y:S04]  /*818c0*/  LDL.LU R52, [R1+0x1f20] ;  /* 0x001f200001347983 */ /* 0x002ea80000300800 */
[----:B------:R-:W2:Y:S04]  /*818d0*/  LDL.LU R53, [R1+0x1f24] ;  /* 0x001f240001357983 */ /* 0x000ea80000300800 */
[----:B------:R-:W2:Y:S04]  /*818e0*/  LDL.LU R54, [R1+0x1f28] ;  /* 0x001f280001367983 */ /* 0x000ea80000300800 */
[----:B------:R-:W2:Y:S04]  /*818f0*/  LDL.LU R55, [R1+0x1f2c] ;  /* 0x001f2c0001377983 */ /* 0x000ea80000300800 */
[----:B--2---:R1:W-:Y:S04]  /*81900*/  STL.64 [R1+0x6538], R54 ;  /* 0x0065383601007387 */ /* 0x0043e80000100a00 */
[----:B------:R-:W-:Y:S04]  /*81910*/  STL.64 [R1+0x6530], R52 ;  /* 0x0065303401007387 */ /* 0x000fe80000100a00 */
[----:B------:R-:W2:Y:S04]  /*81920*/  LDL R42, [R1+0x80] ;  /* 0x00008000012a7983 */ /* 0x000ea80000100800 */
[----:B------:R-:W2:Y:S04]  /*81930*/  LDL R43, [R1+0x84] ;  /* 0x00008400012b7983 */ /* 0x000ea80000100800 */
[----:B0-----:R-:W2:Y:S04]  /*81940*/  LDL.LU R8, [R1+0x1f30] ;  /* 0x001f300001087983 */ /* 0x001ea80000300800 */
[----:B------:R-:W2:Y:S04]  /*81950*/  LDL.LU R9, [R1+0x1f34] ;  /* 0x001f340001097983 */ /* 0x000ea80000300800 */
[----:B------:R-:W2:Y:S04]  /*81960*/  LDL.LU R10, [R1+0x1f38] ;  /* 0x001f3800010a7983 */ /* 0x000ea80000300800 */
[----:B------:R-:W2:Y:S01]  /*81970*/  LDL.LU R11, [R1+0x1f3c] ;  /* 0x001f3c00010b7983 */ /* 0x000ea20000300800 */
[----:B------:R-:W-:-:S03]  /*81980*/  IMAD.MOV.U32 R41, RZ, RZ, R0 ;  /* 0x000000ffff297224 */ /* 0x000fc600078e0000 */
[----:B--2---:R-:W-:Y:S04]  /*81990*/  STL.64 [R1+0x6548], R10 ;  /* 0x0065480a01007387 */ /* 0x004fe80000100a00 */
[----:B------:R-:W-:Y:S04]  /*819a0*/  STL.64 [R1+0x6540], R8 ;  /* 0x0065400801007387 */ /* 0x000fe80000100a00 */
[----:B------:R-:W2:Y:S04]  /*819b0*/  LDL R40, [R1+0x88] ;  /* 0x0000880001287983 */ /* 0x000ea80000100800 */
[----:B------:R-:W1:Y:S04]  /*819c0*/  LDL.LU R0, [R1+0x6594] ;  /* 0x0065940001007983 */ /* 0x000e680000300800 */
[----:B------:R-:W-:Y:S04]  /*819d0*/  STL.64 [R1+0x6558], R42 ;  /* 0x0065582a01007387 */ /* 0x000fe80000100a00 */
[----:B--2---:R0:W-:Y:S04]  /*819e0*/  STL.64 [R1+0x6550], R40 ;  /* 0x0065502801007387 */ /* 0x0041e80000100a00 */
[----:B------:R-:W2:Y:S04]  /*819f0*/  LDL.LU R20, [R1+0x1f50] ;  /* 0x001f500001147983 */ /* 0x000ea80000300800 */
[----:B------:R-:W2:Y:S04]  /*81a00*/  LDL.LU R21, [R1+0x1f54] ;  /* 0x001f540001157983 */ /* 0x000ea80000300800 */
[----:B------:R-:W2:Y:S04]  /*81a10*/  LDL.LU R22, [R1+0x1f58] ;  /* 0x001f580001167983 */ /* 0x000ea80000300800 */
[----:B------:R-:W2:Y:S01]  /*81a20*/  LDL.LU R23, [R1+0x1f5c] ;  /* 0x001f5c0001177983 */ /* 0x000ea20000300800 */
[----:B-1----:R-:W-:-:S03]  /*81a30*/  IMAD.MOV.U32 R55, RZ, RZ, R0 ;  /* 0x000000ffff377224 */ /* 0x002fc600078e0000 */
[----:B--2---:R1:W-:Y:S04]  /*81a40*/  STL.64 [R1+0x6568], R22 ;  /* 0x0065681601007387 */ /* 0x0043e80000100a00 */
[----:B------:R2:W-:Y:S04]  /*81a50*/  STL.64 [R1+0x6560], R20 ;  /* 0x0065601401007387 */ /* 0x0005e80000100a00 */
[----:B------:R-:W2:Y:S04]  /*81a60*/  LDL R54, [R1+0x98] ;  /* 0x0000980001367983 */ /* 0x000ea80000100800 */
[----:B------:R-:W2:Y:S04]  /*81a70*/  LDL.LU R0, [R1+0x6590] ;  /* 0x0065900001007983 */ /* 0x000ea80000300800 */
[----:B0-----:R-:W2:Y:S04]  /*81a80*/  LDL.LU R40, [R1+0x1f70] ;  /* 0x001f700001287983 */ /* 0x001ea80000300800 */
[----:B------:R-:W2:Y:S04]  /*81a90*/  LDL.LU R41, [R1+0x1f74] ;  /* 0x001f740001297983 */ /* 0x000ea80000300800 */
[----:B------:R-:W2:Y:S04]  /*81aa0*/  LDL.LU R42, [R1+0x1f78] ;  /* 0x001f7800012a7983 */ /* 0x000ea80000300800 */
[----:B------:R-:W2:Y:S04]  /*81ab0*/  LDL.LU R43, [R1+0x1f7c] ;  /* 0x001f7c00012b7983 */ /* 0x000ea80000300800 */
[----:B--2---:R-:W-:Y:S04]  /*81ac0*/  STL.64 [R1+0x6578], R42 ;  /* 0x0065782a01007387 */ /* 0x004fe80000100a00 */
[----:B------:R0:W-:Y:S04]  /*81ad0*/  STL.64 [R1+0x6570], R40 ;  /* 0x0065702801007387 */ /* 0x0001e80000100a00 */
[----:B-1----:R-:W2:Y:S04]  /*81ae0*/  LDL R22, [R1+0xa8] ;  /* 0x0000a80001167983 */ /* 0x002ea80000100800 */
[----:B------:R-:W2:Y:S04]  /*81af0*/  LDL.64 R20, [R1+0xb0] ;  /* 0x0000b00001147983 */ /* 0x000ea80000100a00 */
[----:B0-----:R-:W2:Y:S04]  /*81b00*/  LDL.LU R40, [R1+0x1f80] ;  /* 0x001f800001287983 */ /* 0x001ea80000300800 */
[----:B------:R-:W2:Y:S04]  /*81b10*/  LDL.LU R41, [R1+0x1f84] ;  /* 0x001f840001297983 */ /* 0x000ea80000300800 */
[----:B------:R-:W2:Y:S04]  /*81b20*/  LDL.LU R42, [R1+0x1f88] ;  /* 0x001f8800012a7983 */ /* 0x000ea80000300800 */
[----:B------:R-:W2:Y:S04]  /*81b30*/  LDL.LU R43, [R1+0x1f8c] ;  /* 0x001f8c00012b7983 */ /* 0x000ea80000300800 */
[----:B--2---:R-:W-:Y:S04]  /*81b40*/  STL.64 [R1+0x6588], R42 ;  /* 0x0065882a01007387 */ /* 0x004fe80000100a00 */
[----:B------:R0:W-:Y:S04]  /*81b50*/  STL.64 [R1+0x6580], R40 ;  /* 0x0065802801007387 */ /* 0x0001e80000100a00 */
[----:B0-----:R-:W2:Y:S04]  /*81b60*/  LDL.LU R40, [R1+0x1f90] ;  /* 0x001f900001287983 */ /* 0x001ea80000300800 */
[----:B------:R-:W2:Y:S04]  /*81b70*/  LDL.LU R41, [R1+0x1f94] ;  /* 0x001f940001297983 */ /* 0x000ea80000300800 */
[----:B------:R-:W2:Y:S04]  /*81b80*/  LDL.LU R42, [R1+0x1f98] ;  /* 0x001f9800012a7983 */ /* 0x000ea80000300800 */
[----:B------:R-:W2:Y:S04]  /*81b90*/  LDL.LU R43, [R1+0x1f9c] ;  /* 0x001f9c00012b7983 */ /* 0x000ea80000300800 */
[----:B------:R-:W3:Y:S04]  /*81ba0*/  LDL.64 R52, [R1+0xa0] ;  /* 0x0000a00001347983 */ /* 0x000ee80000100a00 */
        /* <DEDUP_REMOVED lines=12> */
[----:B------:R-:W3:Y:S04]  /*81c70*/  LDL.64 R18, [R1+0x68] ;  /* 0x0000680001127983 */ /* 0x000ee80000100a00 */
[----:B------:R-:W3:Y:S04]  /*81c80*/  LDL.64 R6, [R1+0x58] ;  /* 0x0000580001067983 */ /* 0x000ee80000100a00 */
[----:B------:R-:W3:Y:S04]  /*81c90*/  LDL.LU R36, [R1+0x1ed0] ;  /* 0x001ed00001247983 */ /* 0x000ee80000300800 */
[----:B------:R-:W3:Y:S04]  /*81ca0*/  LDL.LU R37, [R1+0x1ed4] ;  /* 0x001ed40001257983 */ /* 0x000ee80000300800 */
[----:B------:R-:W3:Y:S04]  /*81cb0*/  LDL.LU R38, [R1+0x1ed8] ;  /* 0x001ed80001267983 */ /* 0x000ee80000300800 */
[----:B------:R-:W3:Y:S04]  /*81cc0*/  LDL.LU R39, [R1+0x1edc] ;  /* 0x001edc0001277983 */ /* 0x000ee80000300800 */
[----:B------:R-:W3:Y:S04]  /*81cd0*/  LDL.64 R46, [R1+0x48] ;  /* 0x00004800012e7983 */ /* 0x000ee80000100a00 */
[----:B------:R-:W3:Y:S04]  /*81ce0*/  LDL.LU R48, [R1+0x1eb0] ;  /* 0x001eb00001307983 */ /* 0x000ee80000300800 */
[----:B------:R-:W3:Y:S01]  /*81cf0*/  LDL.LU R49, [R1+0x1eb4] ;  /* 0x001eb40001317983 */ /* 0x000ee20000300800 */
[----:B------:R-:W-:-:S02]  /*81d00*/  IMAD.MOV.U32 R25, RZ, RZ, R58 ;  /* 0x000000ffff197224 */ /* 0x000fc400078e003a */
[----:B------:R-:W-:Y:S01]  /*81d10*/  IMAD.MOV.U32 R24, RZ, RZ, R59 ;  /* 0x000000ffff187224 */ /* 0x000fe200078e003b */
[----:B------:R-:W3:Y:S04]  /*81d20*/  LDL.LU R50, [R1+0x1eb8] ;  /* 0x001eb80001327983 */ /* 0x000ee80000300800 */
[----:B------:R-:W3:Y:S04]  /*81d30*/  LDL.LU R51, [R1+0x1ebc] ;  /* 0x001ebc0001337983 */ /* 0x000ee80000300800 */
[----:B------:R-:W3:Y:S04]  /*81d40*/  LDL.64 R58, [R1+0x38] ;  /* 0x00003800013a7983 */ /* 0x000ee80000100a00 */
[----:B------:R0:W-:Y:S04]  /*81d50*/  STL.64 [R1+0x6418], R26 ;  /* 0x0064181a01007387 */ /* 0x0001e80000100a00 */
[----:B0-----:R-:W3:Y:S04]  /*81d60*/  LDL.64 R26, [R1+0x78] ;  /* 0x00007800011a7983 */ /* 0x001ee80000100a00 */
[----:B------:R0:W-:Y:S04]  /*81d70*/  STL.64 [R1+0x6410], R24 ;  /* 0x0064101801007387 */ /* 0x0001e80000100a00 */
[----:B0-----:R-:W3:Y:S01]  /*81d80*/  LDL.64 R24, [R1+0x90] ;  /* 0x0000900001187983 */ /* 0x001ee20000100a00 */
[----:B--2---:R-:W-:-:S15]  /*81d90*/  HMMA.16816.F32 R40, R28, R20, R40 ;  /* 0x000000141c28723c */ /* 0x004fde0000001828 */
[----:B------:R-:W-:-:S04]  /*81da0*/  NOP ;  /* 0x0000000000007918 */ /* 0x000fc80000000000 */
[----:B------:R-:W-:Y:S04]  /*81db0*/  STL.64 [R1+0x1f90], R40 ;  /* 0x001f902801007387 */ /* 0x000fe80000100a00 */
[----:B------:R0:W-:Y:S04]  /*81dc0*/  STL.64 [R1+0x1f98], R42 ;  /* 0x001f982a01007387 */ /* 0x0001e80000100a00 */
[----:B0-----:R-:W2:Y:S04]  /*81dd0*/  LDL.LU.64 R42, [R1+0x6588] ;  /* 0x00658800012a7983 */ /* 0x001ea80000300a00 */
[----:B------:R-:W2:Y:S01]  /*81de0*/  LDL.LU.64 R40, [R1+0x6580] ;  /* 0x0065800001287983 */ /* 0x000ea20000300a00 */
[----:B------:R-:W-:-:S02]  /*81df0*/  IMAD.MOV.U32 R23, RZ, RZ, R0 ;  /* 0x000000ffff177224 */ /* 0x000fc400078e0000 */
[----:B------:R-:W-:-:S05]  /*81e00*/  IMAD.MOV.U32 R0, RZ, RZ, R21 ;  /* 0x000000ffff007224 */ /* 0x000fca00078e0015 */
[----:B------:R-:W-:Y:S01]  /*81e10*/  STL [R1+0x6260], R0 ;  /* 0x0062600001007387 */ /* 0x000fe20000100800 */
[----:B--2---:R-:W-:Y:S03]  /*81e20*/  HMMA.16816.F32 R20, R28, R22, R40 ;  /* 0x000000161c14723c */ /* 0x004fe60000001828 */
[----:B------:R-:W2:Y:S04]  /*81e30*/  LDL.LU.64 R42, [R1+0x6578] ;  /* 0x00657800012a7983 */ /* 0x000ea80000300a00 */
[----:B------:R-:W2:-:S12]  /*81e40*/  LDL.LU.64 R40, [R1+0x6570] ;  /* 0x0065700001287983 */ /* 0x000e980000300a00 */
[----:B------:R-:W-:Y:S04]  /*81e50*/  STL.64 [R1+0x1f80], R20 ;  /* 0x001f801401007387 */ /* 0x000fe80000100a00 */
[----:B------:R0:W-:Y:S04]  /*81e60*/  STL.64 [R1+0x1f88], R22 ;  /* 0x001f881601007387 */ /* 0x0001e80000100a00 */
[----:B0-----:R-:W4:Y:S04]  /*81e70*/  LDL.LU.64 R22, [R1+0x6568] ;  /* 0x0065680001167983 */ /* 0x001f280000300a00 */
[----:B------:R-:W4:Y:S01]  /*81e80*/  LDL.LU.64 R20, [R1+0x6560] ;  /* 0x0065600001147983 */ /* 0x000f220000300a00 */
[----:B---3--:R-:W-:Y:S01]  /*81e90*/  IMAD.MOV.U32 R0, RZ, RZ, R53 ;  /* 0x000000ffff007224 */ /* 0x008fe200078e0035 */
[----:B--2---:R-:W-:-:S15]  /*81ea0*/  HMMA.16816.F32 R40, R28, R52, R40 ;  /* 0x000000341c28723c */ /* 0x004fde0000001828 */
[----:B------:R-:W-:-:S04]  /*81eb0*/  NOP ;  /* 0x0000000000007918 */ /* 0x000fc80000000000 */
[----:B------:R-:W-:Y:S04]  /*81ec0*/  STL.64 [R1+0x1f70], R40 ;  /* 0x001f702801007387 */ /* 0x000fe80000100a00 */
[----:B------:R0:W-:Y:S04]  /*81ed0*/  STL.64 [R1+0x1f78], R42 ;  /* 0x001f782a01007387 */ /* 0x0001e80000100a00 */
[----:B0-----:R-:W2:Y:S04]  /*81ee0*/  LDL.LU.64 R42, [R1+0x6558] ;  /* 0x00655800012a7983 */ /* 0x001ea80000300a00 */
[----:B------:R-:W3:Y:S04]  /*81ef0*/  LDL.LU.64 R40, [R1+0x6550] ;  /* 0x0065500001287983 */ /* 0x000ee80000300a00 */
[----:B------:R-:W-:Y:S01]  /*81f00*/  STL [R1+0x6264], R0 ;  /* 0x0062640001007387 */ /* 0x000fe20000100800 */
[----:B------:R-:W-:Y:S03]  /*81f10*/  HMMA.16816.F32 R52, R28, R54, R8 ;  /* 0x000000361c34723c */ /* 0x000fe60000001808 */
[----:B------:R-:W2:Y:S04]  /*81f20*/  LDL.LU.64 R10, [R1+0x6548] ;  /* 0x00654800010a7983 */ /* 0x000ea80000300a00 */
[----:B------:R-:W2:-:S12]  /*81f30*/  LDL.LU.64 R8, [R1+0x6540] ;  /* 0x0065400001087983 */ /* 0x000e980000300a00 */
[----:B------:R-:W-:Y:S04]  /*81f40*/  STL.64 [R1+0x1f60], R52 ;  /* 0x001f603401007387 */ /* 0x000fe80000100a00 */
[----:B------:R0:W-:Y:S04]  /*81f50*/  STL.64 [R1+0x1f68], R54 ;  /* 0x001f683601007387 */ /* 0x0001e80000100a00 */
[----:B0-----:R-:W2:Y:S04]  /*81f60*/  LDL.LU.64 R54, [R1+0x6538] ;  /* 0x0065380001367983 */ /* 0x001ea80000300a00 */
[----:B------:R-:W2:Y:S01]  /*81f70*/  LDL.LU.64 R52, [R1+0x6530] ;  /* 0x0065300001347983 */ /* 0x000ea20000300a00 */
[----:B----4-:R-:W-:Y:S01]  /*81f80*/  HMMA.16816.F32 R20, R28, R24, R20 ;  /* 0x000000181c14723c */ /* 0x010fe20000001814 */
[----:B------:R-:W-:-:S15]  /*81f90*/  IMAD.MOV.U32 R0, RZ, RZ, R25 ;  /* 0x000000ffff007224 */ /* 0x000fde00078e0019 */
[----:B------:R-:W-:-:S03]  /*81fa0*/  NOP ;  /* 0x0000000000007918 */ /* 0x000fc60000000000 */
[----:B------:R-:W-:Y:S04]  /*81fb0*/  STL.64 [R1+0x1f50], R20 ;  /* 0x001f501401007387 */ /* 0x000fe80000100a00 */
[----:B------:R0:W-:Y:S04]  /*81fc0*/  STL.64 [R1+0x1f58], R22 ;  /* 0x001f581601007387 */ /* 0x0001e80000100a00 */
[----:B0-----:R-:W4:Y:S04]  /*81fd0*/  LDL.LU.64 R22, [R1+0x6528] ;  /* 0x0065280001167983 */ /* 0x001f280000300a00 */
[----:B------:R-:W4:Y:S04]  /*81fe0*/  LDL.LU.64 R20, [R1+0x6520] ;  /* 0x0065200001147983 */ /* 0x000f280000300a00 */
[----:B------:R-:W-:Y:S01]  /*81ff0*/  STL [R1+0x6268], R0 ;  /* 0x0062680001007387 */ /* 0x000fe20000100800 */
[C---:B---3--:R-:W-:Y:S08]  /*82000*/  HMMA.16816.F32 R12, R28.reuse, R40, R12 ;  /* 0x000000281c0c723c */ /* 0x048ff0000000180c */
[C---:B--2---:R-:W-:Y:S11]  /*82010*/  HMMA.16816.F32 R40, R28.reuse, R42, R8 ;  /* 0x0000002a1c28723c */ /* 0x044ff60000001808 */
[----:B------:R-:W-:Y:S04]  /*82020*/  STL.64 [R1+0x1f40], R12 ;  /* 0x001f400c01007387 */ /* 0x000fe80000100a00 */
[----:B------:R0:W-:Y:S04]  /*82030*/  STL.64 [R1+0x1f48], R14 ;  /* 0x001f480e01007387 */ /* 0x0001e80000100a00 */
[----:B0-----:R-:W2:Y:S04]  /*82040*/  LDL.LU.64 R14, [R1+0x6518] ;  /* 0x00651800010e7983 */ /* 0x001ea80000300a00 */
[----:B------:R-:W2:Y:S04]  /*82050*/  LDL.LU.64 R12, [R1+0x6510] ;  /* 0x00651000010c7983 */ /* 0x000ea80000300a00 */
[----:B------:R-:W3:Y:S04]  /*82060*/  LDL.LU.64 R10, [R1+0x6508] ;  /* 0x00650800010a7983 */ /* 0x000ee80000300a00 */
[----:B------:R-:W3:Y:S04]  /*82070*/  LDL.LU.64 R8, [R1+0x6500] ;  /* 0x0065000001087983 */ /* 0x000ee80000300a00 */
[----:B------:R-:W-:Y:S04]  /*82080*/  STL.64 [R1+0x1f30], R40 ;  /* 0x001f302801007387 */ /* 0x000fe80000100a00 */
[----:B------:R0:W-:Y:S01]  /*82090*/  STL.64 [R1+0x1f38], R42 ;  /* 0x001f382a01007387 */ /* 0x0001e20000100a00 */
[----:B------:R-:W-:Y:S03]  /*820a0*/  HMMA.16816.F32 R52, R28, R26, R52 ;  /* 0x0000001a1c34723c */ /* 0x000fe60000001834 */
[----:B0-----:R-:W3:Y:S04]  /*820b0*/  LDL.LU.64 R42, [R1+0x64f8] ;  /* 0x0064f800012a7983 */ /* 0x001ee80000300a00 */
[----:B------:R-:W3:-:S12]  /*820c0*/  LDL.LU.64 R40, [R1+0x64f0] ;  /* 0x0064f00001287983 */ /* 0x000ed80000300a00 */
[----:B------:R-:W-:Y:S04]  /*820d0*/  STL.64 [R1+0x1f20], R52 ;  /* 0x001f203401007387 */ /* 0x000fe80000100a00 */
[----:B------:R0:W-:Y:S04]  /*820e0*/  STL.64 [R1+0x1f28], R54 ;  /* 0x001f283601007387 */ /* 0x0001e80000100a00 */
[----:B0-----:R-:W3:Y:S04]  /*820f0*/  LDL.LU.64 R54, [R1+0x64e8] ;  /* 0x0064e80001367983 */ /* 0x001ee80000300a00 */
[----:B------:R-:W3:Y:S01]  /*82100*/  LDL.LU.64 R52, [R1+0x64e0] ;  /* 0x0064e00001347983 */ /* 0x000ee20000300a00 */
[----:B------:R-:W-:-:S02]  /*82110*/  IMAD.MOV.U32 R0, RZ, RZ, R27 ;  /* 0x000000ffff007224 */ /* 0x000fc400078e001b */
[C---:B------:R-:W-:Y:S08]  /*82120*/  HMMA.16816.F32 R24, R28.reuse, R16, R32 ;  /* 0x000000101c18723c */ /* 0x040ff00000001820 */
[----:B----4-:R-:W-:Y:S01]  /*82130*/  HMMA.16816.F32 R20, R28, R18, R20 ;  /* 0x000000121c14723c */ /* 0x010fe20000001814 */
[----:B------:R0:W-:Y:S02]  /*82140*/  STL [R1+0x626c], R0 ;  /* 0x00626c0001007387 */ /* 0x0001e40000100800 */
[----:B0-----:R-:W-:-:S08]  /*82150*/  IMAD.MOV.U32 R0, RZ, RZ, R19 ;  /* 0x000000ffff007224 */ /* 0x001fd000078e0013 */
[----:B------:R-:W-:Y:S04]  /*82160*/  STL.64 [R1+0x1f10], R24 ;  /* 0x001f101801007387 */ /* 0x000fe80000100a00 */
[----:B------:R-:W-:Y:S04]  /*82170*/  STL.64 [R1+0x1f18], R26 ;  /* 0x001f181a01007387 */ /* 0x000fe80000100a00 */
[----:B------:R0:W-:Y:S04]  /*82180*/  STL [R1+0x6270], R0 ;  /* 0x0062700001007387 */ /* 0x0001e80000100800 */
[----:B------:R-:W-:Y:S04]  /*82190*/  STL.64 [R1+0x1f00], R20 ;  /* 0x001f001401007387 */ /* 0x000fe80000100a00 */
[----:B------:R-:W-:Y:S01]  /*821a0*/  STL.64 [R1+0x1f08], R22 ;  /* 0x001f081601007387 */ /* 0x000fe20000100a00 */
[----:B0-----:R-:W-:Y:S01]  /*821b0*/  IMAD.MOV.U32 R0, RZ, RZ, R7 ;  /* 0x000000ffff007224 */ /* 0x001fe200078e0007 */
[C---:B--2---:R-:W-:Y:S08]  /*821c0*/  HMMA.16816.F32 R12, R28.reuse, R4, R12 ;  /* 0x000000041c0c723c */ /* 0x044ff0000000180c */
[C---:B---3--:R-:W-:Y:S11]  /*821d0*/  HMMA.16816.F32 R8, R28.reuse, R6, R8 ;  /* 0x000000061c08723c */ /* 0x048ff60000001808 */
[----:B------:R-:W-:Y:S04]  /*821e0*/  STL.64 [R1+0x1ef0], R12 ;  /* 0x001ef00c01007387 */ /* 0x000fe80000100a00 */
[----:B------:R-:W-:Y:S04]  /*821f0*/  STL.64 [R1+0x1ef8], R14 ;  /* 0x001ef80e01007387 */ /* 0x000fe80000100a00 */
        /* <DEDUP_REMOVED lines=13> */
[----:B-1----:R-:W-:-:S15]  /*822d0*/  HMMA.16816.F32 R4, R28, R56, R48 ;  /* 0x000000381c04723c */ /* 0x002fde0000001830 */
[----:B------:R-:W-:-:S04]  /*822e0*/  NOP ;  /* 0x0000000000007918 */ /* 0x000fc80000000000 */
        /* <DEDUP_REMOVED lines=27> */
[----:B--2---:R-:W-:Y:S04]  /*824a0*/  STL.64 [R1+0x64a0], R24 ;  /* 0x0064a01801007387 */ /* 0x004fe80000100a00 */
[----:B------:R-:W2:Y:S04]  /*824b0*/  LDL R54, [R1] ;  /* 0x0000000001367983 */ /* 0x000ea80000100800 */
[----:B------:R-:W2:Y:S04]  /*824c0*/  LDL R55, [R1+0x4] ;  /* 0x0000040001377983 */ /* 0x000ea80000100800 */
[----:B------:R-:W3:Y:S04]  /*824d0*/  LDL.LU R48, [R1+0x1e30] ;  /* 0x001e300001307983 */ /* 0x000ee80000300800 */
[----:B------:R-:W3:Y:S04]  /*824e0*/  LDL.LU R49, [R1+0x1e34] ;  /* 0x001e340001317983 */ /* 0x000ee80000300800 */
[----:B------:R-:W4:Y:S04]  /*824f0*/  LDL.LU R50, [R1+0x1e38] ;  /* 0x001e380001327983 */ /* 0x000f280000300800 */
[----:B------:R-:W4:Y:S04]  /*82500*/  LDL.LU R51, [R1+0x1e3c] ;  /* 0x001e3c0001337983 */ /* 0x000f280000300800 */
[----:B----4-:R-:W-:Y:S04]  /*82510*/  STL.64 [R1+0x64b8], R50 ;  /* 0x0064b83201007387 */ /* 0x010fe80000100a00 */
[----:B---3--:R3:W-:Y:S04]  /*82520*/  STL.64 [R1+0x64b0], R48 ;  /* 0x0064b03001007387 */ /* 0x0087e80000100a00 */
[----:B------:R-:W4:Y:S04]  /*82530*/  LDL.LU R44, [R1+0x1e40] ;  /* 0x001e4000012c7983 */ /* 0x000f280000300800 */
[----:B------:R-:W4:Y:S04]  /*82540*/  LDL.LU R45, [R1+0x1e44] ;  /* 0x001e4400012d7983 */ /* 0x000f280000300800 */
[----:B------:R-:W2:Y:S04]  /*82550*/  LDL.LU R46, [R1+0x1e48] ;  /* 0x001e4800012e7983 */ /* 0x000ea80000300800 */
[----:B------:R-:W2:Y:S04]  /*82560*/  LDL.LU R47, [R1+0x1e4c] ;  /* 0x001e4c00012f7983 */ /* 0x000ea80000300800 */
[----:B--2---:R2:W-:Y:S04]  /*82570*/  STL.64 [R1+0x64c8], R46 ;  /* 0x0064c82e01007387 */ /* 0x0045e80000100a00 */
[----:B----4-:R-:W-:Y:S04]  /*82580*/  STL.64 [R1+0x64c0], R44 ;  /* 0x0064c02c01007387 */ /* 0x010fe80000100a00 */
[----:B------:R-:W4:Y:S04]  /*82590*/  LDL R42, [R1+0x10] ;  /* 0x00001000012a7983 */ /* 0x000f280000100800 */
[----:B------:R-:W4:Y:S04]  /*825a0*/  LDL R43, [R1+0x14] ;  /* 0x00001400012b7983 */ /* 0x000f280000100800 */
[----:B0-----:R-:W2:Y:S04]  /*825b0*/  LDL.LU R12, [R1+0x1e60] ;  /* 0x001e6000010c7983 */ /* 0x001ea80000300800 */
[----:B------:R-:W2:Y:S04]  /*825c0*/  LDL.LU R13, [R1+0x1e64] ;  /* 0x001e6400010d7983 */ /* 0x000ea80000300800 */
[----:B------:R-:W2:Y:S04]  /*825d0*/  LDL.LU R14, [R1+0x1e68] ;  /* 0x001e6800010e7983 */ /* 0x000ea80000300800 */
[----:B------:R-:W2:Y:S01]  /*825e0*/  LDL.LU R15, [R1+0x1e6c] ;  /* 0x001e6c00010f7983 */ /* 0x000ea20000300800 */
[----:B------:R-:W-:-:S03]  /*825f0*/  IMAD.MOV.U32 R0, RZ, RZ, R59 ;  /* 0x000000ffff007224 */ /* 0x000fc600078e003b */
[----:B--2---:R-:W-:Y:S04]  /*82600*/  STL.64 [R1+0x64d8], R14 ;  /* 0x0064d80e01007387 */ /* 0x004fe80000100a00 */
[----:B------:R0:W-:Y:S04]  /*82610*/  STL.64 [R1+0x64d0], R12 ;  /* 0x0064d00c01007387 */ /* 0x0001e80000100a00 */
[----:B-1----:R-:W2:Y:S04]  /*82620*/  LDL R22, [R1+0x20] ;  /* 0x0000200001167983 */ /* 0x002ea80000100800 */
[----:B------:R-:W2:Y:S04]  /*82630*/  LDL R23, [R1+0x24] ;  /* 0x0000240001177983 */ /* 0x000ea80000100800 */
[----:B---3--:R-:W3:Y:S04]  /*82640*/  LDL.LU R48, [R1+0x1e80] ;  /* 0x001e800001307983 */ /* 0x008ee80000300800 */
[----:B------:R-:W3:Y:S04]  /*82650*/  LDL.LU R49, [R1+0x1e84] ;  /* 0x001e840001317983 */ /* 0x000ee80000300800 */
[----:B------:R-:W3:Y:S04]  /*82660*/  LDL.LU R50, [R1+0x1e88] ;  /* 0x001e880001327983 */ /* 0x000ee80000300800 */
[----:B------:R-:W3:Y:S04]  /*82670*/  LDL.LU R51, [R1+0x1e8c] ;  /* 0x001e8c0001337983 */ /* 0x000ee80000300800 */
[----:B------:R-:W2:Y:S04]  /*82680*/  LDL R46, [R1+0x30] ;  /* 0x00003000012e7983 */ /* 0x000ea80000100800 */
[----:B------:R-:W2:Y:S04]  /*82690*/  LDL R47, [R1+0x34] ;  /* 0x00003400012f7983 */ /* 0x000ea80000100800 */
[----:B0-----:R-:W2:Y:S04]  /*826a0*/  LDL.LU R12, [R1+0x1e90] ;  /* 0x001e9000010c7983 */ /* 0x001ea80000300800 */
[----:B------:R-:W2:Y:S04]  /*826b0*/  LDL.LU R13, [R1+0x1e94] ;  /* 0x001e9400010d7983 */ /* 0x000ea80000300800 */
[----:B------:R-:W2:Y:S04]  /*826c0*/  LDL.LU R14, [R1+0x1e98] ;  /* 0x001e9800010e7983 */ /* 0x000ea80000300800 */
[----:B------:R-:W2:Y:S04]  /*826d0*/  LDL.LU R15, [R1+0x1e9c] ;  /* 0x001e9c00010f7983 */ /* 0x000ea80000300800 */
[----:B------:R-:W3:Y:S04]  /*826e0*/  LDL.64 R20, [R1+0x28] ;  /* 0x0000280001147983 */ /* 0x000ee80000100a00 */
[----:B------:R-:W3:Y:S04]  /*826f0*/  LDL.LU R24, [R1+0x1e70] ;  /* 0x001e700001187983 */ /* 0x000ee80000300800 */
[----:B------:R-:W4:Y:S04]  /*82700*/  LDL.LU R25, [R1+0x1e74] ;  /* 0x001e740001197983 */ /* 0x000f280000300800 */
[----:B------:R-:W4:Y:S04]  /*82710*/  LDL.LU R26, [R1+0x1e78] ;  /* 0x001e7800011a7983 */ /* 0x000f280000300800 */
[----:B------:R-:W4:Y:S04]  /*82720*/  LDL.LU R27, [R1+0x1e7c] ;  /* 0x001e7c00011b7983 */ /* 0x000f280000300800 */
[----:B------:R-:W4:Y:S04]  /*82730*/  LDL.64 R40, [R1+0x18] ;  /* 0x0000180001287983 */ /* 0x000f280000100a00 */
[----:B------:R-:W4:Y:S04]  /*82740*/  LDL.LU R4, [R1+0x1e50] ;  /* 0x001e500001047983 */ /* 0x000f280000300800 */
        /* <DEDUP_REMOVED lines=25> */
[C---:B--2---:R-:W-:Y:S03]  /*828e0*/  HMMA.16816.F32 R44, R28.reuse, R46, R12 ;  /* 0x0000002e1c2c723c */ /* 0x044fe6000000180c */
[----:B------:R-:W2:Y:S04]  /*828f0*/  LDL.LU.64 R14, [R1+0x64d8] ;  /* 0x0064d800010e7983 */ /* 0x000ea80000300a00 */
[----:B------:R-:W2:Y:S01]  /*82900*/  LDL.LU.64 R12, [R1+0x64d0] ;  /* 0x0064d000010c7983 */ /* 0x000ea20000300a00 */
[----:B---3--:R-:W-:Y:S11]  /*82910*/  HMMA.16816.F32 R48, R28, R20, R48 ;  /* 0x000000141c30723c */ /* 0x008ff60000001830 */
[----:B------:R-:W-:Y:S04]  /*82920*/  STL.64 [R1+0x1e90], R44 ;  /* 0x001e902c01007387 */ /* 0x000fe80000100a00 */
[----:B------:R0:W-:Y:S04]  /*82930*/  STL.64 [R1+0x1e98], R46 ;  /* 0x001e982e01007387 */ /* 0x0001e80000100a00 */
[----:B0-----:R-:W3:Y:S04]  /*82940*/  LDL.LU.64 R46, [R1+0x64c8] ;  /* 0x0064c800012e7983 */ /* 0x001ee80000300a00 */
[----:B------:R-:W3:Y:S04]  /*82950*/  LDL.LU.64 R44, [R1+0x64c0] ;  /* 0x0064c000012c7983 */ /* 0x000ee80000300a00 */
[----:B------:R-:W-:Y:S04]  /*82960*/  STL.64 [R1+0x1e80], R48 ;  /* 0x001e803001007387 */ /* 0x000fe80000100a00 */
[----:B------:R0:W-:Y:S04]  /*82970*/  STL.64 [R1+0x1e88], R50 ;  /* 0x001e883201007387 */ /* 0x0001e80000100a00 */
[----:B0-----:R-:W3:Y:S04]  /*82980*/  LDL.LU.64 R50, [R1+0x64b8] ;  /* 0x0064b80001327983 */ /* 0x001ee80000300a00 */
[----:B------:R-:W3:Y:S01]  /*82990*/  LDL.LU.64 R48, [R1+0x64b0] ;  /* 0x0064b00001307983 */ /* 0x000ee20000300a00 */
[----:B------:R-:W-:-:S02]  /*829a0*/  IMAD.MOV.U32 R0, RZ, RZ, R21 ;  /* 0x000000ffff007224 */ /* 0x000fc400078e0015 */
[----:B----4-:R-:W-:Y:S03]  /*829b0*/  HMMA.16816.F32 R20, R28, R22, R24 ;  /* 0x000000161c14723c */ /* 0x010fe60000001818 */
[----:B------:R0:W-:Y:S04]  /*829c0*/  STL [R1+0x6280], R0 ;  /* 0x0062800001007387 */ /* 0x0001e80000100800 */
[----:B------:R-:W4:Y:S04]  /*829d0*/  LDL.LU.64 R26, [R1+0x64a8] ;  /* 0x0064a800011a7983 */ /* 0x000f280000300a00 */
[----:B------:R-:W4:Y:S01]  /*829e0*/  LDL.LU.64 R24, [R1+0x64a0] ;  /* 0x0064a00001187983 */ /* 0x000f220000300a00 */
[----:B0-----:R-:W-:-:S07]  /*829f0*/  IMAD.MOV.U32 R0, RZ, RZ, R41 ;  /* 0x000000ffff007224 */ /* 0x001fce00078e0029 */
[----:B------:R-:W-:Y:S04]  /*82a00*/  STL.64 [R1+0x1e70], R20 ;  /* 0x001e701401007387 */ /* 0x000fe80000100a00 */
[----:B------:R0:W-:Y:S04]  /*82a10*/  STL.64 [R1+0x1e78], R22 ;  /* 0x001e781601007387 */ /* 0x0001e80000100a00 */
[----:B0-----:R-:W4:Y:S04]  /*82a20*/  LDL.LU.64 R22, [R1+0x6498] ;  /* 0x0064980001167983 */ /* 0x001f280000300a00 */
[----:B------:R-:W4:Y:S01]  /*82a30*/  LDL.LU.64 R20, [R1+0x6490] ;  /* 0x0064900001147983 */ /* 0x000f220000300a00 */
[C---:B------:R-:W-:Y:S08]  /*82a40*/  HMMA.16816.F32 R56, R28.reuse, R60, R56 ;  /* 0x0000003c1c38723c */ /* 0x040ff00000001838 */
[C---:B--2---:R-:W-:Y:S08]  /*82a50*/  HMMA.16816.F32 R12, R28.reuse, R40, R12 ;  /* 0x000000281c0c723c */ /* 0x044ff0000000180c */
[C---:B------:R-:W-:Y:S11]  /*82a60*/  HMMA.16816.F32 R40, R28.reuse, R42, R4 ;  /* 0x0000002a1c28723c */ /* 0x040ff60000001804 */
[----:B------:R-:W-:Y:S04]  /*82a70*/  STL.64 [R1+0x1e60], R12 ;  /* 0x001e600c01007387 */ /* 0x000fe80000100a00 */
[----:B------:R0:W-:Y:S01]  /*82a80*/  STL.64 [R1+0x1e68], R14 ;  /* 0x001e680e01007387 */ /* 0x0001e20000100a00 */
[----:B---3--:R-:W-:Y:S03]  /*82a90*/  HMMA.16816.F32 R44, R28, R52, R44 ;  /* 0x000000341c2c723c */ /* 0x008fe6000000182c */
[----:B0-----:R-:W2:Y:S04]  /*82aa0*/  LDL.LU.64 R14, [R1+0x6488] ;  /* 0x00648800010e7983 */ /* 0x001ea80000300a00 */
[----:B------:R-:W2:Y:S04]  /*82ab0*/  LDL.LU.64 R12, [R1+0x6480] ;  /* 0x00648000010c7983 */ /* 0x000ea80000300a00 */
[----:B------:R0:W-:Y:S04]  /*82ac0*/  STL [R1+0x6284], R0 ;  /* 0x0062840001007387 */ /* 0x0001e80000100800 */
[----:B------:R-:W3:Y:S04]  /*82ad0*/  LDL.LU.64 R6, [R1+0x6478] ;  /* 0x0064780001067983 */ /* 0x000ee80000300a00 */
[----:B------:R-:W3:Y:S01]  /*82ae0*/  LDL.LU.64 R4, [R1+0x6470] ;  /* 0x0064700001047983 */ /* 0x000ee20000300a00 */
[----:B0-----:R-:W-:-:S02]  /*82af0*/  IMAD.MOV.U32 R0, RZ, RZ, R53 ;  /* 0x000000ffff007224 */ /* 0x001fc400078e0035 */
[C---:B------:R-:W-:Y:S01]  /*82b00*/  HMMA.16816.F32 R52, R28.reuse, R54, R48 ;  /* 0x000000361c34723c */ /* 0x040fe20000001830 */
[----:B------:R-:W-:Y:S04]  /*82b10*/  STL.64 [R1+0x1e50], R40 ;  /* 0x001e502801007387 */ /* 0x000fe80000100a00 */
[----:B------:R0:W-:Y:S04]  /*82b20*/  STL.64 [R1+0x1e58], R42 ;  /* 0x001e582a01007387 */ /* 0x0001e80000100a00 */
[----:B0-----:R-:W2:Y:S04]  /*82b30*/  LDL.LU.64 R42, [R1+0x6468] ;  /* 0x00646800012a7983 */ /* 0x001ea80000300a00 */
[----:B------:R-:W2:Y:S04]  /*82b40*/  LDL.LU.64 R40, [R1+0x6460] ;  /* 0x0064600001287983 */ /* 0x000ea80000300a00 */
[----:B------:R-:W-:Y:S04]  /*82b50*/  STL.64 [R1+0x1e40], R44 ;  /* 0x001e402c01007387 */ /* 0x000fe80000100a00 */
[----:B------:R0:W-:Y:S04]  /*82b60*/  STL.64 [R1+0x1e48], R46 ;  /* 0x001e482e01007387 */ /* 0x0001e80000100a00 */
[----:B0-----:R-:W3:Y:S04]  /*82b70*/  LDL.LU.64 R46, [R1+0x6458] ;  /* 0x00645800012e7983 */ /* 0x001ee80000300a00 */
[----:B------:R-:W2:Y:S04]  /*82b80*/  LDL.LU.64 R44, [R1+0x6450] ;  /* 0x00645000012c7983 */ /* 0x000ea80000300a00 */
[----:B------:R-:W-:Y:S04]  /*82b90*/  STL [R1+0x62f8], R0 ;  /* 0x0062f80001007387 */ /* 0x000fe80000100800 */
[----:B------:R-:W2:Y:S04]  /*82ba0*/  LDL.LU.64 R50, [R1+0x6448] ;  /* 0x0064480001327983 */ /* 0x000ea80000300a00 */
[----:B------:R-:W3:Y:S04]  /*82bb0*/  LDL.LU.64 R48, [R1+0x6440] ;  /* 0x0064400001307983 */ /* 0x000ee80000300a00 */
[----:B------:R-:W-:Y:S04]  /*82bc0*/  STL.64 [R1+0x1e30], R52 ;  /* 0x001e303401007387 */ /* 0x000fe80000100a00 */
[----:B------:R0:W-:Y:S04]  /*82bd0*/  STL.64 [R1+0x1e38], R54 ;  /* 0x001e383601007387 */ /* 0x0001e80000100a00 */
[----:B0-----:R-:W3:Y:S04]  /*82be0*/  LDL.LU.64 R54, [R1+0x6438] ;  /* 0x0064380001367983 */ /* 0x001ee80000300a00 */
[----:B------:R-:W3:Y:S04]  /*82bf0*/  LDL.LU.64 R52, [R1+0x6430] ;  /* 0x0064300001347983 */ /* 0x000ee80000300a00 */
[----:B------:R-:W-:Y:S04]  /*82c00*/  STL.64 [R1+0x1e20], R56 ;  /* 0x001e203801007387 */ /* 0x000fe80000100a00 */
[----:B------:R0:W-:Y:S04]  /*82c10*/  STL.64 [R1+0x1e28], R58 ;  /* 0x001e283a01007387 */ /* 0x0001e80000100a00 */
[----:B0-----:R-:W4:Y:S04]  /*82c20*/  LDL.LU.64 R58, [R1+0x6428] ;  /* 0x00642800013a7983 */ /* 0x001f280000300a00 */
[----:B------:R-:W3:Y:S04]  /*82c30*/  LDL.LU.64 R56, [R1+0x6420] ;  /* 0x0064200001387983 */ /* 0x000ee80000300a00 */
[----:B------:R-:W-:Y:S04]  /*82c40*/  STL [R1+0x6300], R60 ;  /* 0x0063003c01007387 */ /* 0x000fe80000100800 */
[----:B------:R-:W-:Y:S01]  /*82c50*/  STL [R1+0x62fc], R61 ;  /* 0x0062fc3d01007387 */ /* 0x000fe20000100800 */
[C---:B--2---:R-:W-:Y:S08]  /*82c60*/  HMMA.16816.F32 R12, R28.reuse, R50, R12 ;  /* 0x000000321c0c723c */ /* 0x044ff0000000180c */
[C---:B----4-:R-:W-:Y:S08]  /*82c70*/  HMMA.16816.F32 R24, R28.reuse, R58, R24 ;  /* 0x0000003a1c18723c */ /* 0x050ff00000001818 */
[C---:B---3--:R-:W-:Y:S08]  /*82c80*/  HMMA.16816.F32 R20, R28.reuse, R54, R20 ;  /* 0x000000361c14723c */ /* 0x048ff00000001814 */
[C---:B------:R-:W-:Y:S08]  /*82c90*/  HMMA.16816.F32 R16, R28.reuse, R52, R16 ;  /* 0x000000341c10723c */ /* 0x040ff00000001810 */
[C---:B------:R-:W-:Y:S01]  /*82ca0*/  HMMA.16816.F32 R8, R28.reuse, R48, R8 ;  /* 0x000000301c08723c */ /* 0x040fe20000001808 */
[----:B------:R-:W-:Y:S04]  /*82cb0*/  STL.64 [R1+0x1e10], R24 ;  /* 0x001e101801007387 */ /* 0x000fe80000100a00 */
[----:B------:R0:W-:Y:S03]  /*82cc0*/  STL.64 [R1+0x1e18], R26 ;  /* 0x001e181a01007387 */ /* 0x0001e60000100a00 */
[----:B0-----:R-:W-:Y:S01]  /*82cd0*/  HMMA.16816.F32 R24, R28, R56, R32 ;  /* 0x000000381c18723c */ /* 0x001fe20000001820 */
[----:B------:R-:W-:Y:S04]  /*82ce0*/  STL.64 [R1+0x60f0], R58 ;  /* 0x0060f03a01007387 */ /* 0x000fe80000100a00 */
[----:B------:R-:W-:-:S14]  /*82cf0*/  STL.64 [R1+0x60e8], R56 ;  /* 0x0060e83801007387 */ /* 0x000fdc0000100a00 */
        /* <DEDUP_REMOVED lines=13> */
[----:B------:R1:W-:Y:S04]  /*82dd0*/  STL.64 [R1+0x1dc8], R10 ;  /* 0x001dc80a01007387 */ /* 0x0003e80000100a00 */
[----:B0-----:R-:W2:Y:S01]  /*82de0*/  LDL.LU R52, [R1+0x1cc0] ;  /* 0x001cc00001347983 */ /* 0x001ea20000300800 */
[C---:B-1----:R-:W-:Y:S08]  /*82df0*/  HMMA.16816.F32 R8, R28.reuse, R46, R4 ;  /* 0x0000002e1c08723c */ /* 0x042ff00000001804 */
[C---:B------:R-:W-:Y:S11]  /*82e00*/  HMMA.16816.F32 R4, R28.reuse, R44, R36 ;  /* 0x0000002c1c04723c */ /* 0x040ff60000001824 */
[----:B------:R0:W-:Y:S04]  /*82e10*/  STL.64 [R1+0x1db0], R8 ;  /* 0x001db00801007387 */ /* 0x0001e80000100a00 */
[----:B------:R1:W-:Y:S04]  /*82e20*/  STL.64 [R1+0x1db8], R10 ;  /* 0x001db80a01007387 */ /* 0x0003e80000100a00 */
        /* <DEDUP_REMOVED lines=31> */
[----:B----4-:R-:W3:Y:S04]  /*83020*/  LDL.LU R6, [R1+0x1d48] ;  /* 0x001d480001067983 */ /* 0x010ee80000300800 */
[----:B------:R-:W3:Y:S04]  /*83030*/  LDL.LU R7, [R1+0x1d4c] ;  /* 0x001d4c0001077983 */ /* 0x000ee80000300800 */
[----:B------:R-:W4:Y:S04]  /*83040*/  LDL.LU R16, [R1+0x1d50] ;  /* 0x001d500001107983 */ /* 0x000f280000300800 */
[----:B------:R-:W4:Y:S04]  /*83050*/  LDL.LU R17, [R1+0x1d54] ;  /* 0x001d540001117983 */ /* 0x000f280000300800 */
[----:B------:R-:W4:Y:S04]  /*83060*/  LDL.LU R18, [R1+0x1d58] ;  /* 0x001d580001127983 */ /* 0x000f280000300800 */
[----:B------:R-:W4:Y:S04]  /*83070*/  LDL.LU R19, [R1+0x1d5c] ;  /* 0x001d5c0001137983 */ /* 0x000f280000300800 */
        /* <DEDUP_REMOVED lines=14> */
[C---:B--2---:R-:W-:Y:S08]  /*83160*/  HMMA.16816.F32 R36, R28.reuse, R40, R36 ;  /* 0x000000281c24723c */ /* 0x044ff00000001824 */
[----:B------:R-:W-:-:S15]  /*83170*/  HMMA.16816.F32 R24, R28, R42, R24 ;  /* 0x0000002a1c18723c */ /* 0x000fde0000001818 */
[----:B------:R-:W-:-:S04]  /*83180*/  NOP ;  /* 0x0000000000007918 */ /* 0x000fc80000000000 */
[----:B------:R-:W-:Y:S04]  /*83190*/  STL.64 [R1+0x1d90], R24 ;  /* 0x001d901801007387 */ /* 0x000fe80000100a00 */
[----:B------:R0:W-:Y:S04]  /*831a0*/  STL.64 [R1+0x1d98], R26 ;  /* 0x001d981a01007387 */ /* 0x0001e80000100a00 */
[----:B0-----:R-:W2:Y:S04]  /*831b0*/  LDL.LU.64 R26, [R1+0x6418] ;  /* 0x00641800011a7983 */ /* 0x001ea80000300a00 */
[----:B------:R-:W2:Y:S04]  /*831c0*/  LDL.LU.64 R24, [R1+0x6410] ;  /* 0x0064100001187983 */ /* 0x000ea80000300a00 */
[----:B------:R-:W-:Y:S04]  /*831d0*/  STL.64 [R1+0x1d80], R36 ;  /* 0x001d802401007387 */ /* 0x000fe80000100a00 */
[----:B------:R0:W-:Y:S04]  /*831e0*/  STL.64 [R1+0x1d88], R38 ;  /* 0x001d882601007387 */ /* 0x0001e80000100a00 */
[----:B0-----:R-:W2:Y:S04]  /*831f0*/  LDL.LU.64 R38, [R1+0x6408] ;  /* 0x0064080001267983 */ /* 0x001ea80000300a00 */
[----:B------:R-:W3:Y:S04]  /*83200*/  LDL.LU.64 R36, [R1+0x6400] ;  /* 0x0064000001247983 */ /* 0x000ee80000300a00 */
        /* <DEDUP_REMOVED lines=10> */
[----:B0-----:R-:W4:Y:S01]  /*832b0*/  LDL.LU.64 R34, [R1+0x63f8] ;  /* 0x0063f80001227983 */ /* 0x001f220000300a00 */
[C---:B---3--:R-:W-:Y:S08]  /*832c0*/  HMMA.16816.F32 R20, R28.reuse, R36, R20 ;  /* 0x000000241c14723c */ /* 0x048ff00000001814 */
[C---:B------:R-:W-:Y:S01]  /*832d0*/  HMMA.16816.F32 R4, R28.reuse, R2, R4 ;  /* 0x000000021c04723c */ /* 0x040fe20000001804 */
[----:B------:R-:W2:Y:S10]  /*832e0*/  LDL.LU.64 R32, [R1+0x63f0] ;  /* 0x0063f00001207983 */ /* 0x000eb40000300a00 */
[----:B------:R-:W-:Y:S04]  /*832f0*/  STL.64 [R1+0x1d60], R20 ;  /* 0x001d601401007387 */ /* 0x000fe80000100a00 */
[----:B------:R0:W-:Y:S04]  /*83300*/  STL.64 [R1+0x1d68], R22 ;  /* 0x001d681601007387 */ /* 0x0001e80000100a00 */
[----:B0-----:R-:W3:Y:S04]  /*83310*/  LDL.LU.64 R22, [R1+0x63e8] ;  /* 0x0063e80001167983 */ /* 0x001ee80000300a00 */
[----:B------:R-:W2:Y:S04]  /*83320*/  LDL.LU.64 R20, [R1+0x63e0] ;  /* 0x0063e00001147983 */ /* 0x000ea80000300a00 */
[----:B------:R-:W-:Y:S04]  /*83330*/  STL.64 [R1+0x60c0], R38 ;  /* 0x0060c02601007387 */ /* 0x000fe80000100a00 */
[----:B------:R0:W-:Y:S04]  /*83340*/  STL.64 [R1+0x60b8], R36 ;  /* 0x0060b82401007387 */ /* 0x0001e80000100a00 */
[----:B0-----:R-:W2:Y:S04]  /*83350*/  LDL.LU R36, [R1+0x1d00] ;  /* 0x001d000001247983 */ /* 0x001ea80000300800 */
[----:B------:R-:W2:Y:S04]  /*83360*/  LDL.LU R37, [R1+0x1d04] ;  /* 0x001d040001257983 */ /* 0x000ea80000300800 */
[----:B------:R-:W2:Y:S04]  /*83370*/  LDL.LU R38, [R1+0x1d08] ;  /* 0x001d080001267983 */ /* 0x000ea80000300800 */
[----:B------:R-:W2:Y:S01]  /*83380*/  LDL.LU R39, [R1+0x1d0c] ;  /* 0x001d0c0001277983 */ /* 0x000ea20000300800 */
[----:B----4-:R-:W-:-:S15]  /*83390*/  HMMA.16816.F32 R16, R28, R34, R16 ;  /* 0x000000221c10723c */ /* 0x010fde0000001810 */
[----:B------:R-:W-:-:S04]  /*833a0*/  NOP ;  /* 0x0000000000007918 */ /* 0x000fc80000000000 */
[----:B------:R-:W-:Y:S04]  /*833b0*/  STL.64 [R1+0x1d50], R16 ;  /* 0x001d501001007387 */ /* 0x000fe80000100a00 */
[----:B------:R0:W-:Y:S04]  /*833c0*/  STL.64 [R1+0x1d58], R18 ;  /* 0x001d581201007387 */ /* 0x0001e80000100a00 */
[----:B0-----:R-:W4:Y:S04]  /*833d0*/  LDL.LU.64 R18, [R1+0x63d8] ;  /* 0x0063d80001127983 */ /* 0x001f280000300a00 */
[----:B------:R-:W2:Y:S04]  /*833e0*/  LDL.LU.64 R16, [R1+0x63d0] ;  /* 0x0063d00001107983 */ /* 0x000ea80000300a00 */
[----:B------:R-:W-:Y:S04]  /*833f0*/  STL [R1+0x6324], R34 ;  /* 0x0063242201007387 */ /* 0x000fe80000100800 */
[----:B------:R-:W-:Y:S04]  /*83400*/  STL [R1+0x6320], R35 ;  /* 0x0063202301007387 */ /* 0x000fe80000100800 */
[----:B------:R-:W-:Y:S04]  /*83410*/  STL.64 [R1+0x1d40], R4 ;  /* 0x001d400401007387 */ /* 0x000fe80000100a00 */
[----:B------:R0:W-:Y:S04]  /*83420*/  STL.64 [R1+0x1d48], R6 ;  /* 0x001d480601007387 */ /* 0x0001e80000100a00 */
[----:B0-----:R-:W2:Y:S04]  /*83430*/  LDL.LU.64 R6, [R1+0x63c8] ;  /* 0x0063c80001067983 */ /* 0x001ea80000300a00 */
[----:B------:R-:W2:Y:S04]  /*83440*/  LDL.LU.64 R4, [R1+0x63c0] ;  /* 0x0063c00001047983 */ /* 0x000ea80000300a00 */
[----:B------:R-:W-:Y:S01]  /*83450*/  STL [R1+0x6304], R3 ;  /* 0x0063040301007387 */ /* 0x000fe20000100800 */
        /* <DEDUP_REMOVED lines=12> */
[----:B0-----:R-:W2:Y:S04]  /*83520*/  LDL.LU R4, [R1+0x1d10] ;  /* 0x001d100001047983 */ /* 0x001ea80000300800 */
[----:B------:R-:W2:Y:S04]  /*83530*/  LDL.LU R5, [R1+0x1d14] ;  /* 0x001d140001057983 */ /* 0x000ea80000300800 */
[----:B------:R-:W2:Y:S04]  /*83540*/  LDL.LU R6, [R1+0x1d18] ;  /* 0x001d180001067983 */ /* 0x000ea80000300800 */
[----:B------:R-:W2:Y:S02]  /*83550*/  LDL.LU R7, [R1+0x1d1c] ;  /* 0x001d1c0001077983 */ /* 0x000ea40000300800 */
[----:B--2---:R-:W-:-:S15]  /*83560*/  HMMA.16816.F32 R4, R28, R8, R4 ;  /* 0x000000081c04723c */ /* 0x004fde0000001804 */
[----:B------:R-:W-:-:S04]  /*83570*/  NOP ;  /* 0x0000000000007918 */ /* 0x000fc80000000000 */
[----:B------:R-:W-:Y:S04]  /*83580*/  STL.64 [R1+0x1d10], R4 ;  /* 0x001d100401007387 */ /* 0x000fe80000100a00 */
[----:B------:R0:W-:Y:S02]  /*83590*/  STL.64 [R1+0x1d18], R6 ;  /* 0x001d180601007387 */ /* 0x0001e40000100a00 */
[C---:B0-----:R-:W-:Y:S02]  /*835a0*/  HMMA.16816.F32 R4, R28.reuse, R10, R36 ;  /* 0x0000000a1c04723c */ /* 0x041fe40000001824 */
[----:B------:R-:W-:Y:S04]  /*835b0*/  STL.64 [R1+0x6070], R10 ;  /* 0x0060700a01007387 */ /* 0x000fe80000100a00 */
[----:B------:R0:W-:Y:S02]  /*835c0*/  STL.64 [R1+0x6068], R8 ;  /* 0x0060680801007387 */ /* 0x0001e40000100a00 */
[C---:B0-----:R-:W-:Y:S11]  /*835d0*/  HMMA.16816.F32 R8, R28.reuse, R12, R40 ;  /* 0x0000000c1c08723c */ /* 0x041ff60000001828 */
[----:B------:R-:W-:Y:S04]  /*835e0*/  STL.64 [R1+0x1d00], R4 ;  /* 0x001d000401007387 */ /* 0x000fe80000100a00 */
[----:B------:R0:W-:Y:S02]  /*835f0*/  STL.64 [R1+0x1d08], R6 ;  /* 0x001d080601007387 */ /* 0x0001e40000100a00 */
[C---:B0-----:R-:W-:Y:S02]  /*83600*/  HMMA.16816.F32 R4, R28.reuse, R14, R44 ;  /* 0x0000000e1c04723c */ /* 0x041fe4000000182c */
[----:B------:R-:W-:Y:S04]  /*83610*/  STL.64 [R1+0x6050], R14 ;  /* 0x0060500e01007387 */ /* 0x000fe80000100a00 */
[----:B------:R-:W-:Y:S04]  /*83620*/  STL.64 [R1+0x1cf0], R8 ;  /* 0x001cf00801007387 */ /* 0x000fe80000100a00 */
[----:B------:R0:W-:Y:S04]  /*83630*/  STL.64 [R1+0x1cf8], R10 ;  /* 0x001cf80a01007387 */ /* 0x0001e80000100a00 */
[----:B------:R-:W-:Y:S01]  /*83640*/  STL.64 [R1+0x6048], R12 ;  /* 0x0060480c01007387 */ /* 0x000fe20000100a00 */
[C---:B0-----:R-:W-:Y:S04]  /*83650*/  HMMA.16816.F32 R8, R28.reuse, R16, R48 ;  /* 0x000000101c08723c */ /* 0x041fe80000001830 */
[----:B------:R-:W-:Y:S04]  /*83660*/  STL.64 [R1+0x1ce0], R4 ;  /* 0x001ce00401007387 */ /* 0x000fe80000100a00 */
[----:B------:R4:W-:Y:S02]  /*83670*/  STL.64 [R1+0x1ce8], R6 ;  /* 0x001ce80601007387 */ /* 0x0009e40000100a00 */
[C---:B----4-:R-:W-:Y:S02]  /*83680*/  HMMA.16816.F32 R4, R28.reuse, R18, R52 ;  /* 0x000000121c04723c */ /* 0x050fe40000001834 */
[----:B------:R-:W-:Y:S07]  /*83690*/  STL.64 [R1+0x6030], R18 ;  /* 0x0060301201007387 */ /* 0x000fee0000100a00 */
[----:B------:R-:W-:Y:S04]  /*836a0*/  STL.64 [R1+0x1cd0], R8 ;  /* 0x001cd00801007387 */ /* 0x000fe80000100a00 */
[----:B------:R-:W-:Y:S04]  /*836b0*/  STL.64 [R1+0x1cd8], R10 ;  /* 0x001cd80a01007387 */ /* 0x000fe80000100a00 */
[----:B------:R-:W-:Y:S04]  /*836c0*/  STL.64 [R1+0x6028], R16 ;  /* 0x0060281001007387 */ /* 0x000fe80000100a00 */
[----:B------:R-:W-:Y:S04]  /*836d0*/  STL.64 [R1+0x1cc0], R4 ;  /* 0x001cc00401007387 */ /* 0x000fe80000100a00 */
[----:B------:R0:W-:Y:S02]  /*836e0*/  STL.64 [R1+0x1cc8], R6 ;  /* 0x001cc80601007387 */ /* 0x0001e40000100a00 */
[----:B0-----:R-:W-:Y:S01]  /*836f0*/  HMMA.16816.F32 R4, R28, R20, R56 ;  /* 0x000000141c04723c */ /* 0x001fe20000001838 */
[----:B------:R-:W-:-:S02]  /*83700*/  IMAD.MOV.U32 R58, RZ, RZ, R25 ;  /* 0x000000ffff3a7224 */ /* 0x000fc400078e0019 */
[----:B------:R-:W-:Y:S01]  /*83710*/  IMAD.MOV.U32 R59, RZ, RZ, R24 ;  /* 0x000000ffff3b7224 */ /* 0x000fe200078e0018 */
[----:B------:R-:W2:Y:S01]  /*83720*/  LDL.LU R25, [R1+0x639c] ;  /* 0x00639c0001197983 */ /* 0x000ea20000300800 */
[----:B------:R-:W-:Y:S02]  /*83730*/  IMAD.MOV.U32 R56, RZ, RZ, R26 ;  /* 0x000000ffff387224 */ /* 0x000fe400078e001a */
[----:B------:R-:W-:-:S12]  /*83740*/  IMAD.MOV.U32 R57, RZ, RZ, R27 ;  /* 0x000000ffff397224 */ /* 0x000fd800078e001b */
[----:B------:R-:W-:Y:S04]  /*83750*/  STL.64 [R1+0x1cb0], R4 ;  /* 0x001cb00401007387 */ /* 0x000fe80000100a00 */
[----:B------:R-:W-:Y:S04]  /*83760*/  STL.64 [R1+0x1cb8], R6 ;  /* 0x001cb80601007387 */ /* 0x000fe80000100a00 */
[----:B------:R-:W4:Y:S04]  /*83770*/  LDL.LU R24, [R1+0x6398] ;  /* 0x0063980001187983 */ /* 0x000f280000300800 */
[----:B------:R-:W2:Y:S04]  /*83780*/  LDL.LU R26, [R1+0x6394] ;  /* 0x00639400011a7983 */ /* 0x000ea80000300800 */
[----:B------:R-:W2:Y:S04]  /*83790*/  LDL.LU R27, [R1+0x6390] ;  /* 0x00639000011b7983 */ /* 0x000ea80000300800 */
[----:B------:R-:W-:Y:S04]  /*837a0*/  STL.64 [R1+0x6290], R58 ;  /* 0x0062903a01007387 */ /* 0x000fe80000100a00 */
[----:B------:R0:W-:Y:S04]  /*837b0*/  STL.64 [R1+0x6288], R56 ;  /* 0x0062883801007387 */ /* 0x0001e80000100a00 */
[----:B------:R-:W2:Y:S04]  /*837c0*/  LDL.LU R48, [R1+0x1bc0] ;  /* 0x001bc00001307983 */ /* 0x000ea80000300800 */
[----:B------:R-:W2:Y:S04]  /*837d0*/  LDL.LU R49, [R1+0x1bc4] ;  /* 0x001bc40001317983 */ /* 0x000ea80000300800 */
[----:B------:R-:W2:Y:S04]  /*837e0*/  LDL.LU R50, [R1+0x1bc8] ;  /* 0x001bc80001327983 */ /* 0x000ea80000300800 */
[----:B------:R-:W2:Y:S01]  /*837f0*/  LDL.LU R51, [R1+0x1bcc] ;  /* 0x001bcc0001337983 */ /* 0x000ea20000300800 */
[----:B------:R-:W-:-:S02]  /*83800*/  IMAD.MOV.U32 R46, RZ, RZ, R33 ;  /* 0x000000ffff2e7224 */ /* 0x000fc400078e0021 */
[----:B------:R-:W-:Y:S01]  /*83810*/  IMAD.MOV.U32 R47, RZ, RZ, R32 ;  /* 0x000000ffff2f7224 */ /* 0x000fe200078e0020 */
[----:B--2---:R1:W-:Y:S04]  /*83820*/  STL.64 [R1+0x62a0], R50 ;  /* 0x0062a03201007387 */ /* 0x0043e80000100a00 */
[----:B------:R-:W-:Y:S04]  /*83830*/  STL.64 [R1+0x6298], R48 ;  /* 0x0062983001007387 */ /* 0x000fe80000100a00 */
[----:B------:R-:W2:Y:S04]  /*83840*/  LDL.LU R33, [R1+0x638c] ;  /* 0x00638c0001217983 */ /* 0x000ea80000300800 */
[----:B------:R-:W2:Y:S04]  /*83850*/  LDL.LU R32, [R1+0x6388] ;  /* 0x0063880001207983 */ /* 0x000ea80000300800 */
[----:B------:R-:W2:Y:S04]  /*83860*/  LDL.LU R40, [R1+0x1bd0] ;  /* 0x001bd00001287983 */ /* 0x000ea80000300800 */
[----:B------:R-:W2:Y:S04]  /*83870*/  LDL.LU R41, [R1+0x1bd4] ;  /* 0x001bd40001297983 */ /* 0x000ea80000300800 */
[----:B------:R-:W2:Y:S04]  /*83880*/  LDL.LU R42, [R1+0x1bd8] ;  /* 0x001bd800012a7983 */ /* 0x000ea80000300800 */
[----:B------:R-:W2:Y:S01]  /*83890*/  LDL.LU R43, [R1+0x1bdc] ;  /* 0x001bdc00012b7983 */ /* 0x000ea20000300800 */
[----:B---3--:R-:W-:-:S02]  /*838a0*/  IMAD.MOV.U32 R44, RZ, RZ, R23 ;  /* 0x000000ffff2c7224 */ /* 0x008fc400078e0017 */
[----:B------:R-:W-:Y:S01]  /*838b0*/  IMAD.MOV.U32 R45, RZ, RZ, R22 ;  /* 0x000000ffff2d7224 */ /* 0x000fe200078e0016 */
[----:B--2---:R-:W-:Y:S04]  /*838c0*/  STL.64 [R1+0x62b0], R42 ;  /* 0x0062b02a01007387 */ /* 0x004fe80000100a00 */
[----:B------:R-:W-:Y:S04]  /*838d0*/  STL.64 [R1+0x62a8], R40 ;  /* 0x0062a82801007387 */ /* 0x000fe80000100a00 */
[----:B------:R-:W2:Y:S04]  /*838e0*/  LDL.LU R23, [R1+0x6384] ;  /* 0x0063840001177983 */ /* 0x000ea80000300800 */
[----:B------:R-:W3:Y:S04]  /*838f0*/  LDL.LU R22, [R1+0x6380] ;  /* 0x0063800001167983 */ /* 0x000ee80000300800 */
[----:B------:R-:W-:Y:S04]  /*83900*/  STL.64 [R1+0x62c0], R46 ;  /* 0x0062c02e01007387 */ /* 0x000fe80000100a00 */
[----:B------:R-:W-:Y:S04]  /*83910*/  STL.64 [R1+0x62b8], R44 ;  /* 0x0062b82c01007387 */ /* 0x000fe80000100a00 */
[----:B------:R-:W2:Y:S04]  /*83920*/  LDL.LU R36, [R1+0x1be0] ;  /* 0x001be00001247983 */ /* 0x000ea80000300800 */
[----:B------:R-:W2:Y:S04]  /*83930*/  LDL.LU R37, [R1+0x1be4] ;  /* 0x001be40001257983 */ /* 0x000ea80000300800 */
[----:B------:R-:W2:Y:S04]  /*83940*/  LDL.LU R38, [R1+0x1be8] ;  /* 0x001be80001267983 */ /* 0x000ea80000300800 */
[----:B------:R-:W2:Y:S04]  /*83950*/  LDL.LU R39, [R1+0x1bec] ;  /* 0x001bec0001277983 */ /* 0x000ea80000300800 */
[----:B0-----:R-:W3:Y:S04]  /*83960*/  LDL.LU R56, [R1+0x1ca0] ;  /* 0x001ca00001387983 */ /* 0x001ee80000300800 */
[----:B------:R-:W3:Y:S04]  /*83970*/  LDL.LU R57, [R1+0x1ca4] ;  /* 0x001ca40001397983 */ /* 0x000ee80000300800 */
[----:B------:R-:W3:Y:S04]  /*83980*/  LDL.LU R58, [R1+0x1ca8] ;  /* 0x001ca800013a7983 */ /* 0x000ee80000300800 */
[----:B------:R-:W3:Y:S01]  /*83990*/  LDL.LU R59, [R1+0x1cac] ;  /* 0x001cac00013b7983 */ /* 0x000ee20000300800 */
[----:B----4-:R-:W-:-:S02]  /*839a0*/  IMAD.MOV.U32 R6, RZ, RZ, R24 ;  /* 0x000000ffff067224 */ /* 0x010fc400078e0018 */
[----:B------:R-:W-:Y:S02]  /*839b0*/  IMAD.MOV.U32 R7, RZ, RZ, R25 ;  /* 0x000000ffff077224 */ /* 0x000fe400078e0019 */
[----:B------:R-:W-:Y:S02]  /*839c0*/  IMAD.MOV.U32 R4, RZ, RZ, R27 ;  /* 0x000000ffff047224 */ /* 0x000fe400078e001b */
[----:B------:R-:W-:Y:S01]  /*839d0*/  IMAD.MOV.U32 R5, RZ, RZ, R26 ;  /* 0x000000ffff057224 */ /* 0x000fe200078e001a */
[----:B--2---:R-:W-:Y:S04]  /*839e0*/  STL.64 [R1+0x62d0], R38 ;  /* 0x0062d02601007387 */ /* 0x004fe80000100a00 */
[----:B------:R-:W-:Y:S04]  /*839f0*/  STL.64 [R1+0x62c8], R36 ;  /* 0x0062c82401007387 */ /* 0x000fe80000100a00 */
[----:B------:R-:W2:Y:S04]  /*83a00*/  LDL.LU R24, [R1+0x637c] ;  /* 0x00637c0001187983 */ /* 0x000ea80000300800 */
[----:B------:R-:W1:Y:S04]  /*83a10*/  LDL.LU R25, [R1+0x6378] ;  /* 0x0063780001197983 */ /* 0x000e680000300800 */
[----:B------:R-:W4:Y:S04]  /*83a20*/  LDL.LU R27, [R1+0x6374] ;  /* 0x00637400011b7983 */ /* 0x000f280000300800 */
        /* <DEDUP_REMOVED lines=9> */
[----:B--2---:R-:W-:Y:S04]  /*83ac0*/  STL.64 [R1+0x62f0], R14 ;  /* 0x0062f00e01007387 */ /* 0x004fe80000100a00 */
        /* <DEDUP_REMOVED lines=11> */
[----:B------:R-:W0:Y:S04]  /*83b80*/  LDL.LU R22, [R1+0x6364] ;  /* 0x0063640001167983 */ /* 0x000e280000300800 */
[----:B------:R-:W0:Y:S04]  /*83b90*/  LDL.LU R23, [R1+0x6360] ;  /* 0x0063600001177983 */ /* 0x000e280000300800 */
[----:B------:R-:W-:Y:S04]  /*83ba0*/  STL.64 [R1+0x6330], R18 ;  /* 0x0063301201007387 */ /* 0x000fe80000100a00 */
[----:B------:R2:W-:Y:S04]  /*83bb0*/  STL.64 [R1+0x6328], R16 ;  /* 0x0063281001007387 */ /* 0x0005e80000100a00 */
[----:B------:R-:W3:Y:S04]  /*83bc0*/  LDL.LU R52, [R1+0x1bb0] ;  /* 0x001bb00001347983 */ /* 0x000ee80000300800 */
[----:B------:R-:W3:Y:S04]  /*83bd0*/  LDL.LU R53, [R1+0x1bb4] ;  /* 0x001bb40001357983 */ /* 0x000ee80000300800 */
[----:B------:R-:W2:Y:S04]  /*83be0*/  LDL.LU R54, [R1+0x1bb8] ;  /* 0x001bb80001367983 */ /* 0x000ea80000300800 */
[----:B------:R-:W2:Y:S01]  /*83bf0*/  LDL.LU R55, [R1+0x1bbc] ;  /* 0x001bbc0001377983 */ /* 0x000ea20000300800 */
[----:B-1----:R-:W-:-:S02]  /*83c00*/  IMAD.MOV.U32 R50, RZ, RZ, R25 ;  /* 0x000000ffff327224 */ /* 0x002fc400078e0019 */
[----:B------:R-:W-:Y:S01]  /*83c10*/  IMAD.MOV.U32 R51, RZ, RZ, R24 ;  /* 0x000000ffff337224 */ /* 0x000fe200078e0018 */
[----:B0-----:R-:W-:Y:S01]  /*83c20*/  HMMA.16816.F32 R4, R28, R22, R56 ;  /* 0x000000161c04723c */ /* 0x001fe20000001838 */
[----:B--2---:R-:W-:Y:S04]  /*83c30*/  STL.64 [R1+0x6340], R54 ;  /* 0x0063403601007387 */ /* 0x004fe80000100a00 */
[----:B---3--:R0:W-:Y:S04]  /*83c40*/  STL.64 [R1+0x6338], R52 ;  /* 0x0063383401007387 */ /* 0x0081e80000100a00 */
[----:B------:R-:W2:Y:S10]  /*83c50*/  LDL.LU R56, [R1+0x1c30] ;  /* 0x001c300001387983 */ /* 0x000eb40000300800 */
[----:B------:R1:W-:Y:S04]  /*83c60*/  STL.64 [R1+0x1ca0], R4 ;  /* 0x001ca00401007387 */ /* 0x0003e80000100a00 */
[----:B------:R3:W-:Y:S04]  /*83c70*/  STL.64 [R1+0x1ca8], R6 ;  /* 0x001ca80601007387 */ /* 0x0007e80000100a00 */
[----:B------:R-:W2:Y:S04]  /*83c80*/  LDL.LU R57, [R1+0x1c34] ;  /* 0x001c340001397983 */ /* 0x000ea80000300800 */
[----:B------:R-:W2:Y:S04]  /*83c90*/  LDL.LU R58, [R1+0x1c38] ;  /* 0x001c3800013a7983 */ /* 0x000ea80000300800 */
[----:B------:R-:W2:Y:S04]  /*83ca0*/  LDL.LU R59, [R1+0x1c3c] ;  /* 0x001c3c00013b7983 */ /* 0x000ea80000300800 */
[----:B------:R-:W2:Y:S04]  /*83cb0*/  LDL.LU R25, [R1+0x635c] ;  /* 0x00635c0001197983 */ /* 0x000ea80000300800 */
[----:B------:R-:W2:Y:S01]  /*83cc0*/  LDL.LU R24, [R1+0x6358] ;  /* 0x0063580001187983 */ /* 0x000ea20000300800 */
[----:B------:R-:W-:-:S02]  /*83cd0*/  IMAD.MOV.U32 R48, RZ, RZ, R26 ;  /* 0x000000ffff307224 */ /* 0x000fc400078e001a */
[----:B----4-:R-:W-:Y:S01]  /*83ce0*/  IMAD.MOV.U32 R49, RZ, RZ, R27 ;  /* 0x000000ffff317224 */ /* 0x010fe200078e001b */
        /* <DEDUP_REMOVED lines=21> */
[----:B------:R-:W-:-:S03]  /*83e40*/  IMAD.MOV.U32 R39, RZ, RZ, R32 ;  /* 0x000000ffff277224 */ /* 0x000fc600078e0020 */
[----:B------:R-:W4:Y:S04]  /*83e50*/  LDL.LU R60, [R1+0x3ca4] ;  /* 0x003ca400013c7983 */ /* 0x000f280000300800 */
[----:B------:R-:W4:Y:S01]  /*83e60*/  LDL.LU R32, [R1+0x3cb0] ;  /* 0x003cb00001207983 */ /* 0x000f220000300800 */
[----:B------:R-:W-:-:S03]  /*83e70*/  IMAD.MOV.U32 R38, RZ, RZ, R33 ;  /* 0x000000ffff267224 */ /* 0x000fc600078e0021 */
[----:B------:R-:W4:Y:S04]  /*83e80*/  LDL.LU R61, [R1+0x3cac] ;  /* 0x003cac00013d7983 */ /* 0x000f280000300800 */
[----:B------:R-:W4:Y:S04]  /*83e90*/  LDL.LU R33, [R1+0x3cb8] ;  /* 0x003cb80001217983 */ /* 0x000f280000300800 */
[----:B------:R-:W4:Y:S04]  /*83ea0*/  LDL.LU R0, [R1+0x3cb4] ;  /* 0x003cb40001007983 */ /* 0x000f280000300800 */
[----:B-1----:R-:W4:Y:S04]  /*83eb0*/  LDL.LU R4, [R1+0x1c60] ;  /* 0x001c600001047983 */ /* 0x002f280000300800 */
[----:B------:R-:W4:Y:S04]  /*83ec0*/  LDL.LU R5, [R1+0x1c64] ;  /* 0x001c640001057983 */ /* 0x000f280000300800 */
[----:B---3--:R-:W3:Y:S04]  /*83ed0*/  LDL.LU R6, [R1+0x1c68] ;  /* 0x001c680001067983 */ /* 0x008ee80000300800 */
[----:B------:R-:W3:Y:S01]  /*83ee0*/  LDL.LU R7, [R1+0x1c6c] ;  /* 0x001c6c0001077983 */ /* 0x000ee20000300800 */
[----:B--2---:R-:W-:-:S02]  /*83ef0*/  IMAD.MOV.U32 R37, RZ, RZ, R25 ;  /* 0x000000ffff257224 */ /* 0x004fc400078e0019 */
[----:B------:R-:W-:Y:S02]  /*83f00*/  IMAD.MOV.U32 R36, RZ, RZ, R24 ;  /* 0x000000ffff247224 */ /* 0x000fe400078e0018 */
        /* <DEDUP_REMOVED lines=10> */
[----:B----4-:R-:W-:Y:S03]  /*83fb0*/  HMMA.16816.F32 R16, R28, R26, R16 ;  /* 0x0000001a1c10723c */ /* 0x010fe60000001810 */
[----:B------:R-:W-:Y:S04]  /*83fc0*/  STL.64 [R1+0x6040], R22 ;  /* 0x0060401601007387 */ /* 0x000fe80000100a00 */
[----:B------:R0:W-:Y:S04]  /*83fd0*/  STL.64 [R1+0x6038], R20 ;  /* 0x0060381401007387 */ /* 0x0001e80000100a00 */
[----:B0-----:R-:W4:Y:S04]  /*83fe0*/  LDL.LU R20, [R1+0x1c10] ;  /* 0x001c100001147983 */ /* 0x001f280000300800 */
[----:B------:R-:W4:Y:S04]  /*83ff0*/  LDL.LU R21, [R1+0x1c14] ;  /* 0x001c140001157983 */ /* 0x000f280000300800 */
[----:B------:R-:W4:Y:S04]  /*84000*/  LDL.LU R22, [R1+0x1c18] ;  /* 0x001c180001167983 */ /* 0x000f280000300800 */
[----:B------:R-:W4:Y:S01]  /*84010*/  LDL.LU R23, [R1+0x1c1c] ;  /* 0x001c1c0001177983 */ /* 0x000f220000300800 */
[----:B------:R-:W-:-:S02]  /*84020*/  IMAD R3, R3, 0x100, R34 ;  /* 0x0000010003037824 */ /* 0x000fc400078e0222 */
[----:B------:R-:W-:Y:S02]  /*84030*/  IMAD R60, R60, 0x100, R35 ;  /* 0x000001003c3c7824 */ /* 0x000fe400078e0223 */
[----:B------:R-:W-:Y:S02]  /*84040*/  IMAD R61, R61, 0x100, R32 ;  /* 0x000001003d3d7824 */ /* 0x000fe400078e0220 */
[----:B------:R-:W-:Y:S01]  /*84050*/  IMAD R0, R0, 0x100, R33 ;  /* 0x0000010000007824 */ /* 0x000fe200078e0221 */
        /* <DEDUP_REMOVED lines=9> */
[----:B------:R-:W2:Y:S04]  /*840f0*/  LDL.LU.64 R16, [R1+0x6328] ;  /* 0x0063280001107983 */ /* 0x000ea80000300a00 */
[----:B------:R-:W-:Y:S04]  /*84100*/  STL.64 [R1+0x6060], R26 ;  /* 0x0060601a01007387 */ /* 0x000fe80000100a00 */
[----:B------:R0:W-:Y:S04]  /*84110*/  STL.64 [R1+0x6058], R24 ;  /* 0x0060581801007387 */ /* 0x0001e80000100a00 */
[----:B0-----:R-:W2:Y:S04]  /*84120*/  LDL.LU R24, [R1+0x1c20] ;  /* 0x001c200001187983 */ /* 0x001ea80000300800 */
[----:B------:R-:W2:Y:S04]  /*84130*/  LDL.LU R25, [R1+0x1c24] ;  /* 0x001c240001197983 */ /* 0x000ea80000300800 */
[----:B------:R-:W2:Y:S04]  /*84140*/  LDL.LU R26, [R1+0x1c28] ;  /* 0x001c2800011a7983 */ /* 0x000ea80000300800 */
[----:B------:R-:W2:Y:S04]  /*84150*/  LDL.LU R27, [R1+0x1c2c] ;  /* 0x001c2c00011b7983 */ /* 0x000ea80000300800 */
[----:B------:R-:W2:Y:S04]  /*84160*/  LDL.LU R34, [R1+0x6324] ;  /* 0x0063240001227983 */ /* 0x000ea80000300800 */
[----:B------:R-:W2:Y:S04]  /*84170*/  LDL.LU R35, [R1+0x6320] ;  /* 0x0063200001237983 */ /* 0x000ea80000300800 */
[----:B------:R-:W2:Y:S04]  /*84180*/  LDL.LU R32, [R1+0x631c] ;  /* 0x00631c0001207983 */ /* 0x000ea80000300800 */
[----:B------:R-:W2:Y:S02]  /*84190*/  LDL.LU R33, [R1+0x6318] ;  /* 0x0063180001217983 */ /* 0x000ea40000300800 */
[----:B--2---:R-:W-:Y:S02]  /*841a0*/  HMMA.16816.F32 R28, R28, R32, R8 ;  /* 0x000000201c1c723c */ /* 0x004fe40000001808 */
[----:B------:R-:W2:Y:S04]  /*841b0*/  LDL.LU.64 R10, [R1+0x6310] ;  /* 0x00631000010a7983 */ /* 0x000ea80000300a00 */
[----:B------:R-:W2:Y:S04]  /*841c0*/  LDL.LU.64 R8, [R1+0x6308] ;  /* 0x0063080001087983 */ /* 0x000ea80000300a00 */
[----:B------:R0:W-:Y:S04]  /*841d0*/  STL.64 [R1+0x6100], R34 ;  /* 0x0061002201007387 */ /* 0x0001e80000100a00 */
[----:B0-----:R-:W2:Y:S05]  /*841e0*/  LDL R34, [R1+0xf8] ;  /* 0x0000f80001227983 */ /* 0x001eaa0000100800 */
[----:B------:R0:W-:Y:S04]  /*841f0*/  STL.64 [R1+0xca0], R28 ;  /* 0x000ca01c01007387 */ /* 0x0001e80000100a00 */
[----:B------:R1:W-:Y:S04]  /*84200*/  STL.64 [R1+0xca8], R30 ;  /* 0x000ca81e01007387 */ /* 0x0003e80000100a00 */
[----:B------:R-:W2:Y:S01]  /*84210*/  LDL R35, [R1+0xfc] ;  /* 0x0000fc0001237983 */ /* 0x000ea20000100800 */
[----:B0-----:R-:W-:-:S02]  /*84220*/  F2FP.F16.E4M3.UNPACK_B R28, R3 ;  /* 0x00000003ff1c723e */ /* 0x001fc400020006ff */
[----:B------:R-:W-:Y:S02]  /*84230*/  F2FP.F16.E4M3.UNPACK_B R29, R60 ;  /* 0x0000003cff1d723e */ /* 0x000fe400020006ff */
[----:B-1----:R-:W-:Y:S02]  /*84240*/  F2FP.F16.E4M3.UNPACK_B R30, R61 ;  /* 0x0000003dff1e723e */ /* 0x002fe400020006ff */
[----:B------:R-:W-:-:S07]  /*84250*/  F2FP.F16.E4M3.UNPACK_B R31, R0 ;  /* 0x00000000ff1f723e */ /* 0x000fce00020006ff */
[C---:B---3--:R-:W-:Y:S08]  /*84260*/  HMMA.16816.F32 R12, R28.reuse, R36, R12 ;  /* 0x000000241c0c723c */ /* 0x048ff0000000180c */
[C---:B------:R-:W-:Y:S08]  /*84270*/  HMMA.16816.F32 R36, R28.reuse, R38, R4 ;  /* 0x000000261c24723c */ /* 0x040ff00000001804 */
[C---:B------:R-:W-:Y:S01]  /*84280*/  HMMA.16816.F32 R44, R28.reuse, R48, R44 ;  /* 0x000000301c2c723c */ /* 0x040fe2000000182c */
[----:B------:R-:W-:Y:S04]  /*84290*/  STL.64 [R1+0x60f8], R32 ;  /* 0x0060f82001007387 */ /* 0x000fe80000100a00 */
[----:B------:R-:W3:Y:S04]  /*842a0*/  LDL.LU R3, [R1+0x6304] ;  /* 0x0063040001037983 */ /* 0x000ee80000300800 */
[----:B------:R-:W3:Y:S04]  /*842b0*/  LDL.LU R60, [R1+0x6300] ;  /* 0x00630000013c7983 */ /* 0x000ee80000300800 */
[----:B------:R-:W3:Y:S04]  /*842c0*/  LDL.LU R61, [R1+0x62fc] ;  /* 0x0062fc00013d7983 */ /* 0x000ee80000300800 */
[----:B------:R-:W3:Y:S01]  /*842d0*/  LDL.LU R0, [R1+0x62f8] ;  /* 0x0062f80001007983 */ /* 0x000ee20000300800 */
[C---:B------:R-:W-:Y:S03]  /*842e0*/  HMMA.16816.F32 R48, R28.reuse, R50, R40 ;  /* 0x000000321c30723c */ /* 0x040fe60000001828 */
[----:B------:R-:W-:Y:S04]  /*842f0*/  STL.64 [R1+0x1c70], R12 ;  /* 0x001c700c01007387 */ /* 0x000fe80000100a00 */
[----:B------:R0:W-:Y:S04]  /*84300*/  STL.64 [R1+0x1c78], R14 ;  /* 0x001c780e01007387 */ /* 0x0001e80000100a00 */
[----:B0-----:R-:W3:Y:S04]  /*84310*/  LDL.LU.64 R14, [R1+0x62f0] ;  /* 0x0062f000010e7983 */ /* 0x001ee80000300a00 */
[----:B------:R-:W3:Y:S04]  /*84320*/  LDL.LU.64 R12, [R1+0x62e8] ;  /* 0x0062e800010c7983 */ /* 0x000ee80000300a00 */
[----:B------:R-:W3:Y:S04]  /*84330*/  LDL.LU.64 R6, [R1+0x62e0] ;  /* 0x0062e00001067983 */ /* 0x000ee80000300a00 */
[----:B------:R-:W3:Y:S04]  /*84340*/  LDL.LU.64 R4, [R1+0x62d8] ;  /* 0x0062d80001047983 */ /* 0x000ee80000300a00 */
        /* <DEDUP_REMOVED lines=13> */
[----:B------:R-:W3:Y:S01]  /*84420*/  LDL.LU.64 R48, [R1+0x6298] ;  /* 0x0062980001307983 */ /* 0x000ee20000300a00 */
[C---:B--2---:R-:W-:Y:S03]  /*84430*/  HMMA.16816.F32 R32, R28.reuse, R34, R56 ;  /* 0x000000221c20723c */ /* 0x044fe60000001838 */
[----:B------:R-:W2:Y:S04]  /*84440*/  LDL.LU.64 R58, [R1+0x6290] ;  /* 0x00629000013a7983 */ /* 0x000ea80000300a00 */
[----:B------:R-:W2:Y:S01]  /*84450*/  LDL.LU.64 R56, [R1+0x6288] ;  /* 0x0062880001387983 */ /* 0x000ea20000300a00 */
[C---:B------:R-:W-:Y:S08]  /*84460*/  HMMA.16816.F32 R24, R28.reuse, R16, R24 ;  /* 0x000000101c18723c */ /* 0x040ff00000001818 */
[C---:B----4-:R-:W-:Y:S03]  /*84470*/  HMMA.16816.F32 R16, R28.reuse, R18, R20 ;  /* 0x000000121c10723c */ /* 0x050fe60000001814 */
[----:B------:R-:W-:Y:S04]  /*84480*/  STL.64 [R1+0x1c30], R32 ;  /* 0x001c302001007387 */ /* 0x000fe80000100a00 */
[----:B------:R-:W-:Y:S04]  /*84490*/  STL.64 [R1+0x1c38], R34 ;  /* 0x001c382201007387 */ /* 0x000fe80000100a00 */
[----:B------:R-:W-:Y:S04]  /*844a0*/  STL.64 [R1+0x1c20], R24 ;  /* 0x001c201801007387 */ /* 0x000fe80000100a00 */
[----:B------:R-:W-:Y:S04]  /*844b0*/  STL.64 [R1+0x1c28], R26 ;  /* 0x001c281a01007387 */ /* 0x000fe80000100a00 */
[----:B------:R-:W-:Y:S04]  /*844c0*/  STL.64 [R1+0x1c10], R16 ;  /* 0x001c101001007387 */ /* 0x000fe80000100a00 */
[----:B------:R-:W-:Y:S01]  /*844d0*/  STL.64 [R1+0x1c18], R18 ;  /* 0x001c181201007387 */ /* 0x000fe20000100a00 */
[C---:B---3--:R-:W-:Y:S08]  /*844e0*/  HMMA.16816.F32 R12, R28.reuse, R4, R12 ;  /* 0x000000041c0c723c */ /* 0x048ff0000000180c */
[C---:B------:R-:W-:Y:S08]  /*844f0*/  HMMA.16816.F32 R8, R28.reuse, R6, R8 ;  /* 0x000000061c08723c */ /* 0x040ff00000001808 */
[C---:B------:R-:W-:Y:S03]  /*84500*/  HMMA.16816.F32 R4, R28.reuse, R44, R36 ;  /* 0x0000002c1c04723c */ /* 0x040fe60000001824 */
[----:B------:R-:W-:Y:S04]  /*84510*/  STL.64 [R1+0x1c00], R12 ;  /* 0x001c000c01007387 */ /* 0x000fe80000100a00 */
[----:B------:R0:W-:Y:S04]  /*84520*/  STL.64 [R1+0x1c08], R14 ;  /* 0x001c080e01007387 */ /* 0x0001e80000100a00 */
[----:B------:R-:W-:Y:S04]  /*84530*/  STL.64 [R1+0x1bf0], R8 ;  /* 0x001bf00801007387 */ /* 0x000fe80000100a00 */
[----:B------:R2:W-:Y:S01]  /*84540*/  STL.64 [R1+0x1bf8], R10 ;  /* 0x001bf80a01007387 */ /* 0x0005e20000100a00 */
[----:B0-----:R-:W-:Y:S03]  /*84550*/  HMMA.16816.F32 R12, R28, R46, R40 ;  /* 0x0000002e1c0c723c */ /* 0x001fe60000001828 */
[----:B------:R-:W-:Y:S04]  /*84560*/  STL.64 [R1+0x1be0], R4 ;  /* 0x001be00401007387 */ /* 0x000fe80000100a00 */
[----:B------:R0:W-:-:S12]  /*84570*/  STL.64 [R1+0x1be8], R6 ;  /* 0x001be80601007387 */ /* 0x0001d80000100a00 */
[----:B------:R-:W-:Y:S04]  /*84580*/  STL.64 [R1+0x1bd0], R12 ;  /* 0x001bd00c01007387 */ /* 0x000fe80000100a00 */
[----:B------:R-:W-:Y:S01]  /*84590*/  STL.64 [R1+0x1bd8], R14 ;  /* 0x001bd80e01007387 */ /* 0x000fe20000100a00 */
[C---:B--2---:R-:W-:Y:S08]  /*845a0*/  HMMA.16816.F32 R8, R28.reuse, R56, R48 ;  /* 0x000000381c08723c */ /* 0x044ff00000001830 */
[----:B0-----:R-:W-:Y:S01]  /*845b0*/  HMMA.16816.F32 R4, R28, R58, R52 ;  /* 0x0000003a1c04723c */ /* 0x001fe20000001834 */
[----:B------:R-:W2:Y:S01]  /*845c0*/  LDL R58, [R1+0x8] ;  /* 0x00000800013a7983 */ /* 0x000ea20000100800 */
[----:B------:R-:W-:-:S09]  /*845d0*/  IMAD.MOV.U32 R59, RZ, RZ, R0 ;  /* 0x000000ffff3b7224 */ /* 0x000fd200078e0000 */
[----:B------:R-:W-:Y:S04]  /*845e0*/  STL.64 [R1+0x1bc0], R8 ;  /* 0x001bc00801007387 */ /* 0x000fe80000100a00 */
[----:B------:R-:W-:Y:S04]  /*845f0*/  STL.64 [R1+0x1bc8], R10 ;  /* 0x001bc80a01007387 */ /* 0x000fe80000100a00 */
[----:B------:R-:W-:Y:S04]  /*84600*/  STL.64 [R1+0x1bb0], R4 ;  /* 0x001bb00401007387 */ /* 0x000fe80000100a00 */
[----:B------:R0:W-:Y:S04]  /*84610*/  STL.64 [R1+0x1bb8], R6 ;  /* 0x001bb80601007387 */ /* 0x0001e80000100a00 */
[----:B------:R-:W3:Y:S04]  /*84620*/  LDL.LU R0, [R1+0x6284] ;  /* 0x0062840001007983 */ /* 0x000ee80000300800 */
[----:B------:R-:W4:Y:S04]  /*84630*/  LDL R56, [R1+0x10] ;  /* 0x0000100001387983 */ /* 0x000f280000100800 */
[----:B------:R-:W4:Y:S04]  /*84640*/  LDL R57, [R1+0x14] ;  /* 0x0000140001397983 */ /* 0x000f280000100800 */
[----:B--2---:R-:W-:Y:S04]  /*84650*/  STL.64 [R1+0x6120], R58 ;  /* 0x0061203a01007387 */ /* 0x004fe80000100a00 */
[----:B----4-:R-:W-:Y:S04]  /*84660*/  STL.64 [R1+0x6118], R56 ;  /* 0x0061183801007387 */ /* 0x010fe80000100a00 */
[----:B------:R-:W2:Y:S04]  /*84670*/  LDL.LU R48, [R1+0x1a60] ;  /* 0x001a600001307983 */ /* 0x000ea80000300800 */
[----:B------:R-:W2:Y:S04]  /*84680*/  LDL.LU R49, [R1+0x1a64] ;  /* 0x001a640001317983 */ /* 0x000ea80000300800 */
[----:B------:R-:W4:Y:S04]  /*84690*/  LDL.LU R50, [R1+0x1a68] ;  /* 0x001a680001327983 */ /* 0x000f280000300800 */
[----:B------:R-:W4:Y:S01]  /*846a0*/  LDL.LU R51, [R1+0x1a6c] ;  /* 0x001a6c0001337983 */ /* 0x000f220000300800 */
[----:B---3--:R-:W-:-:S03]  /*846b0*/  IMAD.MOV.U32 R47, RZ, RZ, R0 ;  /* 0x000000ffff2f7224 */ /* 0x008fc600078e0000 */
[----:B----4-:R-:W-:Y:S04]  /*846c0*/  STL.64 [R1+0x6130], R50 ;  /* 0x0061303201007387 */ /* 0x010fe80000100a00 */
[----:B--2---:R1:W-:Y:S04]  /*846d0*/  STL.64 [R1+0x6128], R48 ;  /* 0x0061283001007387 */ /* 0x0043e80000100a00 */
[----:B------:R-:W2:Y:S04]  /*846e0*/  LDL R46, [R1+0x18] ;  /* 0x00001800012e7983 */ /* 0x000ea80000100800 */
[----:B------:R-:W0:Y:S04]  /*846f0*/  LDL.LU R0, [R1+0x6280] ;  /* 0x0062800001007983 */ /* 0x000e280000300800 */
[----:B------:R-:W3:Y:S04]  /*84700*/  LDL.LU R40, [R1+0x1a70] ;  /* 0x001a700001287983 */ /* 0x000ee80000300800 */
[----:B------:R-:W3:Y:S04]  /*84710*/  LDL.LU R41, [R1+0x1a74] ;  /* 0x001a740001297983 */ /* 0x000ee80000300800 */
[----:B------:R-:W4:Y:S04]  /*84720*/  LDL.LU R42, [R1+0x1a78] ;  /* 0x001a7800012a7983 */ /* 0x000f280000300800 */
[----:B------:R-:W4:Y:S04]  /*84730*/  LDL.LU R43, [R1+0x1a7c] ;  /* 0x001a7c00012b7983 */ /* 0x000f280000300800 */
[----:B----4-:R4:W-:Y:S04]  /*84740*/  STL.64 [R1+0x6140], R42 ;  /* 0x0061402a01007387 */ /* 0x0109e80000100a00 */
[----:B---3--:R-:W-:Y:S04]  /*84750*/  STL.64 [R1+0x6138], R40 ;  /* 0x0061382801007387 */ /* 0x008fe80000100a00 */
[----:B------:R-:W3:Y:S04]  /*84760*/  LDL R44, [R1+0x20] ;  /* 0x00002000012c7983 */ /* 0x000ee80000100800 */
[----:B------:R-:W3:Y:S04]  /*84770*/  LDL R45, [R1+0x24] ;  /* 0x00002400012d7983 */ /* 0x000ee80000100800 */
[----:B--2---:R-:W-:Y:S04]  /*84780*/  STL.64 [R1+0x6150], R46 ;  /* 0x0061502e01007387 */ /* 0x004fe80000100a00 */
[----:B---3--:R-:W-:Y:S04]  /*84790*/  STL.64 [R1+0x6148], R44 ;  /* 0x0061482c01007387 */ /* 0x008fe80000100a00 */
[----:B------:R-:W2:Y:S04]  /*847a0*/  LDL.LU R36, [R1+0x1a80] ;  /* 0x001a800001247983 */ /* 0x000ea80000300800 */
[----:B------:R-:W2:Y:S04]  /*847b0*/  LDL.LU R37, [R1+0x1a84] ;  /* 0x001a840001257983 */ /* 0x000ea80000300800 */
[----:B------:R-:W3:Y:S04]  /*847c0*/  LDL.LU R38, [R1+0x1a88] ;  /* 0x001a880001267983 */ /* 0x000ee80000300800 */
[----:B------:R-:W3:Y:S01]  /*847d0*/  LDL.LU R39, [R1+0x1a8c] ;  /* 0x001a8c0001277983 */ /* 0x000ee20000300800 */
[----:B0-----:R-:W-:-:S03]  /*847e0*/  IMAD.MOV.U32 R7, RZ, RZ, R0 ;  /* 0x000000ffff077224 */ /* 0x001fc600078e0000 */
[----:B---3--:R-:W-:Y:S04]  /*847f0*/  STL.64 [R1+0x6160], R38 ;  /* 0x0061602601007387 */ /* 0x008fe80000100a00 */
[----:B--2---:R0:W-:Y:S04]  /*84800*/  STL.64 [R1+0x6158], R36 ;  /* 0x0061582401007387 */ /* 0x0041e80000100a00 */
[----:B------:R-:W2:Y:S04]  /*84810*/  LDL R6, [R1+0x28] ;  /* 0x0000280001067983 */ /* 0x000ea80000100800 */
[----:B------:R-:W3:Y:S04]  /*84820*/  LDL.LU R0, [R1+0x627c] ;  /* 0x00627c0001007983 */ /* 0x000ee80000300800 */
[----:B------:R-:W3:Y:S04]  /*84830*/  LDL R4, [R1+0x30] ;  /* 0x0000300001047983 */ /* 0x000ee80000100800 */
[----:B------:R-:W3:Y:S04]  /*84840*/  LDL R5, [R1+0x34] ;  /* 0x0000340001057983 */ /* 0x000ee80000100800 */
[----:B--2---:R2:W-:Y:S04]  /*84850*/  STL.64 [R1+0x6170], R6 ;  /* 0x0061700601007387 */ /* 0x0045e80000100a00 */
[----:B---3--:R-:W-:Y:S04]  /*84860*/  STL.64 [R1+0x6168], R4 ;  /* 0x0061680401007387 */ /* 0x008fe80000100a00 */
[----:B------:R-:W3:Y:S04]  /*84870*/  LDL.LU R12, [R1+0x1aa0] ;  /* 0x001aa000010c7983 */ /* 0x000ee80000300800 */
[----:B------:R-:W3:Y:S04]  /*84880*/  LDL.LU R13, [R1+0x1aa4] ;  /* 0x001aa400010d7983 */ /* 0x000ee80000300800 */
[----:B------:R-:W2:Y:S04]  /*84890*/  LDL.LU R14, [R1+0x1aa8] ;  /* 0x001aa800010e7983 */ /* 0x000ea80000300800 */
[----:B------:R-:W2:Y:S01]  /*848a0*/  LDL.LU R15, [R1+0x1aac] ;  /* 0x001aac00010f7983 */ /* 0x000ea20000300800 */
[----:B------:R-:W-:-:S03]  /*848b0*/  IMAD.MOV.U32 R19, RZ, RZ, R0 ;  /* 0x000000ffff137224 */ /* 0x000fc600078e0000 */
[----:B--2---:R-:W-:Y:S04]  /*848c0*/  STL.64 [R1+0x6180], R14 ;  /* 0x0061800e01007387 */ /* 0x004fe80000100a00 */
[----:B---3--:R-:W-:Y:S04]  /*848d0*/  STL.64 [R1+0x6178], R12 ;  /* 0x0061780c01007387 */ /* 0x008fe80000100a00 */
[----:B------:R-:W2:Y:S04]  /*848e0*/  LDL R18, [R1+0x38] ;  /* 0x0000380001127983 */ /* 0x000ea80000100800 */
[----:B------:R-:W3:Y:S04]  /*848f0*/  LDL.LU R0, [R1+0x6278] ;  /* 0x0062780001007983 */ /* 0x000ee80000300800 */
[----:B------:R-:W2:Y:S04]  /*84900*/  LDL.LU R20, [R1+0x1ab0] ;  /* 0x001ab00001147983 */ /* 0x000ea80000300800 */
[----:B------:R-:W2:Y:S04]  /*84910*/  LDL.LU R21, [R1+0x1ab4] ;  /* 0x001ab40001157983 */ /* 0x000ea80000300800 */
[----:B------:R-:W2:Y:S04]  /*84920*/  LDL.LU R22, [R1+0x1ab8] ;  /* 0x001ab80001167983 */ /* 0x000ea80000300800 */
[----:B------:R-:W2:Y:S04]  /*84930*/  LDL.LU R23, [R1+0x1abc] ;  /* 0x001abc0001177983 */ /* 0x000ea80000300800 */
[----:B--2---:R-:W-:Y:S04]  /*84940*/  STL.64 [R1+0x6190], R22 ;  /* 0x0061901601007387 */ /* 0x004fe80000100a00 */
[----:B------:R2:W-:Y:S04]  /*84950*/  STL.64 [R1+0x6188], R20 ;  /* 0x0061881401007387 */ /* 0x0005e80000100a00 */
[----:B------:R-:W2:Y:S04]  /*84960*/  LDL.LU R24, [R1+0x1ac0] ;  /* 0x001ac00001187983 */ /* 0x000ea80000300800 */
[----:B------:R-:W2:Y:S04]  /*84970*/  LDL.LU R25, [R1+0x1ac4] ;  /* 0x001ac40001197983 */ /* 0x000ea80000300800 */
[----:B------:R-:W2:Y:S04]  /*84980*/  LDL.LU R26, [R1+0x1ac8] ;  /* 0x001ac800011a7983 */ /* 0x000ea80000300800 */
[----:B------:R-:W2:Y:S01]  /*84990*/  LDL.LU R27, [R1+0x1acc] ;  /* 0x001acc00011b7983 */ /* 0x000ea20000300800 */
[----:B---3--:R-:W-:-:S03]  /*849a0*/  IMAD.MOV.U32 R35, RZ, RZ, R0 ;  /* 0x000000ffff237224 */ /* 0x008fc600078e0000 */
[----:B--2---:R2:W-:Y:S04]  /*849b0*/  STL.64 [R1+0x61a0], R26 ;  /* 0x0061a01a01007387 */ /* 0x0045e80000100a00 */
[----:B------:R-:W-:Y:S04]  /*849c0*/  STL.64 [R1+0x6198], R24 ;  /* 0x0061981801007387 */ /* 0x000fe80000100a00 */
[----:B------:R-:W3:Y:S04]  /*849d0*/  LDL R34, [R1+0x48] ;  /* 0x0000480001227983 */ /* 0x000ee80000100800 */
[----:B------:R-:W4:Y:S04]  /*849e0*/  LDL.LU R0, [R1+0x6274] ;  /* 0x0062740001007983 */ /* 0x000f280000300800 */
[----:B-1----:R-:W2:Y:S04]  /*849f0*/  LDL.LU R48, [R1+0x1ae0] ;  /* 0x001ae00001307983 */ /* 0x002ea80000300800 */
[----:B------:R-:W2:Y:S04]  /*84a00*/  LDL.LU R49, [R1+0x1ae4] ;  /* 0x001ae40001317983 */ /* 0x000ea80000300800 */
[----:B------:R-:W2:Y:S04]  /*84a10*/  LDL.LU R50, [R1+0x1ae8] ;  /* 0x001ae80001327983 */ /* 0x000ea80000300800 */
[----:B------:R-:W2:Y:S01]  /*84a20*/  LDL.LU R51, [R1+0x1aec] ;  /* 0x001aec0001337983 */ /* 0x000ea20000300800 */
[----:B----4-:R-:W-:-:S03]  /*84a30*/  IMAD.MOV.U32 R43, RZ, RZ, R0 ;  /* 0x000000ffff2b7224 */ /* 0x010fc600078e0000 */
[----:B--2---:R-:W-:Y:S04]  /*84a40*/  STL.64 [R1+0x61b0], R50 ;  /* 0x0061b03201007387 */ /* 0x004fe80000100a00 */
[----:B------:R1:W-:Y:S04]  /*84a50*/  STL.64 [R1+0x61a8], R48 ;  /* 0x0061a83001007387 */ /* 0x0003e80000100a00 */
[----:B------:R-:W2:Y:S04]  /*84a60*/  LDL R42, [R1+0x58] ;  /* 0x00005800012a7983 */ /* 0x000ea80000100800 */
[----:B------:R-:W4:Y:S04]  /*84a70*/  LDL.LU R0, [R1+0x6270] ;  /* 0x0062700001007983 */ /* 0x000f280000300800 */
[----:B0-----:R-:W2:Y:S04]  /*84a80*/  LDL.LU R36, [R1+0x1b00] ;  /* 0x001b000001247983 */ /* 0x001ea80000300800 */
        /* <DEDUP_REMOVED lines=21> */
[----:B--2---:R-:W-:Y:S04]  /*84be0*/  STL.64 [R1+0x61e0], R50 ;  /* 0x0061e03201007387 */ /* 0x004fe80000100a00 */
[----:B------:R-:W-:Y:S04]  /*84bf0*/  STL.64 [R1+0x61d8], R48 ;  /* 0x0061d83001007387 */ /* 0x000fe80000100a00 */
[----:B0-----:R-:W2:Y:S04]  /*84c00*/  LDL.LU R36, [R1+0x1b40] ;  /* 0x001b400001247983 */ /* 0x001ea80000300800 */
[----:B------:R-:W2:Y:S04]  /*84c10*/  LDL.LU R37, [R1+0x1b44] ;  /* 0x001b440001257983 */ /* 0x000ea80000300800 */
[----:B------:R-:W2:Y:S04]  /*84c20*/  LDL.LU R38, [R1+0x1b48] ;  /* 0x001b480001267983 */ /* 0x000ea80000300800 */
[----:B------:R-:W2:Y:S01]  /*84c30*/  LDL.LU R39, [R1+0x1b4c] ;  /* 0x001b4c0001277983 */ /* 0x000ea20000300800 */
[----:B------:R-:W-:-:S03]  /*84c40*/  IMAD.MOV.U32 R21, RZ, RZ, R0 ;  /* 0x000000ffff157224 */ /* 0x000fc600078e0000 */
[----:B--2---:R-:W-:Y:S04]  /*84c50*/  STL.64 [R1+0x61f0], R38 ;  /* 0x0061f02601007387 */ /* 0x004fe80000100a00 */
[----:B------:R0:W-:Y:S04]  /*84c60*/  STL.64 [R1+0x61e8], R36 ;  /* 0x0061e82401007387 */ /* 0x0001e80000100a00 */
[----:B------:R-:W2:Y:S04]  /*84c70*/  LDL R22, [R1+0x88] ;  /* 0x0000880001167983 */ /* 0x000ea80000100800 */
[----:B------:R-:W2:Y:S04]  /*84c80*/  LDL R23, [R1+0x8c] ;  /* 0x00008c0001177983 */ /* 0x000ea80000100800 */
[----:B------:R-:W3:Y:S04]  /*84c90*/  LDL R20, [R1+0x90] ;  /* 0x0000900001147983 */ /* 0x000ee80000100800 */
[----:B------:R-:W4:Y:S04]  /*84ca0*/  LDL.LU R0, [R1+0x6264] ;  /* 0x0062640001007983 */ /* 0x000f280000300800 */
[----:B--2---:R1:W-:Y:S04]  /*84cb0*/  STL.64 [R1+0x6200], R22 ;  /* 0x0062001601007387 */ /* 0x0043e80000100a00 */
[----:B---3--:R-:W-:Y:S04]  /*84cc0*/  STL.64 [R1+0x61f8], R20 ;  /* 0x0061f81401007387 */ /* 0x008fe80000100a00 */
[----:B0-----:R-:W2:Y:S04]  /*84cd0*/  LDL.LU R36, [R1+0x1b60] ;  /* 0x001b600001247983 */ /* 0x001ea80000300800 */
[----:B------:R-:W2:Y:S04]  /*84ce0*/  LDL.LU R37, [R1+0x1b64] ;  /* 0x001b640001257983 */ /* 0x000ea80000300800 */
[----:B------:R-:W3:Y:S04]  /*84cf0*/  LDL.LU R38, [R1+0x1b68] ;  /* 0x001b680001267983 */ /* 0x000ee80000300800 */
[----:B------:R-:W3:Y:S04]  /*84d00*/  LDL.LU R39, [R1+0x1b6c] ;  /* 0x001b6c0001277983 */ /* 0x000ee80000300800 */
[----:B---3--:R-:W-:Y:S04]  /*84d10*/  STL.64 [R1+0x6210], R38 ;  /* 0x0062102601007387 */ /* 0x008fe80000100a00 */
[----:B--2---:R0:W-:Y:S04]  /*84d20*/  STL.64 [R1+0x6208], R36 ;  /* 0x0062082401007387 */ /* 0x0041e80000100a00 */
[----:B-1----:R-:W2:Y:S04]  /*84d30*/  LDL R22, [R1+0x98] ;  /* 0x0000980001167983 */ /* 0x002ea80000100800 */
[----:B------:R-:W2:Y:S04]  /*84d40*/  LDL R23, [R1+0x9c] ;  /* 0x00009c0001177983 */ /* 0x000ea80000100800 */
[----:B--2---:R-:W-:Y:S04]  /*84d50*/  STL.64 [R1+0x6218], R22 ;  /* 0x0062181601007387 */ /* 0x004fe80000100a00 */
[----:B0-----:R-:W2:Y:S04]  /*84d60*/  LDL.LU R36, [R1+0x1b70] ;  /* 0x001b700001247983 */ /* 0x001ea80000300800 */
[----:B------:R-:W2:Y:S04]  /*84d70*/  LDL.LU R37, [R1+0x1b74] ;  /* 0x001b740001257983 */ /* 0x000ea80000300800 */
[----:B------:R-:W3:Y:S04]  /*84d80*/  LDL.LU R38, [R1+0x1b78] ;  /* 0x001b780001267983 */ /* 0x000ee80000300800 */
[----:B------:R-:W3:Y:S01]  /*84d90*/  LDL.LU R39, [R1+0x1b7c] ;  /* 0x001b7c0001277983 */ /* 0x000ee20000300800 */
[----:B----4-:R-:W-:-:S03]  /*84da0*/  IMAD.MOV.U32 R21, RZ, RZ, R0 ;  /* 0x000000ffff157224 */ /* 0x010fc600078e0000 */
[----:B---3--:R-:W-:Y:S04]  /*84db0*/  STL.64 [R1+0x6228], R38 ;  /* 0x0062282601007387 */ /* 0x008fe80000100a00 */
[----:B--2---:R0:W-:Y:S04]  /*84dc0*/  STL.64 [R1+0x6220], R36 ;  /* 0x0062202401007387 */ /* 0x0041e80000100a00 */
[----:B------:R-:W2:Y:S04]  /*84dd0*/  LDL R20, [R1+0xa0] ;  /* 0x0000a00001147983 */ /* 0x000ea80000100800 */
[----:B------:R-:W3:Y:S04]  /*84de0*/  LDL.LU R0, [R1+0x6260] ;  /* 0x0062600001007983 */ /* 0x000ee80000300800 */
[----:B--2---:R1:W-:Y:S04]  /*84df0*/  STL.64 [R1+0x6230], R20 ;  /* 0x0062301401007387 */ /* 0x0043e80000100a00 */
[----:B0-----:R-:W2:Y:S04]  /*84e00*/  LDL.LU R36, [R1+0x1b80] ;  /* 0x001b800001247983 */ /* 0x001ea80000300800 */
[----:B------:R-:W2:Y:S04]  /*84e10*/  LDL.LU R37, [R1+0x1b84] ;  /* 0x001b840001257983 */ /* 0x000ea80000300800 */
[----:B------:R-:W4:Y:S04]  /*84e20*/  LDL.LU R38, [R1+0x1b88] ;  /* 0x001b880001267983 */ /* 0x000f280000300800 */
[----:B------:R-:W4:Y:S04]  /*84e30*/  LDL.LU R39, [R1+0x1b8c] ;  /* 0x001b8c0001277983 */ /* 0x000f280000300800 */
[----:B----4-:R-:W-:Y:S04]  /*84e40*/  STL.64 [R1+0x6240], R38 ;  /* 0x0062402601007387 */ /* 0x010fe80000100a00 */
[----:B--2---:R0:W-:Y:S04]  /*84e50*/  STL.64 [R1+0x6238], R36 ;  /* 0x0062382401007387 */ /* 0x0041e80000100a00 */
[----:B------:R-:W2:Y:S04]  /*84e60*/  LDL R22, [R1+0xa8] ;  /* 0x0000a80001167983 */ /* 0x000ea80000100800 */
[----:B------:R-:W2:Y:S04]  /*84e70*/  LDL R23, [R1+0xac] ;  /* 0x0000ac0001177983 */ /* 0x000ea80000100800 */
[----:B-1----:R-:W4:Y:S04]  /*84e80*/  LDL R20, [R1+0xb0] ;  /* 0x0000b00001147983 */ /* 0x002f280000100800 */
[----:B--2---:R-:W-:Y:S04]  /*84e90*/  STL.64 [R1+0x6248], R22 ;  /* 0x0062481601007387 */ /* 0x004fe80000100a00 */
[----:B0-----:R-:W2:Y:S04]  /*84ea0*/  LDL.LU R36, [R1+0x1b90] ;  /* 0x001b900001247983 */ /* 0x001ea80000300800 */
[----:B------:R-:W2:Y:S04]  /*84eb0*/  LDL.LU R37, [R1+0x1b94] ;  /* 0x001b940001257983 */ /* 0x000ea80000300800 */
[----:B------:R-:W2:Y:S04]  /*84ec0*/  LDL.LU R38, [R1+0x1b98] ;  /* 0x001b980001267983 */ /* 0x000ea80000300800 */
[----:B------:R-:W2:Y:S01]  /*84ed0*/  LDL.LU R39, [R1+0x1b9c] ;  /* 0x001b9c0001277983 */ /* 0x000ea20000300800 */
[----:B---3--:R-:W-:-:S03]  /*84ee0*/  IMAD.MOV.U32 R21, RZ, RZ, R0 ;  /* 0x000000ffff157224 */ /* 0x008fc600078e0000 */
[----:B--2---:R-:W-:Y:S04]  /*84ef0*/  STL.64 [R1+0x6258], R38 ;  /* 0x0062582601007387 */ /* 0x004fe80000100a00 */
[----:B------:R0:W-:Y:S04]  /*84f00*/  STL.64 [R1+0x6250], R36 ;  /* 0x0062502401007387 */ /* 0x0001e80000100a00 */
        /* <DEDUP_REMOVED lines=8> */
[----:B------:R-:W3:Y:S04]  /*84f90*/  LDL.64 R24, [R1+0x80] ;  /* 0x0000800001187983 */ /* 0x000ee80000100a00 */
[----:B------:R-:W2:Y:S04]  /*84fa0*/  LDL.64 R4, [R1+0x70] ;  /* 0x0000700001047983 */ /* 0x000ea80000100a00 */
[----:B------:R-:W2:Y:S04]  /*84fb0*/  LDL.LU R12, [R1+0x1b10] ;  /* 0x001b1000010c7983 */ /* 0x000ea80000300800 */
[----:B------:R-:W2:Y:S04]  /*84fc0*/  LDL.LU R13, [R1+0x1b14] ;  /* 0x001b1400010d7983 */ /* 0x000ea80000300800 */
[----:B------:R-:W2:Y:S04]  /*84fd0*/  LDL.LU R14, [R1+0x1b18] ;  /* 0x001b1800010e7983 */ /* 0x000ea80000300800 */
[----:B------:R-:W2:Y:S04]  /*84fe0*/  LDL.LU R15, [R1+0x1b1c] ;  /* 0x001b1c00010f7983 */ /* 0x000ea80000300800 */
        /* <DEDUP_REMOVED lines=19> */
[----:B----4-:R-:W-:Y:S03]  /*85120*/  HMMA.16816.F32 R20, R28, R20, R36 ;  /* 0x000000141c14723c */ /* 0x010fe60000001824 */
[----:B------:R-:W4:Y:S04]  /*85130*/  LDL.LU.64 R38, [R1+0x6258] ;  /* 0x0062580001267983 */ /* 0x000f280000300a00 */
[----:B------:R-:W4:-:S12]  /*85140*/  LDL.LU.64 R36, [R1+0x6250] ;  /* 0x0062500001247983 */ /* 0x000f180000300a00 */
[----:B------:R-:W-:Y:S04]  /*85150*/  STL.64 [R1+0x1ba0], R20 ;  /* 0x001ba01401007387 */ /* 0x000fe80000100a00 */
[----:B------:R0:W-:Y:S04]  /*85160*/  STL.64 [R1+0x1ba8], R22 ;  /* 0x001ba81601007387 */ /* 0x0001e80000100a00 */
[----:B0-----:R-:W4:Y:S02]  /*85170*/  LDL.LU.64 R22, [R1+0x6248] ;  /* 0x0062480001167983 */ /* 0x001f240000300a00 */
[----:B----4-:R-:W-:Y:S02]  /*85180*/  HMMA.16816.F32 R20, R28, R22, R36 ;  /* 0x000000161c14723c */ /* 0x010fe40000001824 */
[----:B------:R-:W4:Y:S04]  /*85190*/  LDL.LU.64 R38, [R1+0x6240] ;  /* 0x0062400001267983 */ /* 0x000f280000300a00 */
[----:B------:R-:W4:-:S13]  /*851a0*/  LDL.LU.64 R36, [R1+0x6238] ;  /* 0x0062380001247983 */ /* 0x000f1a0000300a00 */
[----:B------:R0:W-:Y:S04]  /*851b0*/  STL.64 [R1+0x1b90], R20 ;  /* 0x001b901401007387 */ /* 0x0001e80000100a00 */
[----:B------:R4:W-:Y:S04]  /*851c0*/  STL.64 [R1+0x1b98], R22 ;  /* 0x001b981601007387 */ /* 0x0009e80000100a00 */
[----:B0-----:R-:W4:Y:S02]  /*851d0*/  LDL.LU.64 R20, [R1+0x6230] ;  /* 0x0062300001147983 */ /* 0x001f240000300a00 */
[----:B----4-:R-:W-:Y:S02]  /*851e0*/  HMMA.16816.F32 R20, R28, R20, R36 ;  /* 0x000000141c14723c */ /* 0x010fe40000001824 */
[----:B------:R-:W4:Y:S04]  /*851f0*/  LDL.LU.64 R38, [R1+0x6228] ;  /* 0x0062280001267983 */ /* 0x000f280000300a00 */
[----:B------:R-:W4:-:S13]  /*85200*/  LDL.LU.64 R36, [R1+0x6220] ;  /* 0x0062200001247983 */ /* 0x000f1a0000300a00 */
[----:B------:R-:W-:Y:S04]  /*85210*/  STL.64 [R1+0x1b80], R20 ;  /* 0x001b801401007387 */ /* 0x000fe80000100a00 */
[----:B------:R0:W-:Y:S04]  /*85220*/  STL.64 [R1+0x1b88], R22 ;  /* 0x001b881601007387 */ /* 0x0001e80000100a00 */
[----:B0-----:R-:W4:Y:S02]  /*85230*/  LDL.LU.64 R22, [R1+0x6218] ;  /* 0x0062180001167983 */ /* 0x001f240000300a00 */
[----:B----4-:R-:W-:Y:S02]  /*85240*/  HMMA.16816.F32 R20, R28, R22, R36 ;  /* 0x000000161c14723c */ /* 0x010fe40000001824 */
[----:B------:R-:W4:Y:S04]  /*85250*/  LDL.LU.64 R38, [R1+0x6210] ;  /* 0x0062100001267983 */ /* 0x000f280000300a00 */
[----:B------:R-:W4:-:S13]  /*85260*/  LDL.LU.64 R36, [R1+0x6208] ;  /* 0x0062080001247983 */ /* 0x000f1a0000300a00 */
        /* <DEDUP_REMOVED lines=8> */
[----:B0-----:R-:W4:Y:S04]  /*852f0*/  LDL.LU.64 R38, [R1+0x61f0] ;  /* 0x0061f00001267983 */ /* 0x001f280000300a00 */
        /* <DEDUP_REMOVED lines=8> */
[----:B---3--:R-:W-:Y:S01]  /*85380*/  IMAD.MOV.U32 R0, RZ, RZ, R25 ;  /* 0x000000ffff007224 */ /* 0x008fe200078e0019 */
[----:B----4-:R-:W-:-:S15]  /*85390*/  HMMA.16816.F32 R36, R28, R24, R36 ;  /* 0x000000181c24723c */ /* 0x010fde0000001824 */
[----:B------:R-:W-:-:S04]  /*853a0*/  NOP ;  /* 0x0000000000007918 */ /* 0x000fc80000000000 */
[----:B------:R-:W-:Y:S04]  /*853b0*/  STL.64 [R1+0x1b40], R36 ;  /* 0x001b402401007387 */ /* 0x000fe80000100a00 */
[----:B------:R0:W-:Y:S04]  /*853c0*/  STL.64 [R1+0x1b48], R38 ;  /* 0x001b482601007387 */ /* 0x0001e80000100a00 */
[----:B0-----:R-:W3:Y:S04]  /*853d0*/  LDL.LU.64 R38, [R1+0x61c0] ;  /* 0x0061c00001267983 */ /* 0x001ee80000300a00 */
[----:B------:R-:W3:Y:S04]  /*853e0*/  LDL.LU.64 R36, [R1+0x61b8] ;  /* 0x0061b80001247983 */ /* 0x000ee80000300a00 */
[----:B------:R0:W-:Y:S01]  /*853f0*/  STL [R1+0x6018], R0 ;  /* 0x0060180001007387 */ /* 0x0001e20000100800 */
[C---:B--2---:R-:W-:Y:S03]  /*85400*/  HMMA.16816.F32 R24, R28.reuse, R26, R48 ;  /* 0x0000001a1c18723c */ /* 0x044fe60000001830 */
[----:B------:R-:W2:Y:S04]  /*85410*/  LDL.LU.64 R50, [R1+0x61b0] ;  /* 0x0061b00001327983 */ /* 0x000ea80000300a00 */
[----:B------:R-:W2:Y:S01]  /*85420*/  LDL.LU.64 R48, [R1+0x61a8] ;  /* 0x0061a80001307983 */ /* 0x000ea20000300a00 */
[----:B------:R-:W-:Y:S01]  /*85430*/  HMMA.16816.F32 R20, R28, R4, R20 ;  /* 0x000000041c14723c */ /* 0x000fe20000001814 */
[----:B0-----:R-:W-:-:S07]  /*85440*/  IMAD.MOV.U32 R0, RZ, RZ, R5 ;  /* 0x000000ffff007224 */ /* 0x001fce00078e0005 */
[----:B------:R-:W-:Y:S03]  /*85450*/  HMMA.16816.F32 R4, R28, R6, R12 ;  /* 0x000000061c04723c */ /* 0x000fe6000000180c */
[----:B------:R-:W-:Y:S04]  /*85460*/  STL.64 [R1+0x1b30], R24 ;  /* 0x001b301801007387 */ /* 0x000fe80000100a00 */
[----:B------:R0:W-:Y:S04]  /*85470*/  STL.64 [R1+0x1b38], R26 ;  /* 0x001b381a01007387 */ /* 0x0001e80000100a00 */
[----:B0-----:R-:W4:Y:S04]  /*85480*/  LDL.LU.64 R26, [R1+0x61a0] ;  /* 0x0061a000011a7983 */ /* 0x001f280000300a00 */
[----:B------:R-:W4:Y:S04]  /*85490*/  LDL.LU.64 R24, [R1+0x6198] ;  /* 0x0061980001187983 */ /* 0x000f280000300a00 */
[----:B------:R-:W-:Y:S04]  /*854a0*/  STL.64 [R1+0x1b20], R20 ;  /* 0x001b201401007387 */ /* 0x000fe80000100a00 */
[----:B------:R0:W-:Y:S04]  /*854b0*/  STL.64 [R1+0x1b28], R22 ;  /* 0x001b281601007387 */ /* 0x0001e80000100a00 */
[----:B0-----:R-:W4:Y:S04]  /*854c0*/  LDL.LU.64 R22, [R1+0x6190] ;  /* 0x0061900001167983 */ /* 0x001f280000300a00 */
[----:B------:R-:W4:Y:S04]  /*854d0*/  LDL.LU.64 R20, [R1+0x6188] ;  /* 0x0061880001147983 */ /* 0x000f280000300a00 */
[----:B------:R0:W-:Y:S04]  /*854e0*/  STL [R1+0x601c], R0 ;  /* 0x00601c0001007387 */ /* 0x0001e80000100800 */
[----:B------:R-:W4:Y:S04]  /*854f0*/  LDL.LU.64 R14, [R1+0x6180] ;  /* 0x00618000010e7983 */ /* 0x000f280000300a00 */
[----:B------:R-:W4:Y:S04]  /*85500*/  LDL.LU.64 R12, [R1+0x6178] ;  /* 0x00617800010c7983 */ /* 0x000f280000300a00 */
[----:B------:R-:W-:Y:S04]  /*85510*/  STL.64 [R1+0x1b10], R4 ;  /* 0x001b100401007387 */ /* 0x000fe80000100a00 */
[----:B------:R1:W-:Y:S01]  /*85520*/  STL.64 [R1+0x1b18], R6 ;  /* 0x001b180601007387 */ /* 0x0003e20000100a00 */
[----:B0-----:R-:W-:-:S03]  /*85530*/  IMAD.MOV.U32 R0, RZ, RZ, R41 ;  /* 0x000000ffff007224 */ /* 0x001fc600078e0029 */
[----:B-1----:R-:W4:Y:S04]  /*85540*/  LDL.LU.64 R6, [R1+0x6170] ;  /* 0x0061700001067983 */ /* 0x002f280000300a00 */
[----:B------:R-:W4:Y:S01]  /*85550*/  LDL.LU.64 R4, [R1+0x6168] ;  /* 0x0061680001047983 */ /* 0x000f220000300a00 */
[C---:B---3--:R-:W-:Y:S08]  /*85560*/  HMMA.16816.F32 R36, R28.reuse, R40, R36 ;  /* 0x000000281c24723c */ /* 0x048ff00000001824 */
[C---:B------:R-:W-:Y:S08]  /*85570*/  HMMA.16816.F32 R40, R28.reuse, R42, R44 ;  /* 0x0000002a1c28723c */ /* 0x040ff0000000182c */
[----:B--2---:R-:W-:Y:S03]  /*85580*/  HMMA.16816.F32 R48, R28, R32, R48 ;  /* 0x000000201c30723c */ /* 0x004fe60000001830 */
[----:B------:R-:W-:Y:S04]  /*85590*/  STL.64 [R1+0x1b00], R36 ;  /* 0x001b002401007387 */ /* 0x000fe80000100a00 */
[----:B------:R0:W-:Y:S04]  /*855a0*/  STL.64 [R1+0x1b08], R38 ;  /* 0x001b082601007387 */ /* 0x0001e80000100a00 */
[----:B0-----:R-:W2:Y:S04]  /*855b0*/  LDL.LU.64 R38, [R1+0x6160] ;  /* 0x0061600001267983 */ /* 0x001ea80000300a00 */
[----:B------:R-:W2:Y:S04]  /*855c0*/  LDL.LU.64 R36, [R1+0x6158] ;  /* 0x0061580001247983 */ /* 0x000ea80000300a00 */
[----:B------:R0:W-:Y:S04]  /*855d0*/  STL [R1+0x6020], R0 ;  /* 0x0060200001007387 */ /* 0x0001e80000100800 */
[----:B------:R-:W3:Y:S04]  /*855e0*/  LDL.LU.64 R46, [R1+0x6150] ;  /* 0x00615000012e7983 */ /* 0x000ee80000300a00 */
[----:B------:R-:W2:Y:S04]  /*855f0*/  LDL.LU.64 R44, [R1+0x6148] ;  /* 0x00614800012c7983 */ /* 0x000ea80000300a00 */
[----:B------:R-:W-:Y:S04]  /*85600*/  STL.64 [R1+0x1af0], R40 ;  /* 0x001af02801007387 */ /* 0x000fe80000100a00 */
[----:B------:R1:W-:Y:S01]  /*85610*/  STL.64 [R1+0x1af8], R42 ;  /* 0x001af82a01007387 */ /* 0x0003e20000100a00 */
[----:B0-----:R-:W-:-:S03]  /*85620*/  IMAD.MOV.U32 R0, RZ, RZ, R33 ;  /* 0x000000ffff007224 */ /* 0x001fc600078e0021 */
[----:B-1----:R-:W3:Y:S04]  /*85630*/  LDL.LU.64 R42, [R1+0x6140] ;  /* 0x00614000012a7983 */ /* 0x002ee80000300a00 */
[----:B------:R-:W3:Y:S04]  /*85640*/  LDL.LU.64 R40, [R1+0x6138] ;  /* 0x0061380001287983 */ /* 0x000ee80000300a00 */
[----:B------:R-:W-:Y:S04]  /*85650*/  STL.64 [R1+0x1ae0], R48 ;  /* 0x001ae03001007387 */ /* 0x000fe80000100a00 */
[----:B------:R0:W-:Y:S01]  /*85660*/  STL.64 [R1+0x1ae8], R50 ;  /* 0x001ae83201007387 */ /* 0x0001e20000100a00 */
[C---:B------:R-:W-:Y:S03]  /*85670*/  HMMA.16816.F32 R32, R28.reuse, R34, R56 ;  /* 0x000000221c20723c */ /* 0x040fe60000001838 */
[----:B0-----:R-:W3:Y:S04]  /*85680*/  LDL.LU.64 R50, [R1+0x6130] ;  /* 0x0061300001327983 */ /* 0x001ee80000300a00 */
[----:B------:R-:W3:Y:S04]  /*85690*/  LDL.LU.64 R48, [R1+0x6128] ;  /* 0x0061280001307983 */ /* 0x000ee80000300a00 */
[----:B------:R0:W-:Y:S04]  /*856a0*/  STL [R1+0x6024], R0 ;  /* 0x0060240001007387 */ /* 0x0001e80000100800 */
[----:B------:R-:W3:Y:S04]  /*856b0*/  LDL.LU.64 R58, [R1+0x6120] ;  /* 0x00612000013a7983 */ /* 0x000ee80000300a00 */
[----:B------:R-:W3:Y:S01]  /*856c0*/  LDL.LU.64 R56, [R1+0x6118] ;  /* 0x0061180001387983 */ /* 0x000ee20000300a00 */
[C---:B----4-:R-:W-:Y:S08]  /*856d0*/  HMMA.16816.F32 R24, R28.reuse, R16, R24 ;  /* 0x000000101c18723c */ /* 0x050ff00000001818 */
[----:B------:R-:W-:Y:S01]  /*856e0*/  HMMA.16816.F32 R12, R28, R4, R12 ;  /* 0x000000041c0c723c */ /* 0x000fe2000000180c */
[----:B0-----:R-:W-:-:S07]  /*856f0*/  IMAD.MOV.U32 R0, RZ, RZ, R17 ;  /* 0x000000ffff007224 */ /* 0x001fce00078e0011 */
[C---:B------:R-:W-:Y:S08]  /*85700*/  HMMA.16816.F32 R16, R28.reuse, R18, R20 ;  /* 0x000000121c10723c */ /* 0x040ff00000001814 */
        /* <DEDUP_REMOVED lines=9> */
[----:B------:R-:W-:Y:S04]  /*857a0*/  STL.64 [R1+0x1a90], R8 ;  /* 0x001a900801007387 */ /* 0x000fe80000100a00 */
[----:B------:R0:W-:Y:S01]  /*857b0*/  STL.64 [R1+0x1a98], R10 ;  /* 0x001a980a01007387 */ /* 0x0001e20000100a00 */
[C---:B--2---:R-:W-:Y:S08]  /*857c0*/  HMMA.16816.F32 R4, R28.reuse, R44, R36 ;  /* 0x0000002c1c04723c */ /* 0x044ff00000001824 */
[C---:B---3--:R-:W-:Y:S11]  /*857d0*/  HMMA.16816.F32 R12, R28.reuse, R46, R40 ;  /* 0x0000002e1c0c723c */ /* 0x048ff60000001828 */
[----:B------:R-:W-:Y:S04]  /*857e0*/  STL.64 [R1+0x1a80], R4 ;  /* 0x001a800401007387 */ /* 0x000fe80000100a00 */
[----:B------:R1:W-:Y:S01]  /*857f0*/  STL.64 [R1+0x1a88], R6 ;  /* 0x001a880601007387 */ /* 0x0003e20000100a00 */
[C---:B0-----:R-:W-:Y:S08]  /*85800*/  HMMA.16816.F32 R8, R28.reuse, R56, R48 ;  /* 0x000000381c08723c */ /* 0x041ff00000001830 */
[C---:B-1----:R-:W-:Y:S01]  /*85810*/  HMMA.16816.F32 R4, R28.reuse, R58, R52 ;  /* 0x0000003a1c04723c */ /* 0x042fe20000001834 */
[----:B------:R-:W-:Y:S04]  /*85820*/  STL.64 [R1+0x1a70], R12 ;  /* 0x001a700c01007387 */ /* 0x000fe80000100a00 */
[----:B------:R-:W-:Y:S04]  /*85830*/  STL.64 [R1+0x1a78], R14 ;  /* 0x001a780e01007387 */ /* 0x000fe80000100a00 */
[----:B------:R-:W2:Y:S04]  /*85840*/  LDL.LU R16, [R1+0x1970] ;  /* 0x0019700001107983 */ /* 0x000ea80000300800 */
[----:B------:R-:W-:Y:S04]  /*85850*/  STL.64 [R1+0x1a60], R8 ;  /* 0x001a600801007387 */ /* 0x000fe80000100a00 */
[----:B------:R-:W-:Y:S04]  /*85860*/  STL.64 [R1+0x1a68], R10 ;  /* 0x001a680a01007387 */ /* 0x000fe80000100a00 */
[----:B------:R-:W-:Y:S04]  /*85870*/  STL.64 [R1+0x1a50], R4 ;  /* 0x001a500401007387 */ /* 0x000fe80000100a00 */
[----:B------:R-:W-:Y:S04]  /*85880*/  STL.64 [R1+0x1a58], R6 ;  /* 0x001a580601007387 */ /* 0x000fe80000100a00 */
[----:B------:R-:W2:Y:S04]  /*85890*/  LDL.LU R17, [R1+0x1974] ;  /* 0x0019740001117983 */ /* 0x000ea80000300800 */
[----:B------:R-:W3:Y:S04]  /*858a0*/  LDL.LU R18, [R1+0x1978] ;  /* 0x0019780001127983 */ /* 0x000ee80000300800 */
[----:B------:R-:W3:Y:S04]  /*858b0*/  LDL.LU R19, [R1+0x197c] ;  /* 0x00197c0001137983 */ /* 0x000ee80000300800 */
        /* <DEDUP_REMOVED lines=14> */
[----:B------:R-:W2:Y:S04]  /*859a0*/  LDL R34, [R1] ;  /* 0x0000000001227983 */ /* 0x000ea80000100800 */
[----:B------:R-:W2:Y:S04]  /*859b0*/  LDL R35, [R1+0x4] ;  /* 0x0000040001237983 */ /* 0x000ea80000100800 */
        /* <DEDUP_REMOVED lines=36> */
[C---:B----4-:R-:W-:Y:S08]  /*85c00*/  HMMA.16816.F32 R56, R28.reuse, R60, R56 ;  /* 0x0000003c1c38723c */ /* 0x050ff00000001838 */
[----:B--2---:R-:W-:Y:S01]  /*85c10*/  HMMA.16816.F32 R32, R28, R34, R16 ;  /* 0x000000221c20723c */ /* 0x004fe20000001810 */
[----:B------:R-:W2:Y:S04]  /*85c20*/  LDL.LU.64 R18, [R1+0x6110] ;  /* 0x0061100001127983 */ /* 0x000ea80000300a00 */
[----:B------:R-:W2:-:S14]  /*85c30*/  LDL.LU.64 R16, [R1+0x6108] ;  /* 0x0061080001107983 */ /* 0x000e9c0000300a00 */
        /* <DEDUP_REMOVED lines=8> */
[----:B------:R-:W-:Y:S01]  /*85cc0*/  STL.64 [R1+0x6008], R60 ;  /* 0x0060083c01007387 */ /* 0x000fe20000100a00 */
        /* <DEDUP_REMOVED lines=12> */
[----:B0-----:R-:W4:Y:S04]  /*85d90*/  LDL.LU R56, [R1+0x19a0] ;  /* 0x0019a00001387983 */ /* 0x001f280000300800 */
[----:B------:R-:W4:Y:S04]  /*85da0*/  LDL.LU R57, [R1+0x19a4] ;  /* 0x0019a40001397983 */ /* 0x000f280000300800 */
[----:B------:R-:W4:Y:S04]  /*85db0*/  LDL.LU R58, [R1+0x19a8] ;  /* 0x0019a800013a7983 */ /* 0x000f280000300800 */
[----:B------:R-:W4:Y:S01]  /*85dc0*/  LDL.LU R59, [R1+0x19ac] ;  /* 0x0019ac00013b7983 */ /* 0x000f220000300800 */
        /* <DEDUP_REMOVED lines=31> */
[----:B------:R-:W2:Y:S01]  /*85fc0*/  LDL.LU R51, [R1+0x19cc] ;  /* 0x0019cc0001337983 */ /* 0x000ea20000300800 */
[C---:B------:R-:W-:Y:S08]  /*85fd0*/  HMMA.16816.F32 R20, R28.reuse, R38, R20 ;  /* 0x000000261c14723c */ /* 0x040ff00000001814 */
[C---:B------:R-:W-:Y:S08]  /*85fe0*/  HMMA.16816.F32 R16, R28.reuse, R36, R16 ;  /* 0x000000241c10723c */ /* 0x040ff00000001810 */
[C---:B----4-:R-:W-:Y:S08]  /*85ff0*/  HMMA.16816.F32 R12, R28.reuse, R34, R12 ;  /* 0x000000221c0c723c */ /* 0x050ff0000000180c */
[C---:B------:R-:W-:Y:S08]  /*86000*/  HMMA.16816.F32 R8, R28.reuse, R2, R8 ;  /* 0x000000021c08723c */ /* 0x040ff00000001808 */
[C---:B---3--:R-:W-:Y:S08]  /*86010*/  HMMA.16816.F32 R24, R28.reuse, R40, R24 ;  /* 0x000000281c18723c */ /* 0x048ff00000001818 */
[----:B--2---:R-:W-:-:S15]  /*86020*/  HMMA.16816.F32 R48, R28, R46, R48 ;  /* 0x0000002e1c30723c */ /* 0x004fde0000001830 */
[----:B------:R-:W-:-:S04]  /*86030*/  NOP ;  /* 0x0000000000007918 */ /* 0x000fc80000000000 */
[----:B------:R-:W-:Y:S04]  /*86040*/  STL.64 [R1+0x19c0], R48 ;  /* 0x0019c03001007387 */ /* 0x000fe80000100a00 */
[----:B------:R0:W-:Y:S04]  /*86050*/  STL.64 [R1+0x19c8], R50 ;  /* 0x0019c83201007387 */ /* 0x0001e80000100a00 */
[----:B------:R-:W-:Y:S04]  /*86060*/  STL.64 [R1+0x5ef0], R46 ;  /* 0x005ef02e01007387 */ /* 0x000fe80000100a00 */
[----:B------:R1:W-:Y:S01]  /*86070*/  STL.64 [R1+0x5ee8], R44 ;  /* 0x005ee82c01007387 */ /* 0x0003e20000100a00 */
[C---:B0-----:R-:W-:Y:S08]  /*86080*/  HMMA.16816.F32 R48, R28.reuse, R44, R52 ;  /* 0x0000002c1c30723c */ /* 0x041ff00000001834 */
[C---:B-1----:R-:W-:Y:S11]  /*86090*/  HMMA.16816.F32 R44, R28.reuse, R42, R56 ;  /* 0x0000002a1c2c723c */ /* 0x042ff60000001838 */
[----:B------:R-:W-:Y:S04]  /*860a0*/  STL.64 [R1+0x19b0], R48 ;  /* 0x0019b03001007387 */ /* 0x000fe80000100a00 */
        /* <DEDUP_REMOVED lines=17> */
[----:B0-----:R-:W3:Y:S04]  /*861c0*/  LDL.LU R44, [R1+0x1890] ;  /* 0x00189000012c7983 */ /* 0x001ee80000300800 */
[----:B------:R0:W-:Y:S04]  /*861d0*/  STL.64 [R1+0x1950], R8 ;  /* 0x0019500801007387 */ /* 0x0001e80000100a00 */
[----:B------:R4:W-:Y:S04]  /*861e0*/  STL.64 [R1+0x1958], R10 ;  /* 0x0019580a01007387 */ /* 0x0009e80000100a00 */
[----:B------:R-:W3:Y:S04]  /*861f0*/  LDL.LU R45, [R1+0x1894] ;  /* 0x00189400012d7983 */ /* 0x000ee80000300800 */
[----:B-1----:R-:W3:Y:S04]  /*86200*/  LDL.LU R46, [R1+0x1898] ;  /* 0x00189800012e7983 */ /* 0x002ee80000300800 */
[----:B------:R-:W3:Y:S04]  /*86210*/  LDL.LU R47, [R1+0x189c] ;  /* 0x00189c00012f7983 */ /* 0x000ee80000300800 */
[----:B--2---:R-:W2:Y:S04]  /*86220*/  LDL.LU R36, [R1+0x18b0] ;  /* 0x0018b00001247983 */ /* 0x004ea80000300800 */
[----:B------:R-:W2:Y:S04]  /*86230*/  LDL.LU R37, [R1+0x18b4] ;  /* 0x0018b40001257983 */ /* 0x000ea80000300800 */
[----:B------:R-:W2:Y:S04]  /*86240*/  LDL.LU R38, [R1+0x18b8] ;  /* 0x0018b80001267983 */ /* 0x000ea80000300800 */
[----:B------:R-:W2:Y:S04]  /*86250*/  LDL.LU R39, [R1+0x18bc] ;  /* 0x0018bc0001277983 */ /* 0x000ea80000300800 */
[----:B0-----:R-:W2:Y:S04]  /*86260*/  LDL.LU R8, [R1+0x1930] ;  /* 0x0019300001087983 */ /* 0x001ea80000300800 */
[----:B------:R-:W2:Y:S04]  /*86270*/  LDL.LU R9, [R1+0x1934] ;  /* 0x0019340001097983 */ /* 0x000ea80000300800 */
[----:B----4-:R-:W2:Y:S04]  /*86280*/  LDL.LU R10, [R1+0x1938] ;  /* 0x00193800010a7983 */ /* 0x010ea80000300800 */
[----:B------:R-:W2:Y:S04]  /*86290*/  LDL.LU R11, [R1+0x193c] ;  /* 0x00193c00010b7983 */ /* 0x000ea80000300800 */
        /* <DEDUP_REMOVED lines=36> */
[C---:B--2---:R-:W-:Y:S08]  /*864e0*/  HMMA.16816.F32 R8, R28.reuse, R6, R8 ;  /* 0x000000061c08723c */ /* 0x044ff00000001808 */
[----:B----4-:R-:W-:-:S15]  /*864f0*/  HMMA.16816.F32 R32, R28, R4, R32 ;  /* 0x000000041c20723c */ /* 0x010fde0000001820 */
[----:B------:R-:W-:-:S04]  /*86500*/  NOP ;  /* 0x0000000000007918 */ /* 0x000fc80000000000 */
        /* <DEDUP_REMOVED lines=46> */
[C---:B---3--:R-:W-:Y:S08]  /*867f0*/  HMMA.16816.F32 R8, R28.reuse, R18, R8 ;  /* 0x000000121c08723c */ /* 0x048ff00000001808 */
[----:B--2---:R-:W-:Y:S01]  /*86800*/  HMMA.16816.F32 R12, R28, R16, R12 ;  /* 0x000000101c0c723c */ /* 0x004fe2000000180c */
[----:B------:R-:W-:-:S15]  /*86810*/  STL.64 [R1+0x5e50], R18 ;  /* 0x005e501201007387 */ /* 0x000fde0000100a00 */
[----:B------:R-:W-:-:S03]  /*86820*/  NOP ;  /* 0x0000000000007918 */ /* 0x000fc60000000000 */
[----:B------:R-:W-:Y:S04]  /*86830*/  STL.64 [R1+0x18e0], R12 ;  /* 0x0018e00c01007387 */ /* 0x000fe80000100a00 */
[----:B------:R-:W-:Y:S04]  /*86840*/  STL.64 [R1+0x18e8], R14 ;  /* 0x0018e80e01007387 */ /* 0x000fe80000100a00 */
[----:B------:R-:W-:Y:S04]  /*86850*/  STL.64 [R1+0x5e48], R16 ;  /* 0x005e481001007387 */ /* 0x000fe80000100a00 */
[----:B------:R-:W-:Y:S04]  /*86860*/  STL.64 [R1+0x18d0], R8 ;  /* 0x0018d00801007387 */ /* 0x000fe80000100a00 */
[----:B------:R4:W-:Y:S02]  /*86870*/  STL.64 [R1+0x18d8], R10 ;  /* 0x0018d80a01007387 */ /* 0x0009e40000100a00 */
[C---:B----4-:R-:W-:Y:S08]  /*86880*/  HMMA.16816.F32 R8, R28.reuse, R20, R4 ;  /* 0x000000141c08723c */ /* 0x050ff00000001804 */
[C---:B------:R-:W-:Y:S01]  /*86890*/  HMMA.16816.F32 R4, R28.reuse, R22, R36 ;  /* 0x000000161c04723c */ /* 0x040fe20000001824 */
[----:B------:R-:W-:Y:S10]  /*868a0*/  STL.64 [R1+0x5e70], R22 ;  /* 0x005e701601007387 */ /* 0x000ff40000100a00 */
[----:B------:R-:W-:Y:S04]  /*868b0*/  STL.64 [R1+0x18c0], R8 ;  /* 0x0018c00801007387 */ /* 0x000fe80000100a00 */
[----:B------:R-:W-:Y:S04]  /*868c0*/  STL.64 [R1+0x18c8], R10 ;  /* 0x0018c80a01007387 */ /* 0x000fe80000100a00 */
[----:B------:R-:W-:Y:S04]  /*868d0*/  STL.64 [R1+0x5e68], R20 ;  /* 0x005e681401007387 */ /* 0x000fe80000100a00 */
[----:B------:R-:W-:Y:S04]  /*868e0*/  STL.64 [R1+0x18b0], R4 ;  /* 0x0018b00401007387 */ /* 0x000fe80000100a00 */
[----:B------:R0:W-:Y:S02]  /*868f0*/  STL.64 [R1+0x18b8], R6 ;  /* 0x0018b80601007387 */ /* 0x0001e40000100a00 */
[----:B0-----:R-:W-:Y:S02]  /*86900*/  HMMA.16816.F32 R4, R28, R24, R40 ;  /* 0x000000181c04723c */ /* 0x001fe40000001828 */
[----:B------:R-:W-:Y:S04]  /*86910*/  STL [R1+0x5dcc], R24 ;  /* 0x005dcc1801007387 */ /* 0x000fe80000100800 */
[----:B------:R-:W-:-:S13]  /*86920*/  STL [R1+0x5dc8], R25 ;  /* 0x005dc81901007387 */ /* 0x000fda0000100800 */
[----:B------:R-:W-:Y:S04]  /*86930*/  STL.64 [R1+0x18a0], R4 ;  /* 0x0018a00401007387 */ /* 0x000fe80000100a00 */
[----:B------:R0:W-:Y:S02]  /*86940*/  STL.64 [R1+0x18a8], R6 ;  /* 0x0018a80601007387 */ /* 0x0001e40000100a00 */
[----:B0-----:R-:W-:Y:S02]  /*86950*/  HMMA.16816.F32 R4, R28, R26, R44 ;  /* 0x0000001a1c04723c */ /* 0x001fe4000000182c */
[----:B------:R-:W-:Y:S04]  /*86960*/  STL [R1+0x5dd4], R26 ;  /* 0x005dd41a01007387 */ /* 0x000fe80000100800 */
[----:B------:R-:W-:-:S13]  /*86970*/  STL [R1+0x5dd0], R27 ;  /* 0x005dd01b01007387 */ /* 0x000fda0000100800 */
[----:B------:R-:W-:Y:S04]  /*86980*/  STL.64 [R1+0x1890], R4 ;  /* 0x0018900401007387 */ /* 0x000fe80000100a00 */
[----:B------:R0:W-:Y:S02]  /*86990*/  STL.64 [R1+0x1898], R6 ;  /* 0x0018980601007387 */ /* 0x0001e40000100a00 */
[----:B0-----:R-:W-:Y:S01]  /*869a0*/  HMMA.16816.F32 R4, R28, R32, R56 ;  /* 0x000000201c04723c */ /* 0x001fe20000001838 */
[----:B------:R-:W-:Y:S02]  /*869b0*/  IMAD R8, R61, 0x100, R60 ;  /* 0x000001003d087824 */ /* 0x000fe400078e023c */
[----:B------:R-:W2:-:S15]  /*869c0*/  LDL R60, [R1+0xf0] ;  /* 0x0000f000013c7983 */ /* 0x000e9e0000100800 */
[----:B------:R-:W-:Y:S01]  /*869d0*/  NOP ;  /* 0x0000000000007918 */ /* 0x000fe20000000000 */
[----:B------:R0:W-:Y:S04]  /*869e0*/  STL.64 [R1+0xc90], R4 ;  /* 0x000c900401007387 */ /* 0x0001e80000100a00 */
[----:B------:R1:W-:Y:S04]  /*869f0*/  STL.64 [R1+0xc98], R6 ;  /* 0x000c980601007387 */ /* 0x0003e80000100a00 */
[----:B------:R-:W2:Y:S04]  /*86a00*/  LDL R61, [R1+0xf4] ;  /* 0x0000f400013d7983 */ /* 0x000ea80000100800 */
[----:B------:R-:W3:Y:S04]  /*86a10*/  LDL.LU R12, [R1+0x1880] ;  /* 0x00188000010c7983 */ /* 0x000ee80000300800 */
[----:B------:R-:W3:Y:S04]  /*86a20*/  LDL.LU R13, [R1+0x1884] ;  /* 0x00188400010d7983 */ /* 0x000ee80000300800 */
[----:B------:R-:W3:Y:S04]  /*86a30*/  LDL.LU R14, [R1+0x1888] ;  /* 0x00188800010e7983 */ /* 0x000ee80000300800 */
[----:B------:R-:W3:Y:S04]  /*86a40*/  LDL.LU R15, [R1+0x188c] ;  /* 0x00188c00010f7983 */ /* 0x000ee80000300800 */
[----:B------:R-:W3:Y:S04]  /*86a50*/  LDL.64 R10, [R1+0x118] ;  /* 0x00011800010a7983 */ /* 0x000ee80000100a00 */
[----:B0-----:R-:W4:Y:S04]  /*86a60*/  LDL.LU R4, [R1+0x1870] ;  /* 0x0018700001047983 */ /* 0x001f280000300800 */
[----:B------:R-:W4:Y:S04]  /*86a70*/  LDL.LU R5, [R1+0x1874] ;  /* 0x0018740001057983 */ /* 0x000f280000300800 */
[----:B-1----:R-:W4:Y:S04]  /*86a80*/  LDL.LU R6, [R1+0x1878] ;  /* 0x0018780001067983 */ /* 0x002f280000300800 */
[----:B------:R-:W4:Y:S04]  /*86a90*/  LDL.LU R7, [R1+0x187c] ;  /* 0x00187c0001077983 */ /* 0x000f280000300800 */
[----:B------:R-:W4:Y:S04]  /*86aa0*/  LDL.64 R40, [R1+0x110] ;  /* 0x0001100001287983 */ /* 0x000f280000100a00 */
        /* <DEDUP_REMOVED lines=10> */
[----:B------:R-:W2:Y:S04]  /*86b50*/  LDL.64 R52, [R1+0x100] ;  /* 0x0001000001347983 */ /* 0x000ea80000100a00 */
[----:B------:R-:W2:Y:S01]  /*86b60*/  LDL.LU R48, [R1+0x1840] ;  /* 0x0018400001307983 */ /* 0x000ea20000300800 */
[----:B------:R-:W-:-:S03]  /*86b70*/  IMAD R17, R51, 0x100, R50 ;  /* 0x0000010033117824 */ /* 0x000fc600078e0232 */
[----:B------:R-:W2:Y:S04]  /*86b80*/  LDL.LU R49, [R1+0x1844] ;  /* 0x0018440001317983 */ /* 0x000ea80000300800 */
[----:B------:R-:W2:Y:S01]  /*86b90*/  LDL.LU R50, [R1+0x1848] ;  /* 0x0018480001327983 */ /* 0x000ea20000300800 */
[----:B------:R-:W-:-:S03]  /*86ba0*/  IMAD R9, R55, 0x100, R54 ;  /* 0x0000010037097824 */ /* 0x000fc600078e0236 */
[----:B------:R-:W2:Y:S04]  /*86bb0*/  LDL.LU R51, [R1+0x184c] ;  /* 0x00184c0001337983 */ /* 0x000ea80000300800 */
[----:B------:R-:W2:Y:S04]  /*86bc0*/  LDL.64 R54, [R1+0xf8] ;  /* 0x0000f80001367983 */ /* 0x000ea80000100a00 */
[----:B------:R-:W2:Y:S04]  /*86bd0*/  LDL.LU R56, [R1+0x1830] ;  /* 0x0018300001387983 */ /* 0x000ea80000300800 */
[----:B------:R-:W2:Y:S04]  /*86be0*/  LDL.LU R57, [R1+0x1834] ;  /* 0x0018340001397983 */ /* 0x000ea80000300800 */
[----:B------:R-:W2:Y:S04]  /*86bf0*/  LDL.LU R58, [R1+0x1838] ;  /* 0x00183800013a7983 */ /* 0x000ea80000300800 */
[----:B------:R-:W2:Y:S01]  /*86c00*/  LDL.LU R59, [R1+0x183c] ;  /* 0x00183c00013b7983 */ /* 0x000ea20000300800 */
[----:B------:R-:W-:-:S02]  /*86c10*/  F2FP.F16.E4M3.UNPACK_B R28, R17 ;  /* 0x00000011ff1c723e */ /* 0x000fc400020006ff */
[----:B------:R-:W-:Y:S02]  /*86c20*/  F2FP.F16.E4M3.UNPACK_B R29, R16 ;  /* 0x00000010ff1d723e */ /* 0x000fe400020006ff */
[----:B------:R-:W-:Y:S02]  /*86c30*/  F2FP.F16.E4M3.UNPACK_B R30, R9 ;  /* 0x00000009ff1e723e */ /* 0x000fe400020006ff */
[----:B------:R-:W-:Y:S01]  /*86c40*/  F2FP.F16.E4M3.UNPACK_B R31, R8 ;  /* 0x00000008ff1f723e */ /* 0x000fe200020006ff */
[----:B------:R-:W-:Y:S04]  /*86c50*/  STL [R1+0x5d9c], R32 ;  /* 0x005d9c2001007387 */ /* 0x000fe80000100800 */
[----:B------:R-:W-:Y:S02]  /*86c60*/  STL [R1+0x5d98], R33 ;  /* 0x005d982101007387 */ /* 0x000fe40000100800 */
[C---:B---3--:R-:W-:Y:S08]  /*86c70*/  HMMA.16816.F32 R12, R28.reuse, R10, R12 ;  /* 0x0000000a1c0c723c */ /* 0x048ff0000000180c */
[----:B----4-:R-:W-:Y:S01]  /*86c80*/  HMMA.16816.F32 R4, R28, R40, R4 ;  /* 0x000000281c04723c */ /* 0x010fe20000001804 */
[----:B------:R-:W-:-:S02]  /*86c90*/  IMAD.MOV.U32 R25, RZ, RZ, R11 ;  /* 0x000000ffff197224 */ /* 0x000fc400078e000b */
[----:B------:R-:W-:-:S08]  /*86ca0*/  IMAD.MOV.U32 R24, RZ, RZ, R10 ;  /* 0x000000ffff187224 */ /* 0x000fd000078e000a */
[----:B------:R-:W-:Y:S04]  /*86cb0*/  STL.64 [R1+0x1880], R12 ;  /* 0x0018800c01007387 */ /* 0x000fe80000100a00 */
[----:B------:R-:W-:Y:S04]  /*86cc0*/  STL.64 [R1+0x1888], R14 ;  /* 0x0018880e01007387 */ /* 0x000fe80000100a00 */
[----:B------:R-:W-:Y:S04]  /*86cd0*/  STL [R1+0x5ddc], R25 ;  /* 0x005ddc1901007387 */ /* 0x000fe80000100800 */
[----:B------:R-:W-:Y:S04]  /*86ce0*/  STL [R1+0x5dd8], R24 ;  /* 0x005dd81801007387 */ /* 0x000fe80000100800 */
[----:B------:R-:W-:Y:S04]  /*86cf0*/  STL.64 [R1+0x1870], R4 ;  /* 0x0018700401007387 */ /* 0x000fe80000100a00 */
[----:B------:R2:W-:Y:S02]  /*86d00*/  STL.64 [R1+0x1878], R6 ;  /* 0x0018780601007387 */ /* 0x0005e40000100a00 */
[----:B--2---:R-:W-:Y:S01]  /*86d10*/  HMMA.16816.F32 R4, R28, R42, R36 ;  /* 0x0000002a1c04723c */ /* 0x004fe20000001824 */
[----:B------:R-:W-:-:S02]  /*86d20*/  IMAD.MOV.U32 R32, RZ, RZ, R41 ;  /* 0x000000ffff207224 */ /* 0x000fc400078e0029 */
[----:B------:R-:W-:-:S03]  /*86d30*/  IMAD.MOV.U32 R33, RZ, RZ, R40 ;  /* 0x000000ffff217224 */ /* 0x000fc600078e0028 */
[----:B------:R-:W-:Y:S04]  /*86d40*/  STL [R1+0x5de4], R32 ;  /* 0x005de42001007387 */ /* 0x000fe80000100800 */
[----:B------:R-:W-:Y:S09]  /*86d50*/  STL [R1+0x5de0], R33 ;  /* 0x005de02101007387 */ /* 0x000ff20000100800 */
[----:B------:R-:W-:Y:S04]  /*86d60*/  STL.64 [R1+0x1860], R4 ;  /* 0x0018600401007387 */ /* 0x000fe80000100a00 */
[----:B------:R0:W-:Y:S02]  /*86d70*/  STL.64 [R1+0x1868], R6 ;  /* 0x0018680601007387 */ /* 0x0001e40000100a00 */
[----:B0-----:R-:W-:Y:S01]  /*86d80*/  HMMA.16816.F32 R4, R28, R52, R44 ;  /* 0x000000341c04723c */ /* 0x001fe2000000182c */
        /* <DEDUP_REMOVED lines=12> */
[----:B------:R0:W-:Y:S01]  /*86e50*/  STL.64 [R1+0x1848], R6 ;  /* 0x0018480601007387 */ /* 0x0001e20000100a00 */
[----:B------:R-:W-:Y:S01]  /*86e60*/  IMAD.MOV.U32 R33, RZ, RZ, R55 ;  /* 0x000000ffff217224 */ /* 0x000fe200078e0037 */
[----:B0-----:R-:W-:Y:S01]  /*86e70*/  HMMA.16816.F32 R4, R28, R60, R56 ;  /* 0x0000003c1c04723c */ /* 0x001fe20000001838 */
[----:B------:R-:W-:-:S03]  /*86e80*/  IMAD.MOV.U32 R32, RZ, RZ, R54 ;  /* 0x000000ffff207224 */ /* 0x000fc600078e0036 */
[----:B------:R-:W-:Y:S04]  /*86e90*/  STL [R1+0x5dfc], R33 ;  /* 0x005dfc2101007387 */ /* 0x000fe80000100800 */
[----:B------:R-:W-:Y:S04]  /*86ea0*/  STL [R1+0x5df8], R32 ;  /* 0x005df82001007387 */ /* 0x000fe80000100800 */
[----:B------:R-:W2:Y:S07]  /*86eb0*/  LDL.LU R16, [R1+0x1820] ;  /* 0x0018200001107983 */ /* 0x000eae0000300800 */
[----:B------:R0:W-:Y:S04]  /*86ec0*/  STL.64 [R1+0x1830], R4 ;  /* 0x0018300401007387 */ /* 0x0001e80000100a00 */
[----:B------:R1:W-:Y:S04]  /*86ed0*/  STL.64 [R1+0x1838], R6 ;  /* 0x0018380601007387 */ /* 0x0003e80000100a00 */
[----:B------:R-:W2:Y:S04]  /*86ee0*/  LDL.LU R17, [R1+0x1824] ;  /* 0x0018240001117983 */ /* 0x000ea80000300800 */
[----:B------:R-:W2:Y:S04]  /*86ef0*/  LDL.LU R18, [R1+0x1828] ;  /* 0x0018280001127983 */ /* 0x000ea80000300800 */
[----:B------:R-:W2:Y:S04]  /*86f00*/  LDL.LU R19, [R1+0x182c] ;  /* 0x00182c0001137983 */ /* 0x000ea80000300800 */
[----:B------:R-:W2:Y:S04]  /*86f10*/  LDL.64 R8, [R1+0xe8] ;  /* 0x0000e80001087983 */ /* 0x000ea80000100a00 */
        /* <DEDUP_REMOVED lines=29> */
[----:B------:R-:W4:Y:S01]  /*870f0*/  LDL.64 R60, [R1+0xb8] ;  /* 0x0000b800013c7983 */ /* 0x000f220000100a00 */
[C---:B--2---:R-:W-:Y:S08]  /*87100*/  HMMA.16816.F32 R16, R28.reuse, R8, R16 ;  /* 0x000000081c10723c */ /* 0x044ff00000001810 */
[----:B---3--:R-:W-:Y:S01]  /*87110*/  HMMA.16816.F32 R12, R28, R10, R12 ;  /* 0x0000000a1c0c723c */ /* 0x008fe2000000180c */
[----:B------:R-:W-:-:S07]  /*87120*/  IMAD.MOV.U32 R26, RZ, RZ, R9 ;  /* 0x000000ffff1a7224 */ /* 0x000fce00078e0009 */
[C---:B----4-:R-:W-:Y:S01]  /*87130*/  HMMA.16816.F32 R4, R28.reuse, R40, R4 ;  /* 0x000000281c04723c */ /* 0x050fe20000001804 */
[----:B------:R-:W-:Y:S02]  /*87140*/  IMAD.MOV.U32 R27, RZ, RZ, R8 ;  /* 0x000000ffff1b7224 */ /* 0x000fe400078e0008 */
[----:B------:R-:W-:Y:S02]  /*87150*/  IMAD.MOV.U32 R25, RZ, RZ, R11 ;  /* 0x000000ffff197224 */ /* 0x000fe400078e000b */
[----:B------:R-:W-:Y:S01]  /*87160*/  IMAD.MOV.U32 R24, RZ, RZ, R10 ;  /* 0x000000ffff187224 */ /* 0x000fe200078e000a */
        /* <DEDUP_REMOVED lines=33> */
[----:B------:R-:W-:Y:S02]  /*87380*/  IMAD.MOV.U32 R33, RZ, RZ, R55 ;  /* 0x000000ffff217224 */ /* 0x000fe400078e0037 */
[----:B------:R-:W-:Y:S02]  /*87390*/  IMAD.MOV.U32 R27, RZ, RZ, R60 ;  /* 0x000000ffff1b7224 */ /* 0x000fe400078e003c */
[----:B------:R-:W-:Y:S01]  /*873a0*/  IMAD.MOV.U32 R26, RZ, RZ, R61 ;  /* 0x000000ffff1a7224 */ /* 0x000fe200078e003d */
[----:B------:R-:W-:Y:S04]  /*873b0*/  STL.64 [R1+0x5e80], R34 ;  /* 0x005e802201007387 */ /* 0x000fe80000100a00 */
[----:B------:R-:W-:Y:S01]  /*873c0*/  STL.64 [R1+0x5e78], R32 ;  /* 0x005e782001007387 */ /* 0x000fe20000100a00 */
[----:B------:R-:W-:-:S06]  /*873d0*/  IMAD.MOV.U32 R59, RZ, RZ, R0 ;  /* 0x000000ffff3b7224 */ /* 0x000fcc00078e0000 */
[----:B------:R-:W-:Y:S04]  /*873e0*/  STL.64 [R1+0x17c0], R4 ;  /* 0x0017c00401007387 */ /* 0x000fe80000100a00 */
[----:B------:R0:W-:Y:S04]  /*873f0*/  STL.64 [R1+0x17c8], R6 ;  /* 0x0017c80601007387 */ /* 0x0001e80000100a00 */
[----:B------:R-:W-:Y:S04]  /*87400*/  STL.64 [R1+0x6010], R26 ;  /* 0x0060101a01007387 */ /* 0x000fe80000100a00 */
[----:B------:R-:W2:Y:S04]  /*87410*/  LDL R58, [R1+0x40] ;  /* 0x00004000013a7983 */ /* 0x000ea80000100800 */
[----:B------:R-:W3:Y:S04]  /*87420*/  LDL.LU R0, [R1+0x6024] ;  /* 0x0060240001007983 */ /* 0x000ee80000300800 */
[----:B------:R-:W4:Y:S04]  /*87430*/  LDL.LU R48, [R1+0x16e0] ;  /* 0x0016e00001307983 */ /* 0x000f280000300800 */
[----:B------:R-:W4:Y:S04]  /*87440*/  LDL.LU R49, [R1+0x16e4] ;  /* 0x0016e40001317983 */ /* 0x000f280000300800 */
[----:B------:R-:W2:Y:S04]  /*87450*/  LDL.LU R50, [R1+0x16e8] ;  /* 0x0016e80001327983 */ /* 0x000ea80000300800 */
[----:B------:R-:W2:Y:S01]  /*87460*/  LDL.LU R51, [R1+0x16ec] ;  /* 0x0016ec0001337983 */ /* 0x000ea20000300800 */
[----:B---3--:R-:W-:-:S03]  /*87470*/  IMAD.MOV.U32 R47, RZ, RZ, R0 ;  /* 0x000000ffff2f7224 */ /* 0x008fc600078e0000 */
[----:B--2---:R-:W-:Y:S04]  /*87480*/  STL.64 [R1+0x5f90], R50 ;  /* 0x005f903201007387 */ /* 0x004fe80000100a00 */
[----:B----4-:R1:W-:Y:S04]  /*87490*/  STL.64 [R1+0x5f88], R48 ;  /* 0x005f883001007387 */ /* 0x0103e80000100a00 */
[----:B------:R-:W2:Y:S04]  /*874a0*/  LDL R46, [R1+0x50] ;  /* 0x00005000012e7983 */ /* 0x000ea80000100800 */
[----:B------:R-:W0:Y:S04]  /*874b0*/  LDL.LU R0, [R1+0x6020] ;  /* 0x0060200001007983 */ /* 0x000e280000300800 */
        /* <DEDUP_REMOVED lines=9> */
[----:B------:R-:W2:Y:S01]  /*87550*/  LDL.LU R39, [R1+0x170c] ;  /* 0x00170c0001277983 */ /* 0x000ea20000300800 */
[----:B0-----:R-:W-:-:S03]  /*87560*/  IMAD.MOV.U32 R7, RZ, RZ, R0 ;  /* 0x000000ffff077224 */ /* 0x001fc600078e0000 */
[----:B--2---:R0:W-:Y:S04]  /*87570*/  STL.64 [R1+0x5fb0], R38 ;  /* 0x005fb02601007387 */ /* 0x0041e80000100a00 */
[----:B----4-:R-:W-:Y:S04]  /*87580*/  STL.64 [R1+0x5fa8], R36 ;  /* 0x005fa82401007387 */ /* 0x010fe80000100a00 */
        /* <DEDUP_REMOVED lines=8> */
[----:B------:R-:W-:Y:S04]  /*87610*/  STL.64 [R1+0x5fb8], R12 ;  /* 0x005fb80c01007387 */ /* 0x000fe80000100a00 */
[----:B------:R-:W2:Y:S04]  /*87620*/  LDL R18, [R1+0x70] ;  /* 0x0000700001127983 */ /* 0x000ea80000100800 */
[----:B------:R-:W4:Y:S04]  /*87630*/  LDL.LU R0, [R1+0x6018] ;  /* 0x0060180001007983 */ /* 0x000f280000300800 */
[----:B------:R-:W2:Y:S04]  /*87640*/  LDL.LU R32, [R1+0x1740] ;  /* 0x0017400001207983 */ /* 0x000ea80000300800 */
        /* <DEDUP_REMOVED lines=9> */
[----:B--2---:R1:W-:Y:S04]  /*876e0*/  STL.64 [R1+0x5fe0], R50 ;  /* 0x005fe03201007387 */ /* 0x0043e80000100a00 */
[----:B------:R-:W-:Y:S04]  /*876f0*/  STL.64 [R1+0x5fd8], R48 ;  /* 0x005fd83001007387 */ /* 0x000fe80000100a00 */
[----:B---3--:R-:W2:Y:S04]  /*87700*/  LDL.LU R40, [R1+0x1760] ;  /* 0x0017600001287983 */ /* 0x008ea80000300800 */
[----:B------:R-:W2:Y:S04]  /*87710*/  LDL.LU R41, [R1+0x1764] ;  /* 0x0017640001297983 */ /* 0x000ea80000300800 */
[----:B------:R-:W3:Y:S04]  /*87720*/  LDL.LU R42, [R1+0x1768] ;  /* 0x00176800012a7983 */ /* 0x000ee80000300800 */
[----:B------:R-:W3:Y:S04]  /*87730*/  LDL.LU R43, [R1+0x176c] ;  /* 0x00176c00012b7983 */ /* 0x000ee80000300800 */
[----:B---3--:R-:W-:Y:S04]  /*87740*/  STL.64 [R1+0x5ff0], R42 ;  /* 0x005ff02a01007387 */ /* 0x008fe80000100a00 */
[----:B--2---:R-:W-:Y:S04]  /*87750*/  STL.64 [R1+0x5fe8], R40 ;  /* 0x005fe82801007387 */ /* 0x004fe80000100a00 */
[----:B0-----:R-:W2:Y:S04]  /*87760*/  LDL R38, [R1+0x90] ;  /* 0x0000900001267983 */ /* 0x001ea80000100800 */
[----:B------:R-:W2:Y:S04]  /*87770*/  LDL R39, [R1+0x94] ;  /* 0x0000940001277983 */ /* 0x000ea80000100800 */
[----:B------:R-:W3:Y:S04]  /*87780*/  LDL.LU R32, [R1+0x1780] ;  /* 0x0017800001207983 */ /* 0x000ee80000300800 */
[----:B------:R-:W3:Y:S04]  /*87790*/  LDL.LU R33, [R1+0x1784] ;  /* 0x0017840001217983 */ /* 0x000ee80000300800 */
[----:B------:R-:W2:Y:S04]  /*877a0*/  LDL.LU R34, [R1+0x1788] ;  /* 0x0017880001227983 */ /* 0x000ea80000300800 */
[----:B------:R-:W2:Y:S04]  /*877b0*/  LDL.LU R35, [R1+0x178c] ;  /* 0x00178c0001237983 */ /* 0x000ea80000300800 */
[----:B--2---:R-:W-:Y:S04]  /*877c0*/  STL.64 [R1+0x6000], R34 ;  /* 0x0060002201007387 */ /* 0x004fe80000100a00 */
[----:B---3--:R0:W-:Y:S04]  /*877d0*/  STL.64 [R1+0x5ff8], R32 ;  /* 0x005ff82001007387 */ /* 0x0081e80000100a00 */
[----:B-1----:R-:W2:Y:S04]  /*877e0*/  LDL R50, [R1+0xa0] ;  /* 0x0000a00001327983 */ /* 0x002ea80000100800 */
[----:B------:R-:W2:Y:S04]  /*877f0*/  LDL R51, [R1+0xa4] ;  /* 0x0000a40001337983 */ /* 0x000ea80000100800 */
[----:B------:R-:W3:Y:S04]  /*87800*/  LDL.LU R24, [R1+0x17b0] ;  /* 0x0017b00001187983 */ /* 0x000ee80000300800 */
[----:B------:R-:W3:Y:S04]  /*87810*/  LDL.LU R25, [R1+0x17b4] ;  /* 0x0017b40001197983 */ /* 0x000ee80000300800 */
[----:B------:R-:W3:Y:S04]  /*87820*/  LDL.LU R26, [R1+0x17b8] ;  /* 0x0017b800011a7983 */ /* 0x000ee80000300800 */
[----:B------:R-:W3:Y:S04]  /*87830*/  LDL.LU R27, [R1+0x17bc] ;  /* 0x0017bc00011b7983 */ /* 0x000ee80000300800 */
[----:B------:R-:W3:Y:S04]  /*87840*/  LDL.64 R60, [R1+0xb0] ;  /* 0x0000b000013c7983 */ /* 0x000ee80000100a00 */
[----:B0-----:R-:W2:Y:S04]  /*87850*/  LDL.LU R32, [R1+0x17a0] ;  /* 0x0017a00001207983 */ /* 0x001ea80000300800 */
        /* <DEDUP_REMOVED lines=24> */
[----:B------:R-:W4:Y:S04]  /*879e0*/  LDL.64 R56, [R1+0x48] ;  /* 0x0000480001387983 */ /* 0x000f280000100a00 */
[----:B------:R-:W4:Y:S04]  /*879f0*/  LDL.LU R52, [R1+0x16d0] ;  /* 0x0016d00001347983 */ /* 0x000f280000300800 */
[----:B------:R-:W4:Y:S04]  /*87a00*/  LDL.LU R53, [R1+0x16d4] ;  /* 0x0016d40001357983 */ /* 0x000f280000300800 */
[----:B------:R-:W4:Y:S04]  /*87a10*/  LDL.LU R54, [R1+0x16d8] ;  /* 0x0016d80001367983 */ /* 0x000f280000300800 */
[----:B------:R-:W4:Y:S01]  /*87a20*/  LDL.LU R55, [R1+0x16dc] ;  /* 0x0016dc0001377983 */ /* 0x000f220000300800 */
[----:B---3--:R-:W-:-:S15]  /*87a30*/  HMMA.16816.F32 R24, R28, R60, R24 ;  /* 0x0000003c1c18723c */ /* 0x008fde0000001818 */
[----:B------:R-:W-:-:S04]  /*87a40*/  NOP ;  /* 0x0000000000007918 */ /* 0x000fc80000000000 */
[----:B------:R-:W-:Y:S04]  /*87a50*/  STL.64 [R1+0x17b0], R24 ;  /* 0x0017b01801007387 */ /* 0x000fe80000100a00 */
[----:B------:R0:W-:Y:S04]  /*87a60*/  STL.64 [R1+0x17b8], R26 ;  /* 0x0017b81a01007387 */ /* 0x0001e80000100a00 */
[----:B0-----:R-:W3:Y:S01]  /*87a70*/  LDL.LU.64 R26, [R1+0x6010] ;  /* 0x00601000011a7983 */ /* 0x001ee20000300a00 */
[----:B--2---:R-:W-:Y:S01]  /*87a80*/  HMMA.16816.F32 R32, R28, R48, R32 ;  /* 0x000000301c20723c */ /* 0x004fe20000001820 */
[----:B------:R-:W-:-:S02]  /*87a90*/  IMAD.MOV.U32 R24, RZ, RZ, R60 ;  /* 0x000000ffff187224 */ /* 0x000fc400078e003c */
[----:B------:R-:W-:Y:S02]  /*87aa0*/  IMAD.MOV.U32 R25, RZ, RZ, R61 ;  /* 0x000000ffff197224 */ /* 0x000fe400078e003d */
[----:B------:R-:W2:Y:S04]  /*87ab0*/  LDL.LU.64 R60, [R1+0x6008] ;  /* 0x00600800013c7983 */ /* 0x000ea80000300a00 */
[----:B---3--:R0:W-:Y:S04]  /*87ac0*/  STL.64 [R1+0x5e90], R26 ;  /* 0x005e901a01007387 */ /* 0x0081e80000100a00 */
[----:B0-----:R-:W3:Y:S04]  /*87ad0*/  LDL R26, [R1+0x80] ;  /* 0x00008000011a7983 */ /* 0x001ee80000100800 */
[----:B------:R0:W-:Y:S04]  /*87ae0*/  STL.64 [R1+0x5e88], R24 ;  /* 0x005e881801007387 */ /* 0x0001e80000100a00 */
[----:B0-----:R-:W2:Y:S04]  /*87af0*/  LDL.64 R24, [R1+0x88] ;  /* 0x0000880001187983 */ /* 0x001ea80000100a00 */
[----:B------:R-:W-:Y:S04]  /*87b00*/  STL.64 [R1+0x17a0], R32 ;  /* 0x0017a02001007387 */ /* 0x000fe80000100a00 */
[----:B------:R0:W-:Y:S04]  /*87b10*/  STL.64 [R1+0x17a8], R34 ;  /* 0x0017a82201007387 */ /* 0x0001e80000100a00 */
[----:B0-----:R-:W2:Y:S04]  /*87b20*/  LDL.LU.64 R34, [R1+0x6000] ;  /* 0x0060000001227983 */ /* 0x001ea80000300a00 */
[----:B------:R-:W2:Y:S01]  /*87b30*/  LDL.LU.64 R32, [R1+0x5ff8] ;  /* 0x005ff80001207983 */ /* 0x000ea20000300a00 */
[----:B----4-:R-:W-:-:S02]  /*87b40*/  IMAD.MOV.U32 R27, RZ, RZ, R0 ;  /* 0x000000ffff1b7224 */ /* 0x010fc400078e0000 */
[----:B------:R-:W-:Y:S02]  /*87b50*/  IMAD.MOV.U32 R0, RZ, RZ, R49 ;  /* 0x000000ffff007224 */ /* 0x000fe400078e0031 */
[C---:B------:R-:W-:Y:S03]  /*87b60*/  HMMA.16816.F32 R48, R28.reuse, R50, R40 ;  /* 0x000000321c30723c */ /* 0x040fe60000001828 */
[----:B------:R-:W-:Y:S04]  /*87b70*/  STL [R1+0x5ce0], R0 ;  /* 0x005ce00001007387 */ /* 0x000fe80000100800 */
[----:B------:R-:W4:Y:S04]  /*87b80*/  LDL.LU.64 R42, [R1+0x5ff0] ;  /* 0x005ff000012a7983 */ /* 0x000f280000300a00 */
[----:B------:R-:W4:Y:S08]  /*87b90*/  LDL.LU.64 R40, [R1+0x5fe8] ;  /* 0x005fe80001287983 */ /* 0x000f300000300a00 */
[----:B------:R-:W-:Y:S04]  /*87ba0*/  STL.64 [R1+0x1790], R48 ;  /* 0x0017903001007387 */ /* 0x000fe80000100a00 */
[----:B------:R0:W-:Y:S04]  /*87bb0*/  STL.64 [R1+0x1798], R50 ;  /* 0x0017983201007387 */ /* 0x0001e80000100a00 */
[----:B0-----:R-:W3:Y:S04]  /*87bc0*/  LDL.LU.64 R50, [R1+0x5fe0] ;  /* 0x005fe00001327983 */ /* 0x001ee80000300a00 */
[----:B------:R-:W3:Y:S01]  /*87bd0*/  LDL.LU.64 R48, [R1+0x5fd8] ;  /* 0x005fd80001307983 */ /* 0x000ee20000300a00 */
[----:B------:R-:W-:Y:S01]  /*87be0*/  IMAD.MOV.U32 R0, RZ, RZ, R37 ;  /* 0x000000ffff007224 */ /* 0x000fe200078e0025 */
[C---:B--2---:R-:W-:Y:S08]  /*87bf0*/  HMMA.16816.F32 R32, R28.reuse, R36, R32 ;  /* 0x000000241c20723c */ /* 0x044ff00000001820 */
[C---:B------:R-:W-:Y:S08]  /*87c00*/  HMMA.16816.F32 R36, R28.reuse, R38, R12 ;  /* 0x000000261c24723c */ /* 0x040ff0000000180c */
[----:B----4-:R-:W-:Y:S03]  /*87c10*/  HMMA.16816.F32 R40, R28, R24, R40 ;  /* 0x000000181c28723c */ /* 0x010fe60000001828 */
[----:B------:R-:W-:Y:S04]  /*87c20*/  STL.64 [R1+0x1780], R32 ;  /* 0x0017802001007387 */ /* 0x000fe80000100a00 */
[----:B------:R0:W-:Y:S04]  /*87c30*/  STL.64 [R1+0x1788], R34 ;  /* 0x0017882201007387 */ /* 0x0001e80000100a00 */
[----:B0-----:R-:W2:Y:S04]  /*87c40*/  LDL.LU.64 R34, [R1+0x5fd0] ;  /* 0x005fd00001227983 */ /* 0x001ea80000300a00 */
[----:B------:R-:W2:Y:S04]  /*87c50*/  LDL.LU.64 R32, [R1+0x5fc8] ;  /* 0x005fc80001207983 */ /* 0x000ea80000300a00 */
[----:B------:R-:W-:Y:S04]  /*87c60*/  STL [R1+0x5ce4], R0 ;  /* 0x005ce40001007387 */ /* 0x000fe80000100800 */
[----:B------:R-:W4:Y:S04]  /*87c70*/  LDL.LU.64 R14, [R1+0x5fc0] ;  /* 0x005fc000010e7983 */ /* 0x000f280000300a00 */
[----:B------:R-:W4:Y:S04]  /*87c80*/  LDL.LU.64 R12, [R1+0x5fb8] ;  /* 0x005fb800010c7983 */ /* 0x000f280000300a00 */
[----:B------:R-:W-:Y:S04]  /*87c90*/  STL.64 [R1+0x1770], R36 ;  /* 0x0017702401007387 */ /* 0x000fe80000100a00 */
[----:B------:R0:W-:Y:S04]  /*87ca0*/  STL.64 [R1+0x1778], R38 ;  /* 0x0017782601007387 */ /* 0x0001e80000100a00 */
[----:B0-----:R-:W4:Y:S04]  /*87cb0*/  LDL.LU.64 R38, [R1+0x5fb0] ;  /* 0x005fb00001267983 */ /* 0x001f280000300a00 */
[----:B------:R-:W4:Y:S01]  /*87cc0*/  LDL.LU.64 R36, [R1+0x5fa8] ;  /* 0x005fa80001247983 */ /* 0x000f220000300a00 */
[----:B------:R-:W-:-:S03]  /*87cd0*/  IMAD.MOV.U32 R0, RZ, RZ, R25 ;  /* 0x000000ffff007224 */ /* 0x000fc600078e0019 */
[----:B------:R-:W-:Y:S04]  /*87ce0*/  STL.64 [R1+0x1760], R40 ;  /* 0x0017602801007387 */ /* 0x000fe80000100a00 */
[----:B------:R0:W-:Y:S01]  /*87cf0*/  STL.64 [R1+0x1768], R42 ;  /* 0x0017682a01007387 */ /* 0x0001e20000100a00 */
[C---:B---3--:R-:W-:Y:S03]  /*87d00*/  HMMA.16816.F32 R24, R28.reuse, R26, R48 ;  /* 0x0000001a1c18723c */ /* 0x048fe60000001830 */
[----:B0-----:R-:W3:Y:S04]  /*87d10*/  LDL.LU.64 R42, [R1+0x5fa0] ;  /* 0x005fa000012a7983 */ /* 0x001ee80000300a00 */
[----:B------:R-:W3:Y:S04]  /*87d20*/  LDL.LU.64 R40, [R1+0x5f98] ;  /* 0x005f980001287983 */ /* 0x000ee80000300a00 */
[----:B------:R0:W-:Y:S04]  /*87d30*/  STL [R1+0x5ce8], R0 ;  /* 0x005ce80001007387 */ /* 0x0001e80000100800 */
[----:B------:R-:W3:Y:S04]  /*87d40*/  LDL.LU.64 R50, [R1+0x5f90] ;  /* 0x005f900001327983 */ /* 0x000ee80000300a00 */
[----:B------:R-:W3:Y:S04]  /*87d50*/  LDL.LU.64 R48, [R1+0x5f88] ;  /* 0x005f880001307983 */ /* 0x000ee80000300a00 */
[----:B------:R-:W-:Y:S04]  /*87d60*/  STL.64 [R1+0x1750], R24 ;  /* 0x0017501801007387 */ /* 0x000fe80000100a00 */
[----:B------:R-:W-:Y:S01]  /*87d70*/  STL.64 [R1+0x1758], R26 ;  /* 0x0017581a01007387 */ /* 0x000fe20000100a00 */
[----:B0-----:R-:W-:Y:S01]  /*87d80*/  IMAD.MOV.U32 R0, RZ, RZ, R17 ;  /* 0x000000ffff007224 */ /* 0x001fe200078e0011 */
[----:B------:R-:W-:Y:S04]  /*87d90*/  HMMA.16816.F32 R8, R28, R6, R8 ;  /* 0x000000061c08723c */ /* 0x000fe80000001808 */
[----:B------:R0:W-:Y:S02]  /*87da0*/  STL [R1+0x5cec], R0 ;  /* 0x005cec0001007387 */ /* 0x0001e40000100800 */
[----:B0-----:R-:W-:-:S02]  /*87db0*/  IMAD.MOV.U32 R0, RZ, RZ, R5 ;  /* 0x000000ffff007224 */ /* 0x001fc400078e0005 */
[C---:B--2---:R-:W-:Y:S08]  /*87dc0*/  HMMA.16816.F32 R24, R28.reuse, R16, R32 ;  /* 0x000000101c18723c */ /* 0x044ff00000001820 */
[C---:B------:R-:W-:Y:S08]  /*87dd0*/  HMMA.16816.F32 R16, R28.reuse, R18, R20 ;  /* 0x000000121c10723c */ /* 0x040ff00000001814 */
[C---:B----4-:R-:W-:Y:S08]  /*87de0*/  HMMA.16816.F32 R12, R28.reuse, R4, R12 ;  /* 0x000000041c0c723c */ /* 0x050ff0000000180c */
[----:B------:R-:W-:Y:S01]  /*87df0*/  HMMA.16816.F32 R4, R28, R44, R36 ;  /* 0x0000002c1c04723c */ /* 0x000fe20000001824 */
[----:B------:R-:W-:Y:S04]  /*87e00*/  STL.64 [R1+0x1740], R24 ;  /* 0x0017401801007387 */ /* 0x000fe80000100a00 */
[----:B------:R-:W-:Y:S04]  /*87e10*/  STL.64 [R1+0x1748], R26 ;  /* 0x0017481a01007387 */ /* 0x000fe80000100a00 */
[----:B------:R-:W-:Y:S04]  /*87e20*/  STL.64 [R1+0x1730], R16 ;  /* 0x0017301001007387 */ /* 0x000fe80000100a00 */
[----:B------:R-:W-:Y:S04]  /*87e30*/  STL.64 [R1+0x1738], R18 ;  /* 0x0017381201007387 */ /* 0x000fe80000100a00 */
[----:B------:R0:W-:Y:S04]  /*87e40*/  STL [R1+0x5cf0], R0 ;  /* 0x005cf00001007387 */ /* 0x0001e80000100800 */
[----:B------:R-:W-:Y:S04]  /*87e50*/  STL.64 [R1+0x1720], R12 ;  /* 0x0017200c01007387 */ /* 0x000fe80000100a00 */
[----:B------:R-:W-:Y:S04]  /*87e60*/  STL.64 [R1+0x1728], R14 ;  /* 0x0017280e01007387 */ /* 0x000fe80000100a00 */
[----:B------:R-:W-:Y:S04]  /*87e70*/  STL.64 [R1+0x1710], R8 ;  /* 0x0017100801007387 */ /* 0x000fe80000100a00 */
[----:B------:R3:W-:Y:S01]  /*87e80*/  STL.64 [R1+0x1718], R10 ;  /* 0x0017180a01007387 */ /* 0x0007e20000100a00 */
[----:B0-----:R-:W-:-:S05]  /*87e90*/  IMAD.MOV.U32 R0, RZ, RZ, R45 ;  /* 0x000000ffff007224 */ /* 0x001fca00078e002d */
[----:B------:R-:W-:Y:S01]  /*87ea0*/  STL [R1+0x5cf4], R0 ;  /* 0x005cf40001007387 */ /* 0x000fe20000100800 */
[C---:B---3--:R-:W-:Y:S03]  /*87eb0*/  HMMA.16816.F32 R8, R28.reuse, R46, R40 ;  /* 0x0000002e1c08723c */ /* 0x048fe60000001828 */
[----:B------:R-:W-:Y:S04]  /*87ec0*/  STL.64 [R1+0x1700], R4 ;  /* 0x0017000401007387 */ /* 0x000fe80000100a00 */
[----:B------:R0:W-:Y:S02]  /*87ed0*/  STL.64 [R1+0x1708], R6 ;  /* 0x0017080601007387 */ /* 0x0001e40000100a00 */
[----:B0-----:R-:W-:Y:S01]  /*87ee0*/  HMMA.16816.F32 R4, R28, R56, R48 ;  /* 0x000000381c04723c */ /* 0x001fe20000001830 */
[----:B------:R-:W-:-:S09]  /*87ef0*/  IMAD.MOV.U32 R0, RZ, RZ, R57 ;  /* 0x000000ffff007224 */ /* 0x000fd200078e0039 */
[----:B------:R-:W-:Y:S04]  /*87f00*/  STL.64 [R1+0x16f0], R8 ;  /* 0x0016f00801007387 */ /* 0x000fe80000100a00 */
[----:B------:R-:W-:Y:S04]  /*87f10*/  STL.64 [R1+0x16f8], R10 ;  /* 0x0016f80a01007387 */ /* 0x000fe80000100a00 */
[----:B------:R-:W-:Y:S04]  /*87f20*/  STL [R1+0x5cf8], R0 ;  /* 0x005cf80001007387 */ /* 0x000fe80000100800 */
[----:B------:R-:W-:Y:S04]  /*87f30*/  STL.64 [R1+0x16e0], R4 ;  /* 0x0016e00401007387 */ /* 0x000fe80000100a00 */
[----:B------:R0:W-:Y:S04]  /*87f40*/  STL.64 [R1+0x16e8], R6 ;  /* 0x0016e80601007387 */ /* 0x0001e80000100a00 */
[----:B------:R-:W2:Y:S01]  /*87f50*/  LDL.LU R36, [R1+0x15c0] ;  /* 0x0015c00001247983 */ /* 0x000ea20000300800 */
[----:B0-----:R-:W-:-:S15]  /*87f60*/  HMMA.16816.F32 R4, R28, R58, R52 ;  /* 0x0000003a1c04723c */ /* 0x001fde0000001834 */
[----:B------:R-:W-:-:S04]  /*87f70*/  NOP ;  /* 0x0000000000007918 */ /* 0x000fc80000000000 */
[----:B------:R-:W-:Y:S04]  /*87f80*/  STL.64 [R1+0x16d0], R4 ;  /* 0x0016d00401007387 */ /* 0x000fe80000100a00 */
[----:B------:R-:W-:Y:S04]  /*87f90*/  STL.64 [R1+0x16d8], R6 ;  /* 0x0016d80601007387 */ /* 0x000fe80000100a00 */
        /* <DEDUP_REMOVED lines=23> */
[----:B------:R-:W3:Y:S04]  /*88110*/  LDL.LU R56, [R1+0x1640] ;  /* 0x0016400001387983 */ /* 0x000ee80000300800 */
[----:B------:R-:W3:Y:S04]  /*88120*/  LDL.LU R57, [R1+0x1644] ;  /* 0x0016440001397983 */ /* 0x000ee80000300800 */
[----:B------:R-:W4:Y:S04]  /*88130*/  LDL.LU R58, [R1+0x1648] ;  /* 0x00164800013a7983 */ /* 0x000f280000300800 */
[----:B------:R-:W4:Y:S04]  /*88140*/  LDL.LU R59, [R1+0x164c] ;  /* 0x00164c00013b7983 */ /* 0x000f280000300800 */
[----:B----4-:R-:W-:Y:S04]  /*88150*/  STL.64 [R1+0x5f50], R58 ;  /* 0x005f503a01007387 */ /* 0x010fe80000100a00 */
[----:B---3--:R3:W-:Y:S04]  /*88160*/  STL.64 [R1+0x5f48], R56 ;  /* 0x005f483801007387 */ /* 0x0087e80000100a00 */
[----:B------:R-:W4:Y:S04]  /*88170*/  LDL R54, [R1] ;  /* 0x0000000001367983 */ /* 0x000f280000100800 */
[----:B------:R-:W4:Y:S04]  /*88180*/  LDL R55, [R1+0x4] ;  /* 0x0000040001377983 */ /* 0x000f280000100800 */
[----:B------:R-:W2:Y:S04]  /*88190*/  LDL.LU R44, [R1+0x1660] ;  /* 0x00166000012c7983 */ /* 0x000ea80000300800 */
        /* <DEDUP_REMOVED lines=10> */
[----:B------:R-:W2:Y:S04]  /*88240*/  LDL.LU R11, [R1+0x168c] ;  /* 0x00168c00010b7983 */ /* 0x000ea80000300800 */
[----:B--2---:R-:W-:Y:S04]  /*88250*/  STL.64 [R1+0x5f70], R10 ;  /* 0x005f700a01007387 */ /* 0x004fe80000100a00 */
[----:B------:R-:W-:Y:S04]  /*88260*/  STL.64 [R1+0x5f68], R8 ;  /* 0x005f680801007387 */ /* 0x000fe80000100a00 */
[----:B-1----:R-:W2:Y:S04]  /*88270*/  LDL R18, [R1+0x20] ;  /* 0x0000200001127983 */ /* 0x002ea80000100800 */
[----:B------:R-:W2:Y:S04]  /*88280*/  LDL R19, [R1+0x24] ;  /* 0x0000240001137983 */ /* 0x000ea80000100800 */
[----:B------:R-:W2:Y:S04]  /*88290*/  LDL.LU R32, [R1+0x1690] ;  /* 0x0016900001207983 */ /* 0x000ea80000300800 */
[----:B------:R-:W2:Y:S04]  /*882a0*/  LDL.LU R33, [R1+0x1694] ;  /* 0x0016940001217983 */ /* 0x000ea80000300800 */
[----:B------:R-:W2:Y:S04]  /*882b0*/  LDL.LU R34, [R1+0x1698] ;  /* 0x0016980001227983 */ /* 0x000ea80000300800 */
[----:B------:R-:W2:Y:S04]  /*882c0*/  LDL.LU R35, [R1+0x169c] ;  /* 0x00169c0001237983 */ /* 0x000ea80000300800 */
[----:B--2---:R-:W-:Y:S04]  /*882d0*/  STL.64 [R1+0x5f80], R34 ;  /* 0x005f802201007387 */ /* 0x004fe80000100a00 */
[----:B------:R0:W-:Y:S04]  /*882e0*/  STL.64 [R1+0x5f78], R32 ;  /* 0x005f782001007387 */ /* 0x0001e80000100a00 */
[----:B---3--:R-:W2:Y:S04]  /*882f0*/  LDL.LU R56, [R1+0x16a0] ;  /* 0x0016a00001387983 */ /* 0x008ea80000300800 */
[----:B------:R-:W2:Y:S04]  /*88300*/  LDL.LU R57, [R1+0x16a4] ;  /* 0x0016a40001397983 */ /* 0x000ea80000300800 */
[----:B------:R-:W2:Y:S04]  /*88310*/  LDL.LU R58, [R1+0x16a8] ;  /* 0x0016a800013a7983 */ /* 0x000ea80000300800 */
[----:B------:R-:W2:Y:S04]  /*88320*/  LDL.LU R59, [R1+0x16ac] ;  /* 0x0016ac00013b7983 */ /* 0x000ea80000300800 */
[----:B------:R-:W3:Y:S04]  /*88330*/  LDL R46, [R1+0x30] ;  /* 0x00003000012e7983 */ /* 0x000ee80000100800 */
[----:B------:R-:W3:Y:S04]  /*88340*/  LDL R47, [R1+0x34] ;  /* 0x00003400012f7983 */ /* 0x000ee80000100800 */
[----:B0-----:R-:W2:Y:S04]  /*88350*/  LDL.LU R32, [R1+0x16c0] ;  /* 0x0016c00001207983 */ /* 0x001ea80000300800 */
        /* <DEDUP_REMOVED lines=8> */
[----:B------:R-:W4:Y:S04]  /*883e0*/  LDL.64 R16, [R1+0x28] ;  /* 0x0000280001107983 */ /* 0x000f280000100a00 */
        /* <DEDUP_REMOVED lines=26> */
[----:B--2---:R-:W-:Y:S01]  /*88590*/  HMMA.16816.F32 R32, R28, R44, R32 ;  /* 0x0000002c1c20723c */ /* 0x004fe20000001820 */
[----:B------:R-:W-:-:S07]  /*885a0*/  IMAD.MOV.U32 R0, RZ, RZ, R45 ;  /* 0x000000ffff007224 */ /* 0x000fce00078e002d */
[C---:B---3--:R-:W-:Y:S08]  /*885b0*/  HMMA.16816.F32 R44, R28.reuse, R46, R8 ;  /* 0x0000002e1c2c723c */ /* 0x048ff00000001808 */
[----:B----4-:R-:W-:Y:S03]  /*885c0*/  HMMA.16816.F32 R56, R28, R16, R56 ;  /* 0x000000101c38723c */ /* 0x010fe60000001838 */
        /* <DEDUP_REMOVED lines=9> */
[----:B0-----:R-:W4:Y:S04]  /*88660*/  LDL.LU.64 R46, [R1+0x5f60] ;  /* 0x005f6000012e7983 */ /* 0x001f280000300a00 */
[----:B------:R-:W4:Y:S04]  /*88670*/  LDL.LU.64 R44, [R1+0x5f58] ;  /* 0x005f5800012c7983 */ /* 0x000f280000300a00 */
[----:B------:R-:W-:Y:S04]  /*88680*/  STL.64 [R1+0x16a0], R56 ;  /* 0x0016a03801007387 */ /* 0x000fe80000100a00 */
[----:B------:R0:W-:Y:S04]  /*88690*/  STL.64 [R1+0x16a8], R58 ;  /* 0x0016a83a01007387 */ /* 0x0001e80000100a00 */
[----:B0-----:R-:W4:Y:S04]  /*886a0*/  LDL.LU.64 R58, [R1+0x5f50] ;  /* 0x005f5000013a7983 */ /* 0x001f280000300a00 */
[----:B------:R-:W4:Y:S01]  /*886b0*/  LDL.LU.64 R56, [R1+0x5f48] ;  /* 0x005f480001387983 */ /* 0x000f220000300a00 */
[----:B------:R-:W-:-:S05]  /*886c0*/  IMAD.MOV.U32 R0, RZ, RZ, R17 ;  /* 0x000000ffff007224 */ /* 0x000fca00078e0011 */
[----:B------:R0:W-:Y:S02]  /*886d0*/  STL [R1+0x5d00], R0 ;  /* 0x005d000001007387 */ /* 0x0001e40000100800 */
[----:B0-----:R-:W-:Y:S01]  /*886e0*/  IMAD.MOV.U32 R0, RZ, RZ, R41 ;  /* 0x000000ffff007224 */ /* 0x001fe200078e0029 */
[C---:B--2---:R-:W-:Y:S08]  /*886f0*/  HMMA.16816.F32 R16, R28.reuse, R18, R32 ;  /* 0x000000121c10723c */ /* 0x044ff00000001820 */
[C---:B---3--:R-:W-:Y:S01]  /*88700*/  HMMA.16816.F32 R8, R28.reuse, R40, R8 ;  /* 0x000000281c08723c */ /* 0x048fe20000001808 */
[----:B------:R-:W2:Y:S04]  /*88710*/  LDL.LU.64 R34, [R1+0x5f40] ;  /* 0x005f400001227983 */ /* 0x000ea80000300a00 */
[----:B------:R-:W2:Y:S03]  /*88720*/  LDL.LU.64 R32, [R1+0x5f38] ;  /* 0x005f380001207983 */ /* 0x000ea60000300a00 */
[C---:B------:R-:W-:Y:S03]  /*88730*/  HMMA.16816.F32 R40, R28.reuse, R42, R36 ;  /* 0x0000002a1c28723c */ /* 0x040fe60000001824 */
[----:B------:R-:W-:Y:S04]  /*88740*/  STL.64 [R1+0x1690], R16 ;  /* 0x0016901001007387 */ /* 0x000fe80000100a00 */
[----:B------:R0:W-:Y:S01]  /*88750*/  STL.64 [R1+0x1698], R18 ;  /* 0x0016981201007387 */ /* 0x0001e20000100a00 */
[C---:B----4-:R-:W-:Y:S03]  /*88760*/  HMMA.16816.F32 R44, R28.reuse, R52, R44 ;  /* 0x000000341c2c723c */ /* 0x050fe6000000182c */
[----:B0-----:R-:W3:Y:S04]  /*88770*/  LDL.LU.64 R18, [R1+0x5f30] ;  /* 0x005f300001127983 */ /* 0x001ee80000300a00 */
[----:B------:R-:W3:Y:S04]  /*88780*/  LDL.LU.64 R16, [R1+0x5f28] ;  /* 0x005f280001107983 */ /* 0x000ee80000300a00 */
[----:B------:R-:W-:Y:S04]  /*88790*/  STL.64 [R1+0x1680], R8 ;  /* 0x0016800801007387 */ /* 0x000fe80000100a00 */
[----:B------:R0:W-:Y:S01]  /*887a0*/  STL.64 [R1+0x1688], R10 ;  /* 0x0016880a01007387 */ /* 0x0001e20000100a00 */
[----:B------:R-:W-:Y:S03]  /*887b0*/  HMMA.16816.F32 R56, R28, R60, R56 ;  /* 0x0000003c1c38723c */ /* 0x000fe60000001838 */
[----:B0-----:R-:W4:Y:S04]  /*887c0*/  LDL.LU.64 R10, [R1+0x5f20] ;  /* 0x005f2000010a7983 */ /* 0x001f280000300a00 */
[----:B------:R-:W4:Y:S04]  /*887d0*/  LDL.LU.64 R8, [R1+0x5f18] ;  /* 0x005f180001087983 */ /* 0x000f280000300a00 */
[----:B------:R0:W-:Y:S04]  /*887e0*/  STL [R1+0x5d04], R0 ;  /* 0x005d040001007387 */ /* 0x0001e80000100800 */
[----:B------:R-:W2:Y:S04]  /*887f0*/  LDL.LU.64 R38, [R1+0x5f10] ;  /* 0x005f100001267983 */ /* 0x000ea80000300a00 */
[----:B------:R-:W2:Y:S01]  /*88800*/  LDL.LU.64 R36, [R1+0x5f08] ;  /* 0x005f080001247983 */ /* 0x000ea20000300a00 */
        /* <DEDUP_REMOVED lines=10> */
[----:B------:R-:W-:Y:S04]  /*888b0*/  STL [R1+0x5da0], R0 ;  /* 0x005da00001007387 */ /* 0x000fe80000100800 */
[----:B------:R-:W2:Y:S04]  /*888c0*/  LDL.LU.64 R50, [R1+0x5ee0] ;  /* 0x005ee00001327983 */ /* 0x000ea80000300a00 */
[----:B------:R-:W4:Y:S04]  /*888d0*/  LDL.LU.64 R48, [R1+0x5ed8] ;  /* 0x005ed80001307983 */ /* 0x000f280000300a00 */
[----:B------:R-:W-:Y:S04]  /*888e0*/  STL.64 [R1+0x1650], R52 ;  /* 0x0016503401007387 */ /* 0x000fe80000100a00 */
[----:B------:R0:W-:Y:S04]  /*888f0*/  STL.64 [R1+0x1658], R54 ;  /* 0x0016583601007387 */ /* 0x0001e80000100a00 */
[----:B0-----:R-:W3:Y:S04]  /*88900*/  LDL.LU.64 R54, [R1+0x5ed0] ;  /* 0x005ed00001367983 */ /* 0x001ee80000300a00 */
[----:B------:R-:W3:Y:S04]  /*88910*/  LDL.LU.64 R52, [R1+0x5ec8] ;  /* 0x005ec80001347983 */ /* 0x000ee80000300a00 */
[----:B------:R-:W-:Y:S04]  /*88920*/  STL.64 [R1+0x1640], R56 ;  /* 0x0016403801007387 */ /* 0x000fe80000100a00 */
[----:B------:R0:W-:Y:S04]  /*88930*/  STL.64 [R1+0x1648], R58 ;  /* 0x0016483a01007387 */ /* 0x0001e80000100a00 */
[----:B0-----:R-:W3:Y:S04]  /*88940*/  LDL.LU.64 R58, [R1+0x5ec0] ;  /* 0x005ec000013a7983 */ /* 0x001ee80000300a00 */
[----:B------:R-:W4:Y:S04]  /*88950*/  LDL.LU.64 R56, [R1+0x5eb8] ;  /* 0x005eb80001387983 */ /* 0x000f280000300a00 */
[----:B------:R-:W-:Y:S01]  /*88960*/  STL.64 [R1+0x5ba0], R60 ;  /* 0x005ba03c01007387 */ /* 0x000fe20000100a00 */
[C---:B--2---:R-:W-:Y:S08]  /*88970*/  HMMA.16816.F32 R12, R28.reuse, R50, R12 ;  /* 0x000000321c0c723c */ /* 0x044ff0000000180c */
[C---:B---3--:R-:W-:Y:S08]  /*88980*/  HMMA.16816.F32 R24, R28.reuse, R58, R24 ;  /* 0x0000003a1c18723c */ /* 0x048ff00000001818 */
[C---:B------:R-:W-:Y:S08]  /*88990*/  HMMA.16816.F32 R20, R28.reuse, R54, R20 ;  /* 0x000000361c14723c */ /* 0x040ff00000001814 */
[C---:B------:R-:W-:Y:S08]  /*889a0*/  HMMA.16816.F32 R16, R28.reuse, R52, R16 ;  /* 0x000000341c10723c */ /* 0x040ff00000001810 */
[C---:B----4-:R-:W-:Y:S01]  /*889b0*/  HMMA.16816.F32 R8, R28.reuse, R48, R8 ;  /* 0x000000301c08723c */ /* 0x050fe20000001808 */
[----:B------:R-:W-:Y:S04]  /*889c0*/  STL.64 [R1+0x1630], R24 ;  /* 0x0016301801007387 */ /* 0x000fe80000100a00 */
[----:B------:R0:W-:Y:S03]  /*889d0*/  STL.64 [R1+0x1638], R26 ;  /* 0x0016381a01007387 */ /* 0x0001e60000100a00 */
[----:B0-----:R-:W-:Y:S01]  /*889e0*/  HMMA.16816.F32 R24, R28, R56, R32 ;  /* 0x000000381c18723c */ /* 0x001fe20000001820 */
[----:B------:R-:W-:Y:S04]  /*889f0*/  STL.64 [R1+0x5b98], R58 ;  /* 0x005b983a01007387 */ /* 0x000fe80000100a00 */
[----:B------:R0:W-:-:S14]  /*88a00*/  STL.64 [R1+0x5b90], R56 ;  /* 0x005b903801007387 */ /* 0x0001dc0000100a00 */
        /* <DEDUP_REMOVED lines=19> */
[----:B------:R-:W-:Y:S04]  /*88b40*/  STL.64 [R1+0x15c0], R4 ;  /* 0x0015c00401007387 */ /* 0x000fe80000100a00 */
[----:B------:R-:W-:Y:S04]  /*88b50*/  STL.64 [R1+0x15c8], R6 ;  /* 0x0015c80601007387 */ /* 0x000fe80000100a00 */
[----:B------:R-:W2:Y:S04]  /*88b60*/  LDL.LU R57, [R1+0x14c4] ;  /* 0x0014c40001397983 */ /* 0x000ea80000300800 */
[----:B------:R-:W3:Y:S04]  /*88b70*/  LDL.LU R58, [R1+0x14c8] ;  /* 0x0014c800013a7983 */ /* 0x000ee80000300800 */
[----:B------:R-:W3:Y:S04]  /*88b80*/  LDL.LU R59, [R1+0x14cc] ;  /* 0x0014cc00013b7983 */ /* 0x000ee80000300800 */
[----:B---3--:R-:W-:Y:S04]  /*88b90*/  STL.64 [R1+0x5eb0], R58 ;  /* 0x005eb03a01007387 */ /* 0x008fe80000100a00 */
[----:B--2---:R2:W-:Y:S04]  /*88ba0*/  STL.64 [R1+0x5ea8], R56 ;  /* 0x005ea83801007387 */ /* 0x0045e80000100a00 */
        /* <DEDUP_REMOVED lines=8> */
[----:B0-----:R-:W3:Y:S04]  /*88c30*/  LDL.LU R8, [R1+0x1540] ;  /* 0x0015400001087983 */ /* 0x001ee80000300800 */
[----:B------:R-:W3:Y:S04]  /*88c40*/  LDL.LU R9, [R1+0x1544] ;  /* 0x0015440001097983 */ /* 0x000ee80000300800 */
[----:B-1----:R-:W3:Y:S04]  /*88c50*/  LDL.LU R10, [R1+0x1548] ;  /* 0x00154800010a7983 */ /* 0x002ee80000300800 */
[----:B------:R-:W3:Y:S04]  /*88c60*/  LDL.LU R11, [R1+0x154c] ;  /* 0x00154c00010b7983 */ /* 0x000ee80000300800 */
[----:B------:R-:W3:Y:S04]  /*88c70*/  LDL.LU R36, [R1+0x15a0] ;  /* 0x0015a00001247983 */ /* 0x000ee80000300800 */
[----:B------:R-:W3:Y:S04]  /*88c80*/  LDL.LU R37, [R1+0x15a4] ;  /* 0x0015a40001257983 */ /* 0x000ee80000300800 */
[----:B------:R-:W3:Y:S04]  /*88c90*/  LDL.LU R38, [R1+0x15a8] ;  /* 0x0015a80001267983 */ /* 0x000ee80000300800 */
[----:B------:R-:W3:Y:S04]  /*88ca0*/  LDL.LU R39, [R1+0x15ac] ;  /* 0x0015ac0001277983 */ /* 0x000ee80000300800 */
[----:B--2---:R-:W2:Y:S04]  /*88cb0*/  LDL.LU R56, [R1+0x15b0] ;  /* 0x0015b00001387983 */ /* 0x004ea80000300800 */
[----:B------:R-:W2:Y:S04]  /*88cc0*/  LDL.LU R57, [R1+0x15b4] ;  /* 0x0015b40001397983 */ /* 0x000ea80000300800 */
[----:B------:R-:W2:Y:S04]  /*88cd0*/  LDL.LU R58, [R1+0x15b8] ;  /* 0x0015b800013a7983 */ /* 0x000ea80000300800 */
        /* <DEDUP_REMOVED lines=26> */
[----:B------:R0:W-:Y:S04]  /*88e80*/  STL.64 [R1+0x5b40], R44 ;  /* 0x005b402c01007387 */ /* 0x0001e80000100a00 */
[----:B0-----:R-:W4:Y:S04]  /*88e90*/  LDL.LU R44, [R1+0x14f0] ;  /* 0x0014f000012c7983 */ /* 0x001f280000300800 */
[----:B------:R-:W4:Y:S04]  /*88ea0*/  LDL.LU R45, [R1+0x14f4] ;  /* 0x0014f400012d7983 */ /* 0x000f280000300800 */
[----:B------:R-:W4:Y:S04]  /*88eb0*/  LDL.LU R46, [R1+0x14f8] ;  /* 0x0014f800012e7983 */ /* 0x000f280000300800 */
[----:B------:R-:W4:Y:S01]  /*88ec0*/  LDL.LU R47, [R1+0x14fc] ;  /* 0x0014fc00012f7983 */ /* 0x000f220000300800 */
[C---:B---3--:R-:W-:Y:S08]  /*88ed0*/  HMMA.16816.F32 R36, R28.reuse, R40, R36 ;  /* 0x000000281c24723c */ /* 0x048ff00000001824 */
        /* <DEDUP_REMOVED lines=9> */
[----:B------:R-:W3:Y:S04]  /*88f70*/  LDL.LU.64 R36, [R1+0x5e98] ;  /* 0x005e980001247983 */ /* 0x000ee80000300a00 */
[----:B------:R-:W-:Y:S04]  /*88f80*/  STL.64 [R1+0x5b68], R42 ;  /* 0x005b682a01007387 */ /* 0x000fe80000100a00 */
[----:B------:R0:W-:Y:S04]  /*88f90*/  STL.64 [R1+0x5b60], R40 ;  /* 0x005b602801007387 */ /* 0x0001e80000100a00 */
[----:B0-----:R-:W2:Y:S04]  /*88fa0*/  LDL.LU R40, [R1+0x1500] ;  /* 0x0015000001287983 */ /* 0x001ea80000300800 */
[----:B------:R-:W2:Y:S04]  /*88fb0*/  LDL.LU R41, [R1+0x1504] ;  /* 0x0015040001297983 */ /* 0x000ea80000300800 */
[----:B------:R-:W2:Y:S04]  /*88fc0*/  LDL.LU R42, [R1+0x1508] ;  /* 0x00150800012a7983 */ /* 0x000ea80000300800 */
[----:B------:R-:W2:Y:S01]  /*88fd0*/  LDL.LU R43, [R1+0x150c] ;  /* 0x00150c00012b7983 */ /* 0x000ea20000300800 */
[C---:B----4-:R-:W-:Y:S08]  /*88fe0*/  HMMA.16816.F32 R24, R28.reuse, R38, R24 ;  /* 0x000000261c18723c */ /* 0x050ff00000001818 */
[C---:B---3--:R-:W-:Y:S11]  /*88ff0*/  HMMA.16816.F32 R32, R28.reuse, R36, R32 ;  /* 0x000000241c20723c */ /* 0x048ff60000001820 */
[----:B------:R-:W-:Y:S04]  /*89000*/  STL.64 [R1+0x1590], R24 ;  /* 0x0015901801007387 */ /* 0x000fe80000100a00 */
[----:B------:R0:W-:Y:S04]  /*89010*/  STL.64 [R1+0x1598], R26 ;  /* 0x0015981a01007387 */ /* 0x0001e80000100a00 */
[----:B0-----:R-:W3:Y:S04]  /*89020*/  LDL.LU.64 R26, [R1+0x5e90] ;  /* 0x005e9000011a7983 */ /* 0x001ee80000300a00 */
[----:B------:R-:W4:Y:S04]  /*89030*/  LDL.LU.64 R24, [R1+0x5e88] ;  /* 0x005e880001187983 */ /* 0x000f280000300a00 */
[----:B------:R-:W-:Y:S04]  /*89040*/  STL.64 [R1+0x1580], R32 ;  /* 0x0015802001007387 */ /* 0x000fe80000100a00 */
[----:B------:R0:W-:Y:S04]  /*89050*/  STL.64 [R1+0x1588], R34 ;  /* 0x0015882201007387 */ /* 0x0001e80000100a00 */
[----:B0-----:R-:W2:Y:S01]  /*89060*/  LDL.LU.64 R34, [R1+0x5e80] ;  /* 0x005e800001227983 */ /* 0x001ea20000300a00 */
[C---:B------:R-:W-:Y:S03]  /*89070*/  HMMA.16816.F32 R4, R28.reuse, R2, R4 ;  /* 0x000000021c04723c */ /* 0x040fe60000001804 */
        /* <DEDUP_REMOVED lines=12> */
[----:B------:R-:W2:Y:S04]  /*89140*/  LDL.LU.64 R20, [R1+0x5e68] ;  /* 0x005e680001147983 */ /* 0x000ea80000300a00 */
[----:B------:R-:W-:Y:S04]  /*89150*/  STL [R1+0x5da4], R35 ;  /* 0x005da42301007387 */ /* 0x000fe80000100800 */
[----:B------:R-:W-:Y:S04]  /*89160*/  STL.64 [R1+0x1560], R4 ;  /* 0x0015600401007387 */ /* 0x000fe80000100a00 */
[----:B------:R0:W-:Y:S04]  /*89170*/  STL.64 [R1+0x1568], R6 ;  /* 0x0015680601007387 */ /* 0x0001e80000100a00 */
[----:B0-----:R-:W2:Y:S04]  /*89180*/  LDL.LU.64 R6, [R1+0x5e60] ;  /* 0x005e600001067983 */ /* 0x001ea80000300a00 */
[----:B------:R-:W2:Y:S04]  /*89190*/  LDL.LU.64 R4, [R1+0x5e58] ;  /* 0x005e580001047983 */ /* 0x000ea80000300a00 */
[----:B------:R-:W-:Y:S01]  /*891a0*/  STL.64 [R1+0x5bb8], R2 ;  /* 0x005bb80201007387 */ /* 0x000fe20000100a00 */
        /* <DEDUP_REMOVED lines=24> */
[----:B------:R2:W-:-:S12]  /*89330*/  STL.64 [R1+0x5b10], R8 ;  /* 0x005b100801007387 */ /* 0x0005d80000100a00 */
[----:B------:R-:W-:Y:S04]  /*89340*/  STL.64 [R1+0x1520], R4 ;  /* 0x0015200401007387 */ /* 0x000fe80000100a00 */
[----:B------:R0:W-:Y:S01]  /*89350*/  STL.64 [R1+0x1528], R6 ;  /* 0x0015280601007387 */ /* 0x0001e20000100a00 */
[----:B----4-:R-:W-:Y:S02]  /*89360*/  IMAD.MOV.U32 R60, RZ, RZ, R24 ;  /* 0x000000ffff3c7224 */ /* 0x010fe400078e0018 */
[----:B------:R-:W-:Y:S01]  /*89370*/  IMAD.MOV.U32 R61, RZ, RZ, R25 ;  /* 0x000000ffff3d7224 */ /* 0x000fe200078e0019 */
[C---:B--2---:R-:W-:Y:S08]  /*89380*/  HMMA.16816.F32 R8, R28.reuse, R12, R36 ;  /* 0x0000000c1c08723c */ /* 0x044ff00000001824 */
[C---:B0-----:R-:W-:Y:S01]  /*89390*/  HMMA.16816.F32 R4, R28.reuse, R14, R40 ;  /* 0x0000000e1c04723c */ /* 0x041fe20000001828 */
        /* <DEDUP_REMOVED lines=15> */
[----:B-1----:R-:W-:Y:S01]  /*89490*/  HMMA.16816.F32 R4, R28, R22, R56 ;  /* 0x000000161c04723c */ /* 0x002fe20000001838 */
[----:B------:R-:W-:-:S02]  /*894a0*/  IMAD.MOV.U32 R54, RZ, RZ, R27 ;  /* 0x000000ffff367224 */ /* 0x000fc400078e001b */
[----:B------:R-:W-:-:S08]  /*894b0*/  IMAD.MOV.U32 R55, RZ, RZ, R26 ;  /* 0x000000ffff377224 */ /* 0x000fd000078e001a */
[----:B------:R0:W-:Y:S04]  /*894c0*/  STL.64 [R1+0x14d0], R8 ;  /* 0x0014d00801007387 */ /* 0x0001e80000100a00 */
[----:B------:R1:W-:Y:S04]  /*894d0*/  STL.64 [R1+0x14d8], R10 ;  /* 0x0014d80a01007387 */ /* 0x0003e80000100a00 */
        /* <DEDUP_REMOVED lines=32> */
[----:B------:R-:W-:-:S02]  /*896e0*/  IMAD.MOV.U32 R40, RZ, RZ, R26 ;  /* 0x000000ffff287224 */ /* 0x000fc400078e001a */
[----:B------:R-:W-:Y:S02]  /*896f0*/  IMAD.MOV.U32 R41, RZ, RZ, R27 ;  /* 0x000000ffff297224 */ /* 0x000fe400078e001b */
[----:B------:R-:W-:Y:S02]  /*89700*/  IMAD.MOV.U32 R2, RZ, RZ, R33 ;  /* 0x000000ffff027224 */ /* 0x000fe400078e0021 */
        /* <DEDUP_REMOVED lines=9> */
[----:B0-----:R-:W2:Y:S04]  /*897a0*/  LDL.LU R8, [R1+0x1410] ;  /* 0x0014100001087983 */ /* 0x001ea80000300800 */
[----:B------:R-:W2:Y:S04]  /*897b0*/  LDL.LU R9, [R1+0x1414] ;  /* 0x0014140001097983 */ /* 0x000ea80000300800 */
[----:B-1----:R-:W2:Y:S04]  /*897c0*/  LDL.LU R10, [R1+0x1418] ;  /* 0x00141800010a7983 */ /* 0x002ea80000300800 */
        /* <DEDUP_REMOVED lines=17> */
[----:B------:R-:W-:Y:S04]  /*898e0*/  STL.64 [R1+0x5d80], R14 ;  /* 0x005d800e01007387 */ /* 0x000fe80000100a00 */
[----:B------:R-:W-:Y:S04]  /*898f0*/  STL.64 [R1+0x5d78], R12 ;  /* 0x005d780c01007387 */ /* 0x000fe80000100a00 */
[----:B---3--:R-:W3:Y:S04]  /*89900*/  LDL.LU R4, [R1+0x1400] ;  /* 0x0014000001047983 */ /* 0x008ee80000300800 */
[----:B------:R-:W3:Y:S04]  /*89910*/  LDL.LU R5, [R1+0x1404] ;  /* 0x0014040001057983 */ /* 0x000ee80000300800 */
[----:B----4-:R-:W4:Y:S04]  /*89920*/  LDL.LU R6, [R1+0x1408] ;  /* 0x0014080001067983 */ /* 0x010f280000300800 */
[----:B------:R-:W4:Y:S04]  /*89930*/  LDL.LU R7, [R1+0x140c] ;  /* 0x00140c0001077983 */ /* 0x000f280000300800 */
[----:B----4-:R-:W-:Y:S04]  /*89940*/  STL.64 [R1+0x5d90], R6 ;  /* 0x005d900601007387 */ /* 0x010fe80000100a00 */
[----:B---3--:R-:W-:Y:S04]  /*89950*/  STL.64 [R1+0x5d88], R4 ;  /* 0x005d880401007387 */ /* 0x008fe80000100a00 */
[----:B------:R-:W3:Y:S04]  /*89960*/  LDL.LU R56, [R1+0x13c0] ;  /* 0x0013c00001387983 */ /* 0x000ee80000300800 */
[----:B------:R-:W3:Y:S04]  /*89970*/  LDL.LU R57, [R1+0x13c4] ;  /* 0x0013c40001397983 */ /* 0x000ee80000300800 */
[----:B------:R-:W4:Y:S04]  /*89980*/  LDL.LU R58, [R1+0x13c8] ;  /* 0x0013c800013a7983 */ /* 0x000f280000300800 */
[----:B------:R-:W4:Y:S01]  /*89990*/  LDL.LU R59, [R1+0x13cc] ;  /* 0x0013cc00013b7983 */ /* 0x000f220000300800 */
[----:B------:R-:W-:-:S02]  /*899a0*/  IMAD.MOV.U32 R50, RZ, RZ, R32 ;  /* 0x000000ffff327224 */ /* 0x000fc400078e0020 */
[----:B------:R-:W-:Y:S01]  /*899b0*/  IMAD.MOV.U32 R51, RZ, RZ, R33 ;  /* 0x000000ffff337224 */ /* 0x000fe200078e0021 */
[----:B----4-:R-:W-:Y:S04]  /*899c0*/  STL.64 [R1+0x5db0], R58 ;  /* 0x005db03a01007387 */ /* 0x010fe80000100a00 */
[----:B---3--:R0:W-:Y:S04]  /*899d0*/  STL.64 [R1+0x5da8], R56 ;  /* 0x005da83801007387 */ /* 0x0081e80000100a00 */
[----:B------:R-:W3:Y:S04]  /*899e0*/  LDL.LU R32, [R1+0x5de4] ;  /* 0x005de40001207983 */ /* 0x000ee80000300800 */
[----:B------:R-:W4:Y:S04]  /*899f0*/  LDL.LU R33, [R1+0x5de0] ;  /* 0x005de00001217983 */ /* 0x000f280000300800 */
[----:B------:R-:W3:Y:S04]  /*89a00*/  LDL.LU R52, [R1+0x1450] ;  /* 0x0014500001347983 */ /* 0x000ee80000300800 */
[----:B------:R-:W3:Y:S04]  /*89a10*/  LDL.LU R53, [R1+0x1454] ;  /* 0x0014540001357983 */ /* 0x000ee80000300800 */
[----:B------:R-:W3:Y:S04]  /*89a20*/  LDL.LU R54, [R1+0x1458] ;  /* 0x0014580001367983 */ /* 0x000ee80000300800 */
[----:B------:R-:W3:Y:S01]  /*89a30*/  LDL.LU R55, [R1+0x145c] ;  /* 0x00145c0001377983 */ /* 0x000ee20000300800 */
[----:B------:R-:W-:-:S02]  /*89a40*/  IMAD.MOV.U32 R48, RZ, RZ, R25 ;  /* 0x000000ffff307224 */ /* 0x000fc400078e0019 */
[----:B------:R-:W-:Y:S02]  /*89a50*/  IMAD.MOV.U32 R49, RZ, RZ, R24 ;  /* 0x000000ffff317224 */ /* 0x000fe400078e0018 */
[----:B--2---:R-:W-:Y:S02]  /*89a60*/  IMAD.MOV.U32 R38, RZ, RZ, R26 ;  /* 0x000000ffff267224 */ /* 0x004fe400078e001a */
[----:B------:R-:W-:Y:S01]  /*89a70*/  IMAD.MOV.U32 R39, RZ, RZ, R27 ;  /* 0x000000ffff277224 */ /* 0x000fe200078e001b */
[----:B---3--:R-:W-:Y:S04]  /*89a80*/  STL.64 [R1+0x5dc0], R54 ;  /* 0x005dc03601007387 */ /* 0x008fe80000100a00 */
[----:B------:R1:W-:Y:S04]  /*89a90*/  STL.64 [R1+0x5db8], R52 ;  /* 0x005db83401007387 */ /* 0x0003e80000100a00 */
        /* <DEDUP_REMOVED lines=8> */
[----:B0-----:R-:W3:Y:S04]  /*89b20*/  LDL.LU R56, [R1+0x14a0] ;  /* 0x0014a00001387983 */ /* 0x001ee80000300800 */
[----:B------:R-:W3:Y:S04]  /*89b30*/  LDL.LU R57, [R1+0x14a4] ;  /* 0x0014a40001397983 */ /* 0x000ee80000300800 */
[----:B------:R-:W3:Y:S04]  /*89b40*/  LDL.LU R58, [R1+0x14a8] ;  /* 0x0014a800013a7983 */ /* 0x000ee80000300800 */
[----:B------:R-:W3:Y:S04]  /*89b50*/  LDL.LU R59, [R1+0x14ac] ;  /* 0x0014ac00013b7983 */ /* 0x000ee80000300800 */
[----:B-1----:R-:W3:Y:S04]  /*89b60*/  LDL.LU R52, [R1+0x14b0] ;  /* 0x0014b00001347983 */ /* 0x002ee80000300800 */
[----:B------:R-:W3:Y:S04]  /*89b70*/  LDL.LU R53, [R1+0x14b4] ;  /* 0x0014b40001357983 */ /* 0x000ee80000300800 */
[----:B------:R-:W3:Y:S04]  /*89b80*/  LDL.LU R54, [R1+0x14b8] ;  /* 0x0014b80001367983 */ /* 0x000ee80000300800 */
[----:B------:R-:W3:Y:S04]  /*89b90*/  LDL.LU R55, [R1+0x14bc] ;  /* 0x0014bc0001377983 */ /* 0x000ee80000300800 */
[----:B------:R-:W3:Y:S01]  /*89ba0*/  LDL.LU R35, [R1+0x3ce0] ;  /* 0x003ce00001237983 */ /* 0x000ee20000300800 */
[----:B------:R-:W-:-:S03]  /*89bb0*/  IMAD.MOV.U32 R37, RZ, RZ, R32 ;  /* 0x000000ffff257224 */ /* 0x000fc600078e0020 */
[----:B------:R-:W3:Y:S04]  /*89bc0*/  LDL.LU R0, [R1+0x3ce8] ;  /* 0x003ce80001007983 */ /* 0x000ee80000300800 */
[----:B------:R-:W3:Y:S01]  /*89bd0*/  LDL.LU R32, [R1+0x3cf0] ;  /* 0x003cf00001207983 */ /* 0x000ee20000300800 */
[----:B----4-:R-:W-:-:S03]  /*89be0*/  IMAD.MOV.U32 R36, RZ, RZ, R33 ;  /* 0x000000ffff247224 */ /* 0x010fc600078e0021 */
        /* <DEDUP_REMOVED lines=11> */
[----:B--2---:R-:W-:-:S02]  /*89ca0*/  IMAD.MOV.U32 R19, RZ, RZ, R25 ;  /* 0x000000ffff137224 */ /* 0x004fc400078e0019 */
[----:B---3--:R-:W-:Y:S02]  /*89cb0*/  IMAD.MOV.U32 R18, RZ, RZ, R24 ;  /* 0x000000ffff127224 */ /* 0x008fe400078e0018 */
[----:B------:R-:W2:Y:S04]  /*89cc0*/  LDL.LU R24, [R1+0x5dcc] ;  /* 0x005dcc0001187983 */ /* 0x000ea80000300800 */
[----:B------:R-:W2:Y:S04]  /*89cd0*/  LDL.LU R25, [R1+0x5dc8] ;  /* 0x005dc80001197983 */ /* 0x000ea80000300800 */
[----:B------:R-:W3:Y:S04]  /*89ce0*/  LDL.LU R12, [R1+0x1490] ;  /* 0x00149000010c7983 */ /* 0x000ee80000300800 */
[----:B------:R-:W3:Y:S04]  /*89cf0*/  LDL.LU R13, [R1+0x1494] ;  /* 0x00149400010d7983 */ /* 0x000ee80000300800 */
[----:B------:R-:W3:Y:S04]  /*89d00*/  LDL.LU R14, [R1+0x1498] ;  /* 0x00149800010e7983 */ /* 0x000ee80000300800 */
[----:B------:R-:W3:Y:S04]  /*89d10*/  LDL.LU R15, [R1+0x149c] ;  /* 0x00149c00010f7983 */ /* 0x000ee80000300800 */
[----:B------:R-:W3:Y:S04]  /*89d20*/  LDL.LU R44, [R1+0x1460] ;  /* 0x00146000012c7983 */ /* 0x000ee80000300800 */
[----:B------:R-:W3:Y:S01]  /*89d30*/  LDL.LU R45, [R1+0x1464] ;  /* 0x00146400012d7983 */ /* 0x000ee20000300800 */
[C---:B------:R-:W-:Y:S03]  /*89d40*/  HMMA.16816.F32 R56, R28.reuse, R26, R56 ;  /* 0x0000001a1c38723c */ /* 0x040fe60000001838 */
        /* <DEDUP_REMOVED lines=18> */
[----:B------:R0:W-:Y:S04]  /*89e70*/  STL.64 [R1+0x5b08], R26 ;  /* 0x005b081a01007387 */ /* 0x0001e80000100a00 */
[----:B0-----:R-:W2:Y:S04]  /*89e80*/  LDL R26, [R1+0xf0] ;  /* 0x0000f000011a7983 */ /* 0x001ea80000100800 */
[----:B------:R-:W2:Y:S04]  /*89e90*/  LDL R27, [R1+0xf4] ;  /* 0x0000f400011b7983 */ /* 0x000ea80000100800 */
[----:B------:R0:W-:Y:S04]  /*89ea0*/  STL.64 [R1+0x5b00], R24 ;  /* 0x005b001801007387 */ /* 0x0001e80000100a00 */
[----:B0-----:R-:W2:Y:S04]  /*89eb0*/  LDL.LU R25, [R1+0x3cdc] ;  /* 0x003cdc0001197983 */ /* 0x001ea80000300800 */
[----:B------:R-:W3:Y:S01]  /*89ec0*/  LDL.LU R24, [R1+0x3ce4] ;  /* 0x003ce40001187983 */ /* 0x000ee20000300800 */
[----:B----4-:R-:W-:-:S02]  /*89ed0*/  IMAD R17, R17, 0x100, R32 ;  /* 0x0000010011117824 */ /* 0x010fc400078e0220 */
[----:B------:R-:W-:Y:S02]  /*89ee0*/  IMAD R16, R16, 0x100, R33 ;  /* 0x0000010010107824 */ /* 0x000fe400078e0221 */
[----:B--2---:R-:W-:Y:S02]  /*89ef0*/  IMAD R25, R25, 0x100, R35 ;  /* 0x0000010019197824 */ /* 0x004fe400078e0223 */
[----:B---3--:R-:W-:Y:S01]  /*89f00*/  IMAD R24, R24, 0x100, R0 ;  /* 0x0000010018187824 */ /* 0x008fe200078e0200 */
[----:B------:R-:W2:Y:S04]  /*89f10*/  LDL.LU R35, [R1+0x5da4] ;  /* 0x005da40001237983 */ /* 0x000ea80000300800 */
[----:B------:R-:W3:Y:S04]  /*89f20*/  LDL.LU R0, [R1+0x5da0] ;  /* 0x005da00001007983 */ /* 0x000ee80000300800 */
[----:B------:R-:W4:Y:S04]  /*89f30*/  LDL.LU R32, [R1+0x5d9c] ;  /* 0x005d9c0001207983 */ /* 0x000f280000300800 */
[----:B------:R-:W4:Y:S02]  /*89f40*/  LDL.LU R33, [R1+0x5d98] ;  /* 0x005d980001217983 */ /* 0x000f240000300800 */
[----:B----4-:R-:W-:Y:S02]  /*89f50*/  HMMA.16816.F32 R28, R28, R32, R4 ;  /* 0x000000201c1c723c */ /* 0x010fe40000001804 */
[----:B------:R-:W4:Y:S04]  /*89f60*/  LDL.LU.64 R6, [R1+0x5d90] ;  /* 0x005d900001067983 */ /* 0x000f280000300a00 */
[----:B------:R-:W4:Y:S04]  /*89f70*/  LDL.LU.64 R4, [R1+0x5d88] ;  /* 0x005d880001047983 */ /* 0x000f280000300a00 */
[----:B--2---:R-:W-:Y:S04]  /*89f80*/  STL.64 [R1+0x5bb0], R34 ;  /* 0x005bb02201007387 */ /* 0x004fe80000100a00 */
[----:B------:R0:W-:Y:S05]  /*89f90*/  STL.64 [R1+0x5ba8], R32 ;  /* 0x005ba82001007387 */ /* 0x0001ea0000100a00 */
[----:B------:R1:W-:Y:S04]  /*89fa0*/  STL.64 [R1+0xc80], R28 ;  /* 0x000c801c01007387 */ /* 0x0003e80000100a00 */
[----:B------:R2:W-:Y:S04]  /*89fb0*/  STL.64 [R1+0xc88], R30 ;  /* 0x000c881e01007387 */ /* 0x0005e80000100a00 */
[----:B0-----:R-:W3:Y:S04]  /*89fc0*/  LDL.LU R32, [R1+0x1440] ;  /* 0x0014400001207983 */ /* 0x001ee80000300800 */
[----:B------:R-:W3:Y:S04]  /*89fd0*/  LDL.LU R33, [R1+0x1444] ;  /* 0x0014440001217983 */ /* 0x000ee80000300800 */
[----:B------:R-:W3:Y:S04]  /*89fe0*/  LDL.LU R34, [R1+0x1448] ;  /* 0x0014480001227983 */ /* 0x000ee80000300800 */
[----:B------:R-:W3:Y:S01]  /*89ff0*/  LDL.LU R35, [R1+0x144c] ;  /* 0x00144c0001237983 */ /* 0x000ee20000300800 */
[----:B-1----:R-:W-:-:S02]  /*8a000*/  F2FP.F16.E4M3.UNPACK_B R28, R25 ;  /* 0x00000019ff1c723e */ /* 0x002fc400020006ff */
[----:B------:R-:W-:Y:S02]  /*8a010*/  F2FP.F16.E4M3.UNPACK_B R29, R24 ;  /* 0x00000018ff1d723e */ /* 0x000fe400020006ff */
[----:B--2---:R-:W-:Y:S02]  /*8a020*/  F2FP.F16.E4M3.UNPACK_B R30, R17 ;  /* 0x00000011ff1e723e */ /* 0x004fe400020006ff */
[----:B------:R-:W-:-:S07]  /*8a030*/  F2FP.F16.E4M3.UNPACK_B R31, R16 ;  /* 0x00000010ff1f723e */ /* 0x000fce00020006ff */
[C---:B------:R-:W-:Y:S08]  /*8a040*/  HMMA.16816.F32 R16, R28.reuse, R18, R12 ;  /* 0x000000121c10723c */ /* 0x040ff0000000180c */
[C---:B------:R-:W-:Y:S08]  /*8a050*/  HMMA.16816.F32 R8, R28.reuse, R36, R8 ;  /* 0x000000241c08723c */ /* 0x040ff00000001808 */
[C---:B------:R-:W-:Y:S01]  /*8a060*/  HMMA.16816.F32 R36, R28.reuse, R38, R40 ;  /* 0x000000261c24723c */ /* 0x040fe20000001828 */
[----:B------:R-:W2:Y:S04]  /*8a070*/  LDL.LU.64 R14, [R1+0x5d80] ;  /* 0x005d8000010e7983 */ /* 0x000ea80000300a00 */
[----:B------:R-:W2:Y:S03]  /*8a080*/  LDL.LU.64 R12, [R1+0x5d78] ;  /* 0x005d7800010c7983 */ /* 0x000ea60000300a00 */
[C---:B------:R-:W-:Y:S08]  /*8a090*/  HMMA.16816.F32 R44, R28.reuse, R48, R44 ;  /* 0x000000301c2c723c */ /* 0x040ff0000000182c */
[C---:B------:R-:W-:Y:S01]  /*8a0a0*/  HMMA.16816.F32 R48, R28.reuse, R50, R52 ;  /* 0x000000321c30723c */ /* 0x040fe20000001834 */
        /* <DEDUP_REMOVED lines=8> */
[----:B------:R-:W4:Y:S04]  /*8a130*/  LDL.LU.64 R42, [R1+0x5d50] ;  /* 0x005d5000012a7983 */ /* 0x000f280000300a00 */
[----:B------:R-:W4:Y:S04]  /*8a140*/  LDL.LU.64 R40, [R1+0x5d48] ;  /* 0x005d480001287983 */ /* 0x000f280000300a00 */
        /* <DEDUP_REMOVED lines=13> */
[----:B------:R-:W4:Y:S01]  /*8a220*/  LDL.LU.64 R48, [R1+0x5d08] ;  /* 0x005d080001307983 */ /* 0x000f220000300a00 */
[C---:B---3--:R-:W-:Y:S08]  /*8a230*/  HMMA.16816.F32 R24, R28.reuse, R26, R32 ;  /* 0x0000001a1c18723c */ /* 0x048ff00000001820 */
[C---:B--2---:R-:W-:Y:S11]  /*8a240*/  HMMA.16816.F32 R20, R28.reuse, R12, R20 ;  /* 0x0000000c1c14723c */ /* 0x044ff60000001814 */
[----:B------:R-:W-:Y:S04]  /*8a250*/  STL.64 [R1+0x1440], R24 ;  /* 0x0014401801007387 */ /* 0x000fe80000100a00 */
[----:B------:R-:W-:Y:S01]  /*8a260*/  STL.64 [R1+0x1448], R26 ;  /* 0x0014481a01007387 */ /* 0x000fe20000100a00 */
[C---:B----4-:R-:W-:Y:S08]  /*8a270*/  HMMA.16816.F32 R16, R28.reuse, R14, R16 ;  /* 0x0000000e1c10723c */ /* 0x050ff00000001810 */
[C---:B------:R-:W-:Y:S08]  /*8a280*/  HMMA.16816.F32 R12, R28.reuse, R2, R8 ;  /* 0x000000021c0c723c */ /* 0x040ff00000001808 */
[C---:B------:R-:W-:Y:S01]  /*8a290*/  HMMA.16816.F32 R8, R28.reuse, R40, R4 ;  /* 0x000000281c08723c */ /* 0x040fe20000001804 */
[----:B------:R-:W-:Y:S04]  /*8a2a0*/  STL.64 [R1+0x1430], R20 ;  /* 0x0014301401007387 */ /* 0x000fe80000100a00 */
[----:B------:R-:W-:Y:S04]  /*8a2b0*/  STL.64 [R1+0x1438], R22 ;  /* 0x0014381601007387 */ /* 0x000fe80000100a00 */
[----:B------:R-:W-:Y:S01]  /*8a2c0*/  STL.64 [R1+0x1420], R16 ;  /* 0x0014201001007387 */ /* 0x000fe20000100a00 */
[C---:B------:R-:W-:Y:S03]  /*8a2d0*/  HMMA.16816.F32 R4, R28.reuse, R42, R36 ;  /* 0x0000002a1c04723c */ /* 0x040fe60000001824 */
[----:B------:R-:W-:Y:S04]  /*8a2e0*/  STL.64 [R1+0x1428], R18 ;  /* 0x0014281201007387 */ /* 0x000fe80000100a00 */
[----:B------:R-:W-:Y:S04]  /*8a2f0*/  STL.64 [R1+0x1410], R12 ;  /* 0x0014100c01007387 */ /* 0x000fe80000100a00 */
[----:B------:R0:W-:Y:S04]  /*8a300*/  STL.64 [R1+0x1418], R14 ;  /* 0x0014180e01007387 */ /* 0x0001e80000100a00 */
[----:B------:R-:W-:Y:S04]  /*8a310*/  STL.64 [R1+0x1400], R8 ;  /* 0x0014000801007387 */ /* 0x000fe80000100a00 */
[----:B------:R1:W-:Y:S01]  /*8a320*/  STL.64 [R1+0x1408], R10 ;  /* 0x0014080a01007387 */ /* 0x0003e20000100a00 */
[C---:B0-----:R-:W-:Y:S03]  /*8a330*/  HMMA.16816.F32 R12, R28.reuse, R52, R44 ;  /* 0x000000341c0c723c */ /* 0x041fe6000000182c */
[----:B------:R-:W-:Y:S04]  /*8a340*/  STL.64 [R1+0x13f0], R4 ;  /* 0x0013f00401007387 */ /* 0x000fe80000100a00 */
[----:B------:R0:W-:Y:S01]  /*8a350*/  STL.64 [R1+0x13f8], R6 ;  /* 0x0013f80601007387 */ /* 0x0001e20000100a00 */
[C---:B-1----:R-:W-:Y:S08]  /*8a360*/  HMMA.16816.F32 R8, R28.reuse, R54, R48 ;  /* 0x000000361c08723c */ /* 0x042ff00000001830 */
[----:B0-----:R-:W-:Y:S03]  /*8a370*/  HMMA.16816.F32 R4, R28, R60, R56 ;  /* 0x0000003c1c04723c */ /* 0x001fe60000001838 */
[----:B------:R0:W-:Y:S04]  /*8a380*/  STL.64 [R1+0x13e0], R12 ;  /* 0x0013e00c01007387 */ /* 0x0001e80000100a00 */
[----:B------:R1:W-:Y:S04]  /*8a390*/  STL.64 [R1+0x13e8], R14 ;  /* 0x0013e80e01007387 */ /* 0x0003e80000100a00 */
[----:B------:R-:W2:Y:S01]  /*8a3a0*/  LDL R60, [R1+0x8] ;  /* 0x00000800013c7983 */ /* 0x000ea20000100800 */
[----:B------:R-:W-:-:S03]  /*8a3b0*/  IMAD.MOV.U32 R61, RZ, RZ, R0 ;  /* 0x000000ffff3d7224 */ /* 0x000fc600078e0000 */
[----:B------:R3:W-:Y:S04]  /*8a3c0*/  STL.64 [R1+0x13d0], R8 ;  /* 0x0013d00801007387 */ /* 0x0007e80000100a00 */
[----:B------:R-:W-:Y:S04]  /*8a3d0*/  STL.64 [R1+0x13d8], R10 ;  /* 0x0013d80a01007387 */ /* 0x000fe80000100a00 */
[----:B------:R-:W-:Y:S04]  /*8a3e0*/  STL.64 [R1+0x13c0], R4 ;  /* 0x0013c00401007387 */ /* 0x000fe80000100a00 */
[----:B------:R-:W-:Y:S04]  /*8a3f0*/  STL.64 [R1+0x13c8], R6 ;  /* 0x0013c80601007387 */ /* 0x000fe80000100a00 */
        /* <DEDUP_REMOVED lines=10> */
[----:B------:R-:W3:Y:S04]  /*8a4a0*/  LDL.LU R36, [R1+0x12a0] ;  /* 0x0012a00001247983 */ /* 0x000ee80000300800 */
[----:B------:R-:W3:Y:S04]  /*8a4b0*/  LDL.LU R37, [R1+0x12a4] ;  /* 0x0012a40001257983 */ /* 0x000ee80000300800 */
[----:B------:R-:W3:Y:S04]  /*8a4c0*/  LDL.LU R38, [R1+0x12a8] ;  /* 0x0012a80001267983 */ /* 0x000ee80000300800 */
[----:B------:R-:W3:Y:S01]  /*8a4d0*/  LDL.LU R39, [R1+0x12ac] ;  /* 0x0012ac0001277983 */ /* 0x000ee20000300800 */
[----:B--2---:R-:W-:-:S03]  /*8a4e0*/  IMAD.MOV.U32 R41, RZ, RZ, R0 ;  /* 0x000000ffff297224 */ /* 0x004fc600078e0000 */
[----:B---3--:R2:W-:Y:S04]  /*8a4f0*/  STL.64 [R1+0x5bd8], R38 ;  /* 0x005bd82601007387 */ /* 0x0085e80000100a00 */
[----:B------:R-:W-:Y:S04]  /*8a500*/  STL.64 [R1+0x5bd0], R36 ;  /* 0x005bd02401007387 */ /* 0x000fe80000100a00 */
[----:B------:R-:W3:Y:S04]  /*8a510*/  LDL R40, [R1+0x28] ;  /* 0x0000280001287983 */ /* 0x000ee80000100800 */
[----:B------:R-:W2:Y:S04]  /*8a520*/  LDL.LU R0, [R1+0x5cfc] ;  /* 0x005cfc0001007983 */ /* 0x000ea80000300800 */
[----:B0-----:R-:W3:Y:S04]  /*8a530*/  LDL.LU R12, [R1+0x12c0] ;  /* 0x0012c000010c7983 */ /* 0x001ee80000300800 */
[----:B------:R-:W3:Y:S04]  /*8a540*/  LDL.LU R13, [R1+0x12c4] ;  /* 0x0012c400010d7983 */ /* 0x000ee80000300800 */
[----:B-1----:R-:W3:Y:S04]  /*8a550*/  LDL.LU R14, [R1+0x12c8] ;  /* 0x0012c800010e7983 */ /* 0x002ee80000300800 */
[----:B------:R-:W3:Y:S01]  /*8a560*/  LDL.LU R15, [R1+0x12cc] ;  /* 0x0012cc00010f7983 */ /* 0x000ee20000300800 */
[----:B--2---:R-:W-:-:S03]  /*8a570*/  IMAD.MOV.U32 R9, RZ, RZ, R0 ;  /* 0x000000ffff097224 */ /* 0x004fc600078e0000 */
[----:B---3--:R-:W-:Y:S04]  /*8a580*/  STL.64 [R1+0x5be8], R14 ;  /* 0x005be80e01007387 */ /* 0x008fe80000100a00 */
[----:B------:R0:W-:Y:S04]  /*8a590*/  STL.64 [R1+0x5be0], R12 ;  /* 0x005be00c01007387 */ /* 0x0001e80000100a00 */
[----:B------:R-:W2:Y:S04]  /*8a5a0*/  LDL R8, [R1+0x38] ;  /* 0x0000380001087983 */ /* 0x000ea80000100800 */
[----:B------:R-:W3:Y:S04]  /*8a5b0*/  LDL.LU R0, [R1+0x5cf8] ;  /* 0x005cf80001007983 */ /* 0x000ee80000300800 */
        /* <DEDUP_REMOVED lines=23> */
[----:B------:R-:W1:Y:S04]  /*8a730*/  LDL.LU R0, [R1+0x5cf0] ;  /* 0x005cf00001007983 */ /* 0x000e680000300800 */
[----:B0-----:R-:W2:Y:S04]  /*8a740*/  LDL.LU R12, [R1+0x1310] ;  /* 0x00131000010c7983 */ /* 0x001ea80000300800 */
[----:B------:R-:W2:Y:S04]  /*8a750*/  LDL.LU R13, [R1+0x1314] ;  /* 0x00131400010d7983 */ /* 0x000ea80000300800 */
[----:B------:R-:W2:Y:S04]  /*8a760*/  LDL.LU R14, [R1+0x1318] ;  /* 0x00131800010e7983 */ /* 0x000ea80000300800 */
[----:B------:R-:W2:Y:S04]  /*8a770*/  LDL.LU R15, [R1+0x131c] ;  /* 0x00131c00010f7983 */ /* 0x000ea80000300800 */
[----:B--2---:R-:W-:Y:S04]  /*8a780*/  STL.64 [R1+0x5c28], R14 ;  /* 0x005c280e01007387 */ /* 0x004fe80000100a00 */
[----:B------:R0:W-:Y:S04]  /*8a790*/  STL.64 [R1+0x5c20], R12 ;  /* 0x005c200c01007387 */ /* 0x0001e80000100a00 */
[----:B------:R-:W2:Y:S04]  /*8a7a0*/  LDL R36, [R1+0x60] ;  /* 0x0000600001247983 */ /* 0x000ea80000100800 */
[----:B------:R-:W2:Y:S04]  /*8a7b0*/  LDL R37, [R1+0x64] ;  /* 0x0000640001257983 */ /* 0x000ea80000100800 */
[----:B---3--:R3:W-:Y:S01]  /*8a7c0*/  STL.64 [R1+0x5c38], R38 ;  /* 0x005c382601007387 */ /* 0x0087e20000100a00 */
[----:B-1----:R-:W-:-:S03]  /*8a7d0*/  IMAD.MOV.U32 R27, RZ, RZ, R0 ;  /* 0x000000ffff1b7224 */ /* 0x002fc600078e0000 */
[----:B--2---:R-:W-:Y:S04]  /*8a7e0*/  STL.64 [R1+0x5c30], R36 ;  /* 0x005c302401007387 */ /* 0x004fe80000100a00 */
        /* <DEDUP_REMOVED lines=10> */
[----:B------:R-:W-:Y:S04]  /*8a890*/  STL.64 [R1+0x5c58], R26 ;  /* 0x005c581a01007387 */ /* 0x000fe80000100a00 */
[----:B--2---:R-:W-:Y:S04]  /*8a8a0*/  STL.64 [R1+0x5c50], R24 ;  /* 0x005c501801007387 */ /* 0x004fe80000100a00 */
[----:B0-----:R-:W2:Y:S04]  /*8a8b0*/  LDL.LU R12, [R1+0x1340] ;  /* 0x00134000010c7983 */ /* 0x001ea80000300800 */
[----:B------:R-:W2:Y:S04]  /*8a8c0*/  LDL.LU R13, [R1+0x1344] ;  /* 0x00134400010d7983 */ /* 0x000ea80000300800 */
[----:B------:R-:W2:Y:S04]  /*8a8d0*/  LDL.LU R14, [R1+0x1348] ;  /* 0x00134800010e7983 */ /* 0x000ea80000300800 */
[----:B------:R-:W2:Y:S01]  /*8a8e0*/  LDL.LU R15, [R1+0x134c] ;  /* 0x00134c00010f7983 */ /* 0x000ea20000300800 */
[----:B---3--:R-:W-:-:S03]  /*8a8f0*/  IMAD.MOV.U32 R39, RZ, RZ, R0 ;  /* 0x000000ffff277224 */ /* 0x008fc600078e0000 */
[----:B--2---:R0:W-:Y:S04]  /*8a900*/  STL.64 [R1+0x5c68], R14 ;  /* 0x005c680e01007387 */ /* 0x0041e80000100a00 */
[----:B------:R-:W-:Y:S04]  /*8a910*/  STL.64 [R1+0x5c60], R12 ;  /* 0x005c600c01007387 */ /* 0x000fe80000100a00 */
[----:B------:R-:W2:Y:S04]  /*8a920*/  LDL R38, [R1+0x78] ;  /* 0x0000780001267983 */ /* 0x000ea80000100800 */
[----:B------:R-:W0:Y:S04]  /*8a930*/  LDL.LU R0, [R1+0x5ce8] ;  /* 0x005ce80001007983 */ /* 0x000e280000300800 */
[----:B-1----:R-:W3:Y:S04]  /*8a940*/  LDL.LU R48, [R1+0x1350] ;  /* 0x0013500001307983 */ /* 0x002ee80000300800 */
[----:B------:R-:W3:Y:S04]  /*8a950*/  LDL.LU R49, [R1+0x1354] ;  /* 0x0013540001317983 */ /* 0x000ee80000300800 */
[----:B------:R-:W2:Y:S04]  /*8a960*/  LDL.LU R50, [R1+0x1358] ;  /* 0x0013580001327983 */ /* 0x000ea80000300800 */
[----:B------:R-:W2:Y:S04]  /*8a970*/  LDL.LU R51, [R1+0x135c] ;  /* 0x00135c0001337983 */ /* 0x000ea80000300800 */
[----:B--2---:R-:W-:Y:S04]  /*8a980*/  STL.64 [R1+0x5c78], R50 ;  /* 0x005c783201007387 */ /* 0x004fe80000100a00 */
[----:B---3--:R1:W-:Y:S04]  /*8a990*/  STL.64 [R1+0x5c70], R48 ;  /* 0x005c703001007387 */ /* 0x0083e80000100a00 */
[----:B------:R-:W2:Y:S04]  /*8a9a0*/  LDL R36, [R1+0x80] ;  /* 0x0000800001247983 */ /* 0x000ea80000100800 */
[----:B------:R-:W2:Y:S04]  /*8a9b0*/  LDL R37, [R1+0x84] ;  /* 0x0000840001257983 */ /* 0x000ea80000100800 */
[----:B------:R-:W-:Y:S01]  /*8a9c0*/  STL.64 [R1+0x5c88], R38 ;  /* 0x005c882601007387 */ /* 0x000fe20000100a00 */
[----:B0-----:R-:W-:-:S03]  /*8a9d0*/  IMAD.MOV.U32 R15, RZ, RZ, R0 ;  /* 0x000000ffff0f7224 */ /* 0x001fc600078e0000 */
[----:B--2---:R0:W-:Y:S04]  /*8a9e0*/  STL.64 [R1+0x5c80], R36 ;  /* 0x005c802401007387 */ /* 0x0041e80000100a00 */
[----:B------:R-:W2:Y:S04]  /*8a9f0*/  LDL R14, [R1+0x88] ;  /* 0x00008800010e7983 */ /* 0x000ea80000100800 */
[----:B------:R-:W3:Y:S04]  /*8aa00*/  LDL.LU R0, [R1+0x5ce4] ;  /* 0x005ce40001007983 */ /* 0x000ee80000300800 */
        /* <DEDUP_REMOVED lines=8> */
[----:B------:R-:W-:Y:S04]  /*8aa90*/  STL.64 [R1+0x5ca8], R14 ;  /* 0x005ca80e01007387 */ /* 0x000fe80000100a00 */
[----:B--2---:R1:W-:Y:S04]  /*8aaa0*/  STL.64 [R1+0x5ca0], R12 ;  /* 0x005ca00c01007387 */ /* 0x0043e80000100a00 */
[----:B0-----:R-:W2:Y:S04]  /*8aab0*/  LDL.LU R36, [R1+0x1380] ;  /* 0x0013800001247983 */ /* 0x001ea80000300800 */
[----:B------:R-:W2:Y:S04]  /*8aac0*/  LDL.LU R37, [R1+0x1384] ;  /* 0x0013840001257983 */ /* 0x000ea80000300800 */
[----:B------:R-:W2:Y:S04]  /*8aad0*/  LDL.LU R38, [R1+0x1388] ;  /* 0x0013880001267983 */ /* 0x000ea80000300800 */
[----:B------:R-:W2:Y:S01]  /*8aae0*/  LDL.LU R39, [R1+0x138c] ;  /* 0x00138c0001277983 */ /* 0x000ea20000300800 */
[----:B---3--:R-:W-:-:S03]  /*8aaf0*/  IMAD.MOV.U32 R51, RZ, RZ, R0 ;  /* 0x000000ffff337224 */ /* 0x008fc600078e0000 */
[----:B--2---:R-:W-:Y:S04]  /*8ab00*/  STL.64 [R1+0x5cb8], R38 ;  /* 0x005cb82601007387 */ /* 0x004fe80000100a00 */
[----:B------:R-:W-:Y:S04]  /*8ab10*/  STL.64 [R1+0x5cb0], R36 ;  /* 0x005cb02401007387 */ /* 0x000fe80000100a00 */
        /* <DEDUP_REMOVED lines=12> */
[----:B0-----:R-:W2:Y:S04]  /*8abe0*/  LDL R14, [R1+0xa8] ;  /* 0x0000a800010e7983 */ /* 0x001ea80000100800 */
[----:B-1----:R-:W2:Y:S04]  /*8abf0*/  LDL.LU R48, [R1+0x13b0] ;  /* 0x0013b00001307983 */ /* 0x002ea80000300800 */
        /* <DEDUP_REMOVED lines=25> */
[----:B------:R-:W4:Y:S04]  /*8ad90*/  LDL.LU R7, [R1+0x12bc] ;  /* 0x0012bc0001077983 */ /* 0x000f280000300800 */
[----:B------:R-:W4:Y:S04]  /*8ada0*/  LDL.64 R42, [R1+0x20] ;  /* 0x00002000012a7983 */ /* 0x000f280000100a00 */
[----:B------:R-:W4:Y:S01]  /*8adb0*/  LDL.LU R44, [R1+0x1290] ;  /* 0x00129000012c7983 */ /* 0x000f220000300800 */
[----:B---3--:R-:W-:-:S03]  /*8adc0*/  IMAD.MOV.U32 R15, RZ, RZ, R0 ;  /* 0x000000ffff0f7224 */ /* 0x008fc600078e0000 */
[----:B------:R-:W3:Y:S04]  /*8add0*/  LDL.LU R45, [R1+0x1294] ;  /* 0x00129400012d7983 */ /* 0x000ee80000300800 */
[----:B------:R-:W3:Y:S04]  /*8ade0*/  LDL.LU R46, [R1+0x1298] ;  /* 0x00129800012e7983 */ /* 0x000ee80000300800 */
[----:B------:R-:W3:Y:S04]  /*8adf0*/  LDL.LU R47, [R1+0x129c] ;  /* 0x00129c00012f7983 */ /* 0x000ee80000300800 */
[----:B------:R-:W3:Y:S04]  /*8ae00*/  LDL.64 R54, [R1+0x10] ;  /* 0x0000100001367983 */ /* 0x000ee80000100a00 */
[----:B------:R-:W3:Y:S04]  /*8ae10*/  LDL.LU R56, [R1+0x1270] ;  /* 0x0012700001387983 */ /* 0x000ee80000300800 */
[----:B------:R-:W3:Y:S04]  /*8ae20*/  LDL.LU R57, [R1+0x1274] ;  /* 0x0012740001397983 */ /* 0x000ee80000300800 */
[----:B------:R-:W3:Y:S04]  /*8ae30*/  LDL.LU R58, [R1+0x1278] ;  /* 0x00127800013a7983 */ /* 0x000ee80000300800 */
[----:B------:R-:W3:Y:S01]  /*8ae40*/  LDL.LU R59, [R1+0x127c] ;  /* 0x00127c00013b7983 */ /* 0x000ee20000300800 */
[----:B--2---:R-:W-:Y:S03]  /*8ae50*/  HMMA.16816.F32 R12, R28, R14, R48 ;  /* 0x0000000e1c0c723c */ /* 0x004fe60000001830 */
[----:B------:R-:W2:Y:S04]  /*8ae60*/  LDL.LU.64 R50, [R1+0x5cd8] ;  /* 0x005cd80001327983 */ /* 0x000ea80000300a00 */
[----:B------:R-:W4:-:S12]  /*8ae70*/  LDL.LU.64 R48, [R1+0x5cd0] ;  /* 0x005cd00001307983 */ /* 0x000f180000300a00 */
[----:B------:R-:W-:Y:S04]  /*8ae80*/  STL.64 [R1+0x13b0], R12 ;  /* 0x0013b00c01007387 */ /* 0x000fe80000100a00 */
[----:B------:R0:W-:Y:S04]  /*8ae90*/  STL.64 [R1+0x13b8], R14 ;  /* 0x0013b80e01007387 */ /* 0x0001e80000100a00 */
[----:B0-----:R-:W2:Y:S04]  /*8aea0*/  LDL.LU.64 R14, [R1+0x5cc8] ;  /* 0x005cc800010e7983 */ /* 0x001ea80000300a00 */
[----:B------:R-:W2:Y:S01]  /*8aeb0*/  LDL.LU.64 R12, [R1+0x5cc0] ;  /* 0x005cc000010c7983 */ /* 0x000ea20000300a00 */
[----:B----4-:R-:W-:-:S15]  /*8aec0*/  HMMA.16816.F32 R36, R28, R48, R36 ;  /* 0x000000301c24723c */ /* 0x010fde0000001824 */
[----:B------:R-:W-:-:S04]  /*8aed0*/  NOP ;  /* 0x0000000000007918 */ /* 0x000fc80000000000 */
[----:B------:R-:W-:Y:S04]  /*8aee0*/  STL.64 [R1+0x13a0], R36 ;  /* 0x0013a02401007387 */ /* 0x000fe80000100a00 */
[----:B------:R0:W-:Y:S01]  /*8aef0*/  STL.64 [R1+0x13a8], R38 ;  /* 0x0013a82601007387 */ /* 0x0001e20000100a00 */
[C---:B--2---:R-:W-:Y:S03]  /*8af00*/  HMMA.16816.F32 R48, R28.reuse, R50, R12 ;  /* 0x000000321c30723c */ /* 0x044fe6000000180c */
[----:B0-----:R-:W2:Y:S04]  /*8af10*/  LDL.LU.64 R38, [R1+0x5cb8] ;  /* 0x005cb80001267983 */ /* 0x001ea80000300a00 */
[----:B------:R-:W2:Y:S04]  /*8af20*/  LDL.LU.64 R36, [R1+0x5cb0] ;  /* 0x005cb00001247983 */ /* 0x000ea80000300a00 */
[----:B------:R-:W4:Y:S04]  /*8af30*/  LDL.LU.64 R14, [R1+0x5ca8] ;  /* 0x005ca800010e7983 */ /* 0x000f280000300a00 */
[----:B------:R-:W2:Y:S04]  /*8af40*/  LDL.LU.64 R12, [R1+0x5ca0] ;  /* 0x005ca000010c7983 */ /* 0x000ea80000300a00 */
[----:B------:R-:W-:Y:S04]  /*8af50*/  STL.64 [R1+0x1390], R48 ;  /* 0x0013903001007387 */ /* 0x000fe80000100a00 */
[----:B------:R0:W-:Y:S04]  /*8af60*/  STL.64 [R1+0x1398], R50 ;  /* 0x0013983201007387 */ /* 0x0001e80000100a00 */
[----:B0-----:R-:W4:Y:S04]  /*8af70*/  LDL.LU.64 R50, [R1+0x5c98] ;  /* 0x005c980001327983 */ /* 0x001f280000300a00 */
[----:B------:R-:W4:Y:S01]  /*8af80*/  LDL.LU.64 R48, [R1+0x5c90] ;  /* 0x005c900001307983 */ /* 0x000f220000300a00 */
[----:B--2---:R-:W-:-:S15]  /*8af90*/  HMMA.16816.F32 R36, R28, R12, R36 ;  /* 0x0000000c1c24723c */ /* 0x004fde0000001824 */
[----:B------:R-:W-:-:S04]  /*8afa0*/  NOP ;  /* 0x0000000000007918 */ /* 0x000fc80000000000 */
[----:B------:R-:W-:Y:S04]  /*8afb0*/  STL.64 [R1+0x1380], R36 ;  /* 0x0013802401007387 */ /* 0x000fe80000100a00 */
[----:B------:R0:W-:Y:S04]  /*8afc0*/  STL.64 [R1+0x1388], R38 ;  /* 0x0013882601007387 */ /* 0x0001e80000100a00 */
[----:B0-----:R-:W2:Y:S04]  /*8afd0*/  LDL.LU.64 R38, [R1+0x5c88] ;  /* 0x005c880001267983 */ /* 0x001ea80000300a00 */
[----:B------:R-:W2:Y:S01]  /*8afe0*/  LDL.LU.64 R36, [R1+0x5c80] ;  /* 0x005c800001247983 */ /* 0x000ea20000300a00 */
[----:B----4-:R-:W-:Y:S03]  /*8aff0*/  HMMA.16816.F32 R12, R28, R14, R48 ;  /* 0x0000000e1c0c723c */ /* 0x010fe60000001830 */
[----:B------:R-:W4:Y:S04]  /*8b000*/  LDL.LU.64 R50, [R1+0x5c78] ;  /* 0x005c780001327983 */ /* 0x000f280000300a00 */
[----:B------:R-:W4:-:S12]  /*8b010*/  LDL.LU.64 R48, [R1+0x5c70] ;  /* 0x005c700001307983 */ /* 0x000f180000300a00 */
        /* <DEDUP_REMOVED lines=9> */
[----:B------:R-:W3:Y:S01]  /*8b0b0*/  LDL.LU.64 R24, [R1+0x5c50] ;  /* 0x005c500001187983 */ /* 0x000ee20000300a00 */
[----:B----4-:R-:W-:Y:S03]  /*8b0c0*/  HMMA.16816.F32 R36, R28, R38, R48 ;  /* 0x000000261c24723c */ /* 0x010fe60000001830 */
[----:B------:R-:W2:Y:S04]  /*8b0d0*/  LDL.LU.64 R50, [R1+0x5c48] ;  /* 0x005c480001327983 */ /* 0x000ea80000300a00 */
[----:B------:R-:W2:-:S12]  /*8b0e0*/  LDL.LU.64 R48, [R1+0x5c40] ;  /* 0x005c400001307983 */ /* 0x000e980000300a00 */
[----:B------:R-:W-:Y:S04]  /*8b0f0*/  STL.64 [R1+0x1350], R36 ;  /* 0x0013502401007387 */ /* 0x000fe80000100a00 */
[----:B------:R0:W-:Y:S04]  /*8b100*/  STL.64 [R1+0x1358], R38 ;  /* 0x0013582601007387 */ /* 0x0001e80000100a00 */
[----:B0-----:R-:W4:Y:S04]  /*8b110*/  LDL.LU.64 R38, [R1+0x5c38] ;  /* 0x005c380001267983 */ /* 0x001f280000300a00 */
[----:B------:R-:W2:Y:S01]  /*8b120*/  LDL.LU.64 R36, [R1+0x5c30] ;  /* 0x005c300001247983 */ /* 0x000ea20000300a00 */
[----:B---3--:R-:W-:-:S15]  /*8b130*/  HMMA.16816.F32 R12, R28, R24, R12 ;  /* 0x000000181c0c723c */ /* 0x008fde000000180c */
[----:B------:R-:W-:-:S04]  /*8b140*/  NOP ;  /* 0x0000000000007918 */ /* 0x000fc80000000000 */
[----:B------:R-:W-:Y:S04]  /*8b150*/  STL.64 [R1+0x1340], R12 ;  /* 0x0013400c01007387 */ /* 0x000fe80000100a00 */
[----:B------:R0:W-:Y:S04]  /*8b160*/  STL.64 [R1+0x1348], R14 ;  /* 0x0013480e01007387 */ /* 0x0001e80000100a00 */
[----:B0-----:R-:W4:Y:S04]  /*8b170*/  LDL.LU.64 R14, [R1+0x5c28] ;  /* 0x005c2800010e7983 */ /* 0x001f280000300a00 */
[----:B------:R-:W4:Y:S01]  /*8b180*/  LDL.LU.64 R12, [R1+0x5c20] ;  /* 0x005c2000010c7983 */ /* 0x000f220000300a00 */
[C---:B--2---:R-:W-:Y:S03]  /*8b190*/  HMMA.16816.F32 R24, R28.reuse, R26, R48 ;  /* 0x0000001a1c18723c */ /* 0x044fe60000001830 */
[----:B------:R-:W2:Y:S04]  /*8b1a0*/  LDL.LU.64 R50, [R1+0x5c18] ;  /* 0x005c180001327983 */ /* 0x000ea80000300a00 */
[----:B------:R-:W2:Y:S01]  /*8b1b0*/  LDL.LU.64 R48, [R1+0x5c10] ;  /* 0x005c100001307983 */ /* 0x000ea20000300a00 */
[C---:B------:R-:W-:Y:S11]  /*8b1c0*/  HMMA.16816.F32 R16, R28.reuse, R36, R16 ;  /* 0x000000241c10723c */ /* 0x040ff60000001810 */
        /* <DEDUP_REMOVED lines=8> */
[C---:B----4-:R-:W-:Y:S03]  /*8b250*/  HMMA.16816.F32 R36, R28.reuse, R38, R12 ;  /* 0x000000261c24723c */ /* 0x050fe6000000180c */
[----:B------:R-:W4:Y:S04]  /*8b260*/  LDL.LU.64 R14, [R1+0x5be8] ;  /* 0x005be800010e7983 */ /* 0x000f280000300a00 */
[----:B------:R-:W4:Y:S01]  /*8b270*/  LDL.LU.64 R12, [R1+0x5be0] ;  /* 0x005be000010c7983 */ /* 0x000f220000300a00 */
[C---:B--2---:R-:W-:Y:S11]  /*8b280*/  HMMA.16816.F32 R48, R28.reuse, R2, R48 ;  /* 0x000000021c30723c */ /* 0x044ff60000001830 */
[----:B------:R-:W-:Y:S04]  /*8b290*/  STL.64 [R1+0x1310], R36 ;  /* 0x0013102401007387 */ /* 0x000fe80000100a00 */
[----:B------:R0:W-:Y:S04]  /*8b2a0*/  STL.64 [R1+0x1318], R38 ;  /* 0x0013182601007387 */ /* 0x0001e80000100a00 */
[----:B0-----:R-:W2:Y:S04]  /*8b2b0*/  LDL.LU.64 R38, [R1+0x5bd8] ;  /* 0x005bd80001267983 */ /* 0x001ea80000300a00 */
[----:B------:R-:W2:Y:S04]  /*8b2c0*/  LDL.LU.64 R36, [R1+0x5bd0] ;  /* 0x005bd00001247983 */ /* 0x000ea80000300a00 */
[----:B------:R-:W-:Y:S04]  /*8b2d0*/  STL.64 [R1+0x1300], R48 ;  /* 0x0013003001007387 */ /* 0x000fe80000100a00 */
[----:B------:R0:W-:Y:S04]  /*8b2e0*/  STL.64 [R1+0x1308], R50 ;  /* 0x0013083201007387 */ /* 0x0001e80000100a00 */
[----:B0-----:R-:W2:Y:S04]  /*8b2f0*/  LDL.LU.64 R50, [R1+0x5bc8] ;  /* 0x005bc80001327983 */ /* 0x001ea80000300a00 */
[----:B------:R-:W2:Y:S01]  /*8b300*/  LDL.LU.64 R48, [R1+0x5bc0] ;  /* 0x005bc00001307983 */ /* 0x000ea20000300a00 */
[----:B------:R-:W-:Y:S01]  /*8b310*/  HMMA.16816.F32 R32, R28, R20, R32 ;  /* 0x000000141c20723c */ /* 0x000fe20000001820 */
[----:B------:R-:W-:-:S07]  /*8b320*/  IMAD.MOV.U32 R0, RZ, RZ, R3 ;  /* 0x000000ffff007224 */ /* 0x000fce00078e0003 */
[C---:B---3--:R-:W-:Y:S01]  /*8b330*/  HMMA.16816.F32 R24, R28.reuse, R22, R24 ;  /* 0x000000161c18723c */ /* 0x048fe20000001818 */
[----:B------:R-:W3:Y:S04]  /*8b340*/  LDL.LU.64 R2, [R1+0x5bb8] ;  /* 0x005bb80001027983 */ /* 0x000ee80000300a00 */
[----:B------:R0:W-:Y:S03]  /*8b350*/  STL [R1+0x5918], R0 ;  /* 0x0059180001007387 */ /* 0x0001e60000100800 */
[----:B------:R-:W-:Y:S01]  /*8b360*/  HMMA.16816.F32 R16, R28, R8, R16 ;  /* 0x000000081c10723c */ /* 0x000fe20000001810 */
[----:B0-----:R-:W-:Y:S02]  /*8b370*/  IMAD.MOV.U32 R0, RZ, RZ, R23 ;  /* 0x000000ffff007224 */ /* 0x001fe400078e0017 */
[----:B------:R-:W-:Y:S04]  /*8b380*/  STL.64 [R1+0x12f0], R32 ;  /* 0x0012f02001007387 */ /* 0x000fe80000100a00 */
[----:B------:R-:W-:Y:S04]  /*8b390*/  STL.64 [R1+0x12f8], R34 ;  /* 0x0012f82201007387 */ /* 0x000fe80000100a00 */
[----:B------:R0:W-:Y:S02]  /*8b3a0*/  STL [R1+0x591c], R0 ;  /* 0x00591c0001007387 */ /* 0x0001e40000100800 */
[----:B0-----:R-:W-:-:S02]  /*8b3b0*/  IMAD.MOV.U32 R0, RZ, RZ, R11 ;  /* 0x000000ffff007224 */ /* 0x001fc400078e000b */
[----:B------:R-:W-:Y:S04]  /*8b3c0*/  STL.64 [R1+0x12e0], R24 ;  /* 0x0012e01801007387 */ /* 0x000fe80000100a00 */
[----:B------:R-:W-:Y:S04]  /*8b3d0*/  STL.64 [R1+0x12e8], R26 ;  /* 0x0012e81a01007387 */ /* 0x000fe80000100a00 */
[----:B------:R-:W-:Y:S04]  /*8b3e0*/  STL.64 [R1+0x12d0], R16 ;  /* 0x0012d01001007387 */ /* 0x000fe80000100a00 */
[----:B------:R-:W-:Y:S04]  /*8b3f0*/  STL.64 [R1+0x12d8], R18 ;  /* 0x0012d81201007387 */ /* 0x000fe80000100a00 */
[----:B------:R0:W-:Y:S02]  /*8b400*/  STL [R1+0x5920], R0 ;  /* 0x0059200001007387 */ /* 0x0001e40000100800 */
[----:B0-----:R-:W-:Y:S01]  /*8b410*/  IMAD.MOV.U32 R0, RZ, RZ, R43 ;  /* 0x000000ffff007224 */ /* 0x001fe200078e002b */
[C---:B----4-:R-:W-:Y:S08]  /*8b420*/  HMMA.16816.F32 R12, R28.reuse, R10, R12 ;  /* 0x0000000a1c0c723c */ /* 0x050ff0000000180c */
[C---:B------:R-:W-:Y:S08]  /*8b430*/  HMMA.16816.F32 R8, R28.reuse, R40, R4 ;  /* 0x000000281c08723c */ /* 0x040ff00000001804 */
[C---:B--2---:R-:W-:Y:S03]  /*8b440*/  HMMA.16816.F32 R4, R28.reuse, R42, R36 ;  /* 0x0000002a1c04723c */ /* 0x044fe60000001824 */
[----:B------:R-:W-:Y:S04]  /*8b450*/  STL.64 [R1+0x12c0], R12 ;  /* 0x0012c00c01007387 */ /* 0x000fe80000100a00 */
[----:B------:R-:W-:Y:S04]  /*8b460*/  STL.64 [R1+0x12c8], R14 ;  /* 0x0012c80e01007387 */ /* 0x000fe80000100a00 */
[----:B------:R-:W-:Y:S04]  /*8b470*/  STL.64 [R1+0x12b0], R8 ;  /* 0x0012b00801007387 */ /* 0x000fe80000100a00 */
[----:B------:R0:W-:Y:S04]  /*8b480*/  STL.64 [R1+0x12b8], R10 ;  /* 0x0012b80a01007387 */ /* 0x0001e80000100a00 */
[----:B------:R-:W-:Y:S01]  /*8b490*/  STL [R1+0x5924], R0 ;  /* 0x0059240001007387 */ /* 0x000fe20000100800 */
[C---:B0-----:R-:W-:Y:S03]  /*8b4a0*/  HMMA.16816.F32 R8, R28.reuse, R52, R44 ;  /* 0x000000341c08723c */ /* 0x041fe6000000182c */
[----:B------:R-:W-:Y:S04]  /*8b4b0*/  STL.64 [R1+0x12a0], R4 ;  /* 0x0012a00401007387 */ /* 0x000fe80000100a00 */
[----:B------:R0:W-:Y:S02]  /*8b4c0*/  STL.64 [R1+0x12a8], R6 ;  /* 0x0012a80601007387 */ /* 0x0001e40000100a00 */
[----:B0-----:R-:W-:Y:S01]  /*8b4d0*/  HMMA.16816.F32 R4, R28, R54, R48 ;  /* 0x000000361c04723c */ /* 0x001fe20000001830 */
[----:B------:R-:W-:-:S09]  /*8b4e0*/  IMAD.MOV.U32 R0, RZ, RZ, R55 ;  /* 0x000000ffff007224 */ /* 0x000fd200078e0037 */
[----:B------:R0:W-:Y:S04]  /*8b4f0*/  STL.64 [R1+0x1290], R8 ;  /* 0x0012900801007387 */ /* 0x0001e80000100a00 */
[----:B------:R-:W-:Y:S04]  /*8b500*/  STL.64 [R1+0x1298], R10 ;  /* 0x0012980a01007387 */ /* 0x000fe80000100a00 */
[----:B------:R-:W-:Y:S04]  /*8b510*/  STL [R1+0x5928], R0 ;  /* 0x0059280001007387 */ /* 0x000fe80000100800 */
[----:B------:R-:W-:Y:S04]  /*8b520*/  STL.64 [R1+0x1280], R4 ;  /* 0x0012800401007387 */ /* 0x000fe80000100a00 */
[----:B------:R1:W-:Y:S04]  /*8b530*/  STL.64 [R1+0x1288], R6 ;  /* 0x0012880601007387 */ /* 0x0003e80000100a00 */
[----:B0-----:R-:W2:Y:S01]  /*8b540*/  LDL.LU R8, [R1+0x1190] ;  /* 0x0011900001087983 */ /* 0x001ea20000300800 */
[----:B-1----:R-:W-:-:S15]  /*8b550*/  HMMA.16816.F32 R4, R28, R60, R56 ;  /* 0x0000003c1c04723c */ /* 0x002fde0000001838 */
[----:B------:R-:W-:-:S04]  /*8b560*/  NOP ;  /* 0x0000000000007918 */ /* 0x000fc80000000000 */
[----:B------:R0:W-:Y:S04]  /*8b570*/  STL.64 [R1+0x1270], R4 ;  /* 0x0012700401007387 */ /* 0x0001e80000100a00 */
[----:B------:R1:W-:Y:S04]  /*8b580*/  STL.64 [R1+0x1278], R6 ;  /* 0x0012780601007387 */ /* 0x0003e80000100a00 */
[----:B------:R-:W2:Y:S04]  /*8b590*/  LDL.LU R9, [R1+0x1194] ;  /* 0x0011940001097983 */ /* 0x000ea80000300800 */
[----:B------:R-:W2:Y:S04]  /*8b5a0*/  LDL.LU R10, [R1+0x1198] ;  /* 0x00119800010a7983 */ /* 0x000ea80000300800 */
[----:B------:R-:W2:Y:S04]  /*8b5b0*/  LDL.LU R11, [R1+0x119c] ;  /* 0x00119c00010b7983 */ /* 0x000ea80000300800 */
        /* <DEDUP_REMOVED lines=16> */
[----:B------:R-:W2:Y:S04]  /*8b6c0*/  LDL.64 R60, [R1] ;  /* 0x00000000013c7983 */ /* 0x000ea80000100a00 */
        /* <DEDUP_REMOVED lines=30> */
[----:B-1----:R-:W3:Y:S04]  /*8b8b0*/  LDL.LU R6, [R1+0x1188] ;  /* 0x0011880001067983 */ /* 0x002ee80000300800 */
[----:B------:R-:W3:Y:S01]  /*8b8c0*/  LDL.LU R7, [R1+0x118c] ;  /* 0x00118c0001077983 */ /* 0x000ee20000300800 */
[----:B--2---:R-:W-:Y:S01]  /*8b8d0*/  HMMA.16816.F32 R32, R28, R60, R32 ;  /* 0x0000003c1c20723c */ /* 0x004fe20000001820 */
[----:B------:R-:W-:-:S15]  /*8b8e0*/  IMAD.MOV.U32 R0, RZ, RZ, R61 ;  /* 0x000000ffff007224 */ /* 0x000fde00078e003d */
[----:B------:R-:W-:-:S03]  /*8b8f0*/  NOP ;  /* 0x0000000000007918 */ /* 0x000fc60000000000 */
[----:B------:R-:W-:Y:S04]  /*8b900*/  STL.64 [R1+0x1260], R32 ;  /* 0x0012602001007387 */ /* 0x000fe80000100a00 */
[----:B------:R0:W-:Y:S04]  /*8b910*/  STL.64 [R1+0x1268], R34 ;  /* 0x0012682201007387 */ /* 0x0001e80000100a00 */
[----:B0-----:R-:W2:Y:S04]  /*8b920*/  LDL.LU.64 R34, [R1+0x5bb0] ;  /* 0x005bb00001227983 */ /* 0x001ea80000300a00 */
[----:B------:R-:W2:Y:S04]  /*8b930*/  LDL.LU.64 R32, [R1+0x5ba8] ;  /* 0x005ba80001207983 */ /* 0x000ea80000300a00 */
[----:B------:R-:W3:Y:S04]  /*8b940*/  LDL.LU.64 R60, [R1+0x5ba0] ;  /* 0x005ba000013c7983 */ /* 0x000ee80000300a00 */
[----:B------:R-:W-:Y:S01]  /*8b950*/  STL [R1+0x5ac0], R0 ;  /* 0x005ac00001007387 */ /* 0x000fe20000100800 */
[----:B---3--:R-:W-:-:S15]  /*8b960*/  HMMA.16816.F32 R56, R28, R60, R56 ;  /* 0x0000003c1c38723c */ /* 0x008fde0000001838 */
[----:B------:R-:W-:-:S04]  /*8b970*/  NOP ;  /* 0x0000000000007918 */ /* 0x000fc80000000000 */
[----:B------:R-:W-:Y:S04]  /*8b980*/  STL.64 [R1+0x1250], R56 ;  /* 0x0012503801007387 */ /* 0x000fe80000100a00 */
[----:B------:R0:W-:Y:S04]  /*8b990*/  STL.64 [R1+0x1258], R58 ;  /* 0x0012583a01007387 */ /* 0x0001e80000100a00 */
[----:B0-----:R-:W3:Y:S04]  /*8b9a0*/  LDL.LU.64 R58, [R1+0x5b98] ;  /* 0x005b9800013a7983 */ /* 0x001ee80000300a00 */
[----:B------:R-:W2:Y:S04]  /*8b9b0*/  LDL.LU.64 R56, [R1+0x5b90] ;  /* 0x005b900001387983 */ /* 0x000ea80000300a00 */
[----:B------:R-:W-:Y:S04]  /*8b9c0*/  STL [R1+0x5ac8], R60 ;  /* 0x005ac83c01007387 */ /* 0x000fe80000100800 */
[----:B------:R-:W-:Y:S01]  /*8b9d0*/  STL [R1+0x5ac4], R61 ;  /* 0x005ac43d01007387 */ /* 0x000fe20000100800 */
        /* <DEDUP_REMOVED lines=32> */
[----:B---3--:R-:W-:-:S15]  /*8bbe0*/  HMMA.16816.F32 R44, R28, R50, R44 ;  /* 0x000000321c2c723c */ /* 0x008fde000000182c */
[----:B------:R-:W-:-:S04]  /*8bbf0*/  NOP ;  /* 0x0000000000007918 */ /* 0x000fc80000000000 */
[----:B------:R-:W-:Y:S04]  /*8bc00*/  STL.64 [R1+0x1200], R44 ;  /* 0x0012002c01007387 */ /* 0x000fe80000100a00 */
[----:B------:R0:W-:Y:S04]  /*8bc10*/  STL.64 [R1+0x1208], R46 ;  /* 0x0012082e01007387 */ /* 0x0001e80000100a00 */
[----:B0-----:R-:W3:Y:S04]  /*8bc20*/  LDL.LU.64 R46, [R1+0x5b48] ;  /* 0x005b4800012e7983 */ /* 0x001ee80000300a00 */
[----:B------:R-:W3:Y:S01]  /*8bc30*/  LDL.LU.64 R44, [R1+0x5b40] ;  /* 0x005b4000012c7983 */ /* 0x000ee20000300a00 */
[C---:B--2---:R-:W-:Y:S03]  /*8bc40*/  HMMA.16816.F32 R52, R28.reuse, R48, R52 ;  /* 0x000000301c34723c */ /* 0x044fe60000001834 */
[----:B------:R-:W-:Y:S04]  /*8bc50*/  STL.64 [R1+0x57b8], R50 ;  /* 0x0057b83201007387 */ /* 0x000fe80000100a00 */
[----:B------:R3:W-:Y:S01]  /*8bc60*/  STL.64 [R1+0x57b0], R48 ;  /* 0x0057b03001007387 */ /* 0x0007e20000100a00 */
[C---:B------:R-:W-:Y:S08]  /*8bc70*/  HMMA.16816.F32 R20, R28.reuse, R42, R20 ;  /* 0x0000002a1c14723c */ /* 0x040ff00000001814 */
[C---:B----4-:R-:W-:Y:S08]  /*8bc80*/  HMMA.16816.F32 R16, R28.reuse, R40, R16 ;  /* 0x000000281c10723c */ /* 0x050ff00000001810 */
[C---:B------:R-:W-:Y:S08]  /*8bc90*/  HMMA.16816.F32 R12, R28.reuse, R38, R12 ;  /* 0x000000261c0c723c */ /* 0x040ff0000000180c */
[C---:B------:R-:W-:Y:S08]  /*8bca0*/  HMMA.16816.F32 R8, R28.reuse, R36, R8 ;  /* 0x000000241c08723c */ /* 0x040ff00000001808 */
[C---:B------:R-:W-:Y:S01]  /*8bcb0*/  HMMA.16816.F32 R4, R28.reuse, R34, R4 ;  /* 0x000000221c04723c */ /* 0x040fe20000001804 */
[----:B------:R-:W-:Y:S04]  /*8bcc0*/  STL.64 [R1+0x11f0], R52 ;  /* 0x0011f03401007387 */ /* 0x000fe80000100a00 */
[----:B------:R-:W-:Y:S03]  /*8bcd0*/  STL.64 [R1+0x11f8], R54 ;  /* 0x0011f83601007387 */ /* 0x000fe60000100a00 */
[C---:B---3--:R-:W-:Y:S08]  /*8bce0*/  HMMA.16816.F32 R48, R28.reuse, R46, R56 ;  /* 0x0000002e1c30723c */ /* 0x048ff00000001838 */
[C---:B------:R-:W-:Y:S01]  /*8bcf0*/  HMMA.16816.F32 R24, R28.reuse, R44, R24 ;  /* 0x0000002c1c18723c */ /* 0x040fe20000001818 */
[----:B------:R-:W-:Y:S10]  /*8bd00*/  STL.64 [R1+0x5798], R46 ;  /* 0x0057982e01007387 */ /* 0x000ff40000100a00 */
        /* <DEDUP_REMOVED lines=15> */
[----:B------:R3:W-:Y:S04]  /*8be00*/  STL.64 [R1+0x1190], R8 ;  /* 0x0011900801007387 */ /* 0x0007e80000100a00 */
[----:B------:R4:W-:Y:S04]  /*8be10*/  STL.64 [R1+0x1198], R10 ;  /* 0x0011980a01007387 */ /* 0x0009e80000100a00 */
[----:B------:R-:W-:Y:S04]  /*8be20*/  STL.64 [R1+0x5b28], R34 ;  /* 0x005b282201007387 */ /* 0x000fe80000100a00 */
[----:B------:R-:W-:Y:S04]  /*8be30*/  STL.64 [R1+0x5b20], R32 ;  /* 0x005b202001007387 */ /* 0x000fe80000100a00 */
[----:B------:R1:W-:Y:S04]  /*8be40*/  STL.64 [R1+0x1180], R4 ;  /* 0x0011800401007387 */ /* 0x0003e80000100a00 */
[----:B------:R1:W-:Y:S04]  /*8be50*/  STL.64 [R1+0x1188], R6 ;  /* 0x0011880601007387 */ /* 0x0003e80000100a00 */
[----:B0-----:R-:W4:Y:S04]  /*8be60*/  LDL.LU R44, [R1+0x10b0] ;  /* 0x0010b000012c7983 */ /* 0x001f280000300800 */
[----:B------:R-:W4:Y:S04]  /*8be70*/  LDL.LU R45, [R1+0x10b4] ;  /* 0x0010b400012d7983 */ /* 0x000f280000300800 */
[----:B------:R-:W4:Y:S04]  /*8be80*/  LDL.LU R46, [R1+0x10b8] ;  /* 0x0010b800012e7983 */ /* 0x000f280000300800 */
[----:B------:R-:W4:Y:S04]  /*8be90*/  LDL.LU R47, [R1+0x10bc] ;  /* 0x0010bc00012f7983 */ /* 0x000f280000300800 */
[----:B-1----:R-:W4:Y:S04]  /*8bea0*/  LDL.LU R40, [R1+0x10c0] ;  /* 0x0010c00001287983 */ /* 0x002f280000300800 */
[----:B------:R-:W4:Y:S04]  /*8beb0*/  LDL.LU R41, [R1+0x10c4] ;  /* 0x0010c40001297983 */ /* 0x000f280000300800 */
[----:B------:R-:W4:Y:S04]  /*8bec0*/  LDL.LU R42, [R1+0x10c8] ;  /* 0x0010c800012a7983 */ /* 0x000f280000300800 */
[----:B------:R-:W4:Y:S04]  /*8bed0*/  LDL.LU R43, [R1+0x10cc] ;  /* 0x0010cc00012b7983 */ /* 0x000f280000300800 */
[----:B--2---:R-:W2:Y:S04]  /*8bee0*/  LDL.LU R36, [R1+0x10d0] ;  /* 0x0010d00001247983 */ /* 0x004ea80000300800 */
        /* <DEDUP_REMOVED lines=43> */
[----:B----4-:R-:W-:-:S15]  /*8c1a0*/  HMMA.16816.F32 R4, R28, R2, R4 ;  /* 0x000000021c04723c */ /* 0x010fde0000001804 */
[----:B------:R-:W-:-:S04]  /*8c1b0*/  NOP ;  /* 0x0000000000007918 */ /* 0x000fc80000000000 */
[----:B------:R-:W-:Y:S04]  /*8c1c0*/  STL.64 [R1+0x1170], R4 ;  /* 0x0011700401007387 */ /* 0x000fe80000100a00 */
[----:B------:R0:W-:Y:S04]  /*8c1d0*/  STL.64 [R1+0x1178], R6 ;  /* 0x0011780601007387 */ /* 0x0001e80000100a00 */
[----:B0-----:R-:W3:Y:S04]  /*8c1e0*/  LDL.LU.64 R6, [R1+0x5b38] ;  /* 0x005b380001067983 */ /* 0x001ee80000300a00 */
[----:B------:R-:W2:Y:S04]  /*8c1f0*/  LDL.LU.64 R4, [R1+0x5b30] ;  /* 0x005b300001047983 */ /* 0x000ea80000300a00 */
[----:B------:R-:W-:Y:S01]  /*8c200*/  STL [R1+0x5acc], R3 ;  /* 0x005acc0301007387 */ /* 0x000fe20000100800 */
        /* <DEDUP_REMOVED lines=57> */
[C---:B0-----:R-:W-:Y:S08]  /*8c5a0*/  HMMA.16816.F32 R8, R28.reuse, R20, R4 ;  /* 0x000000141c08723c */ /* 0x041ff00000001804 */
[C---:B------:R-:W-:Y:S01]  /*8c5b0*/  HMMA.16816.F32 R4, R28.reuse, R22, R36 ;  /* 0x000000161c04723c */ /* 0x040fe20000001824 */
[----:B------:R-:W-:Y:S10]  /*8c5c0*/  STL.64 [R1+0x56e8], R22 ;  /* 0x0056e81601007387 */ /* 0x000ff40000100a00 */
[----:B------:R-:W-:Y:S04]  /*8c5d0*/  STL.64 [R1+0x10e0], R8 ;  /* 0x0010e00801007387 */ /* 0x000fe80000100a00 */
[----:B------:R4:W-:Y:S04]  /*8c5e0*/  STL.64 [R1+0x10e8], R10 ;  /* 0x0010e80a01007387 */ /* 0x0009e80000100a00 */
[----:B------:R-:W-:Y:S04]  /*8c5f0*/  STL.64 [R1+0x56e0], R20 ;  /* 0x0056e01401007387 */ /* 0x000fe80000100a00 */
[----:B------:R-:W-:Y:S04]  /*8c600*/  STL.64 [R1+0x10d0], R4 ;  /* 0x0010d00401007387 */ /* 0x000fe80000100a00 */
[----:B------:R0:W-:Y:S01]  /*8c610*/  STL.64 [R1+0x10d8], R6 ;  /* 0x0010d80601007387 */ /* 0x0001e20000100a00 */
[C---:B----4-:R-:W-:Y:S08]  /*8c620*/  HMMA.16816.F32 R8, R28.reuse, R24, R40 ;  /* 0x000000181c08723c */ /* 0x050ff00000001828 */
[C---:B0-----:R-:W-:Y:S01]  /*8c630*/  HMMA.16816.F32 R4, R28.reuse, R26, R44 ;  /* 0x0000001a1c04723c */ /* 0x041fe2000000182c */
[----:B------:R-:W-:Y:S10]  /*8c640*/  STL.64 [R1+0x5708], R26 ;  /* 0x0057081a01007387 */ /* 0x000ff40000100a00 */
[----:B------:R-:W-:Y:S04]  /*8c650*/  STL.64 [R1+0x10c0], R8 ;  /* 0x0010c00801007387 */ /* 0x000fe80000100a00 */
[----:B------:R-:W-:Y:S04]  /*8c660*/  STL.64 [R1+0x10c8], R10 ;  /* 0x0010c80a01007387 */ /* 0x000fe80000100a00 */
[----:B------:R-:W-:Y:S04]  /*8c670*/  STL.64 [R1+0x5700], R24 ;  /* 0x0057001801007387 */ /* 0x000fe80000100a00 */
[----:B------:R-:W-:Y:S04]  /*8c680*/  STL.64 [R1+0x10b0], R4 ;  /* 0x0010b00401007387 */ /* 0x000fe80000100a00 */
[----:B------:R0:W-:Y:S02]  /*8c690*/  STL.64 [R1+0x10b8], R6 ;  /* 0x0010b80601007387 */ /* 0x0001e40000100a00 */
[----:B0-----:R-:W-:Y:S02]  /*8c6a0*/  HMMA.16816.F32 R4, R28, R32, R56 ;  /* 0x000000201c04723c */ /* 0x001fe40000001838 */
[----:B------:R-:W2:-:S15]  /*8c6b0*/  LDL R58, [R1+0x58] ;  /* 0x00005800013a7983 */ /* 0x000e9e0000100800 */
[----:B------:R-:W-:Y:S02]  /*8c6c0*/  NOP ;  /* 0x0000000000007918 */ /* 0x000fe40000000000 */
[----:B------:R-:W-:Y:S04]  /*8c6d0*/  STL.64 [R1+0xc70], R4 ;  /* 0x000c700401007387 */ /* 0x000fe80000100a00 */
[----:B------:R0:W-:Y:S04]  /*8c6e0*/  STL.64 [R1+0xc78], R6 ;  /* 0x000c780601007387 */ /* 0x0001e80000100a00 */
[----:B------:R-:W2:Y:S04]  /*8c6f0*/  LDL R59, [R1+0x5c] ;  /* 0x00005c00013b7983 */ /* 0x000ea80000100800 */
[----:B------:R-:W3:Y:S04]  /*8c700*/  LDL R56, [R1+0x60] ;  /* 0x0000600001387983 */ /* 0x000ee80000100800 */
[----:B------:R-:W3:Y:S01]  /*8c710*/  LDL R57, [R1+0x64] ;  /* 0x0000640001397983 */ /* 0x000ee20000100800 */
[----:B------:R-:W-:-:S03]  /*8c720*/  IMAD R3, R52, 0x100, R51 ;  /* 0x0000010034037824 */ /* 0x000fc600078e0233 */
[----:B--2---:R-:W-:Y:S04]  /*8c730*/  STL.64 [R1+0x5938], R58 ;  /* 0x0059383a01007387 */ /* 0x004fe80000100a00 */
[----:B---3--:R1:W-:Y:S04]  /*8c740*/  STL.64 [R1+0x5930], R56 ;  /* 0x0059303801007387 */ /* 0x0083e80000100a00 */
[----:B------:R-:W2:Y:S04]  /*8c750*/  LDL.LU R48, [R1+0xf30] ;  /* 0x000f300001307983 */ /* 0x000ea80000300800 */
[----:B------:R-:W2:Y:S04]  /*8c760*/  LDL.LU R49, [R1+0xf34] ;  /* 0x000f340001317983 */ /* 0x000ea80000300800 */
[----:B------:R-:W3:Y:S04]  /*8c770*/  LDL.LU R50, [R1+0xf38] ;  /* 0x000f380001327983 */ /* 0x000ee80000300800 */
[----:B------:R-:W3:Y:S04]  /*8c780*/  LDL.LU R51, [R1+0xf3c] ;  /* 0x000f3c0001337983 */ /* 0x000ee80000300800 */
[----:B---3--:R3:W-:Y:S04]  /*8c790*/  STL.64 [R1+0x5948], R50 ;  /* 0x0059483201007387 */ /* 0x0087e80000100a00 */
[----:B--2---:R-:W-:Y:S04]  /*8c7a0*/  STL.64 [R1+0x5940], R48 ;  /* 0x0059403001007387 */ /* 0x004fe80000100a00 */
[----:B------:R-:W2:Y:S04]  /*8c7b0*/  LDL R46, [R1+0x68] ;  /* 0x00006800012e7983 */ /* 0x000ea80000100800 */
[----:B------:R-:W2:Y:S04]  /*8c7c0*/  LDL R47, [R1+0x6c] ;  /* 0x00006c00012f7983 */ /* 0x000ea80000100800 */
[----:B------:R-:W4:Y:S04]  /*8c7d0*/  LDL.LU R40, [R1+0xf40] ;  /* 0x000f400001287983 */ /* 0x000f280000300800 */
[----:B------:R-:W4:Y:S04]  /*8c7e0*/  LDL.LU R41, [R1+0xf44] ;  /* 0x000f440001297983 */ /* 0x000f280000300800 */
[----:B------:R-:W2:Y:S04]  /*8c7f0*/  LDL.LU R42, [R1+0xf48] ;  /* 0x000f4800012a7983 */ /* 0x000ea80000300800 */
[----:B------:R-:W2:Y:S04]  /*8c800*/  LDL.LU R43, [R1+0xf4c] ;  /* 0x000f4c00012b7983 */ /* 0x000ea80000300800 */
[----:B--2---:R-:W-:Y:S04]  /*8c810*/  STL.64 [R1+0x5958], R42 ;  /* 0x0059582a01007387 */ /* 0x004fe80000100a00 */
[----:B----4-:R2:W-:Y:S04]  /*8c820*/  STL.64 [R1+0x5950], R40 ;  /* 0x0059502801007387 */ /* 0x0105e80000100a00 */
[----:B------:R-:W4:Y:S04]  /*8c830*/  LDL R44, [R1+0x70] ;  /* 0x00007000012c7983 */ /* 0x000f280000100800 */
[----:B------:R-:W4:Y:S04]  /*8c840*/  LDL R45, [R1+0x74] ;  /* 0x00007400012d7983 */ /* 0x000f280000100800 */
[----:B------:R-:W-:Y:S04]  /*8c850*/  STL.64 [R1+0x5968], R46 ;  /* 0x0059682e01007387 */ /* 0x000fe80000100a00 */
[----:B----4-:R-:W-:Y:S04]  /*8c860*/  STL.64 [R1+0x5960], R44 ;  /* 0x0059602c01007387 */ /* 0x010fe80000100a00 */
[----:B------:R-:W4:Y:S04]  /*8c870*/  LDL.LU R36, [R1+0xf50] ;  /* 0x000f500001247983 */ /* 0x000f280000300800 */
[----:B------:R-:W4:Y:S04]  /*8c880*/  LDL.LU R37, [R1+0xf54] ;  /* 0x000f540001257983 */ /* 0x000f280000300800 */
[----:B------:R-:W2:Y:S04]  /*8c890*/  LDL.LU R38, [R1+0xf58] ;  /* 0x000f580001267983 */ /* 0x000ea80000300800 */
[----:B------:R-:W2:Y:S04]  /*8c8a0*/  LDL.LU R39, [R1+0xf5c] ;  /* 0x000f5c0001277983 */ /* 0x000ea80000300800 */
[----:B--2---:R2:W-:Y:S04]  /*8c8b0*/  STL.64 [R1+0x5978], R38 ;  /* 0x0059782601007387 */ /* 0x0045e80000100a00 */
[----:B----4-:R-:W-:Y:S04]  /*8c8c0*/  STL.64 [R1+0x5970], R36 ;  /* 0x0059702401007387 */ /* 0x010fe80000100a00 */
[----:B0-----:R-:W4:Y:S04]  /*8c8d0*/  LDL R6, [R1+0x78] ;  /* 0x0000780001067983 */ /* 0x001f280000100800 */
[----:B------:R-:W4:Y:S04]  /*8c8e0*/  LDL R7, [R1+0x7c] ;  /* 0x00007c0001077983 */ /* 0x000f280000100800 */
[----:B------:R-:W2:Y:S04]  /*8c8f0*/  LDL R4, [R1+0x80] ;  /* 0x0000800001047983 */ /* 0x000ea80000100800 */
[----:B------:R-:W2:Y:S04]  /*8c900*/  LDL R5, [R1+0x84] ;  /* 0x0000840001057983 */ /* 0x000ea80000100800 */
[----:B----4-:R-:W-:Y:S04]  /*8c910*/  STL.64 [R1+0x5988], R6 ;  /* 0x0059880601007387 */ /* 0x010fe80000100a00 */
[----:B--2---:R0:W-:Y:S04]  /*8c920*/  STL.64 [R1+0x5980], R4 ;  /* 0x0059800401007387 */ /* 0x0041e80000100a00 */
[----:B------:R-:W2:Y:S04]  /*8c930*/  LDL.LU R12, [R1+0xf70] ;  /* 0x000f7000010c7983 */ /* 0x000ea80000300800 */
[----:B------:R-:W2:Y:S04]  /*8c940*/  LDL.LU R13, [R1+0xf74] ;  /* 0x000f7400010d7983 */ /* 0x000ea80000300800 */
[----:B------:R-:W4:Y:S04]  /*8c950*/  LDL.LU R14, [R1+0xf78] ;  /* 0x000f7800010e7983 */ /* 0x000f280000300800 */
[----:B------:R-:W4:Y:S04]  /*8c960*/  LDL.LU R15, [R1+0xf7c] ;  /* 0x000f7c00010f7983 */ /* 0x000f280000300800 */
[----:B----4-:R-:W-:Y:S04]  /*8c970*/  STL.64 [R1+0x5998], R14 ;  /* 0x0059980e01007387 */ /* 0x010fe80000100a00 */
[----:B--2---:R2:W-:Y:S04]  /*8c980*/  STL.64 [R1+0x5990], R12 ;  /* 0x0059900c01007387 */ /* 0x0045e80000100a00 */
[----:B------:R-:W4:Y:S04]  /*8c990*/  LDL R18, [R1+0x88] ;  /* 0x0000880001127983 */ /* 0x000f280000100800 */
        /* <DEDUP_REMOVED lines=9> */
[----:B----4-:R-:W-:Y:S04]  /*8ca30*/  STL.64 [R1+0x59b8], R18 ;  /* 0x0059b81201007387 */ /* 0x010fe80000100a00 */
[----:B--2---:R2:W-:Y:S04]  /*8ca40*/  STL.64 [R1+0x59b0], R16 ;  /* 0x0059b01001007387 */ /* 0x0045e80000100a00 */
[----:B------:R-:W4:Y:S04]  /*8ca50*/  LDL.LU R24, [R1+0xf90] ;  /* 0x000f900001187983 */ /* 0x000f280000300800 */
[----:B------:R-:W4:Y:S04]  /*8ca60*/  LDL.LU R25, [R1+0xf94] ;  /* 0x000f940001197983 */ /* 0x000f280000300800 */
[----:B------:R-:W2:Y:S04]  /*8ca70*/  LDL.LU R26, [R1+0xf98] ;  /* 0x000f9800011a7983 */ /* 0x000ea80000300800 */
[----:B------:R-:W2:Y:S04]  /*8ca80*/  LDL.LU R27, [R1+0xf9c] ;  /* 0x000f9c00011b7983 */ /* 0x000ea80000300800 */
[----:B--2---:R-:W-:Y:S04]  /*8ca90*/  STL.64 [R1+0x59c8], R26 ;  /* 0x0059c81a01007387 */ /* 0x004fe80000100a00 */
[----:B----4-:R-:W-:Y:S04]  /*8caa0*/  STL.64 [R1+0x59c0], R24 ;  /* 0x0059c01801007387 */ /* 0x010fe80000100a00 */
[----:B-1----:R-:W2:Y:S04]  /*8cab0*/  LDL.LU R56, [R1+0xfa0] ;  /* 0x000fa00001387983 */ /* 0x002ea80000300800 */
[----:B------:R-:W2:Y:S04]  /*8cac0*/  LDL.LU R57, [R1+0xfa4] ;  /* 0x000fa40001397983 */ /* 0x000ea80000300800 */
[----:B------:R-:W4:Y:S04]  /*8cad0*/  LDL.LU R58, [R1+0xfa8] ;  /* 0x000fa800013a7983 */ /* 0x000f280000300800 */
[----:B------:R-:W4:Y:S04]  /*8cae0*/  LDL.LU R59, [R1+0xfac] ;  /* 0x000fac00013b7983 */ /* 0x000f280000300800 */
[----:B----4-:R1:W-:Y:S04]  /*8caf0*/  STL.64 [R1+0x59d8], R58 ;  /* 0x0059d83a01007387 */ /* 0x0103e80000100a00 */
[----:B--2---:R-:W-:Y:S04]  /*8cb00*/  STL.64 [R1+0x59d0], R56 ;  /* 0x0059d03801007387 */ /* 0x004fe80000100a00 */
[----:B---3--:R-:W2:Y:S04]  /*8cb10*/  LDL R50, [R1+0xa0] ;  /* 0x0000a00001327983 */ /* 0x008ea80000100800 */
[----:B------:R-:W2:Y:S04]  /*8cb20*/  LDL R51, [R1+0xa4] ;  /* 0x0000a40001337983 */ /* 0x000ea80000100800 */
[----:B------:R-:W3:Y:S04]  /*8cb30*/  LDL.LU R40, [R1+0xfb0] ;  /* 0x000fb00001287983 */ /* 0x000ee80000300800 */
[----:B------:R-:W3:Y:S04]  /*8cb40*/  LDL.LU R41, [R1+0xfb4] ;  /* 0x000fb40001297983 */ /* 0x000ee80000300800 */
[----:B------:R-:W4:Y:S04]  /*8cb50*/  LDL.LU R42, [R1+0xfb8] ;  /* 0x000fb800012a7983 */ /* 0x000f280000300800 */
[----:B------:R-:W4:Y:S04]  /*8cb60*/  LDL.LU R43, [R1+0xfbc] ;  /* 0x000fbc00012b7983 */ /* 0x000f280000300800 */
[----:B----4-:R-:W-:Y:S04]  /*8cb70*/  STL.64 [R1+0x59e8], R42 ;  /* 0x0059e82a01007387 */ /* 0x010fe80000100a00 */
[----:B---3--:R3:W-:Y:S04]  /*8cb80*/  STL.64 [R1+0x59e0], R40 ;  /* 0x0059e02801007387 */ /* 0x0087e80000100a00 */
[----:B------:R-:W4:Y:S04]  /*8cb90*/  LDL R48, [R1+0xa8] ;  /* 0x0000a80001307983 */ /* 0x000f280000100800 */
[----:B------:R-:W4:Y:S04]  /*8cba0*/  LDL R49, [R1+0xac] ;  /* 0x0000ac0001317983 */ /* 0x000f280000100800 */
[----:B--2---:R-:W-:Y:S04]  /*8cbb0*/  STL.64 [R1+0x59f8], R50 ;  /* 0x0059f83201007387 */ /* 0x004fe80000100a00 */
[----:B----4-:R2:W-:Y:S04]  /*8cbc0*/  STL.64 [R1+0x59f0], R48 ;  /* 0x0059f03001007387 */ /* 0x0105e80000100a00 */
[----:B------:R-:W4:Y:S04]  /*8cbd0*/  LDL R38, [R1+0xb0] ;  /* 0x0000b00001267983 */ /* 0x000f280000100800 */
[----:B------:R-:W4:Y:S04]  /*8cbe0*/  LDL R39, [R1+0xb4] ;  /* 0x0000b40001277983 */ /* 0x000f280000100800 */
[----:B0-----:R-:W2:Y:S04]  /*8cbf0*/  LDL.LU R4, [R1+0xfd0] ;  /* 0x000fd00001047983 */ /* 0x001ea80000300800 */
        /* <DEDUP_REMOVED lines=15> */
[----:B------:R-:W2:Y:S04]  /*8ccf0*/  LDL R22, [R1+0xc0] ;  /* 0x0000c00001167983 */ /* 0x000ea80000100800 */
[----:B------:R-:W2:Y:S04]  /*8cd00*/  LDL R23, [R1+0xc4] ;  /* 0x0000c40001177983 */ /* 0x000ea80000100800 */
        /* <DEDUP_REMOVED lines=8> */
[----:B------:R-:W-:Y:S04]  /*8cd90*/  STL.64 [R1+0x5a48], R22 ;  /* 0x005a481601007387 */ /* 0x000fe80000100a00 */
[----:B----4-:R4:W-:Y:S04]  /*8cda0*/  STL.64 [R1+0x5a40], R20 ;  /* 0x005a401401007387 */ /* 0x0109e80000100a00 */
[----:B-1----:R-:W2:Y:S04]  /*8cdb0*/  LDL R58, [R1+0xd0] ;  /* 0x0000d000013a7983 */ /* 0x002ea80000100800 */
[----:B------:R-:W2:Y:S04]  /*8cdc0*/  LDL R59, [R1+0xd4] ;  /* 0x0000d400013b7983 */ /* 0x000ea80000100800 */
[----:B---3--:R-:W3:Y:S04]  /*8cdd0*/  LDL.LU R40, [R1+0x1010] ;  /* 0x0010100001287983 */ /* 0x008ee80000300800 */
[----:B------:R-:W3:Y:S04]  /*8cde0*/  LDL.LU R41, [R1+0x1014] ;  /* 0x0010140001297983 */ /* 0x000ee80000300800 */
[----:B------:R-:W2:Y:S04]  /*8cdf0*/  LDL.LU R42, [R1+0x1018] ;  /* 0x00101800012a7983 */ /* 0x000ea80000300800 */
[----:B------:R-:W2:Y:S04]  /*8ce00*/  LDL.LU R43, [R1+0x101c] ;  /* 0x00101c00012b7983 */ /* 0x000ea80000300800 */
[----:B--2---:R-:W-:Y:S04]  /*8ce10*/  STL.64 [R1+0x5a58], R42 ;  /* 0x005a582a01007387 */ /* 0x004fe80000100a00 */
[----:B---3--:R1:W-:Y:S04]  /*8ce20*/  STL.64 [R1+0x5a50], R40 ;  /* 0x005a502801007387 */ /* 0x0083e80000100a00 */
[----:B------:R-:W2:Y:S04]  /*8ce30*/  LDL R56, [R1+0xd8] ;  /* 0x0000d80001387983 */ /* 0x000ea80000100800 */
[----:B------:R-:W2:Y:S04]  /*8ce40*/  LDL R57, [R1+0xdc] ;  /* 0x0000dc0001397983 */ /* 0x000ea80000100800 */
[----:B------:R3:W-:Y:S04]  /*8ce50*/  STL.64 [R1+0x5a68], R58 ;  /* 0x005a683a01007387 */ /* 0x0007e80000100a00 */
[----:B--2---:R-:W-:Y:S04]  /*8ce60*/  STL.64 [R1+0x5a60], R56 ;  /* 0x005a603801007387 */ /* 0x004fe80000100a00 */
[----:B------:R-:W2:Y:S04]  /*8ce70*/  LDL.LU R48, [R1+0x1020] ;  /* 0x0010200001307983 */ /* 0x000ea80000300800 */
[----:B------:R-:W2:Y:S04]  /*8ce80*/  LDL.LU R49, [R1+0x1024] ;  /* 0x0010240001317983 */ /* 0x000ea80000300800 */
[----:B------:R-:W2:Y:S04]  /*8ce90*/  LDL.LU R50, [R1+0x1028] ;  /* 0x0010280001327983 */ /* 0x000ea80000300800 */
[----:B------:R-:W2:Y:S04]  /*8cea0*/  LDL.LU R51, [R1+0x102c] ;  /* 0x00102c0001337983 */ /* 0x000ea80000300800 */
[----:B--2---:R-:W-:Y:S04]  /*8ceb0*/  STL.64 [R1+0x5a78], R50 ;  /* 0x005a783201007387 */ /* 0x004fe80000100a00 */
[----:B------:R2:W-:Y:S04]  /*8cec0*/  STL.64 [R1+0x5a70], R48 ;  /* 0x005a703001007387 */ /* 0x0005e80000100a00 */
[----:B0-----:R-:W2:Y:S04]  /*8ced0*/  LDL R6, [R1+0xe0] ;  /* 0x0000e00001067983 */ /* 0x001ea80000100800 */
[----:B------:R-:W2:Y:S04]  /*8cee0*/  LDL R7, [R1+0xe4] ;  /* 0x0000e40001077983 */ /* 0x000ea80000100800 */
[----:B------:R-:W2:Y:S04]  /*8cef0*/  LDL.LU R36, [R1+0x1030] ;  /* 0x0010300001247983 */ /* 0x000ea80000300800 */
[----:B------:R-:W2:Y:S04]  /*8cf00*/  LDL.LU R37, [R1+0x1034] ;  /* 0x0010340001257983 */ /* 0x000ea80000300800 */
[----:B------:R-:W2:Y:S04]  /*8cf10*/  LDL.LU R38, [R1+0x1038] ;  /* 0x0010380001267983 */ /* 0x000ea80000300800 */
[----:B------:R-:W2:Y:S04]  /*8cf20*/  LDL.LU R39, [R1+0x103c] ;  /* 0x00103c0001277983 */ /* 0x000ea80000300800 */
[----:B--2---:R-:W-:Y:S04]  /*8cf30*/  STL.64 [R1+0x5a88], R38 ;  /* 0x005a882601007387 */ /* 0x004fe80000100a00 */
[----:B------:R-:W-:Y:S04]  /*8cf40*/  STL.64 [R1+0x5a80], R36 ;  /* 0x005a802401007387 */ /* 0x000fe80000100a00 */
[----:B------:R-:W2:Y:S04]  /*8cf50*/  LDL R4, [R1+0xe8] ;  /* 0x0000e80001047983 */ /* 0x000ea80000100800 */
[----:B------:R-:W2:Y:S04]  /*8cf60*/  LDL R5, [R1+0xec] ;  /* 0x0000ec0001057983 */ /* 0x000ea80000100800 */
[----:B------:R0:W-:Y:S04]  /*8cf70*/  STL.64 [R1+0x5a98], R6 ;  /* 0x005a980601007387 */ /* 0x0001e80000100a00 */
[----:B--2---:R-:W-:Y:S04]  /*8cf80*/  STL.64 [R1+0x5a90], R4 ;  /* 0x005a900401007387 */ /* 0x004fe80000100a00 */
[----:B------:R-:W2:Y:S04]  /*8cf90*/  LDL R18, [R1+0xf0] ;  /* 0x0000f00001127983 */ /* 0x000ea80000100800 */
[----:B------:R-:W2:Y:S04]  /*8cfa0*/  LDL R19, [R1+0xf4] ;  /* 0x0000f40001137983 */ /* 0x000ea80000100800 */
[----:B----4-:R-:W4:Y:S04]  /*8cfb0*/  LDL.LU R20, [R1+0x1050] ;  /* 0x0010500001147983 */ /* 0x010f280000300800 */
        /* <DEDUP_REMOVED lines=8> */
[----:B----4-:R4:W-:Y:S04]  /*8d040*/  STL.64 [R1+0x5ab0], R16 ;  /* 0x005ab01001007387 */ /* 0x0109e80000100a00 */
[----:B-1----:R-:W4:Y:S04]  /*8d050*/  LDL.LU R40, [R1+0x1060] ;  /* 0x0010600001287983 */ /* 0x002f280000300800 */
[----:B------:R-:W4:Y:S04]  /*8d060*/  LDL.LU R41, [R1+0x1064] ;  /* 0x0010640001297983 */ /* 0x000f280000300800 */
[----:B------:R-:W4:Y:S04]  /*8d070*/  LDL.LU R42, [R1+0x1068] ;  /* 0x00106800012a7983 */ /* 0x000f280000300800 */
[----:B------:R-:W4:Y:S04]  /*8d080*/  LDL.LU R43, [R1+0x106c] ;  /* 0x00106c00012b7983 */ /* 0x000f280000300800 */
[----:B---3--:R-:W3:Y:S04]  /*8d090*/  LDL R58, [R1+0x100] ;  /* 0x00010000013a7983 */ /* 0x008ee80000100800 */
[----:B------:R-:W3:Y:S04]  /*8d0a0*/  LDL R59, [R1+0x104] ;  /* 0x00010400013b7983 */ /* 0x000ee80000100800 */
[----:B------:R-:W3:Y:S04]  /*8d0b0*/  LDL.LU R48, [R1+0x1070] ;  /* 0x0010700001307983 */ /* 0x000ee80000300800 */
[----:B------:R-:W3:Y:S04]  /*8d0c0*/  LDL.LU R49, [R1+0x1074] ;  /* 0x0010740001317983 */ /* 0x000ee80000300800 */
[----:B------:R-:W3:Y:S04]  /*8d0d0*/  LDL.LU R50, [R1+0x1078] ;  /* 0x0010780001327983 */ /* 0x000ee80000300800 */
[----:B------:R-:W3:Y:S04]  /*8d0e0*/  LDL.LU R51, [R1+0x107c] ;  /* 0x00107c0001337983 */ /* 0x000ee80000300800 */
[----:B------:R-:W3:Y:S04]  /*8d0f0*/  LDL R56, [R1+0x108] ;  /* 0x0001080001387983 */ /* 0x000ee80000100800 */
[----:B------:R-:W3:Y:S04]  /*8d100*/  LDL R57, [R1+0x10c] ;  /* 0x00010c0001397983 */ /* 0x000ee80000100800 */
[----:B0-----:R-:W3:Y:S04]  /*8d110*/  LDL R6, [R1+0x110] ;  /* 0x0001100001067983 */ /* 0x001ee80000100800 */
[----:B------:R-:W3:Y:S04]  /*8d120*/  LDL R7, [R1+0x114] ;  /* 0x0001140001077983 */ /* 0x000ee80000100800 */
[----:B--2---:R-:W3:Y:S04]  /*8d130*/  LDL.LU R20, [R1+0x1090] ;  /* 0x0010900001147983 */ /* 0x004ee80000300800 */
[----:B------:R-:W3:Y:S04]  /*8d140*/  LDL.LU R21, [R1+0x1094] ;  /* 0x0010940001157983 */ /* 0x000ee80000300800 */
[----:B------:R-:W3:Y:S04]  /*8d150*/  LDL.LU R22, [R1+0x1098] ;  /* 0x0010980001167983 */ /* 0x000ee80000300800 */
[----:B------:R-:W3:Y:S04]  /*8d160*/  LDL.LU R23, [R1+0x109c] ;  /* 0x00109c0001177983 */ /* 0x000ee80000300800 */
[----:B------:R-:W2:Y:S04]  /*8d170*/  LDL R4, [R1+0x118] ;  /* 0x0001180001047983 */ /* 0x000ea80000100800 */
[----:B------:R-:W2:Y:S04]  /*8d180*/  LDL R5, [R1+0x11c] ;  /* 0x00011c0001057983 */ /* 0x000ea80000100800 */
[----:B----4-:R-:W2:Y:S04]  /*8d190*/  LDL.LU R16, [R1+0x10a0] ;  /* 0x0010a00001107983 */ /* 0x010ea80000300800 */
[----:B------:R-:W2:Y:S04]  /*8d1a0*/  LDL.LU R17, [R1+0x10a4] ;  /* 0x0010a40001117983 */ /* 0x000ea80000300800 */
[----:B------:R-:W2:Y:S04]  /*8d1b0*/  LDL.LU R18, [R1+0x10a8] ;  /* 0x0010a80001127983 */ /* 0x000ea80000300800 */
[----:B------:R-:W2:Y:S04]  /*8d1c0*/  LDL.LU R19, [R1+0x10ac] ;  /* 0x0010ac0001137983 */ /* 0x000ea80000300800 */
[----:B------:R-:W4:Y:S04]  /*8d1d0*/  LDL.LU R36, [R1+0x1080] ;  /* 0x0010800001247983 */ /* 0x000f280000300800 */
[----:B------:R-:W4:Y:S04]  /*8d1e0*/  LDL.LU R37, [R1+0x1084] ;  /* 0x0010840001257983 */ /* 0x000f280000300800 */
[----:B------:R-:W4:Y:S04]  /*8d1f0*/  LDL.LU R38, [R1+0x1088] ;  /* 0x0010880001267983 */ /* 0x000f280000300800 */
[----:B------:R-:W4:Y:S01]  /*8d200*/  LDL.LU R39, [R1+0x108c] ;  /* 0x00108c0001277983 */ /* 0x000f220000300800 */
[----:B------:R-:W-:-:S02]  /*8d210*/  IMAD R60, R60, 0x100, R53 ;  /* 0x000001003c3c7824 */ /* 0x000fc400078e0235 */
[----:B------:R-:W-:Y:S02]  /*8d220*/  IMAD R61, R61, 0x100, R54 ;  /* 0x000001003d3d7824 */ /* 0x000fe400078e0236 */
[----:B------:R-:W-:Y:S01]  /*8d230*/  IMAD R0, R0, 0x100, R55 ;  /* 0x0000010000007824 */ /* 0x000fe200078e0237 */
[----:B------:R-:W3:Y:S04]  /*8d240*/  LDL.LU R12, [R1+0x1040] ;  /* 0x00104000010c7983 */ /* 0x000ee80000300800 */
[----:B------:R-:W3:Y:S01]  /*8d250*/  LDL.LU R13, [R1+0x1044] ;  /* 0x00104400010d7983 */ /* 0x000ee20000300800 */
[----:B------:R-:W-:Y:S02]  /*8d260*/  F2FP.F16.E4M3.UNPACK_B R28, R3 ;  /* 0x00000003ff1c723e */ /* 0x000fe400020006ff */
[----:B------:R-:W-:-:S02]  /*8d270*/  F2FP.F16.E4M3.UNPACK_B R29, R60 ;  /* 0x0000003cff1d723e */ /* 0x000fc400020006ff */
[----:B------:R-:W-:Y:S02]  /*8d280*/  F2FP.F16.E4M3.UNPACK_B R30, R61 ;  /* 0x0000003dff1e723e */ /* 0x000fe400020006ff */
[----:B------:R-:W-:Y:S01]  /*8d290*/  F2FP.F16.E4M3.UNPACK_B R31, R0 ;  /* 0x00000000ff1f723e */ /* 0x000fe200020006ff */
        /* <DEDUP_REMOVED lines=18> */
[----:B------:R0:W-:Y:S04]  /*8d3c0*/  STL.64 [R1+0x5738], R34 ;  /* 0x0057382201007387 */ /* 0x0001e80000100a00 */
[----:B0-----:R-:W4:Y:S04]  /*8d3d0*/  LDL R34, [R1+0x98] ;  /* 0x0000980001227983 */ /* 0x001f280000100800 */
[----:B------:R-:W4:Y:S04]  /*8d3e0*/  LDL R35, [R1+0x9c] ;  /* 0x00009c0001237983 */ /* 0x000f280000100800 */
[----:B------:R-:W-:Y:S04]  /*8d3f0*/  STL.64 [R1+0x5730], R32 ;  /* 0x0057302001007387 */ /* 0x000fe80000100a00 */
        /* <DEDUP_REMOVED lines=10> */
[C---:B---3--:R-:W-:Y:S08]  /*8d4a0*/  HMMA.16816.F32 R4, R28.reuse, R6, R20 ;  /* 0x000000061c04723c */ /* 0x048ff00000001814 */
[C---:B----4-:R-:W-:Y:S08]  /*8d4b0*/  HMMA.16816.F32 R36, R28.reuse, R56, R36 ;  /* 0x000000381c24723c */ /* 0x050ff00000001824 */
[C---:B------:R-:W-:Y:S01]  /*8d4c0*/  HMMA.16816.F32 R56, R28.reuse, R58, R48 ;  /* 0x0000003a1c38723c */ /* 0x040fe20000001830 */
        /* <DEDUP_REMOVED lines=22> */
[C---:B---3--:R-:W-:Y:S08]  /*8d630*/  HMMA.16816.F32 R16, R28.reuse, R18, R20 ;  /* 0x000000121c10723c */ /* 0x048ff00000001814 */
[C---:B----4-:R-:W-:Y:S01]  /*8d640*/  HMMA.16816.F32 R12, R28.reuse, R4, R12 ;  /* 0x000000041c0c723c */ /* 0x050fe2000000180c */
[----:B------:R-:W3:Y:S04]  /*8d650*/  LDL.LU.64 R22, [R1+0x5a48] ;  /* 0x005a480001167983 */ /* 0x000ee80000300a00 */
[----:B------:R-:W4:Y:S03]  /*8d660*/  LDL.LU.64 R20, [R1+0x5a40] ;  /* 0x005a400001147983 */ /* 0x000f260000300a00 */
[C---:B------:R-:W-:Y:S03]  /*8d670*/  HMMA.16816.F32 R4, R28.reuse, R6, R36 ;  /* 0x000000061c04723c */ /* 0x040fe60000001824 */
[----:B------:R-:W-:Y:S04]  /*8d680*/  STL.64 [R1+0x1050], R16 ;  /* 0x0010501001007387 */ /* 0x000fe80000100a00 */
[----:B------:R0:W-:Y:S01]  /*8d690*/  STL.64 [R1+0x1058], R18 ;  /* 0x0010581201007387 */ /* 0x0001e20000100a00 */
[C---:B------:R-:W-:Y:S03]  /*8d6a0*/  HMMA.16816.F32 R48, R28.reuse, R56, R48 ;  /* 0x000000381c30723c */ /* 0x040fe60000001830 */
        /* <DEDUP_REMOVED lines=25> */
[C---:B------:R-:W-:Y:S03]  /*8d840*/  HMMA.16816.F32 R12, R28.reuse, R36, R12 ;  /* 0x000000241c0c723c */ /* 0x040fe6000000180c */
[----:B------:R-:W-:Y:S04]  /*8d850*/  STL.64 [R1+0x1000], R24 ;  /* 0x0010001801007387 */ /* 0x000fe80000100a00 */
[----:B------:R0:W-:Y:S04]  /*8d860*/  STL.64 [R1+0x1008], R26 ;  /* 0x0010081a01007387 */ /* 0x0001e80000100a00 */
[----:B0-----:R-:W3:Y:S01]  /*8d870*/  LDL.LU.64 R26, [R1+0x59c8] ;  /* 0x0059c800011a7983 */ /* 0x001ee20000300a00 */
[C---:B------:R-:W-:Y:S03]  /*8d880*/  HMMA.16816.F32 R36, R28.reuse, R38, R4 ;  /* 0x000000261c24723c */ /* 0x040fe60000001804 */
[----:B------:R-:W3:Y:S04]  /*8d890*/  LDL.LU.64 R24, [R1+0x59c0] ;  /* 0x0059c00001187983 */ /* 0x000ee80000300a00 */
[----:B------:R-:W4:Y:S04]  /*8d8a0*/  LDL.LU.64 R18, [R1+0x59b8] ;  /* 0x0059b80001127983 */ /* 0x000f280000300a00 */
        /* <DEDUP_REMOVED lines=24> */
[----:B------:R0:W-:Y:S01]  /*8da30*/  STL.64 [R1+0xfb8], R50 ;  /* 0x000fb83201007387 */ /* 0x0001e20000100a00 */
[C---:B------:R-:W-:Y:S03]  /*8da40*/  HMMA.16816.F32 R32, R28.reuse, R34, R56 ;  /* 0x000000221c20723c */ /* 0x040fe60000001838 */
[----:B0-----:R-:W2:Y:S04]  /*8da50*/  LDL.LU.64 R50, [R1+0x5948] ;  /* 0x0059480001327983 */ /* 0x001ea80000300a00 */
[----:B------:R-:W2:Y:S04]  /*8da60*/  LDL.LU.64 R48, [R1+0x5940] ;  /* 0x0059400001307983 */ /* 0x000ea80000300a00 */
[----:B------:R-:W2:Y:S04]  /*8da70*/  LDL.LU.64 R58, [R1+0x5938] ;  /* 0x00593800013a7983 */ /* 0x000ea80000300a00 */
[----:B------:R-:W2:Y:S04]  /*8da80*/  LDL.LU.64 R56, [R1+0x5930] ;  /* 0x0059300001387983 */ /* 0x000ea80000300a00 */
[----:B------:R-:W-:Y:S01]  /*8da90*/  STL.64 [R1+0xfa0], R32 ;  /* 0x000fa02001007387 */ /* 0x000fe20000100a00 */
[C---:B---3--:R-:W-:Y:S08]  /*8daa0*/  HMMA.16816.F32 R24, R28.reuse, R16, R24 ;  /* 0x000000101c18723c */ /* 0x048ff00000001818 */
[C---:B----4-:R-:W-:Y:S01]  /*8dab0*/  HMMA.16816.F32 R16, R28.reuse, R18, R20 ;  /* 0x000000121c10723c */ /* 0x050fe20000001814 */
[----:B------:R-:W-:Y:S10]  /*8dac0*/  STL.64 [R1+0xfa8], R34 ;  /* 0x000fa82201007387 */ /* 0x000ff40000100a00 */
[----:B------:R-:W-:Y:S01]  /*8dad0*/  STL.64 [R1+0xf90], R24 ;  /* 0x000f901801007387 */ /* 0x000fe20000100a00 */
[C---:B------:R-:W-:Y:S08]  /*8dae0*/  HMMA.16816.F32 R12, R28.reuse, R4, R12 ;  /* 0x000000041c0c723c */ /* 0x040ff0000000180c */
[C---:B------:R-:W-:Y:S01]  /*8daf0*/  HMMA.16816.F32 R8, R28.reuse, R6, R8 ;  /* 0x000000061c08723c */ /* 0x040fe20000001808 */
[----:B------:R-:W-:Y:S04]  /*8db00*/  STL.64 [R1+0xf98], R26 ;  /* 0x000f981a01007387 */ /* 0x000fe80000100a00 */
[----:B------:R-:W-:Y:S04]  /*8db10*/  STL.64 [R1+0xf80], R16 ;  /* 0x000f801001007387 */ /* 0x000fe80000100a00 */
[----:B------:R-:W-:Y:S01]  /*8db20*/  STL.64 [R1+0xf88], R18 ;  /* 0x000f881201007387 */ /* 0x000fe20000100a00 */
[C---:B------:R-:W-:Y:S03]  /*8db30*/  HMMA.16816.F32 R4, R28.reuse, R44, R36 ;  /* 0x0000002c1c04723c */ /* 0x040fe60000001824 */
[----:B------:R-:W-:Y:S04]  /*8db40*/  STL.64 [R1+0xf70], R12 ;  /* 0x000f700c01007387 */ /* 0x000fe80000100a00 */
[----:B------:R2:W-:Y:S04]  /*8db50*/  STL.64 [R1+0xf78], R14 ;  /* 0x000f780e01007387 */ /* 0x0005e80000100a00 */
[----:B------:R-:W-:Y:S04]  /*8db60*/  STL.64 [R1+0xf60], R8 ;  /* 0x000f600801007387 */ /* 0x000fe80000100a00 */
[----:B------:R0:W-:Y:S04]  /*8db70*/  STL.64 [R1+0xf68], R10 ;  /* 0x000f680a01007387 */ /* 0x0001e80000100a00 */
[----:B------:R-:W-:Y:S04]  /*8db80*/  STL.64 [R1+0xf50], R4 ;  /* 0x000f500401007387 */ /* 0x000fe80000100a00 */
[----:B------:R1:W-:Y:S01]  /*8db90*/  STL.64 [R1+0xf58], R6 ;  /* 0x000f580601007387 */ /* 0x0003e20000100a00 */
[C---:B--2---:R-:W-:Y:S08]  /*8dba0*/  HMMA.16816.F32 R12, R28.reuse, R46, R40 ;  /* 0x0000002e1c0c723c */ /* 0x044ff00000001828 */
[C---:B0-----:R-:W-:Y:S08]  /*8dbb0*/  HMMA.16816.F32 R8, R28.reuse, R56, R48 ;  /* 0x000000381c08723c */ /* 0x041ff00000001830 */
[----:B-1----:R-:W-:Y:S03]  /*8dbc0*/  HMMA.16816.F32 R4, R28, R58, R52 ;  /* 0x0000003a1c04723c */ /* 0x002fe60000001834 */
[----:B------:R0:W-:Y:S04]  /*8dbd0*/  STL.64 [R1+0xf40], R12 ;  /* 0x000f400c01007387 */ /* 0x0001e80000100a00 */
[----:B------:R1:W-:Y:S04]  /*8dbe0*/  STL.64 [R1+0xf48], R14 ;  /* 0x000f480e01007387 */ /* 0x0003e80000100a00 */
[----:B0-----:R-:W2:Y:S04]  /*8dbf0*/  LDL.LU R12, [R1+0xd40] ;  /* 0x000d4000010c7983 */ /* 0x001ea80000300800 */
[----:B------:R0:W-:Y:S04]  /*8dc00*/  STL.64 [R1+0xf30], R8 ;  /* 0x000f300801007387 */ /* 0x0001e80000100a00 */
[----:B------:R3:W-:Y:S04]  /*8dc10*/  STL.64 [R1+0xf38], R10 ;  /* 0x000f380a01007387 */ /* 0x0007e80000100a00 */
[----:B------:R4:W-:Y:S04]  /*8dc20*/  STL.64 [R1+0xf20], R4 ;  /* 0x000f200401007387 */ /* 0x0009e80000100a00 */
[----:B------:R0:W-:Y:S04]  /*8dc30*/  STL.64 [R1+0xf28], R6 ;  /* 0x000f280601007387 */ /* 0x0001e80000100a00 */
[----:B------:R-:W2:Y:S04]  /*8dc40*/  LDL.LU R13, [R1+0xd44] ;  /* 0x000d4400010d7983 */ /* 0x000ea80000300800 */
[----:B-1----:R-:W2:Y:S04]  /*8dc50*/  LDL.LU R14, [R1+0xd48] ;  /* 0x000d4800010e7983 */ /* 0x002ea80000300800 */
[----:B------:R-:W2:Y:S04]  /*8dc60*/  LDL.LU R15, [R1+0xd4c] ;  /* 0x000d4c00010f7983 */ /* 0x000ea80000300800 */
[----:B--2---:R-:W-:Y:S04]  /*8dc70*/  STL.64 [R1+0x5728], R14 ;  /* 0x0057280e01007387 */ /* 0x004fe80000100a00 */
[----:B------:R1:W-:Y:S04]  /*8dc80*/  STL.64 [R1+0x5720], R12 ;  /* 0x0057200c01007387 */ /* 0x0003e80000100a00 */
[----:B------:R-:W2:Y:S04]  /*8dc90*/  LDL.LU R20, [R1+0xd50] ;  /* 0x000d500001147983 */ /* 0x000ea80000300800 */
[----:B------:R-:W2:Y:S04]  /*8dca0*/  LDL.LU R21, [R1+0xd54] ;  /* 0x000d540001157983 */ /* 0x000ea80000300800 */
[----:B------:R-:W2:Y:S04]  /*8dcb0*/  LDL.LU R22, [R1+0xd58] ;  /* 0x000d580001167983 */ /* 0x000ea80000300800 */
[----:B------:R-:W2:Y:S04]  /*8dcc0*/  LDL.LU R23, [R1+0xd5c] ;  /* 0x000d5c0001177983 */ /* 0x000ea80000300800 */
[----:B--2---:R-:W-:Y:S04]  /*8dcd0*/  STL.64 [R1+0x5748], R22 ;  /* 0x0057481601007387 */ /* 0x004fe80000100a00 */
[----:B------:R-:W-:Y:S04]  /*8dce0*/  STL.64 [R1+0x5740], R20 ;  /* 0x0057401401007387 */ /* 0x000fe80000100a00 */
[----:B0-----:R-:W2:Y:S04]  /*8dcf0*/  LDL.LU R8, [R1+0xd60] ;  /* 0x000d600001087983 */ /* 0x001ea80000300800 */
[----:B------:R-:W2:Y:S04]  /*8dd00*/  LDL.LU R9, [R1+0xd64] ;  /* 0x000d640001097983 */ /* 0x000ea80000300800 */
[----:B---3--:R-:W3:Y:S04]  /*8dd10*/  LDL.LU R10, [R1+0xd68] ;  /* 0x000d6800010a7983 */ /* 0x008ee80000300800 */
[----:B------:R-:W3:Y:S04]  /*8dd20*/  LDL.LU R11, [R1+0xd6c] ;  /* 0x000d6c00010b7983 */ /* 0x000ee80000300800 */
[----:B---3--:R-:W-:Y:S04]  /*8dd30*/  STL.64 [R1+0x5768], R10 ;  /* 0x0057680a01007387 */ /* 0x008fe80000100a00 */
[----:B--2---:R0:W-:Y:S04]  /*8dd40*/  STL.64 [R1+0x5760], R8 ;  /* 0x0057600801007387 */ /* 0x0041e80000100a00 */
[----:B----4-:R-:W2:Y:S04]  /*8dd50*/  LDL.LU R4, [R1+0xd80] ;  /* 0x000d800001047983 */ /* 0x010ea80000300800 */
[----:B------:R-:W2:Y:S04]  /*8dd60*/  LDL.LU R5, [R1+0xd84] ;  /* 0x000d840001057983 */ /* 0x000ea80000300800 */
[----:B------:R-:W3:Y:S04]  /*8dd70*/  LDL.LU R6, [R1+0xd88] ;  /* 0x000d880001067983 */ /* 0x000ee80000300800 */
[----:B------:R-:W3:Y:S04]  /*8dd80*/  LDL.LU R7, [R1+0xd8c] ;  /* 0x000d8c0001077983 */ /* 0x000ee80000300800 */
[----:B---3--:R-:W-:Y:S04]  /*8dd90*/  STL.64 [R1+0x5788], R6 ;  /* 0x0057880601007387 */ /* 0x008fe80000100a00 */
[----:B--2---:R-:W-:Y:S04]  /*8dda0*/  STL.64 [R1+0x5780], R4 ;  /* 0x0057800401007387 */ /* 0x004fe80000100a00 */
[----:B-1----:R-:W2:Y:S04]  /*8ddb0*/  LDL.LU R12, [R1+0xd90] ;  /* 0x000d9000010c7983 */ /* 0x002ea80000300800 */
        /* <DEDUP_REMOVED lines=17> */
[----:B0-----:R-:W3:Y:S04]  /*8ded0*/  LDL.LU R8, [R1+0xdd0] ;  /* 0x000dd00001087983 */ /* 0x001ee80000300800 */
[----:B------:R-:W3:Y:S04]  /*8dee0*/  LDL.LU R9, [R1+0xdd4] ;  /* 0x000dd40001097983 */ /* 0x000ee80000300800 */
[----:B------:R-:W4:Y:S04]  /*8def0*/  LDL.LU R10, [R1+0xdd8] ;  /* 0x000dd800010a7983 */ /* 0x000f280000300800 */
[----:B------:R-:W4:Y:S04]  /*8df00*/  LDL.LU R11, [R1+0xddc] ;  /* 0x000ddc00010b7983 */ /* 0x000f280000300800 */
[----:B----4-:R0:W-:Y:S04]  /*8df10*/  STL.64 [R1+0x5808], R10 ;  /* 0x0058080a01007387 */ /* 0x0101e80000100a00 */
[----:B---3--:R3:W-:Y:S04]  /*8df20*/  STL.64 [R1+0x5800], R8 ;  /* 0x0058000801007387 */ /* 0x0087e80000100a00 */
[----:B------:R-:W4:Y:S04]  /*8df30*/  LDL.LU R40, [R1+0xde0] ;  /* 0x000de00001287983 */ /* 0x000f280000300800 */
[----:B------:R-:W4:Y:S04]  /*8df40*/  LDL.LU R41, [R1+0xde4] ;  /* 0x000de40001297983 */ /* 0x000f280000300800 */
[----:B------:R-:W2:Y:S04]  /*8df50*/  LDL.LU R42, [R1+0xde8] ;  /* 0x000de800012a7983 */ /* 0x000ea80000300800 */
[----:B------:R-:W2:Y:S04]  /*8df60*/  LDL.LU R43, [R1+0xdec] ;  /* 0x000dec00012b7983 */ /* 0x000ea80000300800 */
[----:B--2---:R-:W-:Y:S04]  /*8df70*/  STL.64 [R1+0x5818], R42 ;  /* 0x0058182a01007387 */ /* 0x004fe80000100a00 */
[----:B----4-:R-:W-:Y:S04]  /*8df80*/  STL.64 [R1+0x5810], R40 ;  /* 0x0058102801007387 */ /* 0x010fe80000100a00 */
[----:B------:R-:W2:Y:S04]  /*8df90*/  LDL.LU R44, [R1+0xe00] ;  /* 0x000e0000012c7983 */ /* 0x000ea80000300800 */
[----:B------:R-:W2:Y:S04]  /*8dfa0*/  LDL.LU R45, [R1+0xe04] ;  /* 0x000e0400012d7983 */ /* 0x000ea80000300800 */
[----:B------:R-:W4:Y:S04]  /*8dfb0*/  LDL.LU R46, [R1+0xe08] ;  /* 0x000e0800012e7983 */ /* 0x000f280000300800 */
[----:B------:R-:W4:Y:S04]  /*8dfc0*/  LDL.LU R47, [R1+0xe0c] ;  /* 0x000e0c00012f7983 */ /* 0x000f280000300800 */
[----:B----4-:R-:W-:Y:S04]  /*8dfd0*/  STL.64 [R1+0x5828], R46 ;  /* 0x0058282e01007387 */ /* 0x010fe80000100a00 */
[----:B--2---:R2:W-:Y:S04]  /*8dfe0*/  STL.64 [R1+0x5820], R44 ;  /* 0x0058202c01007387 */ /* 0x0045e80000100a00 */
[----:B-1----:R-:W4:Y:S04]  /*8dff0*/  LDL.LU R12, [R1+0xe10] ;  /* 0x000e1000010c7983 */ /* 0x002f280000300800 */
[----:B------:R-:W4:Y:S04]  /*8e000*/  LDL.LU R13, [R1+0xe14] ;  /* 0x000e1400010d7983 */ /* 0x000f280000300800 */
[----:B------:R-:W2:Y:S04]  /*8e010*/  LDL.LU R14, [R1+0xe18] ;  /* 0x000e1800010e7983 */ /* 0x000ea80000300800 */
[----:B------:R-:W2:Y:S04]  /*8e020*/  LDL.LU R15, [R1+0xe1c] ;  /* 0x000e1c00010f7983 */ /* 0x000ea80000300800 */
[----:B--2---:R1:W-:Y:S04]  /*8e030*/  STL.64 [R1+0x5838], R14 ;  /* 0x0058380e01007387 */ /* 0x0043e80000100a00 */
[----:B----4-:R-:W-:Y:S04]  /*8e040*/  STL.64 [R1+0x5830], R12 ;  /* 0x0058300c01007387 */ /* 0x010fe80000100a00 */
[----:B------:R-:W2:Y:S04]  /*8e050*/  LDL.LU R48, [R1+0xe20] ;  /* 0x000e200001307983 */ /* 0x000ea80000300800 */
[----:B------:R-:W2:Y:S04]  /*8e060*/  LDL.LU R49, [R1+0xe24] ;  /* 0x000e240001317983 */ /* 0x000ea80000300800 */
[----:B------:R-:W4:Y:S04]  /*8e070*/  LDL.LU R50, [R1+0xe28] ;  /* 0x000e280001327983 */ /* 0x000f280000300800 */
[----:B------:R-:W4:Y:S04]  /*8e080*/  LDL.LU R51, [R1+0xe2c] ;  /* 0x000e2c0001337983 */ /* 0x000f280000300800 */
[----:B----4-:R-:W-:Y:S04]  /*8e090*/  STL.64 [R1+0x5848], R50 ;  /* 0x0058483201007387 */ /* 0x010fe80000100a00 */
[----:B--2---:R2:W-:Y:S04]  /*8e0a0*/  STL.64 [R1+0x5840], R48 ;  /* 0x0058403001007387 */ /* 0x0045e80000100a00 */
[----:B------:R-:W4:Y:S04]  /*8e0b0*/  LDL.LU R52, [R1+0xe40] ;  /* 0x000e400001347983 */ /* 0x000f280000300800 */
[----:B------:R-:W4:Y:S04]  /*8e0c0*/  LDL.LU R53, [R1+0xe44] ;  /* 0x000e440001357983 */ /* 0x000f280000300800 */
[----:B------:R-:W2:Y:S04]  /*8e0d0*/  LDL.LU R54, [R1+0xe48] ;  /* 0x000e480001367983 */ /* 0x000ea80000300800 */
[----:B------:R-:W2:Y:S04]  /*8e0e0*/  LDL.LU R55, [R1+0xe4c] ;  /* 0x000e4c0001377983 */ /* 0x000ea80000300800 */
[----:B--2---:R-:W-:Y:S04]  /*8e0f0*/  STL.64 [R1+0x5858], R54 ;  /* 0x0058583601007387 */ /* 0x004fe80000100a00 */
[----:B----4-:R2:W-:Y:S04]  /*8e100*/  STL.64 [R1+0x5850], R52 ;  /* 0x0058503401007387 */ /* 0x0105e80000100a00 */
[----:B------:R-:W4:Y:S04]  /*8e110*/  LDL.LU R36, [R1+0xe50] ;  /* 0x000e500001247983 */ /* 0x000f280000300800 */
[----:B------:R-:W4:Y:S04]  /*8e120*/  LDL.LU R37, [R1+0xe54] ;  /* 0x000e540001257983 */ /* 0x000f280000300800 */
[----:B------:R-:W2:Y:S04]  /*8e130*/  LDL.LU R38, [R1+0xe58] ;  /* 0x000e580001267983 */ /* 0x000ea80000300800 */
[----:B------:R-:W2:Y:S04]  /*8e140*/  LDL.LU R39, [R1+0xe5c] ;  /* 0x000e5c0001277983 */ /* 0x000ea80000300800 */
[----:B--2---:R2:W-:Y:S04]  /*8e150*/  STL.64 [R1+0x5868], R38 ;  /* 0x0058682601007387 */ /* 0x0045e80000100a00 */
[----:B----4-:R4:W-:Y:S04]  /*8e160*/  STL.64 [R1+0x5860], R36 ;  /* 0x0058602401007387 */ /* 0x0109e80000100a00 */
[----:B------:R-:W2:Y:S04]  /*8e170*/  LDL.LU R56, [R1+0xe60] ;  /* 0x000e600001387983 */ /* 0x000ea80000300800 */
[----:B------:R-:W2:Y:S04]  /*8e180*/  LDL.LU R57, [R1+0xe64] ;  /* 0x000e640001397983 */ /* 0x000ea80000300800 */
[----:B------:R-:W2:Y:S04]  /*8e190*/  LDL.LU R58, [R1+0xe68] ;  /* 0x000e6800013a7983 */ /* 0x000ea80000300800 */
[----:B------:R-:W2:Y:S01]  /*8e1a0*/  LDL.LU R59, [R1+0xe6c] ;  /* 0x000e6c00013b7983 */ /* 0x000ea20000300800 */
[----:B0-----:R-:W-:-:S03]  /*8e1b0*/  IMAD.MOV.U32 R11, RZ, RZ, R0 ;  /* 0x000000ffff0b7224 */ /* 0x001fc600078e0000 */
[----:B--2---:R-:W-:Y:S04]  /*8e1c0*/  STL.64 [R1+0x5878], R58 ;  /* 0x0058783a01007387 */ /* 0x004fe80000100a00 */
[----:B------:R-:W-:Y:S04]  /*8e1d0*/  STL.64 [R1+0x5870], R56 ;  /* 0x0058703801007387 */ /* 0x000fe80000100a00 */
[----:B------:R-:W2:Y:S04]  /*8e1e0*/  LDL R10, [R1] ;  /* 0x00000000010a7983 */ /* 0x000ea80000100800 */
[----:B------:R-:W1:Y:S04]  /*8e1f0*/  LDL.LU R0, [R1+0x5928] ;  /* 0x0059280001007983 */ /* 0x000e680000300800 */
[----:B---3--:R-:W3:Y:S04]  /*8e200*/  LDL R8, [R1+0x8] ;  /* 0x0000080001087983 */ /* 0x008ee80000100800 */
[----:B------:R-:W3:Y:S04]  /*8e210*/  LDL R9, [R1+0xc] ;  /* 0x00000c0001097983 */ /* 0x000ee80000100800 */
[----:B--2---:R-:W-:Y:S04]  /*8e220*/  STL.64 [R1+0x5888], R10 ;  /* 0x0058880a01007387 */ /* 0x004fe80000100a00 */
[----:B---3--:R0:W-:Y:S04]  /*8e230*/  STL.64 [R1+0x5880], R8 ;  /* 0x0058800801007387 */ /* 0x0081e80000100a00 */
[----:B------:R-:W2:Y:S04]  /*8e240*/  LDL.LU R44, [R1+0xe80] ;  /* 0x000e8000012c7983 */ /* 0x000ea80000300800 */
[----:B------:R-:W2:Y:S04]  /*8e250*/  LDL.LU R45, [R1+0xe84] ;  /* 0x000e8400012d7983 */ /* 0x000ea80000300800 */
[----:B------:R-:W3:Y:S04]  /*8e260*/  LDL.LU R46, [R1+0xe88] ;  /* 0x000e8800012e7983 */ /* 0x000ee80000300800 */
[----:B------:R-:W3:Y:S01]  /*8e270*/  LDL.LU R47, [R1+0xe8c] ;  /* 0x000e8c00012f7983 */ /* 0x000ee20000300800 */
[----:B-1----:R-:W-:-:S03]  /*8e280*/  IMAD.MOV.U32 R15, RZ, RZ, R0 ;  /* 0x000000ffff0f7224 */ /* 0x002fc600078e0000 */
[----:B---3--:R1:W-:Y:S04]  /*8e290*/  STL.64 [R1+0x5898], R46 ;  /* 0x0058982e01007387 */ /* 0x0083e80000100a00 */
        /* <DEDUP_REMOVED lines=13> */
[----:B------:R-:W2:Y:S04]  /*8e370*/  LDL.LU R52, [R1+0xea0] ;  /* 0x000ea00001347983 */ /* 0x000ea80000300800 */
[----:B------:R-:W2:Y:S04]  /*8e380*/  LDL.LU R53, [R1+0xea4] ;  /* 0x000ea40001357983 */ /* 0x000ea80000300800 */
[----:B------:R-:W2:Y:S04]  /*8e390*/  LDL.LU R54, [R1+0xea8] ;  /* 0x000ea80001367983 */ /* 0x000ea80000300800 */
[----:B------:R-:W2:Y:S01]  /*8e3a0*/  LDL.LU R55, [R1+0xeac] ;  /* 0x000eac0001377983 */ /* 0x000ea20000300800 */
[----:B---3--:R-:W-:-:S03]  /*8e3b0*/  IMAD.MOV.U32 R39, RZ, RZ, R0 ;  /* 0x000000ffff277224 */ /* 0x008fc600078e0000 */
[----:B--2---:R2:W-:Y:S04]  /*8e3c0*/  STL.64 [R1+0x58c8], R54 ;  /* 0x0058c83601007387 */ /* 0x0045e80000100a00 */
[----:B------:R3:W-:Y:S04]  /*8e3d0*/  STL.64 [R1+0x58c0], R52 ;  /* 0x0058c03401007387 */ /* 0x0007e80000100a00 */
[----:B------:R-:W2:Y:S04]  /*8e3e0*/  LDL R38, [R1+0x20] ;  /* 0x0000200001267983 */ /* 0x000ea80000100800 */
[----:B------:R-:W1:Y:S04]  /*8e3f0*/  LDL.LU R0, [R1+0x5920] ;  /* 0x0059200001007983 */ /* 0x000e680000300800 */
[----:B----4-:R-:W4:Y:S04]  /*8e400*/  LDL R36, [R1+0x28] ;  /* 0x0000280001247983 */ /* 0x010f280000100800 */
[----:B------:R-:W4:Y:S04]  /*8e410*/  LDL R37, [R1+0x2c] ;  /* 0x00002c0001257983 */ /* 0x000f280000100800 */
[----:B--2---:R-:W-:Y:S04]  /*8e420*/  STL.64 [R1+0x58d8], R38 ;  /* 0x0058d82601007387 */ /* 0x004fe80000100a00 */
[----:B----4-:R-:W-:Y:S04]  /*8e430*/  STL.64 [R1+0x58d0], R36 ;  /* 0x0058d02401007387 */ /* 0x010fe80000100a00 */
[----:B0-----:R-:W2:Y:S04]  /*8e440*/  LDL.LU R8, [R1+0xec0] ;  /* 0x000ec00001087983 */ /* 0x001ea80000300800 */
[----:B------:R-:W2:Y:S04]  /*8e450*/  LDL.LU R9, [R1+0xec4] ;  /* 0x000ec40001097983 */ /* 0x000ea80000300800 */
[----:B------:R-:W4:Y:S04]  /*8e460*/  LDL.LU R10, [R1+0xec8] ;  /* 0x000ec800010a7983 */ /* 0x000f280000300800 */
[----:B------:R-:W4:Y:S01]  /*8e470*/  LDL.LU R11, [R1+0xecc] ;  /* 0x000ecc00010b7983 */ /* 0x000f220000300800 */
[----:B-1----:R-:W-:-:S03]  /*8e480*/  IMAD.MOV.U32 R47, RZ, RZ, R0 ;  /* 0x000000ffff2f7224 */ /* 0x002fc600078e0000 */
[----:B----4-:R-:W-:Y:S04]  /*8e490*/  STL.64 [R1+0x58e8], R10 ;  /* 0x0058e80a01007387 */ /* 0x010fe80000100a00 */
[----:B--2---:R0:W-:Y:S04]  /*8e4a0*/  STL.64 [R1+0x58e0], R8 ;  /* 0x0058e00801007387 */ /* 0x0041e80000100a00 */
[----:B------:R-:W2:Y:S04]  /*8e4b0*/  LDL R46, [R1+0x30] ;  /* 0x00003000012e7983 */ /* 0x000ea80000100800 */
[----:B------:R-:W4:Y:S04]  /*8e4c0*/  LDL.LU R0, [R1+0x591c] ;  /* 0x00591c0001007983 */ /* 0x000f280000300800 */
        /* <DEDUP_REMOVED lines=8> */
[----:B------:R-:W-:Y:S01]  /*8e550*/  STL.64 [R1+0x5908], R46 ;  /* 0x0059082e01007387 */ /* 0x000fe20000100a00 */
[----:B----4-:R-:W-:-:S03]  /*8e560*/  IMAD.MOV.U32 R55, RZ, RZ, R0 ;  /* 0x000000ffff377224 */ /* 0x010fc600078e0000 */
[----:B--2---:R2:W-:Y:S04]  /*8e570*/  STL.64 [R1+0x5900], R44 ;  /* 0x0059002c01007387 */ /* 0x0045e80000100a00 */
[----:B------:R-:W4:Y:S04]  /*8e580*/  LDL.LU R12, [R1+0xee0] ;  /* 0x000ee000010c7983 */ /* 0x000f280000300800 */
[----:B------:R-:W4:Y:S04]  /*8e590*/  LDL.LU R13, [R1+0xee4] ;  /* 0x000ee400010d7983 */ /* 0x000f280000300800 */
[----:B------:R-:W4:Y:S04]  /*8e5a0*/  LDL.LU R14, [R1+0xee8] ;  /* 0x000ee800010e7983 */ /* 0x000f280000300800 */
[----:B------:R-:W4:Y:S04]  /*8e5b0*/  LDL.LU R15, [R1+0xeec] ;  /* 0x000eec00010f7983 */ /* 0x000f280000300800 */
[----:B------:R-:W2:Y:S04]  /*8e5c0*/  LDL R54, [R1+0x40] ;  /* 0x0000400001367983 */ /* 0x000ea80000100800 */
[----:B------:R-:W2:Y:S04]  /*8e5d0*/  LDL.LU R0, [R1+0x5918] ;  /* 0x0059180001007983 */ /* 0x000ea80000300800 */
[----:B---3--:R-:W3:Y:S04]  /*8e5e0*/  LDL R52, [R1+0x48] ;  /* 0x0000480001347983 */ /* 0x008ee80000100800 */
[----:B------:R-:W3:Y:S04]  /*8e5f0*/  LDL R53, [R1+0x4c] ;  /* 0x00004c0001357983 */ /* 0x000ee80000100800 */
[----:B0-----:R-:W3:Y:S04]  /*8e600*/  LDL.LU R8, [R1+0xf00] ;  /* 0x000f000001087983 */ /* 0x001ee80000300800 */
[----:B------:R-:W3:Y:S04]  /*8e610*/  LDL.LU R9, [R1+0xf04] ;  /* 0x000f040001097983 */ /* 0x000ee80000300800 */
[----:B------:R-:W3:Y:S04]  /*8e620*/  LDL.LU R10, [R1+0xf08] ;  /* 0x000f0800010a7983 */ /* 0x000ee80000300800 */
[----:B------:R-:W3:Y:S04]  /*8e630*/  LDL.LU R11, [R1+0xf0c] ;  /* 0x000f0c00010b7983 */ /* 0x000ee80000300800 */
[----:B-1----:R-:W3:Y:S01]  /*8e640*/  LDL R50, [R1+0x50] ;  /* 0x0000500001327983 */ /* 0x002ee20000100800 */
[----:B--2---:R-:W-:-:S03]  /*8e650*/  IMAD.MOV.U32 R51, RZ, RZ, R0 ;  /* 0x000000ffff337224 */ /* 0x004fc600078e0000 */
[----:B------:R-:W2:Y:S04]  /*8e660*/  LDL.LU R0, [R1+0x5914] ;  /* 0x0059140001007983 */ /* 0x000ea80000300800 */
[----:B------:R-:W2:Y:S04]  /*8e670*/  LDL.LU R44, [R1+0xf10] ;  /* 0x000f1000012c7983 */ /* 0x000ea80000300800 */
        /* <DEDUP_REMOVED lines=23> */
[C---:B---3--:R-:W-:Y:S03]  /*8e7f0*/  HMMA.16816.F32 R8, R28.reuse, R52, R8 ;  /* 0x000000341c08723c */ /* 0x048fe60000001808 */
        /* <DEDUP_REMOVED lines=11> */
[----:B--2---:R-:W-:Y:S01]  /*8e8b0*/  HMMA.16816.F32 R48, R28, R50, R44 ;  /* 0x000000321c30723c */ /* 0x004fe2000000182c */
[----:B------:R-:W-:-:S02]  /*8e8c0*/  IMAD.MOV.U32 R19, RZ, RZ, R0 ;  /* 0x000000ffff137224 */ /* 0x000fc400078e0000 */
[----:B------:R-:W2:Y:S04]  /*8e8d0*/  LDL.LU R0, [R1+0x5910] ;  /* 0x0059100001007983 */ /* 0x000ea80000300800 */
[----:B------:R-:W2:Y:S04]  /*8e8e0*/  LDL.LU.64 R46, [R1+0x5908] ;  /* 0x00590800012e7983 */ /* 0x000ea80000300a00 */
[----:B------:R-:W2:Y:S01]  /*8e8f0*/  LDL.LU.64 R44, [R1+0x5900] ;  /* 0x00590000012c7983 */ /* 0x000ea20000300a00 */
[C---:B----4-:R-:W-:Y:S07]  /*8e900*/  HMMA.16816.F32 R52, R28.reuse, R54, R36 ;  /* 0x000000361c34723c */ /* 0x050fee0000001824 */
[----:B------:R-:W-:Y:S04]  /*8e910*/  STL.64 [R1+0xf10], R48 ;  /* 0x000f103001007387 */ /* 0x000fe80000100a00 */
[----:B------:R0:W-:Y:S04]  /*8e920*/  STL.64 [R1+0xf18], R50 ;  /* 0x000f183201007387 */ /* 0x0001e80000100a00 */
[----:B0-----:R-:W4:Y:S04]  /*8e930*/  LDL.LU.64 R50, [R1+0x58f8] ;  /* 0x0058f80001327983 */ /* 0x001f280000300a00 */
[----:B------:R-:W4:Y:S04]  /*8e940*/  LDL.LU.64 R48, [R1+0x58f0] ;  /* 0x0058f00001307983 */ /* 0x000f280000300a00 */
        /* <DEDUP_REMOVED lines=16> */
[----:B------:R-:W2:Y:S01]  /*8ea50*/  LDL.LU.64 R50, [R1+0x58a8] ;  /* 0x0058a80001327983 */ /* 0x000ea20000300a00 */
[C---:B---3--:R-:W-:Y:S03]  /*8ea60*/  HMMA.16816.F32 R8, R28.reuse, R36, R8 ;  /* 0x000000241c08723c */ /* 0x048fe60000001808 */
[----:B------:R-:W2:Y:S04]  /*8ea70*/  LDL.LU.64 R48, [R1+0x58a0] ;  /* 0x0058a00001307983 */ /* 0x000ea80000300a00 */
[----:B------:R-:W-:Y:S04]  /*8ea80*/  STL.64 [R1+0xed0], R44 ;  /* 0x000ed02c01007387 */ /* 0x000fe80000100a00 */
[----:B------:R0:W-:Y:S04]  /*8ea90*/  STL.64 [R1+0xed8], R46 ;  /* 0x000ed82e01007387 */ /* 0x0001e80000100a00 */
[----:B0-----:R-:W3:Y:S04]  /*8eaa0*/  LDL.LU.64 R46, [R1+0x5898] ;  /* 0x00589800012e7983 */ /* 0x001ee80000300a00 */
[----:B------:R-:W3:Y:S04]  /*8eab0*/  LDL.LU.64 R44, [R1+0x5890] ;  /* 0x00589000012c7983 */ /* 0x000ee80000300a00 */
[----:B------:R-:W-:Y:S04]  /*8eac0*/  STL.64 [R1+0xec0], R8 ;  /* 0x000ec00801007387 */ /* 0x000fe80000100a00 */
[----:B------:R0:W-:Y:S01]  /*8ead0*/  STL.64 [R1+0xec8], R10 ;  /* 0x000ec80a01007387 */ /* 0x0001e20000100a00 */
[C---:B------:R-:W-:Y:S03]  /*8eae0*/  HMMA.16816.F32 R36, R28.reuse, R38, R56 ;  /* 0x000000261c24723c */ /* 0x040fe60000001838 */
        /* <DEDUP_REMOVED lines=13> */
[----:B------:R-:W2:Y:S04]  /*8ebc0*/  LDL.LU.64 R52, [R1+0x5850] ;  /* 0x0058500001347983 */ /* 0x000ea80000300a00 */
[----:B------:R-:W4:Y:S01]  /*8ebd0*/  LDL.LU.64 R50, [R1+0x5848] ;  /* 0x0058480001327983 */ /* 0x000f220000300a00 */
[C---:B---3--:R-:W-:Y:S08]  /*8ebe0*/  HMMA.16816.F32 R44, R28.reuse, R8, R44 ;  /* 0x000000081c2c723c */ /* 0x048ff0000000182c */
[C---:B------:R-:W-:Y:S08]  /*8ebf0*/  HMMA.16816.F32 R8, R28.reuse, R10, R40 ;  /* 0x0000000a1c08723c */ /* 0x040ff00000001828 */
[C---:B------:R-:W-:Y:S01]  /*8ec00*/  HMMA.16816.F32 R56, R28.reuse, R60, R56 ;  /* 0x0000003c1c38723c */ /* 0x040fe20000001838 */
[----:B------:R-:W4:Y:S04]  /*8ec10*/  LDL.LU.64 R48, [R1+0x5840] ;  /* 0x0058400001307983 */ /* 0x000f280000300a00 */
[----:B------:R-:W-:Y:S04]  /*8ec20*/  STL.64 [R1+0xe90], R12 ;  /* 0x000e900c01007387 */ /* 0x000fe80000100a00 */
[----:B------:R0:W-:Y:S04]  /*8ec30*/  STL.64 [R1+0xe98], R14 ;  /* 0x000e980e01007387 */ /* 0x0001e80000100a00 */
[----:B0-----:R-:W3:Y:S04]  /*8ec40*/  LDL.LU.64 R14, [R1+0x5838] ;  /* 0x00583800010e7983 */ /* 0x001ee80000300a00 */
[----:B------:R-:W3:Y:S04]  /*8ec50*/  LDL.LU.64 R12, [R1+0x5830] ;  /* 0x00583000010c7983 */ /* 0x000ee80000300a00 */
        /* <DEDUP_REMOVED lines=19> */
[----:B------:R-:W2:Y:S04]  /*8ed90*/  LDL.LU.64 R36, [R1+0x57e0] ;  /* 0x0057e00001247983 */ /* 0x000ea80000300a00 */
[----:B------:R-:W-:Y:S04]  /*8eda0*/  STL.64 [R1+0xe40], R52 ;  /* 0x000e403401007387 */ /* 0x000fe80000100a00 */
[----:B------:R0:W-:Y:S04]  /*8edb0*/  STL.64 [R1+0xe48], R54 ;  /* 0x000e483601007387 */ /* 0x0001e80000100a00 */
[----:B0-----:R-:W3:Y:S04]  /*8edc0*/  LDL.LU.64 R54, [R1+0x57d8] ;  /* 0x0057d80001367983 */ /* 0x001ee80000300a00 */
[----:B------:R-:W4:Y:S01]  /*8edd0*/  LDL.LU.64 R52, [R1+0x57d0] ;  /* 0x0057d00001347983 */ /* 0x000f220000300a00 */
[C---:B---3--:R-:W-:Y:S08]  /*8ede0*/  HMMA.16816.F32 R32, R28.reuse, R54, R32 ;  /* 0x000000361c20723c */ /* 0x048ff00000001820 */
[C---:B----4-:R-:W-:Y:S11]  /*8edf0*/  HMMA.16816.F32 R48, R28.reuse, R52, R48 ;  /* 0x000000341c30723c */ /* 0x050ff60000001830 */
[----:B------:R-:W-:Y:S04]  /*8ee00*/  STL.64 [R1+0xe30], R32 ;  /* 0x000e302001007387 */ /* 0x000fe80000100a00 */
[----:B------:R0:W-:Y:S04]  /*8ee10*/  STL.64 [R1+0xe38], R34 ;  /* 0x000e382201007387 */ /* 0x0001e80000100a00 */
[----:B0-----:R-:W3:Y:S04]  /*8ee20*/  LDL.LU.64 R34, [R1+0x57c8] ;  /* 0x0057c80001227983 */ /* 0x001ee80000300a00 */
[----:B------:R-:W3:Y:S04]  /*8ee30*/  LDL.LU.64 R32, [R1+0x57c0] ;  /* 0x0057c00001207983 */ /* 0x000ee80000300a00 */
[----:B------:R-:W-:Y:S04]  /*8ee40*/  STL.64 [R1+0xe20], R48 ;  /* 0x000e203001007387 */ /* 0x000fe80000100a00 */
[----:B------:R0:W-:Y:S04]  /*8ee50*/  STL.64 [R1+0xe28], R50 ;  /* 0x000e283201007387 */ /* 0x0001e80000100a00 */
[----:B0-----:R-:W4:Y:S04]  /*8ee60*/  LDL.LU.64 R50, [R1+0x57b8] ;  /* 0x0057b80001327983 */ /* 0x001f280000300a00 */
[----:B------:R-:W2:Y:S01]  /*8ee70*/  LDL.LU.64 R48, [R1+0x57b0] ;  /* 0x0057b00001307983 */ /* 0x000ea20000300a00 */
[C---:B----4-:R-:W-:Y:S08]  /*8ee80*/  HMMA.16816.F32 R12, R28.reuse, R50, R12 ;  /* 0x000000321c0c723c */ /* 0x050ff0000000180c */
[C---:B--2---:R-:W-:Y:S11]  /*8ee90*/  HMMA.16816.F32 R44, R28.reuse, R48, R44 ;  /* 0x000000301c2c723c */ /* 0x044ff6000000182c */
[----:B------:R-:W-:Y:S04]  /*8eea0*/  STL.64 [R1+0xe10], R12 ;  /* 0x000e100c01007387 */ /* 0x000fe80000100a00 */
[----:B------:R0:W-:Y:S04]  /*8eeb0*/  STL.64 [R1+0xe18], R14 ;  /* 0x000e180e01007387 */ /* 0x0001e80000100a00 */
[----:B0-----:R-:W2:Y:S04]  /*8eec0*/  LDL.LU.64 R14, [R1+0x57a8] ;  /* 0x0057a800010e7983 */ /* 0x001ea80000300a00 */
[----:B------:R-:W2:Y:S04]  /*8eed0*/  LDL.LU.64 R12, [R1+0x57a0] ;  /* 0x0057a000010c7983 */ /* 0x000ea80000300a00 */
        /* <DEDUP_REMOVED lines=23> */
[----:B------:R-:W3:Y:S01]  /*8f050*/  LDL.LU.64 R36, [R1+0x5750] ;  /* 0x0057500001247983 */ /* 0x000ee20000300a00 */
[C---:B----4-:R-:W-:Y:S08]  /*8f060*/  HMMA.16816.F32 R20, R28.reuse, R38, R20 ;  /* 0x000000261c14723c */ /* 0x050ff00000001814 */
[C---:B---3--:R-:W-:Y:S11]  /*8f070*/  HMMA.16816.F32 R32, R28.reuse, R36, R32 ;  /* 0x000000241c20723c */ /* 0x048ff60000001820 */
[----:B------:R-:W-:Y:S04]  /*8f080*/  STL.64 [R1+0xdb0], R20 ;  /* 0x000db01401007387 */ /* 0x000fe80000100a00 */
[----:B------:R0:W-:Y:S04]  /*8f090*/  STL.64 [R1+0xdb8], R22 ;  /* 0x000db81601007387 */ /* 0x0001e80000100a00 */
[----:B0-----:R-:W3:Y:S04]  /*8f0a0*/  LDL.LU.64 R22, [R1+0x5748] ;  /* 0x0057480001167983 */ /* 0x001ee80000300a00 */
[----:B------:R-:W3:Y:S04]  /*8f0b0*/  LDL.LU.64 R20, [R1+0x5740] ;  /* 0x0057400001147983 */ /* 0x000ee80000300a00 */
[----:B------:R-:W-:Y:S04]  /*8f0c0*/  STL.64 [R1+0xda0], R32 ;  /* 0x000da02001007387 */ /* 0x000fe80000100a00 */
[----:B------:R0:W-:Y:S04]  /*8f0d0*/  STL.64 [R1+0xda8], R34 ;  /* 0x000da82201007387 */ /* 0x0001e80000100a00 */
[----:B0-----:R-:W4:Y:S01]  /*8f0e0*/  LDL.LU.64 R34, [R1+0x5738] ;  /* 0x0057380001227983 */ /* 0x001f220000300a00 */
[C---:B------:R-:W-:Y:S03]  /*8f0f0*/  HMMA.16816.F32 R4, R28.reuse, R2, R4 ;  /* 0x000000021c04723c */ /* 0x040fe60000001804 */
[----:B------:R-:W2:Y:S05]  /*8f100*/  LDL.LU.64 R32, [R1+0x5730] ;  /* 0x0057300001207983 */ /* 0x000eaa0000300a00 */
[----:B----4-:R-:W-:-:S15]  /*8f110*/  HMMA.16816.F32 R12, R28, R34, R12 ;  /* 0x000000221c0c723c */ /* 0x010fde000000180c */
[----:B------:R-:W-:-:S04]  /*8f120*/  NOP ;  /* 0x0000000000007918 */ /* 0x000fc80000000000 */
[----:B------:R-:W-:Y:S04]  /*8f130*/  STL.64 [R1+0xd90], R12 ;  /* 0x000d900c01007387 */ /* 0x000fe80000100a00 */
[----:B------:R0:W-:Y:S04]  /*8f140*/  STL.64 [R1+0xd98], R14 ;  /* 0x000d980e01007387 */ /* 0x0001e80000100a00 */
[----:B0-----:R-:W4:Y:S04]  /*8f150*/  LDL.LU.64 R14, [R1+0x5728] ;  /* 0x00572800010e7983 */ /* 0x001f280000300a00 */
[----:B------:R-:W4:Y:S04]  /*8f160*/  LDL.LU.64 R12, [R1+0x5720] ;  /* 0x00572000010c7983 */ /* 0x000f280000300a00 */
        /* <DEDUP_REMOVED lines=27> */
[----:B------:R0:W-:Y:S04]  /*8f320*/  STL.64 [R1+0xd38], R18 ;  /* 0x000d381201007387 */ /* 0x0001e80000100a00 */
[----:B0-----:R-:W2:Y:S04]  /*8f330*/  LDL.LU.64 R18, [R1+0x56c8] ;  /* 0x0056c80001127983 */ /* 0x001ea80000300a00 */
[----:B------:R-:W2:Y:S04]  /*8f340*/  LDL.LU.64 R16, [R1+0x56c0] ;  /* 0x0056c00001107983 */ /* 0x000ea80000300a00 */
[----:B------:R0:W-:Y:S04]  /*8f350*/  STL [R1+0x5a38], R34 ;  /* 0x005a382201007387 */ /* 0x0001e80000100800 */
[----:B0-----:R-:W2:Y:S04]  /*8f360*/  LDL.LU R34, [R1+0x3d1c] ;  /* 0x003d1c0001227983 */ /* 0x001ea80000300800 */
[----:B------:R0:W-:Y:S04]  /*8f370*/  STL [R1+0x5a34], R35 ;  /* 0x005a342301007387 */ /* 0x0001e80000100800 */
[----:B0-----:R-:W2:Y:S04]  /*8f380*/  LDL.LU R35, [R1+0x3d20] ;  /* 0x003d200001237983 */ /* 0x001ea80000300800 */
[----:B------:R-:W-:Y:S04]  /*8f390*/  STL [R1+0x5a30], R60 ;  /* 0x005a303c01007387 */ /* 0x000fe80000100800 */
[----:B------:R-:W-:Y:S04]  /*8f3a0*/  STL [R1+0x5a1c], R61 ;  /* 0x005a1c3d01007387 */ /* 0x000fe80000100800 */
[----:B------:R-:W-:Y:S04]  /*8f3b0*/  STL [R1+0x5a18], R2 ;  /* 0x005a180201007387 */ /* 0x000fe80000100800 */
[----:B------:R-:W-:Y:S04]  /*8f3c0*/  STL [R1+0x5a14], R3 ;  /* 0x005a140301007387 */ /* 0x000fe80000100800 */
[----:B------:R-:W-:Y:S04]  /*8f3d0*/  STL [R1+0x5a10], R0 ;  /* 0x005a100001007387 */ /* 0x000fe80000100800 */
[----:B------:R-:W-:Y:S04]  /*8f3e0*/  STL.64 [R1+0x57c8], R58 ;  /* 0x0057c83a01007387 */ /* 0x000fe80000100a00 */
[----:B------:R0:W-:Y:S04]  /*8f3f0*/  STL.64 [R1+0x57c0], R56 ;  /* 0x0057c03801007387 */ /* 0x0001e80000100a00 */
[----:B0-----:R-:W3:Y:S04]  /*8f400*/  LDL.LU R56, [R1+0xcc0] ;  /* 0x000cc00001387983 */ /* 0x001ee80000300800 */
        /* <DEDUP_REMOVED lines=17> */
[----:B0-----:R-:W4:Y:S04]  /*8f520*/  LDL.LU R44, [R1+0xcf0] ;  /* 0x000cf000012c7983 */ /* 0x001f280000300800 */
[----:B------:R-:W4:Y:S04]  /*8f530*/  LDL.LU R45, [R1+0xcf4] ;  /* 0x000cf400012d7983 */ /* 0x000f280000300800 */
[----:B------:R-:W4:Y:S04]  /*8f540*/  LDL.LU R46, [R1+0xcf8] ;  /* 0x000cf800012e7983 */ /* 0x000f280000300800 */
[----:B------:R-:W4:Y:S04]  /*8f550*/  LDL.LU R47, [R1+0xcfc] ;  /* 0x000cfc00012f7983 */ /* 0x000f280000300800 */
        /* <DEDUP_REMOVED lines=20> */
[----:B------:R-:W-:Y:S04]  /*8f6a0*/  STL.64 [R1+0x56e8], R14 ;  /* 0x0056e80e01007387 */ /* 0x000fe80000100a00 */
[----:B------:R-:W-:Y:S01]  /*8f6b0*/  STL.64 [R1+0x56e0], R12 ;  /* 0x0056e00c01007387 */ /* 0x000fe20000100a00 */
[----:B--2---:R-:W-:Y:S01]  /*8f6c0*/  IMAD R61, R34, 0x100, R35 ;  /* 0x00000100223d7824 */ /* 0x004fe200078e0223 */
[C---:B---3--:R-:W-:Y:S08]  /*8f6d0*/  HMMA.16816.F32 R8, R28.reuse, R16, R36 ;  /* 0x000000101c08723c */ /* 0x048ff00000001824 */
[----:B----4-:R-:W-:-:S15]  /*8f6e0*/  HMMA.16816.F32 R4, R28, R14, R4 ;  /* 0x0000000e1c04723c */ /* 0x010fde0000001804 */
[----:B------:R-:W-:-:S04]  /*8f6f0*/  NOP ;  /* 0x0000000000007918 */ /* 0x000fc80000000000 */
[----:B------:R-:W-:Y:S04]  /*8f700*/  STL.64 [R1+0xd20], R4 ;  /* 0x000d200401007387 */ /* 0x000fe80000100a00 */
[----:B------:R0:W-:Y:S04]  /*8f710*/  STL.64 [R1+0xd28], R6 ;  /* 0x000d280601007387 */ /* 0x0001e80000100a00 */
[----:B------:R-:W-:Y:S04]  /*8f720*/  STL.64 [R1+0x56c8], R18 ;  /* 0x0056c81201007387 */ /* 0x000fe80000100a00 */
[----:B------:R-:W-:Y:S01]  /*8f730*/  STL.64 [R1+0xd10], R8 ;  /* 0x000d100801007387 */ /* 0x000fe20000100a00 */
[C---:B0-----:R-:W-:Y:S03]  /*8f740*/  HMMA.16816.F32 R4, R28.reuse, R18, R40 ;  /* 0x000000121c04723c */ /* 0x041fe60000001828 */
[----:B------:R0:W-:Y:S04]  /*8f750*/  STL.64 [R1+0xd18], R10 ;  /* 0x000d180a01007387 */ /* 0x0001e80000100a00 */
[----:B------:R-:W-:Y:S01]  /*8f760*/  STL.64 [R1+0x56c0], R16 ;  /* 0x0056c01001007387 */ /* 0x000fe20000100a00 */
[C---:B0-----:R-:W-:Y:S11]  /*8f770*/  HMMA.16816.F32 R8, R28.reuse, R20, R44 ;  /* 0x000000141c08723c */ /* 0x041ff6000000182c */
        /* <DEDUP_REMOVED lines=12> */
[----:B0-----:R-:W-:Y:S03]  /*8f840*/  HMMA.16816.F32 R4, R28, R26, R56 ;  /* 0x0000001a1c04723c */ /* 0x001fe60000001838 */
[----:B------:R-:W-:Y:S04]  /*8f850*/  STL.64 [R1+0xcd8], R10 ;  /* 0x000cd80a01007387 */ /* 0x000fe80000100a00 */
[----:B------:R-:W-:-:S12]  /*8f860*/  STL.64 [R1+0x56f0], R24 ;  /* 0x0056f01801007387 */ /* 0x000fd80000100a00 */
[----:B------:R-:W-:Y:S04]  /*8f870*/  STL.64 [R1+0xcc0], R4 ;  /* 0x000cc00401007387 */ /* 0x000fe80000100a00 */
[----:B------:R0:W-:Y:S04]  /*8f880*/  STL.64 [R1+0xcc8], R6 ;  /* 0x000cc80601007387 */ /* 0x0001e80000100a00 */
[----:B------:R-:W2:Y:S04]  /*8f890*/  LDL.LU R58, [R1+0x78] ;  /* 0x00007800013a7983 */ /* 0x000ea80000300800 */
[----:B------:R-:W2:Y:S04]  /*8f8a0*/  LDL.LU R59, [R1+0x7c] ;  /* 0x00007c00013b7983 */ /* 0x000ea80000300800 */
[----:B------:R-:W3:Y:S04]  /*8f8b0*/  LDL.LU R56, [R1+0x80] ;  /* 0x0000800001387983 */ /* 0x000ee80000300800 */
[----:B------:R-:W3:Y:S04]  /*8f8c0*/  LDL.LU R57, [R1+0x84] ;  /* 0x0000840001397983 */ /* 0x000ee80000300800 */
        /* <DEDUP_REMOVED lines=26> */
[----:B0-----:R-:W4:Y:S04]  /*8fa70*/  LDL.LU R6, [R1+0x98] ;  /* 0x0000980001067983 */ /* 0x001f280000300800 */
[----:B------:R-:W4:Y:S04]  /*8fa80*/  LDL.LU R7, [R1+0x9c] ;  /* 0x00009c0001077983 */ /* 0x000f280000300800 */
[----:B------:R-:W2:Y:S04]  /*8fa90*/  LDL.LU R4, [R1+0xa0] ;  /* 0x0000a00001047983 */ /* 0x000ea80000300800 */
[----:B------:R-:W2:Y:S04]  /*8faa0*/  LDL.LU R5, [R1+0xa4] ;  /* 0x0000a40001057983 */ /* 0x000ea80000300800 */
        /* <DEDUP_REMOVED lines=12> */
[----:B------:R-:W2:Y:S04]  /*8fb70*/  LDL.LU R22, [R1+0x9b8] ;  /* 0x0009b80001167983 */ /* 0x000ea80000300800 */
[----:B------:R-:W2:Y:S04]  /*8fb80*/  LDL.LU R23, [R1+0x9bc] ;  /* 0x0009bc0001177983 */ /* 0x000ea80000300800 */
[----:B--2---:R2:W-:Y:S04]  /*8fb90*/  STL.64 [R1+0x5958], R22 ;  /* 0x0059581601007387 */ /* 0x0045e80000100a00 */
[----:B------:R-:W-:Y:S04]  /*8fba0*/  STL.64 [R1+0x5950], R20 ;  /* 0x0059501401007387 */ /* 0x000fe80000100a00 */
[----:B------:R-:W2:Y:S04]  /*8fbb0*/  LDL.LU R16, [R1+0xb0] ;  /* 0x0000b00001107983 */ /* 0x000ea80000300800 */
[----:B------:R-:W2:Y:S04]  /*8fbc0*/  LDL.LU R17, [R1+0xb4] ;  /* 0x0000b40001117983 */ /* 0x000ea80000300800 */
        /* <DEDUP_REMOVED lines=14> */
[----:B---3--:R-:W2:Y:S04]  /*8fcb0*/  LDL.LU R50, [R1+0xc0] ;  /* 0x0000c00001327983 */ /* 0x008ea80000300800 */
[----:B------:R-:W2:Y:S04]  /*8fcc0*/  LDL.LU R51, [R1+0xc4] ;  /* 0x0000c40001337983 */ /* 0x000ea80000300800 */
        /* <DEDUP_REMOVED lines=8> */
[----:B--2---:R-:W-:Y:S04]  /*8fd50*/  STL.64 [R1+0x59a8], R50 ;  /* 0x0059a83201007387 */ /* 0x004fe80000100a00 */
[----:B----4-:R2:W-:Y:S04]  /*8fd60*/  STL.64 [R1+0x59a0], R48 ;  /* 0x0059a03001007387 */ /* 0x0105e80000100a00 */
[----:B------:R-:W4:Y:S04]  /*8fd70*/  LDL.LU R38, [R1+0xd0] ;  /* 0x0000d00001267983 */ /* 0x000f280000300800 */
[----:B------:R-:W4:Y:S04]  /*8fd80*/  LDL.LU R39, [R1+0xd4] ;  /* 0x0000d40001277983 */ /* 0x000f280000300800 */
[----:B0-----:R-:W2:Y:S04]  /*8fd90*/  LDL.LU R4, [R1+0xa60] ;  /* 0x000a600001047983 */ /* 0x001ea80000300800 */
        /* <DEDUP_REMOVED lines=19> */
[----:B------:R-:W2:Y:S04]  /*8fed0*/  LDL.LU R18, [R1+0xaa8] ;  /* 0x000aa80001127983 */ /* 0x000ea80000300800 */
[----:B------:R-:W2:Y:S04]  /*8fee0*/  LDL.LU R19, [R1+0xaac] ;  /* 0x000aac0001137983 */ /* 0x000ea80000300800 */
[----:B--2---:R2:W-:Y:S04]  /*8fef0*/  STL.64 [R1+0x59e8], R18 ;  /* 0x0059e81201007387 */ /* 0x0045e80000100a00 */
[----:B----4-:R-:W-:Y:S04]  /*8ff00*/  STL.64 [R1+0x59e0], R16 ;  /* 0x0059e01001007387 */ /* 0x010fe80000100a00 */
[----:B------:R-:W4:Y:S04]  /*8ff10*/  LDL.LU R20, [R1+0xe8] ;  /* 0x0000e80001147983 */ /* 0x000f280000300800 */
[----:B------:R-:W4:Y:S04]  /*8ff20*/  LDL.LU R21, [R1+0xec] ;  /* 0x0000ec0001157983 */ /* 0x000f280000300800 */
[----:B------:R-:W-:Y:S04]  /*8ff30*/  STL.64 [R1+0x59f8], R22 ;  /* 0x0059f81601007387 */ /* 0x000fe80000100a00 */
[----:B----4-:R-:W-:Y:S04]  /*8ff40*/  STL.64 [R1+0x59f0], R20 ;  /* 0x0059f01401007387 */ /* 0x010fe80000100a00 */
[----:B-1----:R-:W4:Y:S04]  /*8ff50*/  LDL.LU R58, [R1+0xf0] ;  /* 0x0000f000013a7983 */ /* 0x002f280000300800 */
[----:B------:R-:W4:Y:S04]  /*8ff60*/  LDL.LU R59, [R1+0xf4] ;  /* 0x0000f400013b7983 */ /* 0x000f280000300800 */
[----:B---3--:R-:W3:Y:S04]  /*8ff70*/  LDL.LU R40, [R1+0xbe0] ;  /* 0x000be00001287983 */ /* 0x008ee80000300800 */
[----:B------:R-:W3:Y:S04]  /*8ff80*/  LDL.LU R41, [R1+0xbe4] ;  /* 0x000be40001297983 */ /* 0x000ee80000300800 */
[----:B------:R-:W2:Y:S04]  /*8ff90*/  LDL.LU R42, [R1+0xbe8] ;  /* 0x000be800012a7983 */ /* 0x000ea80000300800 */
[----:B------:R-:W2:Y:S04]  /*8ffa0*/  LDL.LU R43, [R1+0xbec] ;  /* 0x000bec00012b7983 */ /* 0x000ea80000300800 */
[----:B--2---:R-:W-:Y:S04]  /*8ffb0*/  STL.64 [R1+0x5a08], R42 ;  /* 0x005a082a01007387 */ /* 0x004fe80000100a00 */
[----:B---3--:R-:W-:Y:S04]  /*8ffc0*/  STL.64 [R1+0x5a00], R40 ;  /* 0x005a002801007387 */ /* 0x008fe80000100a00 */
[----:B------:R-:W2:Y:S04]  /*8ffd0*/  LDL.LU R56, [R1+0xf8] ;  /* 0x0000f80001387983 */ /* 0x000ea80000300800 */
[----:B------:R-:W2:Y:S04]  /*8ffe0*/  LDL.LU R57, [R1+0xfc] ;  /* 0x0000fc0001397983 */ /* 0x000ea80000300800 */
[----:B----4-:R-:W-:Y:S04]  /*8fff0*/  STL.64 [R1+0x5a28], R58 ;  /* 0x005a283a01007387 */ /* 0x010fe80000100a00 */
[----:B--2---:R1:W-:Y:S04]  /*90000*/  STL.64 [R1+0x5a20], R56 ;  /* 0x005a203801007387 */ /* 0x0043e80000100a00 */
[----:B------:R-:W2:Y:S04]  /*90010*/  LDL.LU R48, [R1+0xbf0] ;  /* 0x000bf00001307983 */ /* 0x000ea80000300800 */
[----:B------:R-:W2:Y:S04]  /*90020*/  LDL.LU R49, [R1+0xbf4] ;  /* 0x000bf40001317983 */ /* 0x000ea80000300800 */
[----:B------:R-:W2:Y:S04]  /*90030*/  LDL.LU R50, [R1+0xbf8] ;  /* 0x000bf80001327983 */ /* 0x000ea80000300800 */
[----:B------:R-:W2:Y:S04]  /*90040*/  LDL.LU R51, [R1+0xbfc] ;  /* 0x000bfc0001337983 */ /* 0x000ea80000300800 */
[----:B0-----:R-:W3:Y:S04]  /*90050*/  LDL.LU R6, [R1+0x100] ;  /* 0x0001000001067983 */ /* 0x001ee80000300800 */
[----:B------:R-:W3:Y:S04]  /*90060*/  LDL.LU R7, [R1+0x104] ;  /* 0x0001040001077983 */ /* 0x000ee80000300800 */
[----:B------:R-:W3:Y:S04]  /*90070*/  LDL.LU R36, [R1+0xc20] ;  /* 0x000c200001247983 */ /* 0x000ee80000300800 */
[----:B------:R-:W3:Y:S04]  /*90080*/  LDL.LU R37, [R1+0xc24] ;  /* 0x000c240001257983 */ /* 0x000ee80000300800 */
[----:B------:R-:W3:Y:S04]  /*90090*/  LDL.LU R38, [R1+0xc28] ;  /* 0x000c280001267983 */ /* 0x000ee80000300800 */
[----:B------:R-:W3:Y:S04]  /*900a0*/  LDL.LU R39, [R1+0xc2c] ;  /* 0x000c2c0001277983 */ /* 0x000ee80000300800 */
[----:B------:R-:W4:Y:S04]  /*900b0*/  LDL.LU R4, [R1+0x108] ;  /* 0x0001080001047983 */ /* 0x000f280000300800 */
[----:B------:R-:W4:Y:S04]  /*900c0*/  LDL.LU R5, [R1+0x10c] ;  /* 0x00010c0001057983 */ /* 0x000f280000300800 */
[----:B------:R-:W2:Y:S04]  /*900d0*/  LDL.LU R18, [R1+0x110] ;  /* 0x0001100001127983 */ /* 0x000ea80000300800 */
        /* <DEDUP_REMOVED lines=41> */
[----:B--2---:R-:W-:-:S03]  /*90370*/  IMAD R2, R2, 0x100, R34 ;  /* 0x0000010002027824 */ /* 0x004fc600078e0222 */
[----:B------:R-:W2:Y:S01]  /*90380*/  LDL.LU R34, [R1+0x5a38] ;  /* 0x005a380001227983 */ /* 0x000ea20000300800 */
[----:B---3--:R-:W-:-:S03]  /*90390*/  IMAD R3, R3, 0x100, R35 ;  /* 0x0000010003037824 */ /* 0x008fc600078e0223 */
[----:B------:R-:W2:Y:S01]  /*903a0*/  LDL.LU R35, [R1+0x5a34] ;  /* 0x005a340001237983 */ /* 0x000ea20000300800 */
[----:B------:R-:W-:Y:S01]  /*903b0*/  HMMA.16816.F32 R28, R28, R32, R56 ;  /* 0x000000201c1c723c */ /* 0x000fe20000001838 */
[----:B----4-:R-:W-:Y:S02]  /*903c0*/  IMAD R0, R0, 0x100, R60 ;  /* 0x0000010000007824 */ /* 0x010fe400078e023c */
[----:B------:R-:W3:Y:S04]  /*903d0*/  LDL.LU R60, [R1+0x5a30] ;  /* 0x005a3000013c7983 */ /* 0x000ee80000300800 */
[----:B------:R-:W4:Y:S04]  /*903e0*/  LDL.LU.64 R58, [R1+0x5a28] ;  /* 0x005a2800013a7983 */ /* 0x000f280000300a00 */
[----:B------:R-:W3:Y:S04]  /*903f0*/  LDL.LU.64 R56, [R1+0x5a20] ;  /* 0x005a200001387983 */ /* 0x000ee80000300a00 */
[----:B--2---:R0:W-:Y:S04]  /*90400*/  STL.64 [R1+0x5748], R34 ;  /* 0x0057482201007387 */ /* 0x0041e80000100a00 */
[----:B0-----:R-:W2:Y:S04]  /*90410*/  LDL.LU R34, [R1+0xb8] ;  /* 0x0000b80001227983 */ /* 0x001ea80000300800 */
[----:B------:R0:W-:Y:S04]  /*90420*/  STL.64 [R1+0xc60], R28 ;  /* 0x000c601c01007387 */ /* 0x0001e80000100a00 */
[----:B------:R1:W-:Y:S04]  /*90430*/  STL.64 [R1+0xc68], R30 ;  /* 0x000c681e01007387 */ /* 0x0003e80000100a00 */
[----:B------:R-:W2:Y:S01]  /*90440*/  LDL.LU R35, [R1+0xbc] ;  /* 0x0000bc0001237983 */ /* 0x000ea20000300800 */
[----:B0-----:R-:W-:-:S03]  /*90450*/  F2FP.F16.E4M3.UNPACK_B R28, R61 ;  /* 0x0000003dff1c723e */ /* 0x001fc600020006ff */
[----:B------:R-:W-:Y:S01]  /*90460*/  STL.64 [R1+0x5740], R32 ;  /* 0x0057402001007387 */ /* 0x000fe20000100a00 */
[----:B------:R-:W-:Y:S02]  /*90470*/  F2FP.F16.E4M3.UNPACK_B R29, R2 ;  /* 0x00000002ff1d723e */ /* 0x000fe400020006ff */
[----:B-1----:R-:W-:Y:S01]  /*90480*/  F2FP.F16.E4M3.UNPACK_B R30, R3 ;  /* 0x00000003ff1e723e */ /* 0x002fe200020006ff */
[----:B------:R-:W2:Y:S01]  /*90490*/  LDL.LU R61, [R1+0x5a1c] ;  /* 0x005a1c00013d7983 */ /* 0x000ea20000300800 */
[----:B------:R-:W-:-:S03]  /*904a0*/  F2FP.F16.E4M3.UNPACK_B R31, R0 ;  /* 0x00000000ff1f723e */ /* 0x000fc600020006ff */
[----:B------:R-:W2:Y:S04]  /*904b0*/  LDL.LU R2, [R1+0x5a18] ;  /* 0x005a180001027983 */ /* 0x000ea80000300800 */
[----:B------:R-:W-:Y:S01]  /*904c0*/  HMMA.16816.F32 R40, R28, R16, R40 ;  /* 0x000000101c28723c */ /* 0x000fe20000001828 */
[----:B------:R-:W2:Y:S04]  /*904d0*/  LDL.LU R3, [R1+0x5a14] ;  /* 0x005a140001037983 */ /* 0x000ea80000300800 */
[----:B------:R0:W5:-:S14]  /*904e0*/  LDL.LU R0, [R1+0x5a10] ;  /* 0x005a100001007983 */ /* 0x00015c0000300800 */
[----:B------:R-:W-:Y:S04]  /*904f0*/  STL.64 [R1+0xc50], R40 ;  /* 0x000c502801007387 */ /* 0x000fe80000100a00 */
[----:B------:R1:W-:Y:S04]  /*90500*/  STL.64 [R1+0xc58], R42 ;  /* 0x000c582a01007387 */ /* 0x0003e80000100a00 */
[----:B-1----:R-:W4:Y:S04]  /*90510*/  LDL.LU.64 R42, [R1+0x5a08] ;  /* 0x005a0800012a7983 */ /* 0x002f280000300a00 */
[----:B------:R-:W4:Y:S01]  /*90520*/  LDL.LU.64 R40, [R1+0x5a00] ;  /* 0x005a000001287983 */ /* 0x000f220000300a00 */
[C---:B------:R-:W-:Y:S03]  /*90530*/  HMMA.16816.F32 R16, R28.reuse, R18, R20 ;  /* 0x000000121c10723c */ /* 0x040fe60000001814 */
[----:B------:R-:W2:Y:S04]  /*90540*/  LDL.LU.64 R22, [R1+0x59f8] ;  /* 0x0059f80001167983 */ /* 0x000ea80000300a00 */
[----:B------:R-:W2:Y:S01]  /*90550*/  LDL.LU.64 R20, [R1+0x59f0] ;  /* 0x0059f00001147983 */ /* 0x000ea20000300a00 */
[C---:B------:R-:W-:Y:S08]  /*90560*/  HMMA.16816.F32 R12, R28.reuse, R4, R12 ;  /* 0x000000041c0c723c */ /* 0x040ff0000000180c */
[C---:B------:R-:W-:Y:S03]  /*90570*/  HMMA.16816.F32 R4, R28.reuse, R6, R36 ;  /* 0x000000061c04723c */ /* 0x040fe60000001824 */
[----:B------:R-:W-:Y:S04]  /*90580*/  STL.64 [R1+0xc40], R16 ;  /* 0x000c401001007387 */ /* 0x000fe80000100a00 */
[----:B------:R1:W-:Y:S01]  /*90590*/  STL.64 [R1+0xc48], R18 ;  /* 0x000c481201007387 */ /* 0x0003e20000100a00 */
[C---:B---3--:R-:W-:Y:S03]  /*905a0*/  HMMA.16816.F32 R48, R28.reuse, R56, R48 ;  /* 0x000000381c30723c */ /* 0x048fe60000001830 */
[----:B-1----:R-:W3:Y:S04]  /*905b0*/  LDL.LU.64 R18, [R1+0x59e8] ;  /* 0x0059e80001127983 */ /* 0x002ee80000300a00 */
[----:B------:R-:W3:Y:S04]  /*905c0*/  LDL.LU.64 R16, [R1+0x59e0] ;  /* 0x0059e00001107983 */ /* 0x000ee80000300a00 */
[----:B------:R-:W-:Y:S04]  /*905d0*/  STL.64 [R1+0xc30], R12 ;  /* 0x000c300c01007387 */ /* 0x000fe80000100a00 */
[----:B------:R1:W-:Y:S04]  /*905e0*/  STL.64 [R1+0xc38], R14 ;  /* 0x000c380e01007387 */ /* 0x0003e80000100a00 */
[----:B-1----:R-:W3:Y:S04]  /*905f0*/  LDL.LU.64 R14, [R1+0x59d8] ;  /* 0x0059d800010e7983 */ /* 0x002ee80000300a00 */
[----:B------:R-:W3:Y:S04]  /*90600*/  LDL.LU.64 R12, [R1+0x59d0] ;  /* 0x0059d000010c7983 */ /* 0x000ee80000300a00 */
[----:B------:R-:W3:Y:S04]  /*90610*/  LDL.LU.64 R38, [R1+0x59c8] ;  /* 0x0059c80001267983 */ /* 0x000ee80000300a00 */
[----:B------:R-:W3:Y:S04]  /*90620*/  LDL.LU.64 R36, [R1+0x59c0] ;  /* 0x0059c00001247983 */ /* 0x000ee80000300a00 */
[----:B------:R-:W-:Y:S04]  /*90630*/  STL.64 [R1+0xc20], R4 ;  /* 0x000c200401007387 */ /* 0x000fe80000100a00 */
[----:B------:R1:W-:Y:S04]  /*90640*/  STL.64 [R1+0xc28], R6 ;  /* 0x000c280601007387 */ /* 0x0003e80000100a00 */
[----:B-1----:R-:W3:Y:S04]  /*90650*/  LDL.LU.64 R6, [R1+0x59b8] ;  /* 0x0059b80001067983 */ /* 0x002ee80000300a00 */
[----:B------:R-:W3:Y:S04]  /*90660*/  LDL.LU.64 R4, [R1+0x59b0] ;  /* 0x0059b00001047983 */ /* 0x000ee80000300a00 */
[----:B------:R-:W-:Y:S04]  /*90670*/  STL.64 [R1+0xbf0], R48 ;  /* 0x000bf03001007387 */ /* 0x000fe80000100a00 */
[----:B------:R1:W-:Y:S04]  /*90680*/  STL.64 [R1+0xbf8], R50 ;  /* 0x000bf83201007387 */ /* 0x0003e80000100a00 */
[----:B-1----:R-:W3:Y:S04]  /*90690*/  LDL.LU.64 R50, [R1+0x59a8] ;  /* 0x0059a80001327983 */ /* 0x002ee80000300a00 */
[----:B------:R-:W3:Y:S01]  /*906a0*/  LDL.LU.64 R48, [R1+0x59a0] ;  /* 0x0059a00001307983 */ /* 0x000ee20000300a00 */
[----:B----4-:R-:W-:Y:S03]  /*906b0*/  HMMA.16816.F32 R56, R28, R58, R40 ;  /* 0x0000003a1c38723c */ /* 0x010fe60000001828 */
[----:B------:R-:W4:Y:S04]  /*906c0*/  LDL.LU.64 R42, [R1+0x5998] ;  /* 0x00599800012a7983 */ /* 0x000f280000300a00 */
[----:B------:R-:W4:-:S12]  /*906d0*/  LDL.LU.64 R40, [R1+0x5990] ;  /* 0x0059900001287983 */ /* 0x000f180000300a00 */
[----:B------:R-:W-:Y:S04]  /*906e0*/  STL.64 [R1+0xbe0], R56 ;  /* 0x000be03801007387 */ /* 0x000fe80000100a00 */
[----:B------:R1:W-:Y:S04]  /*906f0*/  STL.64 [R1+0xbe8], R58 ;  /* 0x000be83a01007387 */ /* 0x0003e80000100a00 */
[----:B-1----:R-:W4:Y:S04]  /*90700*/  LDL.LU.64 R58, [R1+0x5988] ;  /* 0x00598800013a7983 */ /* 0x002f280000300a00 */
[----:B------:R-:W4:Y:S01]  /*90710*/  LDL.LU.64 R56, [R1+0x5980] ;  /* 0x0059800001387983 */ /* 0x000f220000300a00 */
[C---:B--2---:R-:W-:Y:S08]  /*90720*/  HMMA.16816.F32 R24, R28.reuse, R20, R24 ;  /* 0x000000141c18723c */ /* 0x044ff00000001818 */
[C---:B---3--:R-:W-:Y:S11]  /*90730*/  HMMA.16816.F32 R20, R28.reuse, R22, R16 ;  /* 0x000000161c14723c */ /* 0x048ff60000001810 */
[----:B------:R-:W-:Y:S04]  /*90740*/  STL.64 [R1+0xad0], R24 ;  /* 0x000ad01801007387 */ /* 0x000fe80000100a00 */
[----:B------:R1:W-:Y:S01]  /*90750*/  STL.64 [R1+0xad8], R26 ;  /* 0x000ad81a01007387 */ /* 0x0003e20000100a00 */
[C---:B------:R-:W-:Y:S03]  /*90760*/  HMMA.16816.F32 R12, R28.reuse, R36, R12 ;  /* 0x000000241c0c723c */ /* 0x040fe6000000180c */
[----:B-1----:R-:W2:Y:S04]  /*90770*/  LDL.LU.64 R26, [R1+0x5978] ;  /* 0x00597800011a7983 */ /* 0x002ea80000300a00 */
[----:B------:R-:W2:Y:S04]  /*90780*/  LDL.LU.64 R24, [R1+0x5970] ;  /* 0x0059700001187983 */ /* 0x000ea80000300a00 */
[----:B------:R-:W3:Y:S04]  /*90790*/  LDL.LU.64 R18, [R1+0x5968] ;  /* 0x0059680001127983 */ /* 0x000ee80000300a00 */
[----:B------:R-:W2:Y:S04]  /*907a0*/  LDL.LU.64 R16, [R1+0x5960] ;  /* 0x0059600001107983 */ /* 0x000ea80000300a00 */
[----:B------:R-:W-:Y:S04]  /*907b0*/  STL.64 [R1+0xaa0], R20 ;  /* 0x000aa01401007387 */ /* 0x000fe80000100a00 */
[----:B------:R1:W-:Y:S01]  /*907c0*/  STL.64 [R1+0xaa8], R22 ;  /* 0x000aa81601007387 */ /* 0x0003e20000100a00 */
[C---:B------:R-:W-:Y:S03]  /*907d0*/  HMMA.16816.F32 R36, R28.reuse, R38, R4 ;  /* 0x000000261c24723c */ /* 0x040fe60000001804 */
[----:B-1----:R-:W3:Y:S04]  /*907e0*/  LDL.LU.64 R22, [R1+0x5958] ;  /* 0x0059580001167983 */ /* 0x002ee80000300a00 */
[----:B------:R-:W3:Y:S04]  /*907f0*/  LDL.LU.64 R20, [R1+0x5950] ;  /* 0x0059500001147983 */ /* 0x000ee80000300a00 */
[----:B------:R-:W-:Y:S04]  /*90800*/  STL.64 [R1+0xa80], R12 ;  /* 0x000a800c01007387 */ /* 0x000fe80000100a00 */
[----:B------:R1:W-:Y:S01]  /*90810*/  STL.64 [R1+0xa88], R14 ;  /* 0x000a880e01007387 */ /* 0x0003e20000100a00 */
[C---:B------:R-:W-:Y:S03]  /*90820*/  HMMA.16816.F32 R44, R28.reuse, R48, R44 ;  /* 0x000000301c2c723c */ /* 0x040fe6000000182c */
        /* <DEDUP_REMOVED lines=16> */
[----:B------:R1:W-:Y:S01]  /*90930*/  STL.64 [R1+0xa18], R50 ;  /* 0x000a183201007387 */ /* 0x0003e20000100a00 */
[C---:B------:R-:W-:Y:S03]  /*90940*/  HMMA.16816.F32 R32, R28.reuse, R34, R56 ;  /* 0x000000221c20723c */ /* 0x040fe60000001838 */
[----:B-1----:R-:W4:Y:S04]  /*90950*/  LDL.LU.64 R50, [R1+0x58f8] ;  /* 0x0058f80001327983 */ /* 0x002f280000300a00 */
[----:B------:R-:W4:Y:S04]  /*90960*/  LDL.LU.64 R48, [R1+0x58f0] ;  /* 0x0058f00001307983 */ /* 0x000f280000300a00 */
[----:B------:R-:W4:Y:S04]  /*90970*/  LDL.LU.64 R58, [R1+0x58e8] ;  /* 0x0058e800013a7983 */ /* 0x000f280000300a00 */
[----:B------:R-:W4:Y:S04]  /*90980*/  LDL.LU.64 R56, [R1+0x58e0] ;  /* 0x0058e00001387983 */ /* 0x000f280000300a00 */
[----:B------:R-:W-:Y:S04]  /*90990*/  STL.64 [R1+0x9f0], R32 ;  /* 0x0009f02001007387 */ /* 0x000fe80000100a00 */
[----:B------:R-:W-:Y:S01]  /*909a0*/  STL.64 [R1+0x9f8], R34 ;  /* 0x0009f82201007387 */ /* 0x000fe20000100a00 */
[----:B--2---:R-:W-:-:S15]  /*909b0*/  HMMA.16816.F32 R24, R28, R16, R24 ;  /* 0x000000101c18723c */ /* 0x004fde0000001818 */
[----:B------:R-:W-:-:S04]  /*909c0*/  NOP ;  /* 0x0000000000007918 */ /* 0x000fc80000000000 */
[----:B------:R-:W-:Y:S04]  /*909d0*/  STL.64 [R1+0x9d0], R24 ;  /* 0x0009d01801007387 */ /* 0x000fe80000100a00 */
[----:B------:R-:W-:Y:S01]  /*909e0*/  STL.64 [R1+0x9d8], R26 ;  /* 0x0009d81a01007387 */ /* 0x000fe20000100a00 */
[----:B---3--:R-:W-:-:S15]  /*909f0*/  HMMA.16816.F32 R16, R28, R18, R20 ;  /* 0x000000121c10723c */ /* 0x008fde0000001814 */
[----:B------:R-:W-:-:S04]  /*90a00*/  NOP ;  /* 0x0000000000007918 */ /* 0x000fc80000000000 */
[----:B------:R-:W-:Y:S04]  /*90a10*/  STL.64 [R1+0x9b0], R16 ;  /* 0x0009b01001007387 */ /* 0x000fe80000100a00 */
[----:B------:R-:W-:Y:S01]  /*90a20*/  STL.64 [R1+0x9b8], R18 ;  /* 0x0009b81201007387 */ /* 0x000fe20000100a00 */
[C---:B------:R-:W-:Y:S08]  /*90a30*/  HMMA.16816.F32 R8, R28.reuse, R6, R8 ;  /* 0x000000061c08723c */ /* 0x040ff00000001808 */
[----:B------:R-:W-:-:S15]  /*90a40*/  HMMA.16816.F32 R12, R28, R4, R12 ;  /* 0x000000041c0c723c */ /* 0x000fde000000180c */
[----:B------:R-:W-:-:S04]  /*90a50*/  NOP ;  /* 0x0000000000007918 */ /* 0x000fc80000000000 */
[----:B------:R-:W-:Y:S04]  /*90a60*/  STL.64 [R1+0x990], R12 ;  /* 0x0009900c01007387 */ /* 0x000fe80000100a00 */
[----:B------:R4:W-:Y:S04]  /*90a70*/  STL.64 [R1+0x998], R14 ;  /* 0x0009980e01007387 */ /* 0x0009e80000100a00 */
[----:B------:R-:W-:Y:S04]  /*90a80*/  STL.64 [R1+0x970], R8 ;  /* 0x0009700801007387 */ /* 0x000fe80000100a00 */
[----:B------:R-:W-:Y:S01]  /*90a90*/  STL.64 [R1+0x978], R10 ;  /* 0x0009780a01007387 */ /* 0x000fe20000100a00 */
[----:B------:R-:W-:-:S15]  /*90aa0*/  HMMA.16816.F32 R4, R28, R44, R36 ;  /* 0x0000002c1c04723c */ /* 0x000fde0000001824 */
[----:B------:R-:W-:-:S04]  /*90ab0*/  NOP ;  /* 0x0000000000007918 */ /* 0x000fc80000000000 */
[----:B------:R-:W-:Y:S04]  /*90ac0*/  STL.64 [R1+0x950], R4 ;  /* 0x0009500401007387 */ /* 0x000fe80000100a00 */
[----:B------:R-:W-:Y:S01]  /*90ad0*/  STL.64 [R1+0x958], R6 ;  /* 0x0009580601007387 */ /* 0x000fe20000100a00 */
[----:B----4-:R-:W-:-:S15]  /*90ae0*/  HMMA.16816.F32 R12, R28, R46, R40 ;  /* 0x0000002e1c0c723c */ /* 0x010fde0000001828 */
[----:B------:R-:W-:-:S04]  /*90af0*/  NOP ;  /* 0x0000000000007918 */ /* 0x000fc80000000000 */
[----:B------:R1:W-:Y:S04]  /*90b00*/  STL.64 [R1+0x930], R12 ;  /* 0x0009300c01007387 */ /* 0x0003e80000100a00 */
[----:B------:R2:W-:Y:S04]  /*90b10*/  STL.64 [R1+0x938], R14 ;  /* 0x0009380e01007387 */ /* 0x0005e80000100a00 */
[----:B-1----:R-:W3:Y:S01]  /*90b20*/  LDL.LU R12, [R1+0x650] ;  /* 0x00065000010c7983 */ /* 0x002ee20000300800 */
[C---:B------:R-:W-:Y:S08]  /*90b30*/  HMMA.16816.F32 R4, R28.reuse, R58, R52 ;  /* 0x0000003a1c04723c */ /* 0x040ff00000001834 */
[----:B------:R-:W-:-:S15]  /*90b40*/  HMMA.16816.F32 R8, R28, R56, R48 ;  /* 0x000000381c08723c */ /* 0x000fde0000001830 */
[----:B------:R-:W-:-:S04]  /*90b50*/  NOP ;  /* 0x0000000000007918 */ /* 0x000fc80000000000 */
[----:B------:R-:W-:Y:S04]  /*90b60*/  STL.64 [R1+0x910], R8 ;  /* 0x0009100801007387 */ /* 0x000fe80000100a00 */
[----:B------:R-:W-:Y:S04]  /*90b70*/  STL.64 [R1+0x918], R10 ;  /* 0x0009180a01007387 */ /* 0x000fe80000100a00 */
[----:B------:R-:W-:Y:S04]  /*90b80*/  STL.64 [R1+0x8f0], R4 ;  /* 0x0008f00401007387 */ /* 0x000fe80000100a00 */
[----:B------:R-:W-:Y:S04]  /*90b90*/  STL.64 [R1+0x8f8], R6 ;  /* 0x0008f80601007387 */ /* 0x000fe80000100a00 */
[----:B------:R-:W3:Y:S04]  /*90ba0*/  LDL.LU R13, [R1+0x654] ;  /* 0x00065400010d7983 */ /* 0x000ee80000300800 */
[----:B--2---:R-:W2:Y:S04]  /*90bb0*/  LDL.LU R14, [R1+0x658] ;  /* 0x00065800010e7983 */ /* 0x004ea80000300800 */
[----:B------:R-:W2:Y:S04]  /*90bc0*/  LDL.LU R15, [R1+0x65c] ;  /* 0x00065c00010f7983 */ /* 0x000ea80000300800 */
[----:B--2---:R-:W-:Y:S04]  /*90bd0*/  STL.64 [R1+0x57d8], R14 ;  /* 0x0057d80e01007387 */ /* 0x004fe80000100a00 */
[----:B---3--:R1:W-:Y:S04]  /*90be0*/  STL.64 [R1+0x57d0], R12 ;  /* 0x0057d00c01007387 */ /* 0x0083e80000100a00 */
[----:B------:R-:W2:Y:S04]  /*90bf0*/  LDL.LU R16, [R1+0x670] ;  /* 0x0006700001107983 */ /* 0x000ea80000300800 */
[----:B------:R-:W2:Y:S04]  /*90c00*/  LDL.LU R17, [R1+0x674] ;  /* 0x0006740001117983 */ /* 0x000ea80000300800 */
[----:B------:R-:W3:Y:S04]  /*90c10*/  LDL.LU R18, [R1+0x678] ;  /* 0x0006780001127983 */ /* 0x000ee80000300800 */
[----:B------:R-:W3:Y:S04]  /*90c20*/  LDL.LU R19, [R1+0x67c] ;  /* 0x00067c0001137983 */ /* 0x000ee80000300800 */
[----:B---3--:R3:W-:Y:S04]  /*90c30*/  STL.64 [R1+0x57e8], R18 ;  /* 0x0057e81201007387 */ /* 0x0087e80000100a00 */
        /* <DEDUP_REMOVED lines=17> */
[----:B--2---:R2:W-:Y:S04]  /*90d50*/  STL.64 [R1+0x5818], R42 ;  /* 0x0058182a01007387 */ /* 0x0045e80000100a00 */
[----:B----4-:R-:W-:Y:S04]  /*90d60*/  STL.64 [R1+0x5810], R40 ;  /* 0x0058102801007387 */ /* 0x010fe80000100a00 */
[----:B------:R-:W4:Y:S04]  /*90d70*/  LDL.LU R46, [R1] ;  /* 0x00000000012e7983 */ /* 0x000f280000300800 */
[----:B------:R-:W4:Y:S04]  /*90d80*/  LDL.LU R47, [R1+0x4] ;  /* 0x00000400012f7983 */ /* 0x000f280000300800 */
[----:B------:R-:W2:Y:S04]  /*90d90*/  LDL.LU R54, [R1+0x8] ;  /* 0x0000080001367983 */ /* 0x000ea80000300800 */
[----:B------:R-:W2:Y:S04]  /*90da0*/  LDL.LU R55, [R1+0xc] ;  /* 0x00000c0001377983 */ /* 0x000ea80000300800 */
[----:B------:R-:W3:Y:S04]  /*90db0*/  LDL.LU R52, [R1+0x10] ;  /* 0x0000100001347983 */ /* 0x000ee80000300800 */
[----:B------:R-:W3:Y:S04]  /*90dc0*/  LDL.LU R53, [R1+0x14] ;  /* 0x0000140001357983 */ /* 0x000ee80000300800 */
[----:B--2---:R-:W-:Y:S04]  /*90dd0*/  STL.64 [R1+0x5828], R54 ;  /* 0x0058283601007387 */ /* 0x004fe80000100a00 */
[----:B---3--:R2:W-:Y:S04]  /*90de0*/  STL.64 [R1+0x5820], R52 ;  /* 0x0058203401007387 */ /* 0x0085e80000100a00 */
[----:B------:R-:W3:Y:S04]  /*90df0*/  LDL.LU R36, [R1+0x750] ;  /* 0x0007500001247983 */ /* 0x000ee80000300800 */
[----:B------:R-:W3:Y:S04]  /*90e00*/  LDL.LU R37, [R1+0x754] ;  /* 0x0007540001257983 */ /* 0x000ee80000300800 */
[----:B------:R-:W2:Y:S04]  /*90e10*/  LDL.LU R38, [R1+0x758] ;  /* 0x0007580001267983 */ /* 0x000ea80000300800 */
[----:B------:R-:W2:Y:S04]  /*90e20*/  LDL.LU R39, [R1+0x75c] ;  /* 0x00075c0001277983 */ /* 0x000ea80000300800 */
[----:B--2---:R-:W-:Y:S04]  /*90e30*/  STL.64 [R1+0x5838], R38 ;  /* 0x0058382601007387 */ /* 0x004fe80000100a00 */
[----:B---3--:R2:W-:Y:S04]  /*90e40*/  STL.64 [R1+0x5830], R36 ;  /* 0x0058302401007387 */ /* 0x0085e80000100a00 */
[----:B------:R-:W3:Y:S04]  /*90e50*/  LDL.LU R44, [R1+0x18] ;  /* 0x00001800012c7983 */ /* 0x000ee80000300800 */
[----:B------:R-:W3:Y:S04]  /*90e60*/  LDL.LU R45, [R1+0x1c] ;  /* 0x00001c00012d7983 */ /* 0x000ee80000300800 */
[----:B----4-:R4:W-:Y:S04]  /*90e70*/  STL.64 [R1+0x5848], R46 ;  /* 0x0058482e01007387 */ /* 0x0109e80000100a00 */
[----:B---3--:R3:W-:Y:S04]  /*90e80*/  STL.64 [R1+0x5840], R44 ;  /* 0x0058402c01007387 */ /* 0x0087e80000100a00 */
        /* <DEDUP_REMOVED lines=28> */
[----:B------:R-:W-:Y:S04]  /*91050*/  STL.64 [R1+0x5898], R42 ;  /* 0x0058982a01007387 */ /* 0x000fe80000100a00 */
[----:B--2---:R-:W-:Y:S04]  /*91060*/  STL.64 [R1+0x5890], R40 ;  /* 0x0058902801007387 */ /* 0x004fe80000100a00 */
[----:B------:R-:W2:Y:S04]  /*91070*/  LDL.LU R36, [R1+0x7f0] ;  /* 0x0007f00001247983 */ /* 0x000ea80000300800 */
[----:B------:R-:W2:Y:S04]  /*91080*/  LDL.LU R37, [R1+0x7f4] ;  /* 0x0007f40001257983 */ /* 0x000ea80000300800 */
[----:B------:R-:W2:Y:S04]  /*91090*/  LDL.LU R38, [R1+0x7f8] ;  /* 0x0007f80001267983 */ /* 0x000ea80000300800 */
[----:B------:R-:W2:Y:S04]  /*910a0*/  LDL.LU R39, [R1+0x7fc] ;  /* 0x0007fc0001277983 */ /* 0x000ea80000300800 */
[----:B--2---:R-:W-:Y:S04]  /*910b0*/  STL.64 [R1+0x58a8], R38 ;  /* 0x0058a82601007387 */ /* 0x004fe80000100a00 */
[----:B------:R-:W-:Y:S04]  /*910c0*/  STL.64 [R1+0x58a0], R36 ;  /* 0x0058a02401007387 */ /* 0x000fe80000100a00 */
[----:B----4-:R-:W2:Y:S04]  /*910d0*/  LDL.LU R46, [R1+0x40] ;  /* 0x00004000012e7983 */ /* 0x010ea80000300800 */
[----:B------:R-:W2:Y:S04]  /*910e0*/  LDL.LU R47, [R1+0x44] ;  /* 0x00004400012f7983 */ /* 0x000ea80000300800 */
[----:B------:R-:W4:Y:S04]  /*910f0*/  LDL.LU R44, [R1+0x48] ;  /* 0x00004800012c7983 */ /* 0x000f280000300800 */
[----:B------:R-:W4:Y:S04]  /*91100*/  LDL.LU R45, [R1+0x4c] ;  /* 0x00004c00012d7983 */ /* 0x000f280000300800 */
[----:B--2---:R-:W-:Y:S04]  /*91110*/  STL.64 [R1+0x58b8], R46 ;  /* 0x0058b82e01007387 */ /* 0x004fe80000100a00 */
[----:B----4-:R2:W-:Y:S04]  /*91120*/  STL.64 [R1+0x58b0], R44 ;  /* 0x0058b02c01007387 */ /* 0x0105e80000100a00 */
[----:B-1----:R-:W4:Y:S04]  /*91130*/  LDL.LU R16, [R1+0x830] ;  /* 0x0008300001107983 */ /* 0x002f280000300800 */
[----:B------:R-:W4:Y:S04]  /*91140*/  LDL.LU R17, [R1+0x834] ;  /* 0x0008340001117983 */ /* 0x000f280000300800 */
[----:B------:R-:W2:Y:S04]  /*91150*/  LDL.LU R18, [R1+0x838] ;  /* 0x0008380001127983 */ /* 0x000ea80000300800 */
[----:B------:R-:W2:Y:S04]  /*91160*/  LDL.LU R19, [R1+0x83c] ;  /* 0x00083c0001137983 */ /* 0x000ea80000300800 */
[----:B--2---:R1:W-:Y:S04]  /*91170*/  STL.64 [R1+0x58c8], R18 ;  /* 0x0058c81201007387 */ /* 0x0043e80000100a00 */
[----:B----4-:R-:W-:Y:S04]  /*91180*/  STL.64 [R1+0x58c0], R16 ;  /* 0x0058c01001007387 */ /* 0x010fe80000100a00 */
        /* <DEDUP_REMOVED lines=18> */
[----:B-1----:R-:W2:Y:S04]  /*912b0*/  LDL.LU R18, [R1+0x70] ;  /* 0x0000700001127983 */ /* 0x002ea80000300800 */
[----:B------:R-:W2:Y:S04]  /*912c0*/  LDL.LU R19, [R1+0x74] ;  /* 0x0000740001137983 */ /* 0x000ea80000300800 */
[----:B---3--:R-:W2:Y:S04]  /*912d0*/  LDL.LU R52, [R1+0x8d0] ;  /* 0x0008d00001347983 */ /* 0x008ea80000300800 */
        /* <DEDUP_REMOVED lines=35> */
[C---:B--2---:R-:W-:Y:S03]  /*91510*/  HMMA.16816.F32 R16, R28.reuse, R18, R52 ;  /* 0x000000121c10723c */ /* 0x044fe60000001834 */
[----:B------:R-:W2:Y:S04]  /*91520*/  LDL.LU.64 R54, [R1+0x58d8] ;  /* 0x0058d80001367983 */ /* 0x000ea80000300a00 */
[----:B------:R-:W2:Y:S01]  /*91530*/  LDL.LU.64 R52, [R1+0x58d0] ;  /* 0x0058d00001347983 */ /* 0x000ea20000300a00 */
[C---:B------:R-:W-:Y:S08]  /*91540*/  HMMA.16816.F32 R44, R28.reuse, R4, R44 ;  /* 0x000000041c2c723c */ /* 0x040ff0000000182c */
[C---:B---3--:R-:W-:Y:S03]  /*91550*/  HMMA.16816.F32 R4, R28.reuse, R6, R36 ;  /* 0x000000061c04723c */ /* 0x048fe60000001824 */
[----:B------:R-:W-:Y:S04]  /*91560*/  STL.64 [R1+0x8d0], R16 ;  /* 0x0008d01001007387 */ /* 0x000fe80000100a00 */
[----:B------:R1:W-:Y:S01]  /*91570*/  STL.64 [R1+0x8d8], R18 ;  /* 0x0008d81201007387 */ /* 0x0003e20000100a00 */
[C---:B----4-:R-:W-:Y:S03]  /*91580*/  HMMA.16816.F32 R40, R28.reuse, R32, R40 ;  /* 0x000000201c28723c */ /* 0x050fe60000001828 */
[----:B-1----:R-:W3:Y:S04]  /*91590*/  LDL.LU.64 R18, [R1+0x58c8] ;  /* 0x0058c80001127983 */ /* 0x002ee80000300a00 */
[----:B------:R-:W3:Y:S04]  /*915a0*/  LDL.LU.64 R16, [R1+0x58c0] ;  /* 0x0058c00001107983 */ /* 0x000ee80000300a00 */
[----:B------:R-:W-:Y:S04]  /*915b0*/  STL.64 [R1+0x8b0], R44 ;  /* 0x0008b02c01007387 */ /* 0x000fe80000100a00 */
[----:B------:R1:W-:Y:S04]  /*915c0*/  STL.64 [R1+0x8b8], R46 ;  /* 0x0008b82e01007387 */ /* 0x0003e80000100a00 */
[----:B-1----:R-:W4:Y:S04]  /*915d0*/  LDL.LU.64 R46, [R1+0x58b8] ;  /* 0x0058b800012e7983 */ /* 0x002f280000300a00 */
[----:B------:R-:W3:Y:S04]  /*915e0*/  LDL.LU.64 R44, [R1+0x58b0] ;  /* 0x0058b000012c7983 */ /* 0x000ee80000300a00 */
[----:B------:R-:W4:Y:S04]  /*915f0*/  LDL.LU.64 R38, [R1+0x58a8] ;  /* 0x0058a80001267983 */ /* 0x000f280000300a00 */
[----:B------:R-:W4:Y:S04]  /*91600*/  LDL.LU.64 R36, [R1+0x58a0] ;  /* 0x0058a00001247983 */ /* 0x000f280000300a00 */
[----:B------:R1:W-:Y:S04]  /*91610*/  STL.64 [R1+0x890], R4 ;  /* 0x0008900401007387 */ /* 0x0003e80000100a00 */
[----:B------:R0:W-:Y:S04]  /*91620*/  STL.64 [R1+0x898], R6 ;  /* 0x0008980601007387 */ /* 0x0001e80000100a00 */
[----:B-1----:R-:W4:Y:S04]  /*91630*/  LDL.LU R4, [R1+0x610] ;  /* 0x0006100001047983 */ /* 0x002f280000300800 */
[----:B------:R-:W4:Y:S04]  /*91640*/  LDL.LU R5, [R1+0x614] ;  /* 0x0006140001057983 */ /* 0x000f280000300800 */
[----:B0-----:R-:W4:Y:S04]  /*91650*/  LDL.LU R6, [R1+0x618] ;  /* 0x0006180001067983 */ /* 0x001f280000300800 */
[----:B------:R-:W4:Y:S04]  /*91660*/  LDL.LU R7, [R1+0x61c] ;  /* 0x00061c0001077983 */ /* 0x000f280000300800 */
        /* <DEDUP_REMOVED lines=19> */
[C---:B------:R-:W-:Y:S03]  /*917a0*/  HMMA.16816.F32 R36, R28.reuse, R40, R36 ;  /* 0x000000281c24723c */ /* 0x040fe60000001824 */
        /* <DEDUP_REMOVED lines=16> */
[C---:B---3--:R-:W-:Y:S11]  /*918b0*/  HMMA.16816.F32 R16, R28.reuse, R18, R24 ;  /* 0x000000121c10723c */ /* 0x048ff60000001818 */
[----:B------:R-:W-:Y:S04]  /*918c0*/  STL.64 [R1+0x7b0], R32 ;  /* 0x0007b02001007387 */ /* 0x000fe80000100a00 */
[----:B------:R0:W-:Y:S04]  /*918d0*/  STL.64 [R1+0x7b8], R34 ;  /* 0x0007b82201007387 */ /* 0x0001e80000100a00 */
[----:B0-----:R-:W3:Y:S04]  /*918e0*/  LDL.LU.64 R34, [R1+0x5808] ;  /* 0x0058080001227983 */ /* 0x001ee80000300a00 */
[----:B------:R-:W3:Y:S01]  /*918f0*/  LDL.LU.64 R32, [R1+0x5800] ;  /* 0x0058000001207983 */ /* 0x000ee20000300a00 */
[C---:B------:R-:W-:Y:S03]  /*91900*/  HMMA.16816.F32 R12, R28.reuse, R44, R12 ;  /* 0x0000002c1c0c723c */ /* 0x040fe6000000180c */
[----:B------:R-:W4:Y:S04]  /*91910*/  LDL.LU.64 R26, [R1+0x57f8] ;  /* 0x0057f800011a7983 */ /* 0x000f280000300a00 */
        /* <DEDUP_REMOVED lines=9> */
[C---:B------:R-:W-:Y:S08]  /*919b0*/  HMMA.16816.F32 R44, R28.reuse, R46, R48 ;  /* 0x0000002e1c2c723c */ /* 0x040ff00000001830 */
[C---:B--2---:R-:W-:Y:S08]  /*919c0*/  HMMA.16816.F32 R36, R28.reuse, R52, R36 ;  /* 0x000000341c24723c */ /* 0x044ff00000001824 */
[C---:B------:R-:W-:Y:S11]  /*919d0*/  HMMA.16816.F32 R52, R28.reuse, R54, R56 ;  /* 0x000000361c34723c */ /* 0x040ff60000001838 */
[----:B------:R0:W-:Y:S04]  /*919e0*/  STL.64 [R1+0x750], R36 ;  /* 0x0007502401007387 */ /* 0x0001e80000100a00 */
[----:B------:R1:W-:Y:S04]  /*919f0*/  STL.64 [R1+0x758], R38 ;  /* 0x0007582601007387 */ /* 0x0003e80000100a00 */
[----:B0-----:R-:W2:Y:S04]  /*91a00*/  LDL.LU R36, [R1+0x5f0] ;  /* 0x0005f00001247983 */ /* 0x001ea80000300800 */
[----:B------:R-:W2:Y:S04]  /*91a10*/  LDL.LU R37, [R1+0x5f4] ;  /* 0x0005f40001257983 */ /* 0x000ea80000300800 */
[----:B-1----:R-:W2:Y:S04]  /*91a20*/  LDL.LU R38, [R1+0x5f8] ;  /* 0x0005f80001267983 */ /* 0x002ea80000300800 */
[----:B------:R-:W2:Y:S04]  /*91a30*/  LDL.LU R39, [R1+0x5fc] ;  /* 0x0005fc0001277983 */ /* 0x000ea80000300800 */
[----:B------:R-:W3:Y:S04]  /*91a40*/  LDL.LU.64 R58, [R1+0x57c8] ;  /* 0x0057c800013a7983 */ /* 0x000ee80000300a00 */
[----:B------:R-:W4:Y:S04]  /*91a50*/  LDL.LU.64 R56, [R1+0x57c0] ;  /* 0x0057c00001387983 */ /* 0x000f280000300a00 */
[----:B------:R-:W-:Y:S04]  /*91a60*/  STL.64 [R1+0x730], R52 ;  /* 0x0007303401007387 */ /* 0x000fe80000100a00 */
[----:B------:R0:W-:Y:S04]  /*91a70*/  STL.64 [R1+0x738], R54 ;  /* 0x0007383601007387 */ /* 0x0001e80000100a00 */
[----:B0-----:R-:W2:Y:S04]  /*91a80*/  LDL.LU.64 R54, [R1+0x57b8] ;  /* 0x0057b80001367983 */ /* 0x001ea80000300a00 */
[----:B------:R-:W2:Y:S04]  /*91a90*/  LDL.LU.64 R52, [R1+0x57b0] ;  /* 0x0057b00001347983 */ /* 0x000ea80000300a00 */
[----:B------:R-:W2:Y:S04]  /*91aa0*/  LDL.LU.64 R50, [R1+0x57a8] ;  /* 0x0057a80001327983 */ /* 0x000ea80000300a00 */
[----:B------:R-:W2:Y:S01]  /*91ab0*/  LDL.LU.64 R48, [R1+0x57a0] ;  /* 0x0057a00001307983 */ /* 0x000ea20000300a00 */
[C---:B------:R-:W-:Y:S03]  /*91ac0*/  HMMA.16816.F32 R40, R28.reuse, R60, R40 ;  /* 0x0000003c1c28723c */ /* 0x040fe60000001828 */
        /* <DEDUP_REMOVED lines=8> */
[C---:B---3--:R-:W-:Y:S08]  /*91b50*/  HMMA.16816.F32 R32, R28.reuse, R58, R32 ;  /* 0x0000003a1c20723c */ /* 0x048ff00000001820 */
[C---:B----4-:R-:W-:Y:S08]  /*91b60*/  HMMA.16816.F32 R24, R28.reuse, R56, R24 ;  /* 0x000000381c18723c */ /* 0x050ff00000001818 */
[C---:B--2---:R-:W-:Y:S08]  /*91b70*/  HMMA.16816.F32 R20, R28.reuse, R54, R20 ;  /* 0x000000361c14723c */ /* 0x044ff00000001814 */
[C---:B------:R-:W-:Y:S08]  /*91b80*/  HMMA.16816.F32 R16, R28.reuse, R52, R16 ;  /* 0x000000341c10723c */ /* 0x040ff00000001810 */
[C---:B------:R-:W-:Y:S01]  /*91b90*/  HMMA.16816.F32 R12, R28.reuse, R50, R12 ;  /* 0x000000321c0c723c */ /* 0x040fe2000000180c */
[----:B------:R-:W-:Y:S07]  /*91ba0*/  STL.64 [R1+0x6d0], R32 ;  /* 0x0006d02001007387 */ /* 0x000fee0000100a00 */
[C---:B------:R-:W-:Y:S01]  /*91bb0*/  HMMA.16816.F32 R8, R28.reuse, R48, R8 ;  /* 0x000000301c08723c */ /* 0x040fe20000001808 */
[----:B------:R-:W-:Y:S04]  /*91bc0*/  STL.64 [R1+0x6d8], R34 ;  /* 0x0006d82201007387 */ /* 0x000fe80000100a00 */
[----:B------:R-:W-:Y:S04]  /*91bd0*/  STL.64 [R1+0x6b0], R24 ;  /* 0x0006b01801007387 */ /* 0x000fe80000100a00 */
[----:B------:R-:W-:Y:S04]  /*91be0*/  STL.64 [R1+0x6b8], R26 ;  /* 0x0006b81a01007387 */ /* 0x000fe80000100a00 */
[----:B------:R-:W-:Y:S04]  /*91bf0*/  STL.64 [R1+0x690], R20 ;  /* 0x0006901401007387 */ /* 0x000fe80000100a00 */
[----:B------:R-:W-:Y:S04]  /*91c00*/  STL.64 [R1+0x698], R22 ;  /* 0x0006981601007387 */ /* 0x000fe80000100a00 */
[----:B------:R-:W2:Y:S04]  /*91c10*/  LDL.LU R52, [R1+0x2790] ;  /* 0x0027900001347983 */ /* 0x000ea80000300800 */
[----:B------:R-:W-:Y:S04]  /*91c20*/  STL.64 [R1+0x670], R16 ;  /* 0x0006701001007387 */ /* 0x000fe80000100a00 */
[----:B------:R-:W-:Y:S04]  /*91c30*/  STL.64 [R1+0x678], R18 ;  /* 0x0006781201007387 */ /* 0x000fe80000100a00 */
[----:B------:R-:W-:Y:S04]  /*91c40*/  STL.64 [R1+0x650], R12 ;  /* 0x0006500c01007387 */ /* 0x000fe80000100a00 */
[----:B------:R-:W-:Y:S04]  /*91c50*/  STL.64 [R1+0x658], R14 ;  /* 0x0006580e01007387 */ /* 0x000fe80000100a00 */
[----:B------:R-:W3:Y:S04]  /*91c60*/  LDL.LU R48, [R1+0x260] ;  /* 0x0002600001307983 */ /* 0x000ee80000300800 */
[----:B------:R-:W-:Y:S04]  /*91c70*/  STL.64 [R1+0x630], R8 ;  /* 0x0006300801007387 */ /* 0x000fe80000100a00 */
[----:B------:R-:W-:Y:S04]  /*91c80*/  STL.64 [R1+0x638], R10 ;  /* 0x0006380a01007387 */ /* 0x000fe80000100a00 */
[----:B------:R-:W3:Y:S04]  /*91c90*/  LDL.LU R49, [R1+0x264] ;  /* 0x0002640001317983 */ /* 0x000ee80000300800 */
[----:B------:R-:W4:Y:S04]  /*91ca0*/  LDL.LU R50, [R1+0x268] ;  /* 0x0002680001327983 */ /* 0x000f280000300800 */
[----:B------:R-:W4:Y:S01]  /*91cb0*/  LDL.LU R51, [R1+0x26c] ;  /* 0x00026c0001337983 */ /* 0x000f220000300800 */
[C---:B------:R-:W-:Y:S03]  /*91cc0*/  HMMA.16816.F32 R4, R28.reuse, R46, R4 ;  /* 0x0000002e1c04723c */ /* 0x040fe60000001804 */
[----:B----4-:R-:W-:Y:S04]  /*91cd0*/  STL.64 [R1+0x5718], R50 ;  /* 0x0057183201007387 */ /* 0x010fe80000100a00 */
[----:B---3--:R-:W-:Y:S04]  /*91ce0*/  STL.64 [R1+0x5710], R48 ;  /* 0x0057103001007387 */ /* 0x008fe80000100a00 */
[----:B------:R-:W2:Y:S04]  /*91cf0*/  LDL.LU R53, [R1+0x2754] ;  /* 0x0027540001357983 */ /* 0x000ea80000300800 */
[----:B------:R-:W3:Y:S04]  /*91d00*/  LDL.LU R54, [R1+0x274c] ;  /* 0x00274c0001367983 */ /* 0x000ee80000300800 */
[----:B------:R-:W-:Y:S04]  /*91d10*/  STL.64 [R1+0x610], R4 ;  /* 0x0006100401007387 */ /* 0x000fe80000100a00 */
[----:B------:R0:W-:Y:S04]  /*91d20*/  STL.64 [R1+0x618], R6 ;  /* 0x0006180601007387 */ /* 0x0001e80000100a00 */
[----:B------:R-:W3:Y:S01]  /*91d30*/  LDL.LU R55, [R1+0x2744] ;  /* 0x0027440001377983 */ /* 0x000ee20000300800 */
[C---:B0-----:R-:W-:Y:S03]  /*91d40*/  HMMA.16816.F32 R4, R28.reuse, R44, R36 ;  /* 0x0000002c1c04723c */ /* 0x041fe60000001824 */
[----:B---3--:R-:W-:Y:S04]  /*91d50*/  STL.64 [R1+0x5738], R54 ;  /* 0x0057383601007387 */ /* 0x008fe80000100a00 */
[----:B--2---:R-:W-:Y:S04]  /*91d60*/  STL.64 [R1+0x5730], R52 ;  /* 0x0057303401007387 */ /* 0x004fe80000100a00 */
[----:B------:R-:W2:Y:S04]  /*91d70*/  LDL.LU R56, [R1+0x273c] ;  /* 0x00273c0001387983 */ /* 0x000ea80000300800 */
[----:B------:R-:W2:Y:S04]  /*91d80*/  LDL.LU R57, [R1+0x2bbc] ;  /* 0x002bbc0001397983 */ /* 0x000ea80000300800 */
[----:B------:R-:W3:Y:S04]  /*91d90*/  LDL.LU R58, [R1+0x2bb4] ;  /* 0x002bb400013a7983 */ /* 0x000ee80000300800 */
[----:B------:R-:W3:Y:S04]  /*91da0*/  LDL.LU R59, [R1+0x2750] ;  /* 0x00275000013b7983 */ /* 0x000ee80000300800 */
[----:B---3--:R-:W-:Y:S04]  /*91db0*/  STL.64 [R1+0x5758], R58 ;  /* 0x0057583a01007387 */ /* 0x008fe80000100a00 */
[----:B--2---:R-:W-:Y:S04]  /*91dc0*/  STL.64 [R1+0x5750], R56 ;  /* 0x0057503801007387 */ /* 0x004fe80000100a00 */
[----:B------:R-:W2:Y:S04]  /*91dd0*/  LDL.LU R60, [R1+0x2bac] ;  /* 0x002bac00013c7983 */ /* 0x000ea80000300800 */
[----:B------:R-:W3:Y:S04]  /*91de0*/  LDL.LU R61, [R1+0x2748] ;  /* 0x00274800013d7983 */ /* 0x000ee80000300800 */
[----:B------:R-:W4:Y:S04]  /*91df0*/  LDL.LU R12, [R1+0x4a0] ;  /* 0x0004a000010c7983 */ /* 0x000f280000300800 */
[----:B------:R0:W-:Y:S04]  /*91e00*/  STL.64 [R1+0x5f0], R4 ;  /* 0x0005f00401007387 */ /* 0x0001e80000100a00 */
[----:B------:R1:W-:Y:S04]  /*91e10*/  STL.64 [R1+0x5f8], R6 ;  /* 0x0005f80601007387 */ /* 0x0003e80000100a00 */
[----:B------:R-:W4:Y:S04]  /*91e20*/  LDL.LU R13, [R1+0x4a4] ;  /* 0x0004a400010d7983 */ /* 0x000f280000300800 */
[----:B------:R-:W2:Y:S04]  /*91e30*/  LDL.LU R14, [R1+0x4a8] ;  /* 0x0004a800010e7983 */ /* 0x000ea80000300800 */
[----:B------:R-:W2:Y:S04]  /*91e40*/  LDL.LU R15, [R1+0x4ac] ;  /* 0x0004ac00010f7983 */ /* 0x000ea80000300800 */
[----:B--2---:R-:W-:Y:S04]  /*91e50*/  STL.64 [R1+0x5778], R14 ;  /* 0x0057780e01007387 */ /* 0x004fe80000100a00 */
[----:B----4-:R2:W-:Y:S04]  /*91e60*/  STL.64 [R1+0x5770], R12 ;  /* 0x0057700c01007387 */ /* 0x0105e80000100a00 */
        /* <DEDUP_REMOVED lines=53> */
[----:B------:R-:W2:Y:S04]  /*921c0*/  LDL.LU.64 R12, [R1+0x5770] ;  /* 0x00577000010c7983 */ /* 0x000ea80000300a00 */
[----:B------:R-:W4:Y:S04]  /*921d0*/  LDL.LU.64 R38, [R1+0x5768] ;  /* 0x0057680001267983 */ /* 0x000f280000300a00 */
[----:B------:R-:W3:Y:S04]  /*921e0*/  LDL.LU.64 R36, [R1+0x5760] ;  /* 0x0057600001247983 */ /* 0x000ee80000300a00 */
[----:B------:R0:W-:Y:S04]  /*921f0*/  STL.64 [R1+0x5b0], R40 ;  /* 0x0005b02801007387 */ /* 0x0001e80000100a00 */
[----:B------:R1:W-:Y:S04]  /*92200*/  STL.64 [R1+0x5b8], R42 ;  /* 0x0005b82a01007387 */ /* 0x0003e80000100a00 */
[----:B0-----:R-:W2:Y:S04]  /*92210*/  LDL.LU R40, [R1+0x2b0] ;  /* 0x0002b00001287983 */ /* 0x001ea80000300800 */
[----:B------:R-:W2:Y:S04]  /*92220*/  LDL.LU R41, [R1+0x2b4] ;  /* 0x0002b40001297983 */ /* 0x000ea80000300800 */
[----:B-1----:R-:W2:Y:S04]  /*92230*/  LDL.LU R42, [R1+0x2b8] ;  /* 0x0002b800012a7983 */ /* 0x002ea80000300800 */
[----:B------:R-:W2:Y:S01]  /*92240*/  LDL.LU R43, [R1+0x2bc] ;  /* 0x0002bc00012b7983 */ /* 0x000ea20000300800 */
[C---:B----4-:R-:W-:Y:S08]  /*92250*/  HMMA.16816.F32 R56, R28.reuse, R38, R56 ;  /* 0x000000261c38723c */ /* 0x050ff00000001838 */
[C---:B---3--:R-:W-:Y:S11]  /*92260*/  HMMA.16816.F32 R36, R28.reuse, R36, R32 ;  /* 0x000000241c24723c */ /* 0x048ff60000001820 */
[----:B------:R-:W-:Y:S04]  /*92270*/  STL.64 [R1+0x590], R56 ;  /* 0x0005903801007387 */ /* 0x000fe80000100a00 */
[----:B------:R0:W-:Y:S04]  /*92280*/  STL.64 [R1+0x598], R58 ;  /* 0x0005983a01007387 */ /* 0x0001e80000100a00 */
[----:B0-----:R-:W3:Y:S04]  /*92290*/  LDL.LU.64 R58, [R1+0x5758] ;  /* 0x00575800013a7983 */ /* 0x001ee80000300a00 */
[----:B------:R-:W4:Y:S04]  /*922a0*/  LDL.LU.64 R56, [R1+0x5750] ;  /* 0x0057500001387983 */ /* 0x000f280000300a00 */
[----:B------:R-:W2:Y:S01]  /*922b0*/  LDL.LU.64 R34, [R1+0x5748] ;  /* 0x0057480001227983 */ /* 0x000ea20000300a00 */
[C---:B------:R-:W-:Y:S03]  /*922c0*/  HMMA.16816.F32 R4, R28.reuse, R2, R4 ;  /* 0x000000021c04723c */ /* 0x040fe60000001804 */
[----:B------:R-:W3:Y:S04]  /*922d0*/  LDL.LU.64 R32, [R1+0x5740] ;  /* 0x0057400001207983 */ /* 0x000ee80000300a00 */
[----:B------:R0:W-:Y:S04]  /*922e0*/  STL.64 [R1+0x570], R36 ;  /* 0x0005702401007387 */ /* 0x0001e80000100a00 */
[----:B------:R1:W-:Y:S04]  /*922f0*/  STL.64 [R1+0x578], R38 ;  /* 0x0005782601007387 */ /* 0x0003e80000100a00 */
[----:B0-----:R-:W3:Y:S04]  /*92300*/  LDL.LU R36, [R1+0x3e0] ;  /* 0x0003e00001247983 */ /* 0x001ee80000300800 */
[----:B------:R-:W3:Y:S04]  /*92310*/  LDL.LU R37, [R1+0x3e4] ;  /* 0x0003e40001257983 */ /* 0x000ee80000300800 */
[----:B-1----:R-:W3:Y:S04]  /*92320*/  LDL.LU R38, [R1+0x3e8] ;  /* 0x0003e80001267983 */ /* 0x002ee80000300800 */
        /* <DEDUP_REMOVED lines=21> */
[----:B0-----:R-:W3:Y:S04]  /*92480*/  LDL.LU R4, [R1+0x3f0] ;  /* 0x0003f00001047983 */ /* 0x001ee80000300800 */
[----:B------:R-:W3:Y:S04]  /*92490*/  LDL.LU R5, [R1+0x3f4] ;  /* 0x0003f40001057983 */ /* 0x000ee80000300800 */
[----:B-1----:R-:W3:Y:S04]  /*924a0*/  LDL.LU R6, [R1+0x3f8] ;  /* 0x0003f80001067983 */ /* 0x002ee80000300800 */
[----:B------:R-:W3:Y:S01]  /*924b0*/  LDL.LU R7, [R1+0x3fc] ;  /* 0x0003fc0001077983 */ /* 0x000ee20000300800 */
        /* <DEDUP_REMOVED lines=15> */
[----:B------:R-:W-:Y:S11]  /*925b0*/  HMMA.16816.F32 R12, R28, R14, R16 ;  /* 0x0000000e1c0c723c */ /* 0x000ff60000001810 */
        /* <DEDUP_REMOVED lines=8> */
[----:B0-----:R-:W2:Y:S04]  /*92640*/  LDL.LU R12, [R1+0x430] ;  /* 0x00043000010c7983 */ /* 0x001ea80000300800 */
[----:B------:R-:W2:Y:S04]  /*92650*/  LDL.LU R13, [R1+0x434] ;  /* 0x00043400010d7983 */ /* 0x000ea80000300800 */
[----:B-1----:R-:W2:Y:S04]  /*92660*/  LDL.LU R14, [R1+0x438] ;  /* 0x00043800010e7983 */ /* 0x002ea80000300800 */
[----:B------:R-:W2:Y:S01]  /*92670*/  LDL.LU R15, [R1+0x43c] ;  /* 0x00043c00010f7983 */ /* 0x000ea20000300800 */
[----:B------:R-:W-:Y:S01]  /*92680*/  VIADD R52, R52, 0x1 ;  /* 0x0000000134347836 */ /* 0x000fe20000000000 */
[----:B------:R-:W-:-:S02]  /*92690*/  IADD3 R53, P2, PT, R53, UR41, RZ ;  /* 0x0000002935357c10 */ /* 0x000fc4000ff5e0ff */
[----:B------:R-:W-:Y:S02]  /*926a0*/  IADD3 R54, P3, PT, R54, UR41, RZ ;  /* 0x0000002936367c10 */ /* 0x000fe4000ff7e0ff */
[----:B------:R-:W-:Y:S02]  /*926b0*/  IADD3 R55, P4, PT, R55, UR41, RZ ;  /* 0x0000002937377c10 */ /* 0x000fe4000ff9e0ff */
[----:B----4-:R-:W-:Y:S02]  /*926c0*/  IADD3 R56, P5, PT, R56, UR41, RZ ;  /* 0x0000002938387c10 */ /* 0x010fe4000ffbe0ff */
[----:B------:R-:W-:Y:S02]  /*926d0*/  IADD3 R57, P6, PT, R57, UR41, RZ ;  /* 0x0000002939397c10 */ /* 0x000fe4000ffde0ff */
[----:B---3--:R-:W-:Y:S02]  /*926e0*/  IADD3 R58, P1, PT, R58, UR41, RZ ;  /* 0x000000293a3a7c10 */ /* 0x008fe4000ff3e0ff */
[----:B------:R-:W-:-:S02]  /*926f0*/  IADD3.X R59, PT, PT, R59, UR72, RZ, P2, !PT ;  /* 0x000000483b3b7c10 */ /* 0x000fc400097fe4ff */
[----:B------:R-:W-:Y:S02]  /*92700*/  IADD3 R60, P2, PT, R60, UR41, RZ ;  /* 0x000000293c3c7c10 */ /* 0x000fe4000ff5e0ff */
[----:B------:R-:W-:Y:S02]  /*92710*/  IADD3.X R61, PT, PT, R61, UR72, RZ, P3, !PT ;  /* 0x000000483d3d7c10 */ /* 0x000fe40009ffe4ff */
[----:B------:R-:W-:Y:S01]  /*92720*/  ISETP.NE.U32.AND P0, PT, R52, UR9, PT ;  /* 0x0000000934007c0c */ /* 0x000fe2000bf05070 */
[C---:B--2---:R-:W-:Y:S08]  /*92730*/  HMMA.16816.F32 R12, R28.reuse, R16, R12 ;  /* 0x000000101c0c723c */ /* 0x044ff0000000180c */
[C---:B------:R-:W-:Y:S08]  /*92740*/  HMMA.16816.F32 R16, R28.reuse, R18, R8 ;  /* 0x000000121c10723c */ /* 0x040ff00000001808 */
[C---:B------:R-:W-:Y:S03]  /*92750*/  HMMA.16816.F32 R8, R28.reuse, R20, R4 ;  /* 0x000000141c08723c */ /* 0x040fe60000001804 */
[----:B------:R-:W-:Y:S04]  /*92760*/  STL.64 [R1+0x430], R12 ;  /* 0x0004300c01007387 */ /* 0x000fe80000100a00 */
[----:B------:R0:W-:Y:S01]  /*92770*/  STL.64 [R1+0x438], R14 ;  /* 0x0004380e01007387 */ /* 0x0001e20000100a00 */
[C---:B------:R-:W-:Y:S08]  /*92780*/  HMMA.16816.F32 R4, R28.reuse, R24, R40 ;  /* 0x000000181c04723c */ /* 0x040ff00000001828 */
[C---:B0-----:R-:W-:Y:S01]  /*92790*/  HMMA.16816.F32 R12, R28.reuse, R22, R36 ;  /* 0x000000161c0c723c */ /* 0x041fe20000001824 */
[----:B------:R-:W-:Y:S04]  /*927a0*/  STL.64 [R1+0x400], R16 ;  /* 0x0004001001007387 */ /* 0x000fe80000100a00 */
[----:B------:R-:W-:Y:S04]  /*927b0*/  STL.64 [R1+0x408], R18 ;  /* 0x0004081201007387 */ /* 0x000fe80000100a00 */
[----:B------:R-:W-:Y:S04]  /*927c0*/  STL.64 [R1+0x3f0], R8 ;  /* 0x0003f00801007387 */ /* 0x000fe80000100a00 */
[----:B------:R0:W-:Y:S06]  /*927d0*/  STL.64 [R1+0x3f8], R10 ;  /* 0x0003f80a01007387 */ /* 0x0001ec0000100a00 */
[----:B------:R-:W-:Y:S04]  /*927e0*/  STL.64 [R1+0x3e0], R12 ;  /* 0x0003e00c01007387 */ /* 0x000fe80000100a00 */
[----:B------:R-:W-:Y:S01]  /*927f0*/  STL.64 [R1+0x3e8], R14 ;  /* 0x0003e80e01007387 */ /* 0x000fe20000100a00 */
[C---:B0-----:R-:W-:Y:S03]  /*92800*/  HMMA.16816.F32 R8, R28.reuse, R26, R44 ;  /* 0x0000001a1c08723c */ /* 0x041fe6000000182c */
[----:B------:R-:W-:Y:S04]  /*92810*/  STL.64 [R1+0x2b0], R4 ;  /* 0x0002b00401007387 */ /* 0x000fe80000100a00 */
[----:B------:R0:W-:Y:S02]  /*92820*/  STL.64 [R1+0x2b8], R6 ;  /* 0x0002b80601007387 */ /* 0x0001e40000100a00 */
[----:B0-----:R-:W-:Y:S10]  /*92830*/  HMMA.16816.F32 R4, R28, R32, R48 ;  /* 0x000000201c04723c */ /* 0x001ff40000001830 */
[----:B------:R-:W-:Y:S04]  /*92840*/  STL.64 [R1+0x290], R8 ;  /* 0x0002900801007387 */ /* 0x000fe80000100a00 */
[----:B------:R-:W-:Y:S04]  /*92850*/  STL.64 [R1+0x298], R10 ;  /* 0x0002980a01007387 */ /* 0x000fe80000100a00 */
[----:B------:R-:W-:Y:S04]  /*92860*/  STL [R1+0x2790], R52 ;  /* 0x0027903401007387 */ /* 0x000fe80000100800 */
[----:B------:R0:W-:Y:S04]  /*92870*/  STL.64 [R1+0x260], R4 ;  /* 0x0002600401007387 */ /* 0x0001e80000100a00 */
[----:B------:R-:W-:Y:S04]  /*92880*/  STL.64 [R1+0x268], R6 ;  /* 0x0002680601007387 */ /* 0x000fe80000100a00 */
[----:B------:R1:W-:Y:S04]  /*92890*/  STL [R1+0x2754], R53 ;  /* 0x0027543501007387 */ /* 0x0003e80000100800 */
[----:B------:R2:W-:Y:S04]  /*928a0*/  STL [R1+0x274c], R54 ;  /* 0x00274c3601007387 */ /* 0x0005e80000100800 */
[----:B------:R3:W-:Y:S04]  /*928b0*/  STL [R1+0x2744], R55 ;  /* 0x0027443701007387 */ /* 0x0007e80000100800 */
[----:B------:R4:W-:Y:S04]  /*928c0*/  STL [R1+0x273c], R56 ;  /* 0x00273c3801007387 */ /* 0x0009e80000100800 */
[----:B------:R1:W-:Y:S04]  /*928d0*/  STL [R1+0x2bbc], R57 ;  /* 0x002bbc3901007387 */ /* 0x0003e80000100800 */
[----:B------:R1:W-:Y:S04]  /*928e0*/  STL [R1+0x2bb4], R58 ;  /* 0x002bb43a01007387 */ /* 0x0003e80000100800 */
[----:B0-----:R-:W4:Y:S04]  /*928f0*/  LDL.LU R5, [R1+0x2ba4] ;  /* 0x002ba40001057983 */ /* 0x001f280000300800 */
[----:B------:R0:W-:Y:S04]  /*92900*/  STL [R1+0x2750], R59 ;  /* 0x0027503b01007387 */ /* 0x0001e80000100800 */
[----:B------:R-:W4:Y:S04]  /*92910*/  LDL.LU R2, [R1+0x2740] ;  /* 0x0027400001027983 */ /* 0x000f280000300800 */
[----:B------:R0:W-:Y:S04]  /*92920*/  STL [R1+0x2bac], R60 ;  /* 0x002bac3c01007387 */ /* 0x0001e80000100800 */
        /* <DEDUP_REMOVED lines=22> */
[----:B--2---:R-:W2:Y:S04]  /*92a90*/  LDL.LU R54, [R1+0x2b70] ;  /* 0x002b700001367983 */ /* 0x004ea80000300800 */
[----:B---3--:R-:W3:Y:S04]  /*92aa0*/  LDL.LU R55, [R1+0x2b44] ;  /* 0x002b440001377983 */ /* 0x008ee80000300800 */
[----:B----4-:R-:W4:Y:S04]  /*92ab0*/  LDL.LU R56, [R1+0x2b68] ;  /* 0x002b680001387983 */ /* 0x010f280000300800 */
[----:B------:R-:W4:Y:S04]  /*92ac0*/  LDL.LU R57, [R1+0x2b3c] ;  /* 0x002b3c0001397983 */ /* 0x000f280000300800 */
[----:B------:R-:W4:Y:S04]  /*92ad0*/  LDL.LU R58, [R1+0x2b60] ;  /* 0x002b6000013a7983 */ /* 0x000f280000300800 */
[----:B0-----:R-:W4:Y:S04]  /*92ae0*/  LDL.LU R59, [R1+0x2b34] ;  /* 0x002b3400013b7983 */ /* 0x001f280000300800 */
[----:B------:R-:W4:Y:S04]  /*92af0*/  LDL.LU R60, [R1+0x2b58] ;  /* 0x002b5800013c7983 */ /* 0x000f280000300800 */
[----:B------:R-:W4:Y:S01]  /*92b00*/  LDL.LU R61, [R1+0x2b2c] ;  /* 0x002b2c00013d7983 */ /* 0x000f220000300800 */
[----:B------:R-:W-:-:S02]  /*92b10*/  IADD3 R5, P3, PT, R5, UR41, RZ ;  /* 0x0000002905057c10 */ /* 0x000fc4000ff7e0ff */
[----:B------:R-:W-:-:S03]  /*92b20*/  IADD3.X R2, PT, PT, R2, UR72, RZ, P4, !PT ;  /* 0x0000004802027c10 */ /* 0x000fc6000a7fe4ff */
[----:B------:R0:W-:Y:S01]  /*92b30*/  STL [R1+0x2ba4], R5 ;  /* 0x002ba40501007387 */ /* 0x0001e20000100800 */
[----:B------:R-:W-:-:S03]  /*92b40*/  IADD3 R3, P4, PT, R3, UR41, RZ ;  /* 0x0000002903037c10 */ /* 0x000fc6000ff9e0ff */
[----:B------:R1:W-:Y:S01]  /*92b50*/  STL [R1+0x2740], R2 ;  /* 0x0027400201007387 */ /* 0x0003e20000100800 */
        /* <DEDUP_REMOVED lines=40> */
[----:B--2---:R-:W-:-:S03]  /*92de0*/  IADD3.X R54, PT, PT, R54, UR72, RZ, P3, !PT ;  /* 0x0000004836367c10 */ /* 0x004fc60009ffe4ff */
[----:B------:R2:W-:Y:S01]  /*92df0*/  STL [R1+0x2b4c], R53 ;  /* 0x002b4c3501007387 */ /* 0x0005e20000100800 */
[----:B---3--:R-:W-:-:S03]  /*92e00*/  IADD3 R55, P3, PT, R55, UR41, RZ ;  /* 0x0000002937377c10 */ /* 0x008fc6000ff7e0ff */
[----:B------:R3:W-:Y:S01]  /*92e10*/  STL [R1+0x2b70], R54 ;  /* 0x002b703601007387 */ /* 0x0007e20000100800 */
[----:B----4-:R-:W-:-:S03]  /*92e20*/  IADD3.X R56, PT, PT, R56, UR72, RZ, P4, !PT ;  /* 0x0000004838387c10 */ /* 0x010fc6000a7fe4ff */
        /* <DEDUP_REMOVED lines=8> */
[----:B0-----:R-:W4:Y:S01]  /*92eb0*/  LDL.LU R5, [R1+0x2b50] ;  /* 0x002b500001057983 */ /* 0x001f220000300800 */
[----:B------:R-:W-:-:S03]  /*92ec0*/  IADD3 R61, P6, PT, R61, UR41, RZ ;  /* 0x000000293d3d7c10 */ /* 0x000fc6000ffde0ff */
[----:B------:R0:W-:Y:S04]  /*92ed0*/  STL [R1+0x2b34], R59 ;  /* 0x002b343b01007387 */ /* 0x0001e80000100800 */
[----:B-1----:R-:W4:Y:S04]  /*92ee0*/  LDL.LU R2, [R1+0x2b24] ;  /* 0x002b240001027983 */ /* 0x002f280000300800 */
        /* <DEDUP_REMOVED lines=22> */
[----:B--2---:R-:W2:Y:S04]  /*93050*/  LDL.LU R53, [R1+0x2af8] ;  /* 0x002af80001357983 */ /* 0x004ea80000300800 */
[----:B---3--:R-:W3:Y:S04]  /*93060*/  LDL.LU R54, [R1+0x2acc] ;  /* 0x002acc0001367983 */ /* 0x008ee80000300800 */
[----:B----4-:R-:W4:Y:S04]  /*93070*/  LDL.LU R55, [R1+0x2af0] ;  /* 0x002af00001377983 */ /* 0x010f280000300800 */
[----:B------:R-:W4:Y:S04]  /*93080*/  LDL.LU R56, [R1+0x2ac4] ;  /* 0x002ac40001387983 */ /* 0x000f280000300800 */
[----:B------:R-:W4:Y:S04]  /*93090*/  LDL.LU R57, [R1+0x2ae8] ;  /* 0x002ae80001397983 */ /* 0x000f280000300800 */
[----:B------:R-:W4:Y:S04]  /*930a0*/  LDL.LU R58, [R1+0x2abc] ;  /* 0x002abc00013a7983 */ /* 0x000f280000300800 */
[----:B0-----:R-:W4:Y:S04]  /*930b0*/  LDL.LU R59, [R1+0x2ae0] ;  /* 0x002ae000013b7983 */ /* 0x001f280000300800 */
[----:B-1----:R-:W4:Y:S04]  /*930c0*/  LDL.LU R60, [R1+0x2ab4] ;  /* 0x002ab400013c7983 */ /* 0x002f280000300800 */
[----:B------:R-:W4:Y:S01]  /*930d0*/  LDL.LU R61, [R1+0x2ad8] ;  /* 0x002ad800013d7983 */ /* 0x000f220000300800 */
[----:B------:R-:W-:-:S02]  /*930e0*/  IADD3.X R5, PT, PT, R5, UR72, RZ, P1, !PT ;  /* 0x0000004805057c10 */ /* 0x000fc40008ffe4ff */
        /* <DEDUP_REMOVED lines=57> */
[----:B0-----:R-:W4:Y:S01]  /*93480*/  LDL.LU R5, [R1+0x2aac] ;  /* 0x002aac0001057983 */ /* 0x001f220000300800 */
[----:B------:R-:W-:-:S03]  /*93490*/  IADD3.X R61, PT, PT, R61, UR72, RZ, P4, !PT ;  /* 0x000000483d3d7c10 */ /* 0x000fc6000a7fe4ff */
        /* <DEDUP_REMOVED lines=29> */
[----:B------:R-:W4:Y:S04]  /*93670*/  LDL.LU R58, [R1+0x2a68] ;  /* 0x002a6800013a7983 */ /* 0x000f280000300800 */
[----:B0-----:R-:W4:Y:S04]  /*93680*/  LDL.LU R59, [R1+0x2a3c] ;  /* 0x002a3c00013b7983 */ /* 0x001f280000300800 */
[----:B-1----:R-:W4:Y:S04]  /*93690*/  LDL.LU R60, [R1+0x2a60] ;  /* 0x002a6000013c7983 */ /* 0x002f280000300800 */
        /* <DEDUP_REMOVED lines=1738> */
[----:B--2---:R-:W2:Y:S04]  /*9a340*/  LDL.LU R3, [R1+0x33c8] ;  /* 0x0033c80001037983 */ /* 0x004ea80000300800 */
[----:B------:R0:W-:Y:S04]  /*9a350*/  STL [R1+0x33ac], R61 ;  /* 0x0033ac3d01007387 */ /* 0x0001e80000100800 */
        /* <DEDUP_REMOVED lines=124> */
[----:B--2---:R-:W-:-:S03]  /*9ab20*/  IADD3 R3, P3, PT, R3, UR8, RZ ;  /* 0x0000000803037c10 */ /* 0x004fc6000ff7e0ff */
[----:B------:R1:W-:Y:S01]  /*9ab30*/  STL [R1+0x3350], R2 ;  /* 0x0033500201007387 */ /* 0x0003e20000100800 */
[----:B---3--:R-:W-:-:S03]  /*9ab40*/  IADD3.X R34, PT, PT, R34, UR73, RZ, P4, !PT ;  /* 0x0000004922227c10 */ /* 0x008fc6000a7fe4ff */
[----:B------:R2:W-:Y:S01]  /*9ab50*/  STL [R1+0x3324], R3 ;  /* 0x0033240301007387 */ /* 0x0005e20000100800 */
[----:B----4-:R-:W-:-:S03]  /*9ab60*/  IADD3 R35, P4, PT, R35, UR8, RZ ;  /* 0x0000000823237c10 */ /* 0x010fc6000ff9e0ff */
        /* <DEDUP_REMOVED lines=1717> */
[----:B------:R-:W-:-:S03]  /*a16c0*/  IADD3.X R57, PT, PT, R57, UR73, RZ, P1, !PT ;  /* 0x0000004939397c10 */ /* 0x000fc60008ffe4ff */
[----:B------:R0:W-:Y:S01]  /*a16d0*/  STL [R1+0x3b74], R56 ;  /* 0x003b743801007387 */ /* 0x0001e20000100800 */
[----:B------:R-:W-:-:S03]  /*a16e0*/  IADD3.X R58, PT, PT, R58, UR73, RZ, P2, !PT ;  /* 0x000000493a3a7c10 */ /* 0x000fc600097fe4ff */
[----:B------:R0:W-:Y:S01]  /*a16f0*/  STL [R1+0x3b7c], R57 ;  /* 0x003b7c3901007387 */ /* 0x0001e20000100800 */
[----:B------:R-:W-:-:S03]  /*a1700*/  IADD3.X R59, PT, PT, R59, UR73, RZ, P3, !PT ;  /* 0x000000493b3b7c10 */ /* 0x000fc60009ffe4ff */
[----:B------:R0:W-:Y:S01]  /*a1710*/  STL [R1+0x3b84], R58 ;  /* 0x003b843a01007387 */ /* 0x0001e20000100800 */
[----:B------:R-:W-:Y:S02]  /*a1720*/  IADD3.X R60, PT, PT, R60, UR73, RZ, P4, !PT ;  /* 0x000000493c3c7c10 */ /* 0x000fe4000a7fe4ff */
[----:B------:R-:W-:-:S05]  /*a1730*/  IADD3.X R61, PT, PT, R61, UR73, RZ, P5, !PT ;  /* 0x000000493d3d7c10 */ /* 0x000fca000affe4ff */
[----:B------:R0:W-:Y:S04]  /*a1740*/  STL [R1+0x3b9c], R61 ;  /* 0x003b9c3d01007387 */ /* 0x0001e80000100800 */
[----:B------:R0:W-:Y:S04]  /*a1750*/  STL [R1+0x3b8c], R59 ;  /* 0x003b8c3b01007387 */ /* 0x0001e80000100800 */
[----:B------:R0:W-:Y:S01]  /*a1760*/  STL [R1+0x3b94], R60 ;  /* 0x003b943c01007387 */ /* 0x0001e20000100800 */
[----:B------:R-:W-:Y:S05]  /*a1770*/  @P0 BRA `(.L_x_1) ;  /* 0xfffffaa0006c0947 */ /* 0x000fea000383ffff */
.L_x_0:
[----:B------:R1:W-:Y:S01]  /*a1780*/  STL [R1+0x56c8], R3 ;  /* 0x0056c80301007387 */ /* 0x0003e20000100800 */
[----:B------:R-:W2:Y:S01]  /*a1790*/  LDCU.128 UR12, c[0x0][0x390] ;  /* 0x00007200ff0c77ac */ /* 0x000ea20008000c00 */
[----:B------:R-:W-:Y:S01]  /*a17a0*/  MOV.SPILL R4, UR5 ;  /* 0x0000000500047c02 */ /* 0x000fe20009000f00 */
[----:B------:R-:W3:Y:S01]  /*a17b0*/  LDC R7, c[0x0][0x3b4] ;  /* 0x0000ed00ff077b82 */ /* 0x000ee20000000800 */
[----:B------:R-:W-:Y:S01]  /*a17c0*/  STL [R1+0x56c4], R32 ;  /* 0x0056c42001007387 */ /* 0x000fe20000100800 */
[----:B------:R-:W4:Y:S03]  /*a17d0*/  LDCU UR27, c[0x0][0x3b4] ;  /* 0x00007680ff1b77ac */ /* 0x000f260008000800 */
[----:B------:R0:W-:Y:S01]  /*a17e0*/  STL [R1+0x56c0], R2 ;  /* 0x0056c00201007387 */ /* 0x0001e20000100800 */
[----:B------:R-:W2:Y:S01]  /*a17f0*/  LDCU.64 UR58, c[0x0][0x398] ;  /* 0x00007300ff3a77ac */ /* 0x000ea20008000a00 */
[----:B01----:R-:W-:Y:S01]  /*a1800*/  MOV.SPILL R3, UR4 ;  /* 0x0000000400037c02 */ /* 0x003fe20009000f00 */
[----:B------:R-:W0:Y:S01]  /*a1810*/  LDC R11, c[0x0][0x3b4] ;  /* 0x0000ed00ff0b7b82 */ /* 0x000e220000000800 */
[----:B------:R-:W1:Y:S01]  /*a1820*/  LDCU.64 UR4, c[0x0][0x398] ;  /* 0x00007300ff0477ac */ /* 0x000e620008000a00 */
[----:B------:R-:W0:Y:S01]  /*a1830*/  LDCU.64 UR30, c[0x0][0x390] ;  /* 0x00007200ff1e77ac */ /* 0x000e220008000a00 */
[----:B------:R-:W4:Y:S05]  /*a1840*/  LDL R2, [R1+0x124] ;  /* 0x0001240001027983 */ /* 0x000f2a0000100800 */
[----:B------:R-:W0:Y:S01]  /*a1850*/  LDC R10, c[0x0][0x3b4] ;  /* 0x0000ed00ff0a7b82 */ /* 0x000e220000000800 */
[----:B------:R-:W0:Y:S01]  /*a1860*/  LDCU.64 UR28, c[0x0][0x390] ;  /* 0x00007200ff1c77ac */ /* 0x000e220008000a00 */
[----:B------:R-:W-:Y:S01]  /*a1870*/  STL [R1+0x3bc8], R4 ;  /* 0x003bc80401007387 */ /* 0x000fe20000100800 */
[----:B-----5:R-:W-:Y:S01]  /*a1880*/  LOP3.LUT R0, R0, 0xefffffff, RZ, 0xc0, !PT ;  /* 0xefffffff00007812 */ /* 0x020fe200078ec0ff */
[----:B------:R-:W0:Y:S02]  /*a1890*/  LDCU.128 UR8, c[0x0][0x390] ;  /* 0x00007200ff0877ac */ /* 0x000e240008000c00 */
[----:B------:R1:W-:Y:S01]  /*a18a0*/  STL [R1+0x3bc4], R3 ;  /* 0x003bc40301007387 */ /* 0x0003e20000100800 */
[----:B--2---:R-:W-:Y:S01]  /*a18b0*/  UMOV UR65, UR59 ;  /* 0x0000003b00417c82 */ /* 0x004fe20008000000 */
[----:B------:R-:W2:Y:S01]  /*a18c0*/  LDCU UR64, c[0x0][0x3b8] ;  /* 0x00007700ff4077ac */ /* 0x000ea20008000800 */
[----:B-1----:R-:W-:Y:S01]  /*a18d0*/  UMOV UR60, UR5 ;  /* 0x00000005003c7c82 */ /* 0x002fe20008000000 */
[----:B------:R-:W-:Y:S01]  /*a18e0*/  UMOV UR5, UR4 ;  /* 0x0000000400057c82 */ /* 0x000fe20008000000 */
[----:B------:R-:W-:Y:S01]  /*a18f0*/  MOV.SPILL R3, UR15 ;  /* 0x0000000f00037c02 */ /* 0x000fe20009000f00 */
[----:B------:R-:W1:Y:S04]  /*a1900*/  LDCU UR61, c[0x0][0x3b8] ;  /* 0x00007700ff3d77ac */ /* 0x000e680008000800 */
[----:B------:R1:W-:Y:S01]  /*a1910*/  STL [R1+0x3bc0], R3 ;  /* 0x003bc00301007387 */ /* 0x0003e20000100800 */
[----:B------:R-:W0:Y:S03]  /*a1920*/  LDCU UR62, c[0x0][0x3b8] ;  /* 0x00007700ff3e77ac */ /* 0x000e260008000800 */
[----:B------:R-:W2:Y:S01]  /*a1930*/  LDL.LU R14, [R1+0x3d48] ;  /* 0x003d4800010e7983 */ /* 0x000ea20000300800 */
[----:B------:R-:W0:Y:S03]  /*a1940*/  LDCU UR63, c[0x0][0x3b8] ;  /* 0x00007700ff3f77ac */ /* 0x000e260008000800 */
[----:B------:R-:W2:Y:S01]  /*a1950*/  LDL.LU R13, [R1+0x3d4c] ;  /* 0x003d4c00010d7983 */ /* 0x000ea20000300800 */
[----:B------:R-:W0:Y:S03]  /*a1960*/  LDCU UR57, c[0x0][0x3b8] ;  /* 0x00007700ff3977ac */ /* 0x000e260008000800 */
[----:B------:R-:W2:Y:S01]  /*a1970*/  LDL.LU R12, [R1+0x3d50] ;  /* 0x003d5000010c7983 */ /* 0x000ea20000300800 */
[----:B------:R-:W0:Y:S03]  /*a1980*/  LDCU UR56, c[0x0][0x3b8] ;  /* 0x00007700ff3877ac */ /* 0x000e260008000800 */
[----:B-1----:R-:W2:Y:S01]  /*a1990*/  LDL.LU R3, [R1+0x3d54] ;  /* 0x003d540001037983 */ /* 0x002ea20000300800 */
[----:B------:R-:W-:Y:S01]  /*a19a0*/  UMOV UR4, UR58 ;  /* 0x0000003a00047c82 */ /* 0x000fe20008000000 */
[----:B------:R-:W1:Y:S01]  /*a19b0*/  LDCU.64 UR58, c[0x0][0x398] ;  /* 0x00007300ff3a77ac */ /* 0x000e620008000a00 */
[----:B------:R-:W0:Y:S01]  /*a19c0*/  LDCU UR55, c[0x0][0x3b8] ;  /* 0x00007700ff3777ac */ /* 0x000e220008000800 */
        /* <DEDUP_REMOVED lines=47> */
[----:B----4-:R-:W-:Y:S01]  /*a1cc0*/  IMAD R5, R2, UR27, RZ ;  /* 0x0000001b02057c24 */ /* 0x010fe2000f8e02ff */
[----:B-1----:R-:W-:Y:S01]  /*a1cd0*/  UMOV UR66, UR59 ;  /* 0x0000003b00427c82 */ /* 0x002fe20008000000 */
[----:B------:R-:W4:Y:S01]  /*a1ce0*/  LDL R2, [R1+0x120] ;  /* 0x0001200001027983 */ /* 0x000f220000100800 */
[----:B------:R-:W1:Y:S01]  /*a1cf0*/  LDCU UR27, c[0x0][0x3b8] ;  /* 0x00007700ff1b77ac */ /* 0x000e620008000800 */
[----:B---3--:R-:W-:Y:S01]  /*a1d00*/  IMAD R7, R7, 0x20, R5 ;  /* 0x0000002007077824 */ /* 0x008fe200078e0205 */
[----:B------:R-:W-:-:S03]  /*a1d10*/  IADD3 R4, P0, PT, R5, UR12, RZ ;  /* 0x0000000c05047c10 */ /* 0x000fc6000ff1e0ff */
[----:B0-----:R-:W-:Y:S01]  /*a1d20*/  IMAD R11, R11, 0x20, R7 ;  /* 0x000000200b0b7824 */ /* 0x001fe200078e0207 */
[----:B------:R-:W-:Y:S02]  /*a1d30*/  LEA.HI.X.SX32 R5, R5, UR13, 0x1, P0 ;  /* 0x0000000d05057c11 */ /* 0x000fe400080f0eff */
[C---:B------:R-:W-:Y:S01]  /*a1d40*/  IADD3 R6, P0, PT, R7.reuse, UR30, RZ ;  /* 0x0000001e07067c10 */ /* 0x040fe2000ff1e0ff */
[----:B------:R-:W-:Y:S01]  /*a1d50*/  IMAD R10, R10, 0x20, R11 ;  /* 0x000000200a0a7824 */ /* 0x000fe200078e020b */
[----:B------:R-:W-:Y:S01]  /*a1d60*/  UMOV UR12, UR58 ;  /* 0x0000003a000c7c82 */ /* 0x000fe20008000000 */
[----:B------:R-:W0:Y:S01]  /*a1d70*/  LDCU.64 UR58, c[0x0][0x398] ;  /* 0x00007300ff3a77ac */ /* 0x000e220008000a00 */
[----:B------:R-:W-:Y:S02]  /*a1d80*/  LEA.HI.X.SX32 R7, R7, UR31, 0x1, P0 ;  /* 0x0000001f07077c11 */ /* 0x000fe400080f0eff */
[----:B------:R-:W-:Y:S02]  /*a1d90*/  IADD3 R9, P0, PT, R10, UR28, RZ ;  /* 0x0000001c0a097c10 */ /* 0x000fe4000ff1e0ff */
[----:B--2---:R-:W-:Y:S01]  /*a1da0*/  ISETP.GE.AND P2, PT, R14, UR60, PT ;  /* 0x0000003c0e007c0c */ /* 0x004fe2000bf46270 */
[----:B------:R-:W-:Y:S01]  /*a1db0*/  STL [R1+0x5964], R4 ;  /* 0x0059640401007387 */ /* 0x000fe20000100800 */
[----:B------:R-:W-:Y:S01]  /*a1dc0*/  LEA.HI.X.SX32 R10, R10, UR29, 0x1, P0 ;  /* 0x0000001d0a0a7c11 */ /* 0x000fe200080f0eff */
[----:B------:R-:W2:Y:S01]  /*a1dd0*/  LDCU UR60, c[0x0][0x3b8] ;  /* 0x00007700ff3c77ac */ /* 0x000ea20008000800 */
[----:B------:R-:W-:Y:S01]  /*a1de0*/  ISETP.GE.AND P0, PT, R13, UR65, PT ;  /* 0x000000410d007c0c */ /* 0x000fe2000bf06270 */
[----:B0-----:R-:W-:Y:S01]  /*a1df0*/  UMOV UR13, UR59 ;  /* 0x0000003b000d7c82 */ /* 0x001fe20008000000 */
[----:B------:R-:W-:Y:S01]  /*a1e00*/  IADD3 R8, P1, PT, R11, UR8, RZ ;  /* 0x000000080b087c10 */ /* 0x000fe2000ff3e0ff */
[----:B----4-:R-:W-:-:S06]  /*a1e10*/  IMAD R2, R2, UR64, RZ ;  /* 0x0000004002027c24 */ /* 0x010fcc000f8e02ff */
[----:B------:R-:W-:Y:S01]  /*a1e20*/  @P2 LOP3.LUT R0, R0, 0x10000000, RZ, 0xfc, !PT ;  /* 0x1000000000002812 */ /* 0x000fe200078efcff */
[----:B------:R-:W-:Y:S01]  /*a1e30*/  STL [R1+0x5968], R5 ;  /* 0x0059680501007387 */ /* 0x000fe20000100800 */
[----:B------:R-:W-:Y:S01]  /*a1e40*/  ISETP.GE.AND P2, PT, R12, UR66, PT ;  /* 0x000000420c007c0c */ /* 0x000fe2000bf46270 */
[----:B------:R-:W-:Y:S01]  /*a1e50*/  UMOV UR15, UR58 ;  /* 0x0000003a000f7c82 */ /* 0x000fe20008000000 */
[----:B------:R-:W-:Y:S01]  /*a1e60*/  LOP3.LUT R0, R0, 0xf7ffffff, RZ, 0xc0, !PT ;  /* 0xf7ffffff00007812 */ /* 0x000fe200078ec0ff */
[----:B------:R-:W-:Y:S01]  /*a1e70*/  STL [R1+0x596c], R6 ;  /* 0x00596c0601007387 */ /* 0x000fe20000100800 */
[----:B------:R-:W0:Y:S02]  /*a1e80*/  LDCU UR58, c[0x0][0x3b8] ;  /* 0x00007700ff3a77ac */ /* 0x000e240008000800 */
[----:B------:R-:W-:Y:S02]  /*a1e90*/  @P0 LOP3.LUT R0, R0, 0x8000000, RZ, 0xfc, !PT ;  /* 0x0800000000000812 */ /* 0x000fe400078efcff */
[----:B------:R-:W-:Y:S01]  /*a1ea0*/  ISETP.GE.AND P0, PT, R3, UR13, PT ;  /* 0x0000000d03007c0c */ /* 0x000fe2000bf06270 */
[----:B------:R-:W-:Y:S01]  /*a1eb0*/  STL [R1+0x5970], R7 ;  /* 0x0059700701007387 */ /* 0x000fe20000100800 */
[----:B------:R-:W-:Y:S01]  /*a1ec0*/  LOP3.LUT R0, R0, 0xfbffffff, RZ, 0xc0, !PT ;  /* 0xfbffffff00007812 */ /* 0x000fe200078ec0ff */
[----:B------:R-:W3:Y:S03]  /*a1ed0*/  LDCU UR59, c[0x0][0x3b8] ;  /* 0x00007700ff3b77ac */ /* 0x000ee60008000800 */
[----:B------:R-:W-:Y:S01]  /*a1ee0*/  @P2 LOP3.LUT R0, R0, 0x4000000, RZ, 0xfc, !PT ;  /* 0x0400000000002812 */ /* 0x000fe200078efcff */
[----:B------:R-:W4:Y:S03]  /*a1ef0*/  LDCU UR65, c[0x0][0x3b8] ;  /* 0x00007700ff4177ac */ /* 0x000f260008000800 */
[----:B------:R-:W-:Y:S01]  /*a1f00*/  LOP3.LUT R0, R0, 0xfdffffff, RZ, 0xc0, !PT ;  /* 0xfdffffff00007812 */ /* 0x000fe200078ec0ff */
[----:B------:R-:W-:Y:S01]  /*a1f10*/  STL [R1+0x5974], R8 ;  /* 0x0059740801007387 */ /* 0x000fe20000100800 */
[----:B------:R-:W0:Y:S02]  /*a1f20*/  LDCU UR66, c[0x0][0x3b8] ;  /* 0x00007700ff4277ac */ /* 0x000e240008000800 */
[----:B------:R-:W-:Y:S01]  /*a1f30*/  @P0 LOP3.LUT R0, R0, 0x2000000, RZ, 0xfc, !PT ;  /* 0x0200000000000812 */ /* 0x000fe200078efcff */
[----:B------:R-:W-:Y:S01]  /*a1f40*/  STL [R1+0x5978], R9 ;  /* 0x0059780901007387 */ /* 0x000fe20000100800 */
[----:B------:R-:W0:Y:S03]  /*a1f50*/  LDCU UR64, c[0x0][0x3b8] ;  /* 0x00007700ff4077ac */ /* 0x000e260008000800 */
[----:B------:R-:W-:Y:S01]  /*a1f60*/  STL [R1+0x597c], R10 ;  /* 0x00597c0a01007387 */ /* 0x000fe20000100800 */
[----:B------:R-:W0:Y:S03]  /*a1f70*/  LDCU UR28, c[0x0][0x3b8] ;  /* 0x00007700ff1c77ac */ /* 0x000e260008000800 */
[----:B------:R-:W-:Y:S01]  /*a1f80*/  STL [R1+0x56e0], R0 ;  /* 0x0056e00001007387 */ /* 0x000fe20000100800 */
[----:B------:R-:W0:Y:S03]  /*a1f90*/  LDCU UR29, c[0x0][0x3b8] ;  /* 0x00007700ff1d77ac */ /* 0x000e260008000800 */
[----:B------:R1:W-:Y:S01]  /*a1fa0*/  STL [R1+0x346c], R2 ;  /* 0x00346c0201007387 */ /* 0x0003e20000100800 */
[----:B------:R-:W0:Y:S01]  /*a1fb0*/  LDCU UR30, c[0x0][0x3b8] ;  /* 0x00007700ff1e77ac */ /* 0x000e220008000800 */
[----:B------:R-:W0:Y:S01]  /*a1fc0*/  LDCU UR31, c[0x0][0x3b8] ;  /* 0x00007700ff1f77ac */ /* 0x000e220008000800 */
[----:B------:R-:W0:Y:S01]  /*a1fd0*/  LDCU UR13, c[0x0][0x3b8] ;  /* 0x00007700ff0d77ac */ /* 0x000e220008000800 */
[----:B-1----:R-:W-:Y:S01]  /*a1fe0*/  VIADD R2, R2, UR61 ;  /* 0x0000003d02027c36 */ /* 0x002fe20008000000 */
[----:B------:R-:W1:Y:S03]  /*a1ff0*/  LDCU UR61, c[0x0][0x3b8] ;  /* 0x00007700ff3d77ac */ /* 0x000e660008000800 */
[----:B------:R-:W-:Y:S01]  /*a2000*/  VIADD R0, R2, UR62 ;  /* 0x0000003e02007c36 */ /* 0x000fe20008000000 */
[----:B------:R-:W-:Y:S01]  /*a2010*/  STL [R1+0x3468], R2 ;  /* 0x0034680201007387 */ /* 0x000fe20000100800 */
[----:B------:R-:W0:Y:S03]  /*a2020*/  LDCU UR62, c[0x0][0x3b8] ;  /* 0x00007700ff3e77ac */ /* 0x000e260008000800 */
[----:B------:R1:W-:Y:S01]  /*a2030*/  STL [R1+0x2410], R0 ;  /* 0x0024100001007387 */ /* 0x0003e20000100800 */
[----:B------:R-:W0:Y:S01]  /*a2040*/  LDCU UR8, c[0x0][0x3b8] ;  /* 0x00007700ff0877ac */ /* 0x000e220008000800 */
[----:B-1----:R-:W-:Y:S01]  /*a2050*/  VIADD R0, R0, UR63 ;  /* 0x0000003f00007c36 */ /* 0x002fe20008000000 */
[----:B------:R-:W1:Y:S04]  /*a2060*/  LDCU UR63, c[0x0][0x3b8] ;  /* 0x00007700ff3f77ac */ /* 0x000e680008000800 */
[----:B------:R0:W-:Y:S02]  /*a2070*/  STL [R1+0x2408], R0 ;  /* 0x0024080001007387 */ /* 0x0001e40000100800 */
[----:B0-----:R-:W-:Y:S01]  /*a2080*/  VIADD R0, R0, UR57 ;  /* 0x0000003900007c36 */ /* 0x001fe20008000000 */
[----:B------:R-:W0:Y:S04]  /*a2090*/  LDCU UR57, c[0x0][0x3b8] ;  /* 0x00007700ff3977ac */ /* 0x000e280008000800 */
[----:B------:R1:W-:Y:S02]  /*a20a0*/  STL [R1+0x23fc], R0 ;  /* 0x0023fc0001007387 */ /* 0x0003e40000100800 */
[----:B-1----:R-:W-:Y:S01]  /*a20b0*/  VIADD R0, R0, UR56 ;  /* 0x0000003800007c36 */ /* 0x002fe20008000000 */
[----:B------:R-:W1:Y:S03]  /*a20c0*/  LDCU UR56, c[0x0][0x3b8] ;  /* 0x00007700ff3877ac */ /* 0x000e660008000800 */
[----:B------:R-:W-:Y:S01]  /*a20d0*/  VIADD R2, R0, UR55 ;  /* 0x0000003700027c36 */ /* 0x000fe20008000000 */
[----:B------:R0:W-:Y:S01]  /*a20e0*/  STL [R1+0x23f4], R0 ;  /* 0x0023f40001007387 */ /* 0x0001e20000100800 */
[----:B------:R-:W1:Y:S03]  /*a20f0*/  LDCU UR55, c[0x0][0x3b8] ;  /* 0x00007700ff3777ac */ /* 0x000e660008000800 */
[----:B------:R-:W-:Y:S01]  /*a2100*/  STL [R1+0x56cc], R2 ;  /* 0x0056cc0201007387 */ /* 0x000fe20000100800 */
[----:B0-----:R-:W-:Y:S01]  /*a2110*/  VIADD R0, R2, UR54 ;  /* 0x0000003602007c36 */ /* 0x001fe20008000000 */
[----:B------:R-:W0:Y:S04]  /*a2120*/  LDCU UR54, c[0x0][0x3b8] ;  /* 0x00007700ff3677ac */ /* 0x000e280008000800 */
[----:B------:R1:W-:Y:S02]  /*a2130*/  STL [R1+0x23ec], R0 ;  /* 0x0023ec0001007387 */ /* 0x0003e40000100800 */
[----:B-1----:R-:W-:-:S05]  /*a2140*/  VIADD R0, R0, UR69 ;  /* 0x0000004500007c36 */ /* 0x002fca0008000000 */
[----:B------:R1:W-:Y:S02]  /*a2150*/  STL [R1+0x23e8], R0 ;  /* 0x0023e80001007387 */ /* 0x0003e40000100800 */
[----:B-1----:R-:W-:Y:S01]  /*a2160*/  VIADD R0, R0, UR68 ;  /* 0x0000004400007c36 */ /* 0x002fe20008000000 */
[----:B------:R-:W1:Y:S04]  /*a2170*/  LDCU UR68, c[0x0][0x3b8] ;  /* 0x00007700ff4477ac */ /* 0x000e680008000800 */
[----:B------:R0:W-:Y:S02]  /*a2180*/  STL [R1+0x23e4], R0 ;  /* 0x0023e40001007387 */ /* 0x0001e40000100800 */
[----:B0-----:R-:W-:Y:S01]  /*a2190*/  VIADD R0, R0, UR53 ;  /* 0x0000003500007c36 */ /* 0x001fe20008000000 */
[----:B------:R-:W0:Y:S03]  /*a21a0*/  LDCU UR53, c[0x0][0x3b8] ;  /* 0x00007700ff3577ac */ /* 0x000e260008000800 */
[----:B------:R-:W-:Y:S01]  /*a21b0*/  VIADD R2, R0, UR52 ;  /* 0x0000003400027c36 */ /* 0x000fe20008000000 */
[----:B------:R1:W-:Y:S01]  /*a21c0*/  STL [R1+0x56e4], R0 ;  /* 0x0056e40001007387 */ /* 0x0003e20000100800 */
[----:B------:R-:W0:Y:S02]  /*a21d0*/  LDCU UR52, c[0x0][0x3b8] ;  /* 0x00007700ff3477ac */ /* 0x000e240008000800 */
[----:B------:R-:W-:Y:S01]  /*a21e0*/  VIADD R32, R2, UR32 ;  /* 0x0000002002207c36 */ /* 0x000fe20008000000 */
[----:B------:R-:W-:Y:S01]  /*a21f0*/  STL [R1+0x23dc], R2 ;  /* 0x0023dc0201007387 */ /* 0x000fe20000100800 */
[----:B------:R-:W0:Y:S02]  /*a2200*/  LDCU UR32, c[0x0][0x3b8] ;  /* 0x00007700ff2077ac */ /* 0x000e240008000800 */
[----:B-1----:R-:W-:Y:S01]  /*a2210*/  VIADD R0, R32, UR33 ;  /* 0x0000002120007c36 */ /* 0x002fe20008000000 */
[----:B------:R-:W-:Y:S01]  /*a2220*/  STL [R1+0x56d0], R32 ;  /* 0x0056d02001007387 */ /* 0x000fe20000100800 */
[----:B------:R-:W1:Y:S03]  /*a2230*/  LDCU UR33, c[0x0][0x3b8] ;  /* 0x00007700ff2177ac */ /* 0x000e660008000800 */
        /* <DEDUP_REMOVED lines=13> */
[----:B-1----:R-:W-:Y:S01]  /*a2310*/  VIADD R0, R0, UR38 ;  /* 0x0000002600007c36 */ /* 0x002fe20008000000 */
[----:B------:R-:W1:Y:S03]  /*a2320*/  LDCU UR38, c[0x0][0x3b8] ;  /* 0x00007700ff2677ac */ /* 0x000e660008000800 */
[----:B------:R-:W-:Y:S01]  /*a2330*/  VIADD R2, R0, UR39 ;  /* 0x0000002700027c36 */ /* 0x000fe20008000000 */
[----:B------:R-:W-:Y:S01]  /*a2340*/  STL [R1+0x56e8], R0 ;  /* 0x0056e80001007387 */ /* 0x000fe20000100800 */
[----:B------:R-:W0:Y:S03]  /*a2350*/  LDCU UR39, c[0x0][0x3b8] ;  /* 0x00007700ff2777ac */ /* 0x000e260008000800 */
        /* <DEDUP_REMOVED lines=10> */
[----:B------:R0:W-:Y:S01]  /*a2400*/  STL [R1+0x23b0], R0 ;  /* 0x0023b00001007387 */ /* 0x0001e20000100800 */
[----:B------:R-:W1:Y:S02]  /*a2410*/  LDCU UR43, c[0x0][0x3b8] ;  /* 0x00007700ff2b77ac */ /* 0x000e640008000800 */
[----:B------:R-:W-:Y:S01]  /*a2420*/  VIADD R32, R2, UR44 ;  /* 0x0000002c02207c36 */ /* 0x000fe20008000000 */
[----:B------:R-:W-:Y:S01]  /*a2430*/  STL [R1+0x56d8], R2 ;  /* 0x0056d80201007387 */ /* 0x000fe20000100800 */
[----:B------:R-:W1:Y:S02]  /*a2440*/  LDCU UR44, c[0x0][0x3b8] ;  /* 0x00007700ff2c77ac */ /* 0x000e640008000800 */
[----:B0-----:R-:W-:Y:S01]  /*a2450*/  VIADD R0, R32, UR45 ;  /* 0x0000002d20007c36 */ /* 0x001fe20008000000 */
[----:B------:R-:W-:Y:S01]  /*a2460*/  STL [R1+0x56dc], R32 ;  /* 0x0056dc2001007387 */ /* 0x000fe20000100800 */
[----:B------:R-:W0:Y:S03]  /*a2470*/  LDCU UR45, c[0x0][0x3b8] ;  /* 0x00007700ff2d77ac */ /* 0x000e260008000800 */
        /* <DEDUP_REMOVED lines=8> */
[----:B------:R-:W0:Y:S03]  /*a2500*/  LDCU UR48, c[0x0][0x3b8] ;  /* 0x00007700ff3077ac */ /* 0x000e260008000800 */
[----:B------:R2:W-:Y:S01]  /*a2510*/  STL [R1+0x56ec], R3 ;  /* 0x0056ec0301007387 */ /* 0x0005e20000100800 */
[----:B-1----:R-:W-:Y:S01]  /*a2520*/  VIADD R0, R3, UR49 ;  /* 0x0000003103007c36 */ /* 0x002fe20008000000 */
[----:B------:R-:W1:Y:S03]  /*a2530*/  LDCU UR49, c[0x0][0x3b8] ;  /* 0x00007700ff3177ac */ /* 0x000e660008000800 */
[----:B--2---:R-:W-:Y:S01]  /*a2540*/  VIADD R3, R0, UR50 ;  /* 0x0000003200037c36 */ /* 0x004fe20008000000 */
[----:B------:R-:W-:Y:S01]  /*a2550*/  STL [R1+0x56f0], R0 ;  /* 0x0056f00001007387 */ /* 0x000fe20000100800 */
[----:B------:R-:W2:Y:S02]  /*a2560*/  LDCU UR50, c[0x0][0x3b8] ;  /* 0x00007700ff3277ac */ /* 0x000ea40008000800 */
[----:B------:R-:W-:Y:S01]  /*a2570*/  VIADD R2, R3, UR51 ;  /* 0x0000003303027c36 */ /* 0x000fe20008000000 */
[----:B------:R0:W-:Y:S01]  /*a2580*/  STL [R1+0x56f4], R3 ;  /* 0x0056f40301007387 */ /* 0x0001e20000100800 */
[----:B------:R-:W1:Y:S02]  /*a2590*/  LDCU UR51, c[0x0][0x3b8] ;  /* 0x00007700ff3377ac */ /* 0x000e640008000800 */
[----:B------:R-:W-:Y:S01]  /*a25a0*/  VIADD R32, R2, UR26 ;  /* 0x0000001a02207c36 */ /* 0x000fe20008000000 */
[----:B------:R-:W-:Y:S01]  /*a25b0*/  STL [R1+0x56f8], R2 ;  /* 0x0056f80201007387 */ /* 0x000fe20000100800 */
[----:B------:R-:W1:Y:S02]  /*a25c0*/  LDCU UR26, c[0x0][0x3b8] ;  /* 0x00007700ff1a77ac */ /* 0x000e640008000800 */
[----:B0-----:R-:W-:Y:S01]  /*a25d0*/  VIADD R3, R32, UR25 ;  /* 0x0000001920037c36 */ /* 0x001fe20008000000 */
[----:B------:R0:W-:Y:S01]  /*a25e0*/  STL [R1+0x56fc], R32 ;  /* 0x0056fc2001007387 */ /* 0x0001e20000100800 */
[----:B------:R-:W1:Y:S03]  /*a25f0*/  LDCU UR25, c[0x0][0x3b8] ;  /* 0x00007700ff1977ac */ /* 0x000e660008000800 */
[----:B------:R-:W-:Y:S01]  /*a2600*/  STL [R1+0x5700], R3 ;  /* 0x0057000301007387 */ /* 0x000fe20000100800 */
[----:B0-----:R-:W-:Y:S01]  /*a2610*/  VIADD R32, R3, UR24 ;  /* 0x0000001803207c36 */ /* 0x001fe20008000000 */
[----:B------:R-:W0:Y:S03]  /*a2620*/  LDCU UR24, c[0x0][0x3b8] ;  /* 0x00007700ff1877ac */ /* 0x000e260008000800 */
[----:B------:R-:W-:Y:S01]  /*a2630*/  VIADD R4, R32, UR23 ;  /* 0x0000001720047c36 */ /* 0x000fe20008000000 */
[----:B------:R1:W-:Y:S01]  /*a2640*/  STL [R1+0x5704], R32 ;  /* 0x0057042001007387 */ /* 0x0003e20000100800 */
[----:B------:R-:W0:Y:S02]  /*a2650*/  LDCU UR23, c[0x0][0x3b8] ;  /* 0x00007700ff1777ac */ /* 0x000e240008000800 */
[----:B-1----:R-:W-:Y:S01]  /*a2660*/  VIADD R32, R4, UR22 ;  /* 0x0000001604207c36 */ /* 0x002fe20008000000 */
[----:B------:R-:W-:Y:S01]  /*a2670*/  STL [R1+0x237c], R4 ;  /* 0x00237c0401007387 */ /* 0x000fe20000100800 */
[----:B------:R-:W1:Y:S02]  /*a2680*/  LDCU UR22, c[0x0][0x3b8] ;  /* 0x00007700ff1677ac */ /* 0x000e640008000800 */
[----:B------:R-:W-:Y:S01]  /*a2690*/  VIADD R0, R32, UR21 ;  /* 0x0000001520007c36 */ /* 0x000fe20008000000 */
[----:B------:R-:W-:Y:S01]  /*a26a0*/  STL [R1+0x5708], R32 ;  /* 0x0057082001007387 */ /* 0x000fe20000100800 */
[----:B------:R-:W0:Y:S02]  /*a26b0*/  LDCU UR21, c[0x0][0x3b8] ;  /* 0x00007700ff1577ac */ /* 0x000e240008000800 */
[----:B------:R-:W-:Y:S01]  /*a26c0*/  VIADD R2, R0, UR20 ;  /* 0x0000001400027c36 */ /* 0x000fe20008000000 */
[----:B------:R2:W-:Y:S01]  /*a26d0*/  STL [R1+0x570c], R0 ;  /* 0x00570c0001007387 */ /* 0x0005e20000100800 */
[----:B------:R-:W0:Y:S02]  /*a26e0*/  LDCU UR20, c[0x0][0x3b8] ;  /* 0x00007700ff1477ac */ /* 0x000e240008000800 */
[----:B------:R-:W-:Y:S01]  /*a26f0*/  VIADD R3, R2, UR19 ;  /* 0x0000001302037c36 */ /* 0x000fe20008000000 */
[----:B------:R1:W-:Y:S01]  /*a2700*/  STL [R1+0x5710], R2 ;  /* 0x0057100201007387 */ /* 0x0003e20000100800 */
[----:B------:R-:W0:Y:S02]  /*a2710*/  LDCU UR19, c[0x0][0x3b8] ;  /* 0x00007700ff1377ac */ /* 0x000e240008000800 */
[----:B--2---:R-:W-:Y:S01]  /*a2720*/  VIADD R0, R3, UR18 ;  /* 0x0000001203007c36 */ /* 0x004fe20008000000 */
[----:B------:R2:W-:Y:S01]  /*a2730*/  STL [R1+0x236c], R3 ;  /* 0x00236c0301007387 */ /* 0x0005e20000100800 */
[----:B------:R-:W0:Y:S02]  /*a2740*/  LDCU UR18, c[0x0][0x3b8] ;  /* 0x00007700ff1277ac */ /* 0x000e240008000800 */
[----:B-1----:R-:W-:Y:S01]  /*a2750*/  VIADD R2, R0, UR17 ;  /* 0x0000001100027c36 */ /* 0x002fe20008000000 */
[----:B------:R1:W-:Y:S01]  /*a2760*/  STL [R1+0x2368], R0 ;  /* 0x0023680001007387 */ /* 0x0003e20000100800 */
[----:B------:R-:W0:Y:S02]  /*a2770*/  LDCU UR17, c[0x0][0x3b8] ;  /* 0x00007700ff1177ac */ /* 0x000e240008000800 */
[----:B--2---:R-:W-:Y:S01]  /*a2780*/  VIADD R3, R2, UR16 ;  /* 0x0000001002037c36 */ /* 0x004fe20008000000 */
[----:B------:R-:W-:Y:S01]  /*a2790*/  STL [R1+0x59ac], R2 ;  /* 0x0059ac0201007387 */ /* 0x000fe20000100800 */
[----:B------:R-:W2:Y:S02]  /*a27a0*/  LDCU UR16, c[0x0][0x3b8] ;  /* 0x00007700ff1077ac */ /* 0x000ea40008000800 */
[----:B-1----:R-:W-:Y:S01]  /*a27b0*/  VIADD R0, R3, UR7 ;  /* 0x0000000703007c36 */ /* 0x002fe20008000000 */
[----:B------:R-:W-:Y:S01]  /*a27c0*/  STL [R1+0x59b0], R3 ;  /* 0x0059b00301007387 */ /* 0x000fe20000100800 */
[----:B------:R-:W-:Y:S01]  /*a27d0*/  UMOV UR69, UR12 ;  /* 0x0000000c00457c82 */ /* 0x000fe20008000000 */
[----:B------:R-:W1:Y:S02]  /*a27e0*/  LDCU UR12, c[0x0][0x3b8] ;  /* 0x00007700ff0c77ac */ /* 0x000e640008000800 */
[----:B------:R0:W-:Y:S01]  /*a27f0*/  STL [R1+0x235c], R0 ;  /* 0x00235c0001007387 */ /* 0x0001e20000100800 */
[----:B------:R-:W1:Y:S01]  /*a2800*/  LDCU UR7, c[0x0][0x3b8] ;  /* 0x00007700ff0777ac */ /* 0x000e620008000800 */
[----:B0-----:R-:W-:Y:S01]  /*a2810*/  VIADD R0, R0, UR6 ;  /* 0x0000000600007c36 */ /* 0x001fe20008000000 */
[----:B------:R-:W0:Y:S03]  /*a2820*/  LDCU UR6, c[0x0][0x3b8] ;  /* 0x00007700ff0677ac */ /* 0x000e260008000800 */
[----:B------:R-:W-:Y:S01]  /*a2830*/  VIADD R32, R0, UR70 ;  /* 0x0000004600207c36 */ /* 0x000fe20008000000 */
[----:B------:R1:W-:Y:S01]  /*a2840*/  STL [R1+0x2358], R0 ;  /* 0x0023580001007387 */ /* 0x0003e20000100800 */
[----:B------:R-:W0:Y:S03]  /*a2850*/  LDCU UR70, c[0x0][0x3b8] ;  /* 0x00007700ff4677ac */ /* 0x000e260008000800 */
[----:B------:R-:W-:Y:S01]  /*a2860*/  STL [R1+0x2354], R32 ;  /* 0x0023542001007387 */ /* 0x000fe20000100800 */
[----:B-1----:R-:W-:-:S03]  /*a2870*/  VIADD R0, R32, UR72 ;  /* 0x0000004820007c36 */ /* 0x002fc60008000000 */
[----:B------:R-:W-:Y:S01]  /*a2880*/  STL [R1+0x59b4], R32 ;  /* 0x0059b42001007387 */ /* 0x000fe20000100800 */
[----:B------:R-:W1:Y:S03]  /*a2890*/  LDCU UR72, c[0x0][0x3b8] ;  /* 0x00007700ff4877ac */ /* 0x000e660008000800 */
[----:B------:R0:W-:Y:S02]  /*a28a0*/  STL [R1+0x2350], R0 ;  /* 0x0023500001007387 */ /* 0x0001e40000100800 */
[----:B0-----:R-:W-:Y:S01]  /*a28b0*/  VIADD R0, R0, UR73 ;  /* 0x0000004900007c36 */ /* 0x001fe20008000000 */
[----:B------:R-:W0:Y:S04]  /*a28c0*/  LDCU UR73, c[0x0][0x3b8] ;  /* 0x00007700ff4977ac */ /* 0x000e280008000800 */
[----:B------:R1:W-:Y:S02]  /*a28d0*/  STL [R1+0x234c], R0 ;  /* 0x00234c0001007387 */ /* 0x0003e40000100800 */
[----:B-1----:R-:W-:Y:S01]  /*a28e0*/  VIADD R0, R0, UR74 ;  /* 0x0000004a00007c36 */ /* 0x002fe20008000000 */
[----:B------:R-:W1:Y:S04]  /*a28f0*/  LDCU UR74, c[0x0][0x3b8] ;  /* 0x00007700ff4a77ac */ /* 0x000e680008000800 */
        /* <DEDUP_REMOVED lines=22> */
[----:B-1----:R-:W-:-:S05]  /*a2a60*/  VIADD R0, R0, UR27 ;  /* 0x0000001b00007c36 */ /* 0x002fca0008000000 */
[----:B------:R1:W-:Y:S02]  /*a2a70*/  STL [R1+0x3c4], R0 ;  /* 0x0003c40001007387 */ /* 0x0003e40000100800 */
[----:B-1----:R-:W-:Y:S01]  /*a2a80*/  VIADD R0, R0, UR58 ;  /* 0x0000003a00007c36 */ /* 0x002fe20008000000 */
[----:B------:R-:W-:Y:S01]  /*a2a90*/  UMOV UR27, UR69 ;  /* 0x00000045001b7c82 */ /* 0x000fe20008000000 */
[----:B------:R-:W1:Y:S03]  /*a2aa0*/  LDCU UR69, c[0x0][0x3b8] ;  /* 0x00007700ff4577ac */ /* 0x000e660008000800 */
[----:B------:R3:W-:Y:S01]  /*a2ab0*/  STL [R1+0x3c0], R0 ;  /* 0x0003c00001007387 */ /* 0x0007e20000100800 */
[----:B------:R-:W0:Y:S01]  /*a2ac0*/  LDCU UR58, c[0x0][0x3b8] ;  /* 0x00007700ff3a77ac */ /* 0x000e220008000800 */
[----:B---3--:R-:W-:Y:S01]  /*a2ad0*/  VIADD R0, R0, UR59 ;  /* 0x0000003b00007c36 */ /* 0x008fe20008000000 */
[----:B------:R-:W3:Y:S04]  /*a2ae0*/  LDCU UR59, c[0x0][0x3b8] ;  /* 0x00007700ff3b77ac */ /* 0x000ee80008000800 */
[----:B------:R0:W-:Y:S02]  /*a2af0*/  STL [R1+0x3bc], R0 ;  /* 0x0003bc0001007387 */ /* 0x0001e40000100800 */
[----:B0-----:R-:W-:Y:S01]  /*a2b00*/  VIADD R0, R0, UR60 ;  /* 0x0000003c00007c36 */ /* 0x001fe20008000000 */
[----:B------:R-:W0:Y:S04]  /*a2b10*/  LDCU UR60, c[0x0][0x3b8] ;  /* 0x00007700ff3c77ac */ /* 0x000e280008000800 */
[----:B------:R4:W-:Y:S02]  /*a2b20*/  STL [R1+0x3b8], R0 ;  /* 0x0003b80001007387 */ /* 0x0009e40000100800 */
[----:B----4-:R-:W-:-:S05]  /*a2b30*/  VIADD R0, R0, UR65 ;  /* 0x0000004100007c36 */ /* 0x010fca0008000000 */
[----:B------:R4:W-:Y:S02]  /*a2b40*/  STL [R1+0x3b4], R0 ;  /* 0x0003b40001007387 */ /* 0x0009e40000100800 */
[----:B----4-:R-:W-:Y:S01]  /*a2b50*/  VIADD R0, R0, UR66 ;  /* 0x0000004200007c36 */ /* 0x010fe20008000000 */
[----:B------:R-:W-:Y:S01]  /*a2b60*/  UMOV UR65, UR27 ;  /* 0x0000001b00417c82 */ /* 0x000fe20008000000 */
[----:B------:R-:W4:Y:S03]  /*a2b70*/  LDCU UR27, c[0x0][0x3b8] ;  /* 0x00007700ff1b77ac */ /* 0x000f260008000800 */
[----:B------:R0:W-:Y:S01]  /*a2b80*/  STL [R1+0x3b0], R0 ;  /* 0x0003b00001007387 */ /* 0x0001e20000100800 */
[----:B------:R-:W1:Y:S01]  /*a2b90*/  LDCU UR66, c[0x0][0x3b8] ;  /* 0x00007700ff4277ac */ /* 0x000e620008000800 */
        /* <DEDUP_REMOVED lines=106> */
[----:B0-----:R-:W-:-:S05]  /*a3240*/  VIADD R0, R0, UR26 ;  /* 0x0000001a00007c36 */ /* 0x001fca0008000000 */
[----:B------:R0:W-:Y:S02]  /*a3250*/  STL [R1+0x284], R0 ;  /* 0x0002840001007387 */ /* 0x0001e40000100800 */
[----:B0-----:R-:W-:Y:S01]  /*a3260*/  VIADD R0, R0, UR25 ;  /* 0x0000001900007c36 */ /* 0x001fe20008000000 */
[----:B------:R-:W-:Y:S01]  /*a3270*/  UMOV UR26, UR57 ;  /* 0x00000039001a7c82 */ /* 0x000fe20008000000 */
[----:B------:R-:W0:Y:S03]  /*a3280*/  LDCU UR57, c[0x0][0x3b8] ;  /* 0x00007700ff3977ac */ /* 0x000e260008000800 */
[----:B------:R1:W-:Y:S01]  /*a3290*/  STL [R1+0x280], R0 ;  /* 0x0002800001007387 */ /* 0x0003e20000100800 */
[----:B------:R-:W-:Y:S01]  /*a32a0*/  LEA.HI.X.SX32 R11, R11, UR9, 0x1, P1 ;  /* 0x000000090b0b7c11 */ /* 0x000fe200088f0eff */
[----:B------:R-:W0:Y:S01]  /*a32b0*/  LDCU UR25, c[0x0][0x3b8] ;  /* 0x00007700ff1977ac */ /* 0x000e220008000800 */
[----:B------:R-:W0:Y:S01]  /*a32c0*/  LDCU UR9, c[0x0][0x3b8] ;  /* 0x00007700ff0977ac */ /* 0x000e220008000800 */
        /* <DEDUP_REMOVED lines=25> */
[----:B------:R-:W0:Y:S01]  /*a3460*/  LDCU UR17, c[0x0][0x3b8] ;  /* 0x00007700ff1177ac */ /* 0x000e220008000800 */
[----:B--2---:R-:W-:Y:S01]  /*a3470*/  VIADD R0, R0, UR16 ;  /* 0x0000001000007c36 */ /* 0x004fe20008000000 */
[----:B------:R-:W2:Y:S04]  /*a3480*/  LDCU UR16, c[0x0][0x3b8] ;  /* 0x00007700ff1077ac */ /* 0x000ea80008000800 */
        /* <DEDUP_REMOVED lines=50> */
[----:B----4-:R-:W-:Y:S01]  /*a37b0*/  VIADD R0, R0, UR27 ;  /* 0x0000001b00007c36 */ /* 0x010fe20008000000 */
[----:B------:R-:W4:Y:S04]  /*a37c0*/  LDCU UR27, c[0x0][0x3b8] ;  /* 0x00007700ff1b77ac */ /* 0x000f280008000800 */
[----:B------:R0:W-:Y:S02]  /*a37d0*/  STL [R1+0x20c], R0 ;  /* 0x00020c0001007387 */ /* 0x0001e40000100800 */
[----:B0-----:R-:W-:Y:S01]  /*a37e0*/  VIADD R0, R0, UR58 ;  /* 0x0000003a00007c36 */ /* 0x001fe20008000000 */
[----:B------:R-:W0:Y:S04]  /*a37f0*/  LDCU UR58, c[0x0][0x3b8] ;  /* 0x00007700ff3a77ac */ /* 0x000e280008000800 */
[----:B------:R3:W-:Y:S02]  /*a3800*/  STL [R1+0x208], R0 ;  /* 0x0002080001007387 */ /* 0x0007e40000100800 */
[----:B---3--:R-:W-:Y:S01]  /*a3810*/  VIADD R0, R0, UR59 ;  /* 0x0000003b00007c36 */ /* 0x008fe20008000000 */
[----:B------:R-:W3:Y:S04]  /*a3820*/  LDCU UR59, c[0x0][0x3b8] ;  /* 0x00007700ff3b77ac */ /* 0x000ee80008000800 */
        /* <DEDUP_REMOVED lines=33> */
[----:B------:R-:W1:Y:S01]  /*a3a40*/  LDCU UR30, c[0x0][0x3b8] ;  /* 0x00007700ff1e77ac */ /* 0x000e620008000800 */
[----:B------:R-:W-:Y:S02]  /*a3a50*/  VIADD R22, R0, UR31 ;  /* 0x0000001f00167c36 */ /* 0x000fe40008000000 */
[----:B------:R0:W-:Y:S01]  /*a3a60*/  STL [R1+0x1d8], R0 ;  /* 0x0001d80001007387 */ /* 0x0001e20000100800 */
[----:B------:R-:W1:Y:S03]  /*a3a70*/  LDCU UR31, c[0x0][0x3b8] ;  /* 0x00007700ff1f77ac */ /* 0x000e660008000800 */
[----:B------:R-:W-:Y:S01]  /*a3a80*/  STL [R1+0x1d4], R22 ;  /* 0x0001d41601007387 */ /* 0x000fe20000100800 */
[----:B0-----:R-:W-:-:S03]  /*a3a90*/  VIADD R0, R22, UR32 ;  /* 0x0000002016007c36 */ /* 0x001fc60008000000 */
[----:B------:R-:W-:Y:S01]  /*a3aa0*/  STL [R1+0x59a8], R22 ;  /* 0x0059a81601007387 */ /* 0x000fe20000100800 */
[----:B------:R-:W0:Y:S03]  /*a3ab0*/  LDCU UR32, c[0x0][0x3b8] ;  /* 0x00007700ff2077ac */ /* 0x000e260008000800 */
        /* <DEDUP_REMOVED lines=57> */
[----:B------:R-:W2:Y:S04]  /*a3e50*/  LDL.LU R33, [R1+0x3d8] ;  /* 0x0003d80001217983 */ /* 0x000ea80000300800 */
[----:B------:R-:W2:Y:S01]  /*a3e60*/  LDL.LU R31, [R1+0x3dc] ;  /* 0x0003dc00011f7983 */ /* 0x000ea20000300800 */
[----:B-1----:R-:W-:Y:S01]  /*a3e70*/  VIADD R0, R60, UR51 ;  /* 0x000000333c007c36 */ /* 0x002fe20008000000 */
[----:B------:R-:W1:Y:S02]  /*a3e80*/  LDCU UR51, c[0x0][0x3b8] ;  /* 0x00007700ff3377ac */ /* 0x000e640008000800 */
[----:B------:R-:W3:Y:S04]  /*a3e90*/  LDL.LU R30, [R1+0x2d0] ;  /* 0x0002d000011e7983 */ /* 0x000ee80000300800 */
[----:B------:R-:W3:Y:S04]  /*a3ea0*/  LDL.LU R29, [R1+0x2d4] ;  /* 0x0002d400011d7983 */ /* 0x000ee80000300800 */
[----:B------:R-:W3:Y:S04]  /*a3eb0*/  LDL.LU R15, [R1+0x2d8] ;  /* 0x0002d800010f7983 */ /* 0x000ee80000300800 */
[----:B------:R-:W4:Y:S04]  /*a3ec0*/  LDL.LU R14, [R1+0x2dc] ;  /* 0x0002dc00010e7983 */ /* 0x000f280000300800 */
[----:B------:R-:W-:Y:S04]  /*a3ed0*/  STL [R1+0x188], R60 ;  /* 0x0001883c01007387 */ /* 0x000fe80000100800 */
[----:B------:R-:W-:Y:S04]  /*a3ee0*/  STL [R1+0x59c0], R60 ;  /* 0x0059c03c01007387 */ /* 0x000fe80000100800 */
[----:B------:R0:W-:Y:S02]  /*a3ef0*/  STL [R1+0x184], R0 ;  /* 0x0001840001007387 */ /* 0x0001e40000100800 */
[----:B0-----:R-:W-:Y:S01]  /*a3f00*/  VIADD R0, R0, UR52 ;  /* 0x0000003400007c36 */ /* 0x001fe20008000000 */
[----:B------:R-:W0:Y:S04]  /*a3f10*/  LDCU UR52, c[0x0][0x3b8] ;  /* 0x00007700ff3477ac */ /* 0x000e280008000800 */
[----:B------:R0:W-:Y:S04]  /*a3f20*/  STL [R1+0x180], R0 ;  /* 0x0001800001007387 */ /* 0x0001e80000100800 */
[----:B------:R-:W4:Y:S04]  /*a3f30*/  LDL.LU R28, [R1+0x2f0] ;  /* 0x0002f000011c7983 */ /* 0x000f280000300800 */
[----:B------:R-:W4:Y:S04]  /*a3f40*/  LDL.LU R27, [R1+0x2f4] ;  /* 0x0002f400011b7983 */ /* 0x000f280000300800 */
[----:B------:R-:W4:Y:S01]  /*a3f50*/  LDL.LU R24, [R1+0x2f8] ;  /* 0x0002f80001187983 */ /* 0x000f220000300800 */
[----:B------:R-:W-:Y:S01]  /*a3f60*/  VIADD R59, R0, UR53 ;  /* 0x00000035003b7c36 */ /* 0x000fe20008000000 */
[----:B------:R-:W1:Y:S02]  /*a3f70*/  LDCU UR53, c[0x0][0x3b8] ;  /* 0x00007700ff3577ac */ /* 0x000e640008000800 */
[----:B------:R-:W4:Y:S01]  /*a3f80*/  LDL.LU R21, [R1+0x2fc] ;  /* 0x0002fc0001157983 */ /* 0x000f220000300800 */
[----:B0-----:R-:W-:Y:S01]  /*a3f90*/  VIADD R0, R59, UR54 ;  /* 0x000000363b007c36 */ /* 0x001fe20008000000 */
[----:B------:R-:W0:Y:S02]  /*a3fa0*/  LDCU UR54, c[0x0][0x3b8] ;  /* 0x00007700ff3677ac */ /* 0x000e240008000800 */
[----:B------:R-:W4:Y:S04]  /*a3fb0*/  LDL.LU R20, [R1+0x310] ;  /* 0x0003100001147983 */ /* 0x000f280000300800 */
[----:B------:R-:W4:Y:S04]  /*a3fc0*/  LDL.LU R18, [R1+0x314] ;  /* 0x0003140001127983 */ /* 0x000f280000300800 */
[----:B------:R-:W-:Y:S04]  /*a3fd0*/  STL [R1+0x17c], R59 ;  /* 0x00017c3b01007387 */ /* 0x000fe80000100800 */
[----:B------:R-:W-:Y:S04]  /*a3fe0*/  STL [R1+0x59c4], R59 ;  /* 0x0059c43b01007387 */ /* 0x000fe80000100800 */
[----:B------:R0:W-:Y:S04]  /*a3ff0*/  STL [R1+0x178], R0 ;  /* 0x0001780001007387 */ /* 0x0001e80000100800 */
[----:B------:R-:W4:Y:S04]  /*a4000*/  LDL.LU R26, [R1+0x318] ;  /* 0x00031800011a7983 */ /* 0x000f280000300800 */
[----:B------:R-:W4:Y:S01]  /*a4010*/  LDL.LU R25, [R1+0x31c] ;  /* 0x00031c0001197983 */ /* 0x000f220000300800 */
[----:B0-----:R-:W-:Y:S01]  /*a4020*/  VIADD R0, R0, UR55 ;  /* 0x0000003700007c36 */ /* 0x001fe20008000000 */
[----:B------:R-:W0:Y:S02]  /*a4030*/  LDCU UR55, c[0x0][0x3b8] ;  /* 0x00007700ff3777ac */ /* 0x000e240008000800 */
[----:B------:R-:W4:Y:S04]  /*a4040*/  LDL.LU R13, [R1+0x330] ;  /* 0x00033000010d7983 */ /* 0x000f280000300800 */
[----:B------:R-:W-:Y:S04]  /*a4050*/  STL [R1+0x174], R0 ;  /* 0x0001740001007387 */ /* 0x000fe80000100800 */
[----:B------:R-:W4:Y:S04]  /*a4060*/  LDL.LU R12, [R1+0x334] ;  /* 0x00033400010c7983 */ /* 0x000f280000300800 */
[----:B------:R-:W4:Y:S04]  /*a4070*/  LDL.LU R17, [R1+0x338] ;  /* 0x0003380001117983 */ /* 0x000f280000300800 */
[----:B------:R-:W4:Y:S04]  /*a4080*/  LDL.LU R16, [R1+0x33c] ;  /* 0x00033c0001107983 */ /* 0x000f280000300800 */
[----:B------:R-:W-:Y:S01]  /*a4090*/  STL [R1+0x5980], R11 ;  /* 0x0059800b01007387 */ /* 0x000fe20000100800 */
[----:B------:R-:W-:Y:S01]  /*a40a0*/  VIADD R58, R0, UR56 ;  /* 0x00000038003a7c36 */ /* 0x000fe20008000000 */
[----:B------:R-:W0:Y:S01]  /*a40b0*/  LDCU UR56, c[0x0][0x3b8] ;  /* 0x00007700ff3877ac */ /* 0x000e220008000800 */
[----:B--2---:R-:W-:-:S05]  /*a40c0*/  F2FP.SATFINITE.E4M3.F32.PACK_AB_MERGE_C R2, R31, R33, RZ ;  /* 0x000000211f02723e */ /* 0x004fca00048070ff */
[----:B------:R3:W-:Y:S02]  /*a40d0*/  STL [R1+0x5580], R2 ;  /* 0x0055800201007387 */ /* 0x0007e40000100800 */
[----:B---3--:R-:W-:Y:S02]  /*a40e0*/  F2FP.SATFINITE.E4M3.F32.PACK_AB_MERGE_C R2, R29, R30, RZ ;  /* 0x0000001e1d02723e */ /* 0x008fe400048070ff */
[----:B----4-:R-:W-:Y:S02]  /*a40f0*/  F2FP.SATFINITE.E4M3.F32.PACK_AB_MERGE_C R0, R14, R15, RZ ;  /* 0x0000000f0e00723e */ /* 0x010fe400048070ff */
[----:B------:R-:W2:Y:S04]  /*a4100*/  LDL.LU R15, [R1+0x360] ;  /* 0x00036000010f7983 */ /* 0x000ea80000300800 */
[----:B------:R-:W-:Y:S04]  /*a4110*/  STL [R1+0x556c], R2 ;  /* 0x00556c0201007387 */ /* 0x000fe80000100800 */
[----:B------:R-:W2:Y:S04]  /*a4120*/  LDL.LU R14, [R1+0x364] ;  /* 0x00036400010e7983 */ /* 0x000ea80000300800 */
[----:B------:R3:W-:Y:S04]  /*a4130*/  STL [R1+0x5574], R0 ;  /* 0x0055740001007387 */ /* 0x0007e80000100800 */
[----:B------:R-:W-:Y:S01]  /*a4140*/  STL [R1+0x170], R58 ;  /* 0x0001703a01007387 */ /* 0x000fe20000100800 */
[----:B---3--:R-:W-:-:S03]  /*a4150*/  VIADD R0, R58, UR57 ;  /* 0x000000393a007c36 */ /* 0x008fc60008000000 */
[----:B------:R-:W-:Y:S01]  /*a4160*/  STL [R1+0x59c8], R58 ;  /* 0x0059c83a01007387 */ /* 0x000fe20000100800 */
[----:B------:R-:W3:Y:S03]  /*a4170*/  LDCU UR57, c[0x0][0x3b8] ;  /* 0x00007700ff3977ac */ /* 0x000ee60008000800 */
[----:B------:R4:W-:Y:S01]  /*a4180*/  STL [R1+0x16c], R0 ;  /* 0x00016c0001007387 */ /* 0x0009e20000100800 */
[----:B------:R-:W-:-:S05]  /*a4190*/  F2FP.SATFINITE.E4M3.F32.PACK_AB_MERGE_C R3, R27, R28, RZ ;  /* 0x0000001c1b03723e */ /* 0x000fca00048070ff */
[----:B------:R-:W-:Y:S01]  /*a41a0*/  STL [R1+0x5560], R3 ;  /* 0x0055600301007387 */ /* 0x000fe20000100800 */
[----:B------:R-:W-:-:S03]  /*a41b0*/  F2FP.SATFINITE.E4M3.F32.PACK_AB_MERGE_C R2, R21, R24, RZ ;  /* 0x000000181502723e */ /* 0x000fc600048070ff */
[----:B------:R-:W3:Y:S01]  /*a41c0*/  LDL.LU R24, [R1+0x368] ;  /* 0x0003680001187983 */ /* 0x000ee20000300800 */
[----:B----4-:R-:W-:-:S03]  /*a41d0*/  VIADD R0, R0, UR26 ;  /* 0x0000001a00007c36 */ /* 0x010fc60008000000 */
[----:B------:R4:W-:Y:S04]  /*a41e0*/  STL [R1+0x5564], R2 ;  /* 0x0055640201007387 */ /* 0x0009e80000100800 */
[----:B------:R-:W3:Y:S01]  /*a41f0*/  LDL R21, [R1+0x36c] ;  /* 0x00036c0001157983 */ /* 0x000ee20000100800 */
[----:B----4-:R-:W-:-:S03]  /*a4200*/  F2FP.SATFINITE.E4M3.F32.PACK_AB_MERGE_C R2, R18, R20, RZ ;  /* 0x000000141202723e */ /* 0x010fc600048070ff */
[----:B------:R-:W-:Y:S04]  /*a4210*/  STL [R1+0x168], R0 ;  /* 0x0001680001007387 */ /* 0x000fe80000100800 */
[----:B------:R-:W4:Y:S04]  /*a4220*/  LDL R35, [R1+0x370] ;  /* 0x0003700001237983 */ /* 0x000f280000100800 */
[----:B------:R-:W4:Y:S04]  /*a4230*/  LDL R34, [R1+0x374] ;  /* 0x0003740001227983 */ /* 0x000f280000100800 */
[----:B------:R0:W-:Y:S04]  /*a4240*/  STL [R1+0x554c], R2 ;  /* 0x00554c0201007387 */ /* 0x0001e80000100800 */
[----:B------:R-:W4:Y:S04]  /*a4250*/  LDL R20, [R1+0x378] ;  /* 0x0003780001147983 */ /* 0x000f280000100800 */
[----:B------:R-:W4:Y:S01]  /*a4260*/  LDL R18, [R1+0x37c] ;  /* 0x00037c0001127983 */ /* 0x000f220000100800 */
[----:B0-----:R-:W-:Y:S01]  /*a4270*/  F2FP.SATFINITE.E4M3.F32.PACK_AB_MERGE_C R2, R25, R26, RZ ;  /* 0x0000001a1902723e */ /* 0x001fe200048070ff */
[----:B------:R-:W-:Y:S01]  /*a4280*/  VIADD R57, R0, UR25 ;  /* 0x0000001900397c36 */ /* 0x000fe20008000000 */
[----:B------:R-:W-:Y:S01]  /*a4290*/  F2FP.SATFINITE.E4M3.F32.PACK_AB_MERGE_C R0, R12, R13, RZ ;  /* 0x0000000d0c00723e */ /* 0x000fe200048070ff */
[----:B------:R-:W0:Y:S02]  /*a42a0*/  LDCU UR25, c[0x0][0x3b8] ;  /* 0x00007700ff1977ac */ /* 0x000e240008000800 */
[----:B------:R-:W-:Y:S04]  /*a42b0*/  STL [R1+0x5550], R2 ;  /* 0x0055500201007387 */ /* 0x000fe80000100800 */
[----:B------:R-:W4:Y:S04]  /*a42c0*/  LDL.LU R13, [R1+0x410] ;  /* 0x00041000010d7983 */ /* 0x000f280000300800 */
[----:B------:R-:W4:Y:S04]  /*a42d0*/  LDL.LU R12, [R1+0x414] ;  /* 0x00041400010c7983 */ /* 0x000f280000300800 */
[----:B------:R0:W-:Y:S04]  /*a42e0*/  STL [R1+0x5534], R0 ;  /* 0x0055340001007387 */ /* 0x0001e80000100800 */
[----:B------:R-:W4:Y:S04]  /*a42f0*/  LDL.LU R33, [R1+0x418] ;  /* 0x0004180001217983 */ /* 0x000f280000300800 */
[----:B------:R-:W4:Y:S01]  /*a4300*/  LDL.LU R31, [R1+0x41c] ;  /* 0x00041c00011f7983 */ /* 0x000f220000300800 */
[----:B0-----:R-:W-:-:S05]  /*a4310*/  F2FP.SATFINITE.E4M3.F32.PACK_AB_MERGE_C R0, R16, R17, RZ ;  /* 0x000000111000723e */ /* 0x001fca00048070ff */
[----:B------:R0:W-:Y:S04]  /*a4320*/  STL [R1+0x553c], R0 ;  /* 0x00553c0001007387 */ /* 0x0001e80000100800 */
[----:B------:R-:W4:Y:S04]  /*a4330*/  LDL.LU R30, [R1+0x420] ;  /* 0x00042000011e7983 */ /* 0x000f280000300800 */
[----:B------:R-:W4:Y:S01]  /*a4340*/  LDL.LU R29, [R1+0x424] ;  /* 0x00042400011d7983 */ /* 0x000f220000300800 */
[----:B0-----:R-:W-:Y:S01]  /*a4350*/  VIADD R0, R57, UR24 ;  /* 0x0000001839007c36 */ /* 0x001fe20008000000 */
[----:B------:R-:W-:-:S02]  /*a4360*/  UMOV UR26, UR70 ;  /* 0x00000046001a7c82 */ /* 0x000fc40008000000 */
[----:B------:R-:W4:Y:S01]  /*a4370*/  LDL.LU R28, [R1+0x428] ;  /* 0x00042800011c7983 */ /* 0x000f220000300800 */
[----:B------:R-:W0:Y:S03]  /*a4380*/  LDCU UR70, c[0x0][0x3b8] ;  /* 0x00007700ff4677ac */ /* 0x000e260008000800 */
[----:B------:R-:W4:Y:S01]  /*a4390*/  LDL.LU R27, [R1+0x42c] ;  /* 0x00042c00011b7983 */ /* 0x000f220000300800 */
[----:B------:R-:W0:Y:S03]  /*a43a0*/  LDCU UR24, c[0x0][0x3b8] ;  /* 0x00007700ff1877ac */ /* 0x000e260008000800 */
[----:B------:R-:W-:Y:S04]  /*a43b0*/  STL [R1+0x164], R57 ;  /* 0x0001643901007387 */ /* 0x000fe80000100800 */
[----:B------:R-:W-:Y:S04]  /*a43c0*/  STL [R1+0x59cc], R57 ;  /* 0x0059cc3901007387 */ /* 0x000fe80000100800 */
[----:B------:R-:W-:Y:S04]  /*a43d0*/  STL [R1+0x160], R0 ;  /* 0x0001600001007387 */ /* 0x000fe80000100800 */
[----:B------:R-:W4:Y:S01]  /*a43e0*/  LDL.LU R26, [R1+0x440] ;  /* 0x00044000011a7983 */ /* 0x000f220000300800 */
[----:B------:R-:W-:Y:S01]  /*a43f0*/  VIADD R56, R0, UR23 ;  /* 0x0000001700387c36 */ /* 0x000fe20008000000 */
[----:B------:R-:W0:Y:S01]  /*a4400*/  LDCU UR23, c[0x0][0x3b8] ;  /* 0x00007700ff1777ac */ /* 0x000e220008000800 */
[----:B--2---:R-:W-:-:S05]  /*a4410*/  F2FP.SATFINITE.E4M3.F32.PACK_AB_MERGE_C R2, R14, R15, RZ ;  /* 0x0000000f0e02723e */ /* 0x004fca00048070ff */
[----:B------:R3:W-:Y:S04]  /*a4420*/  STL [R1+0x5520], R2 ;  /* 0x0055200201007387 */ /* 0x0007e80000100800 */
[----:B------:R-:W2:Y:S04]  /*a4430*/  LDL.LU R25, [R1+0x444] ;  /* 0x0004440001197983 */ /* 0x000ea80000300800 */
[----:B------:R-:W2:Y:S04]  /*a4440*/  LDL.LU R17, [R1+0x448] ;  /* 0x0004480001117983 */ /* 0x000ea80000300800 */
[----:B------:R-:W2:Y:S04]  /*a4450*/  LDL.LU R16, [R1+0x44c] ;  /* 0x00044c0001107983 */ /* 0x000ea80000300800 */
[----:B------:R-:W2:Y:S04]  /*a4460*/  LDL.LU R15, [R1+0x450] ;  /* 0x00045000010f7983 */ /* 0x000ea80000300800 */
[----:B------:R-:W2:Y:S01]  /*a4470*/  LDL.LU R14, [R1+0x454] ;  /* 0x00045400010e7983 */ /* 0x000ea20000300800 */
[----:B---3--:R-:W-:-:S03]  /*a4480*/  F2FP.SATFINITE.E4M3.F32.PACK_AB_MERGE_C R2, R21, R24, RZ ;  /* 0x000000181502723e */ /* 0x008fc600048070ff */
[----:B------:R-:W3:Y:S04]  /*a4490*/  LDL.LU R24, [R1+0x458] ;  /* 0x0004580001187983 */ /* 0x000ee80000300800 */
[----:B------:R4:W-:Y:S04]  /*a44a0*/  STL [R1+0x5518], R2 ;  /* 0x0055180201007387 */ /* 0x0009e80000100800 */
[----:B------:R-:W3:Y:S01]  /*a44b0*/  LDL.LU R21, [R1+0x45c] ;  /* 0x00045c0001157983 */ /* 0x000ee20000300800 */
[----:B----4-:R-:W-:Y:S02]  /*a44c0*/  F2FP.SATFINITE.E4M3.F32.PACK_AB_MERGE_C R2, R34, R35, RZ ;  /* 0x000000232202723e */ /* 0x010fe400048070ff */
[----:B------:R-:W-:-:S02]  /*a44d0*/  F2FP.SATFINITE.E4M3.F32.PACK_AB_MERGE_C R0, R18, R20, RZ ;  /* 0x000000141200723e */ /* 0x000fc400048070ff */
[----:B------:R-:W4:Y:S04]  /*a44e0*/  LDL.LU R20, [R1+0x470] ;  /* 0x0004700001147983 */ /* 0x000f280000300800 */
[----:B------:R0:W-:Y:S04]  /*a44f0*/  STL [R1+0x54f4], R2 ;  /* 0x0054f40201007387 */ /* 0x0001e80000100800 */
[----:B------:R-:W4:Y:S04]  /*a4500*/  LDL.LU R18, [R1+0x474] ;  /* 0x0004740001127983 */ /* 0x000f280000300800 */
[----:B------:R1:W-:Y:S01]  /*a4510*/  STL [R1+0x5500], R0 ;  /* 0x0055000001007387 */ /* 0x0003e20000100800 */
[----:B0-----:R-:W-:-:S03]  /*a4520*/  F2FP.SATFINITE.E4M3.F32.PACK_AB_MERGE_C R2, R12, R13, RZ ;  /* 0x0000000d0c02723e */ /* 0x001fc600048070ff */
[----:B------:R-:W-:Y:S04]  /*a4530*/  STL [R1+0x15c], R56 ;  /* 0x00015c3801007387 */ /* 0x000fe80000100800 */
[----:B------:R-:W4:Y:S01]  /*a4540*/  LDL.LU R13, [R1+0x478] ;  /* 0x00047800010d7983 */ /* 0x000f220000300800 */
[----:B-1----:R-:W-:Y:S01]  /*a4550*/  VIADD R0, R56, UR22 ;  /* 0x0000001638007c36 */ /* 0x002fe20008000000 */
[----:B------:R-:W0:Y:S04]  /*a4560*/  LDCU UR22, c[0x0][0x3b8] ;  /* 0x00007700ff1677ac */ /* 0x000e280008000800 */
[----:B------:R1:W-:Y:S04]  /*a4570*/  STL [R1+0x158], R0 ;  /* 0x0001580001007387 */ /* 0x0003e80000100800 */
[----:B------:R0:W-:Y:S04]  /*a4580*/  STL [R1+0x54d4], R2 ;  /* 0x0054d40201007387 */ /* 0x0001e80000100800 */
[----:B------:R-:W4:Y:S01]  /*a4590*/  LDL.LU R12, [R1+0x47c] ;  /* 0x00047c00010c7983 */ /* 0x000f220000300800 */
[----:B-1----:R-:W-:Y:S01]  /*a45a0*/  VIADD R0, R0, UR21 ;  /* 0x0000001500007c36 */ /* 0x002fe20008000000 */
[----:B------:R-:W-:Y:S01]  /*a45b0*/  F2FP.SATFINITE.E4M3.F32.PACK_AB_MERGE_C R3, R29, R30, RZ ;  /* 0x0000001e1d03723e */ /* 0x000fe200048070ff */
[----:B------:R-:W1:Y:S01]  /*a45c0*/  LDCU UR21, c[0x0][0x3b8] ;  /* 0x00007700ff1577ac */ /* 0x000e620008000800 */
[----:B0-----:R-:W-:-:S05]  /*a45d0*/  F2FP.SATFINITE.E4M3.F32.PACK_AB_MERGE_C R2, R31, R33, RZ ;  /* 0x000000211f02723e */ /* 0x001fca00048070ff */
[----:B------:R0:W-:Y:S04]  /*a45e0*/  STL [R1+0x54dc], R2 ;  /* 0x0054dc0201007387 */ /* 0x0001e80000100800 */
[----:B------:R1:W-:Y:S01]  /*a45f0*/  STL [R1+0x154], R0 ;  /* 0x0001540001007387 */ /* 0x0003e20000100800 */
[----:B0-----:R-:W-:-:S03]  /*a4600*/  F2FP.SATFINITE.E4M3.F32.PACK_AB_MERGE_C R2, R27, R28, RZ ;  /* 0x0000001c1b02723e */ /* 0x001fc600048070ff */
[----:B------:R2:W-:Y:S01]  /*a4610*/  STL [R1+0x54b0], R3 ;  /* 0x0054b00301007387 */ /* 0x0005e20000100800 */
[----:B-1----:R-:W-:-:S03]  /*a4620*/  VIADD R0, R0, UR20 ;  /* 0x0000001400007c36 */ /* 0x002fc60008000000 */
[----:B------:R0:W-:Y:S01]  /*a4630*/  STL [R1+0x54a8], R2 ;  /* 0x0054a80201007387 */ /* 0x0001e20000100800 */
[----:B------:R-:W1:Y:S03]  /*a4640*/  LDCU UR20, c[0x0][0x3b8] ;  /* 0x00007700ff1477ac */ /* 0x000e660008000800 */
[----:B------:R-:W4:Y:S04]  /*a4650*/  LDL.LU R30, [R1+0x490] ;  /* 0x00049000011e7983 */ /* 0x000f280000300800 */
[----:B------:R-:W4:Y:S01]  /*a4660*/  LDL.LU R29, [R1+0x494] ;  /* 0x00049400011d7983 */ /* 0x000f220000300800 */
[----:B------:R-:W-:Y:S01]  /*a4670*/  VIADD R55, R0, UR19 ;  /* 0x0000001300377c36 */ /* 0x000fe20008000000 */
[----:B------:R-:W0:Y:S02]  /*a4680*/  LDCU UR19, c[0x0][0x3b8] ;  /* 0x00007700ff1377ac */ /* 0x000e240008000800 */
[----:B------:R-:W4:Y:S04]  /*a4690*/  LDL.LU R28, [R1+0x498] ;  /* 0x00049800011c7983 */ /* 0x000f280000300800 */
[----:B------:R0:W-:Y:S04]  /*a46a0*/  STL [R1+0x150], R0 ;  /* 0x0001500001007387 */ /* 0x0001e80000100800 */
[----:B------:R-:W4:Y:S01]  /*a46b0*/  LDL.LU R27, [R1+0x49c] ;  /* 0x00049c00011b7983 */ /* 0x000f220000300800 */
[----:B--2---:R-:W-:-:S02]  /*a46c0*/  F2FP.SATFINITE.E4M3.F32.PACK_AB_MERGE_C R3, R25, R26, RZ ;  /* 0x0000001a1903723e */ /* 0x004fc400048070ff */
[----:B0-----:R-:W-:-:S03]  /*a46d0*/  F2FP.SATFINITE.E4M3.F32.PACK_AB_MERGE_C R2, R16, R17, RZ ;  /* 0x000000111002723e */ /* 0x001fc600048070ff */
[----:B------:R-:W-:Y:S04]  /*a46e0*/  STL [R1+0x5484], R3 ;  /* 0x0054840301007387 */ /* 0x000fe80000100800 */
[----:B------:R-:W-:Y:S01]  /*a46f0*/  STL [R1+0x5498], R2 ;  /* 0x0054980201007387 */ /* 0x000fe20000100800 */
[----:B------:R-:W-:-:S03]  /*a4700*/  F2FP.SATFINITE.E4M3.F32.PACK_AB_MERGE_C R0, R14, R15, RZ ;  /* 0x0000000f0e00723e */ /* 0x000fc600048070ff */
[----:B------:R-:W2:Y:S04]  /*a4710*/  LDL.LU R17, [R1+0x4b0] ;  /* 0x0004b00001117983 */ /* 0x000ea80000300800 */
[----:B------:R-:W2:Y:S04]  /*a4720*/  LDL.LU R16, [R1+0x4b4] ;  /* 0x0004b40001107983 */ /* 0x000ea80000300800 */
[----:B------:R0:W-:Y:S04]  /*a4730*/  STL [R1+0x5474], R0 ;  /* 0x0054740001007387 */ /* 0x0001e80000100800 */
[----:B------:R-:W2:Y:S04]  /*a4740*/  LDL.LU R15, [R1+0x4b8] ;  /* 0x0004b800010f7983 */ /* 0x000ea80000300800 */
[----:B------:R-:W2:Y:S01]  /*a4750*/  LDL.LU R14, [R1+0x4bc] ;  /* 0x0004bc00010e7983 */ /* 0x000ea20000300800 */
[----:B0-----:R-:W-:Y:S01]  /*a4760*/  VIADD R0, R55, UR18 ;  /* 0x0000001237007c36 */ /* 0x001fe20008000000 */
[----:B------:R-:W0:Y:S02]  /*a4770*/  LDCU UR18, c[0x0][0x3b8] ;  /* 0x00007700ff1277ac */ /* 0x000e240008000800 */
[----:B------:R-:W-:Y:S01]  /*a4780*/  STL [R1+0x14c], R55 ;  /* 0x00014c3701007387 */ /* 0x000fe20000100800 */
[----:B---3--:R-:W-:-:S05]  /*a4790*/  F2FP.SATFINITE.E4M3.F32.PACK_AB_MERGE_C R2, R21, R24, RZ ;  /* 0x000000181502723e */ /* 0x008fca00048070ff */
[----:B------:R4:W-:Y:S04]  /*a47a0*/  STL [R1+0x5478], R2 ;  /* 0x0054780201007387 */ /* 0x0009e80000100800 */
[----:B------:R-:W3:Y:S04]  /*a47b0*/  LDL.LU R35, [R1+0x4d0] ;  /* 0x0004d00001237983 */ /* 0x000ee80000300800 */
[----:B------:R-:W-:Y:S01]  /*a47c0*/  STL [R1+0x148], R0 ;  /* 0x0001480001007387 */ /* 0x000fe20000100800 */
[----:B----4-:R-:W-:-:S05]  /*a47d0*/  F2FP.SATFINITE.E4M3.F32.PACK_AB_MERGE_C R2, R18, R20, RZ ;  /* 0x000000141202723e */ /* 0x010fca00048070ff */
[----:B------:R4:W-:Y:S04]  /*a47e0*/  STL [R1+0x5464], R2 ;  /* 0x0054640201007387 */ /* 0x0009e80000100800 */
[----:B------:R-:W3:Y:S04]  /*a47f0*/  LDL.LU R34, [R1+0x4d4] ;  /* 0x0004d40001227983 */ /* 0x000ee80000300800 */
[----:B------:R-:W3:Y:S04]  /*a4800*/  LDL.LU R26, [R1+0x4d8] ;  /* 0x0004d800011a7983 */ /* 0x000ee80000300800 */
[----:B------:R-:W3:Y:S04]  /*a4810*/  LDL.LU R25, [R1+0x4dc] ;  /* 0x0004dc0001197983 */ /* 0x000ee80000300800 */
[----:B------:R-:W3:Y:S01]  /*a4820*/  LDL.LU R33, [R1+0x4e0] ;  /* 0x0004e00001217983 */ /* 0x000ee20000300800 */
[----:B----4-:R-:W-:-:S05]  /*a4830*/  F2FP.SATFINITE.E4M3.F32.PACK_AB_MERGE_C R2, R12, R13, RZ ;  /* 0x0000000d0c02723e */ /* 0x010fca00048070ff */
[----:B------:R4:W-:Y:S04]  /*a4840*/  STL [R1+0x5468], R2 ;  /* 0x0054680201007387 */ /* 0x0009e80000100800 */
[----:B------:R-:W3:Y:S04]  /*a4850*/  LDL.LU R31, [R1+0x4e4] ;  /* 0x0004e400011f7983 */ /* 0x000ee80000300800 */
[----:B------:R-:W3:Y:S04]  /*a4860*/  LDL.LU R13, [R1+0x4e8] ;  /* 0x0004e800010d7983 */ /* 0x000ee80000300800 */
[----:B------:R-:W3:Y:S01]  /*a4870*/  LDL.LU R12, [R1+0x4ec] ;  /* 0x0004ec00010c7983 */ /* 0x000ee20000300800 */
[----:B------:R-:W-:Y:S01]  /*a4880*/  VIADD R54, R0, UR17 ;  /* 0x0000001100367c36 */ /* 0x000fe20008000000 */
[----:B------:R-:W0:Y:S02]  /*a4890*/  LDCU UR17, c[0x0][0x3b8] ;  /* 0x00007700ff1177ac */ /* 0x000e240008000800 */
[----:B------:R-:W3:Y:S04]  /*a48a0*/  LDL.LU R24, [R1+0x500] ;  /* 0x0005000001187983 */ /* 0x000ee80000300800 */
[----:B------:R-:W3:Y:S04]  /*a48b0*/  LDL.LU R21, [R1+0x504] ;  /* 0x0005040001157983 */ /* 0x000ee80000300800 */
[----:B------:R-:W3:Y:S04]  /*a48c0*/  LDL.LU R20, [R1+0x508] ;  /* 0x0005080001147983 */ /* 0x000ee80000300800 */
[----:B------:R-:W3:Y:S01]  /*a48d0*/  LDL.LU R18, [R1+0x50c] ;  /* 0x00050c0001127983 */ /* 0x000ee20000300800 */
[----:B----4-:R-:W-:-:S03]  /*a48e0*/  F2FP.SATFINITE.E4M3.F32.PACK_AB_MERGE_C R2, R29, R30, RZ ;  /* 0x0000001e1d02723e */ /* 0x010fc600048070ff */
[----:B------:R-:W4:Y:S04]  /*a48f0*/  LDL.LU R30, [R1+0x520] ;  /* 0x00052000011e7983 */ /* 0x000f280000300800 */
[----:B------:R-:W-:Y:S04]  /*a4900*/  STL [R1+0x5454], R2 ;  /* 0x0054540201007387 */ /* 0x000fe80000100800 */
[----:B------:R-:W4:Y:S01]  /*a4910*/  LDL.LU R29, [R1+0x524] ;  /* 0x00052400011d7983 */ /* 0x000f220000300800 */
[----:B------:R-:W-:-:S05]  /*a4920*/  F2FP.SATFINITE.E4M3.F32.PACK_AB_MERGE_C R0, R27, R28, RZ ;  /* 0x0000001c1b00723e */ /* 0x000fca00048070ff */
[----:B------:R0:W-:Y:S04]  /*a4930*/  STL [R1+0x5458], R0 ;  /* 0x0054580001007387 */ /* 0x0001e80000100800 */
[----:B------:R-:W4:Y:S04]  /*a4940*/  LDL.LU R28, [R1+0x528] ;  /* 0x00052800011c7983 */ /* 0x000f280000300800 */
[----:B------:R-:W4:Y:S01]  /*a4950*/  LDL.LU R27, [R1+0x52c] ;  /* 0x00052c00011b7983 */ /* 0x000f220000300800 */
[----:B0-----:R-:W-:Y:S01]  /*a4960*/  VIADD R0, R54, UR16 ;  /* 0x0000001036007c36 */ /* 0x001fe20008000000 */
[----:B------:R-:W0:Y:S02]  /*a4970*/  LDCU UR16, c[0x0][0x3b8] ;  /* 0x00007700ff1077ac */ /* 0x000e240008000800 */
[----:B------:R-:W-:Y:S04]  /*a4980*/  STL [R1+0x144], R54 ;  /* 0x0001443601007387 */ /* 0x000fe80000100800 */
[----:B------:R1:W-:Y:S02]  /*a4990*/  STL [R1+0x140], R0 ;  /* 0x0001400001007387 */ /* 0x0003e40000100800 */
[----:B-1----:R-:W-:Y:S01]  /*a49a0*/  VIADD R0, R0, UR13 ;  /* 0x0000000d00007c36 */ /* 0x002fe20008000000 */
[----:B------:R-:W1:Y:S01]  /*a49b0*/  LDCU UR13, c[0x0][0x3b8] ;  /* 0x00007700ff0d77ac */ /* 0x000e620008000800 */
[----:B--2---:R-:W-:-:S05]  /*a49c0*/  F2FP.SATFINITE.E4M3.F32.PACK_AB_MERGE_C R3, R16, R17, RZ ;  /* 0x000000111003723e */ /* 0x004fca00048070ff */
[----:B------:R-:W-:Y:S04]  /*a49d0*/  STL [R1+0x5434], R3 ;  /* 0x0054340301007387 */ /* 0x000fe80000100800 */
[----:B------:R-:W2:Y:S01]  /*a49e0*/  LDL.LU R17, [R1+0x540] ;  /* 0x0005400001117983 */ /* 0x000ea20000300800 */
[----:B------:R-:W-:-:S05]  /*a49f0*/  F2FP.SATFINITE.E4M3.F32.PACK_AB_MERGE_C R2, R14, R15, RZ ;  /* 0x0000000f0e02723e */ /* 0x000fca00048070ff */
[----:B------:R-:W-:Y:S04]  /*a4a00*/  STL [R1+0x5438], R2 ;  /* 0x0054380201007387 */ /* 0x000fe80000100800 */
[----:B------:R-:W2:Y:S04]  /*a4a10*/  LDL.LU R16, [R1+0x544] ;  /* 0x0005440001107983 */ /* 0x000ea80000300800 */
[----:B------:R-:W2:Y:S04]  /*a4a20*/  LDL.LU R15, [R1+0x548] ;  /* 0x00054800010f7983 */ /* 0x000ea80000300800 */
[----:B------:R-:W2:Y:S04]  /*a4a30*/  LDL.LU R14, [R1+0x54c] ;  /* 0x00054c00010e7983 */ /* 0x000ea80000300800 */
[----:B------:R0:W-:Y:S02]  /*a4a40*/  STL [R1+0x138], R0 ;  /* 0x0001380001007387 */ /* 0x0001e40000100800 */
[----:B0-----:R-:W-:Y:S01]  /*a4a50*/  VIADD R0, R0, UR12 ;  /* 0x0000000c00007c36 */ /* 0x001fe20008000000 */
[----:B------:R-:W0:Y:S01]  /*a4a60*/  LDCU UR12, c[0x0][0x3b8] ;  /* 0x00007700ff0c77ac */ /* 0x000e220008000800 */
[----:B---3--:R-:W-:-:S05]  /*a4a70*/  F2FP.SATFINITE.E4M3.F32.PACK_AB_MERGE_C R3, R34, R35, RZ ;  /* 0x000000232203723e */ /* 0x008fca00048070ff */
[----:B------:R3:W-:Y:S01]  /*a4a80*/  STL [R1+0x5418], R3 ;  /* 0x0054180301007387 */ /* 0x0007e20000100800 */
[----:B------:R-:W-:-:S03]  /*a4a90*/  F2FP.SATFINITE.E4M3.F32.PACK_AB_MERGE_C R2, R25, R26, RZ ;  /* 0x0000001a1902723e */ /* 0x000fc600048070ff */
[----:B------:R-:W2:Y:S04]  /*a4aa0*/  LDL.LU R26, [R1+0x560] ;  /* 0x00056000011a7983 */ /* 0x000ea80000300800 */
[----:B------:R0:W-:Y:S04]  /*a4ab0*/  STL [R1+0x5428], R2 ;  /* 0x0054280201007387 */ /* 0x0001e80000100800 */
[----:B------:R-:W2:Y:S04]  /*a4ac0*/  LDL.LU R25, [R1+0x564] ;  /* 0x0005640001197983 */ /* 0x000ea80000300800 */
[----:B------:R-:W-:Y:S01]  /*a4ad0*/  STL [R1+0x134], R0 ;  /* 0x0001340001007387 */ /* 0x000fe20000100800 */
[----:B---3--:R-:W-:-:S05]  /*a4ae0*/  F2FP.SATFINITE.E4M3.F32.PACK_AB_MERGE_C R3, R31, R33, RZ ;  /* 0x000000211f03723e */ /* 0x008fca00048070ff */
[----:B------:R-:W-:Y:S01]  /*a4af0*/  STL [R1+0x53f0], R3 ;  /* 0x0053f00301007387 */ /* 0x000fe20000100800 */
[----:B0-----:R-:W-:-:S03]  /*a4b00*/  F2FP.SATFINITE.E4M3.F32.PACK_AB_MERGE_C R2, R12, R13, RZ ;  /* 0x0000000d0c02723e */ /* 0x001fc600048070ff */
[----:B------:R-:W3:Y:S04]  /*a4b10*/  LDL.LU R13, [R1+0x568] ;  /* 0x00056800010d7983 */ /* 0x000ee80000300800 */
[----:B------:R0:W-:Y:S04]  /*a4b20*/  STL [R1+0x53fc], R2 ;  /* 0x0053fc0201007387 */ /* 0x0001e80000100800 */
[----:B------:R-:W3:Y:S01]  /*a4b30*/  LDL.LU R12, [R1+0x56c] ;  /* 0x00056c00010c7983 */ /* 0x000ee20000300800 */
[----:B------:R-:W-:Y:S01]  /*a4b40*/  VIADD R53, R0, UR8 ;  /* 0x0000000800357c36 */ /* 0x000fe20008000000 */
[----:B------:R-:W1:Y:S01]  /*a4b50*/  LDCU UR8, c[0x0][0x3b8] ;  /* 0x00007700ff0877ac */ /* 0x000e620008000800 */
[----:B0-----:R-:W-:-:S02]  /*a4b60*/  F2FP.SATFINITE.E4M3.F32.PACK_AB_MERGE_C R2, R21, R24, RZ ;  /* 0x000000181502723e */ /* 0x001fc400048070ff */
[----:B------:R-:W-:Y:S01]  /*a4b70*/  F2FP.SATFINITE.E4M3.F32.PACK_AB_MERGE_C R0, R18, R20, RZ ;  /* 0x000000141200723e */ /* 0x000fe200048070ff */
[----:B------:R-:W3:Y:S04]  /*a4b80*/  LDL.LU R24, [R1+0x580] ;  /* 0x0005800001187983 */ /* 0x000ee80000300800 */
[----:B------:R-:W-:Y:S04]  /*a4b90*/  STL [R1+0x51d4], R2 ;  /* 0x0051d40201007387 */ /* 0x000fe80000100800 */
[----:B------:R-:W3:Y:S01]  /*a4ba0*/  LDL.LU R21, [R1+0x584] ;  /* 0x0005840001157983 */ /* 0x000ee20000300800 */
[----:B----4-:R-:W-:-:S03]  /*a4bb0*/  F2FP.SATFINITE.E4M3.F32.PACK_AB_MERGE_C R3, R29, R30, RZ ;  /* 0x0000001e1d03723e */ /* 0x010fc600048070ff */
[----:B------:R0:W-:Y:S04]  /*a4bc0*/  STL [R1+0x51b8], R0 ;  /* 0x0051b80001007387 */ /* 0x0001e80000100800 */
[----:B------:R-:W4:Y:S04]  /*a4bd0*/  LDL.LU R20, [R1+0x588] ;  /* 0x0005880001147983 */ /* 0x000f280000300800 */
[----:B------:R-:W4:Y:S01]  /*a4be0*/  LDL.LU R18, [R1+0x58c] ;  /* 0x00058c0001127983 */ /* 0x000f220000300800 */
[----:B0-----:R-:W-:Y:S01]  /*a4bf0*/  VIADD R0, R53, UR7 ;  /* 0x0000000735007c36 */ /* 0x001fe20008000000 */
[----:B------:R-:W0:Y:S01]  /*a4c00*/  LDCU UR7, c[0x0][0x3b8] ;  /* 0x00007700ff0777ac */ /* 0x000e220008000800 */
[----:B------:R-:W-:Y:S01]  /*a4c10*/  F2FP.SATFINITE.E4M3.F32.PACK_AB_MERGE_C R2, R27, R28, RZ ;  /* 0x0000001c1b02723e */ /* 0x000fe200048070ff */
[----:B------:R-:W-:Y:S04]  /*a4c20*/  STL [R1+0x11c], R53 ;  /* 0x00011c3501007387 */ /* 0x000fe80000100800 */
[----:B------:R1:W-:Y:S04]  /*a4c30*/  STL [R1+0x118], R0 ;  /* 0x0001180001007387 */ /* 0x0003e80000100800 */
[----:B------:R-:W-:Y:S04]  /*a4c40*/  STL [R1+0x5184], R3 ;  /* 0x0051840301007387 */ /* 0x000fe80000100800 */
[----:B------:R2:W-:Y:S01]  /*a4c50*/  STL [R1+0x5194], R2 ;  /* 0x0051940201007387 */ /* 0x0005e20000100800 */
[----:B-1----:R-:W-:Y:S01]  /*a4c60*/  VIADD R0, R0, UR6 ;  /* 0x0000000600007c36 */ /* 0x002fe20008000000 */
[----:B------:R-:W1:Y:S04]  /*a4c70*/  LDCU UR6, c[0x0][0x3b8] ;  /* 0x00007700ff0677ac */ /* 0x000e680008000800 */
[----:B------:R-:W-:Y:S01]  /*a4c80*/  STL [R1+0x114], R0 ;  /* 0x0001140001007387 */ /* 0x000fe20000100800 */
[----:B------:R-:W-:Y:S01]  /*a4c90*/  VIADD R52, R0, UR9 ;  /* 0x0000000900347c36 */ /* 0x000fe20008000000 */
[----:B------:R-:W0:Y:S01]  /*a4ca0*/  LDCU UR9, c[0x0][0x3b8] ;  /* 0x00007700ff0977ac */ /* 0x000e220008000800 */
[----:B--2---:R-:W-:-:S02]  /*a4cb0*/  F2FP.SATFINITE.E4M3.F32.PACK_AB_MERGE_C R2, R16, R17, RZ ;  /* 0x000000111002723e */ /* 0x004fc400048070ff */
[----:B------:R-:W2:Y:S04]  /*a4cc0*/  LDL.LU R17, [R1+0x5a0] ;  /* 0x0005a00001117983 */ /* 0x000ea80000300800 */
[----:B------:R0:W-:Y:S04]  /*a4cd0*/  STL [R1+0x5120], R2 ;  /* 0x0051200201007387 */ /* 0x0001e80000100800 */
[----:B------:R-:W2:Y:S01]  /*a4ce0*/  LDL.LU R16, [R1+0x5a4] ;  /* 0x0005a40001107983 */ /* 0x000ea20000300800 */
[----:B0-----:R-:W-:-:S03]  /*a4cf0*/  F2FP.SATFINITE.E4M3.F32.PACK_AB_MERGE_C R2, R14, R15, RZ ;  /* 0x0000000f0e02723e */ /* 0x001fc600048070ff */
[----:B------:R-:W2:Y:S04]  /*a4d00*/  LDL.LU R15, [R1+0x5a8] ;  /* 0x0005a800010f7983 */ /* 0x000ea80000300800 */
[----:B------:R-:W-:Y:S04]  /*a4d10*/  STL [R1+0x5138], R2 ;  /* 0x0051380201007387 */ /* 0x000fe80000100800 */
[----:B------:R-:W2:Y:S04]  /*a4d20*/  LDL.LU R14, [R1+0x5ac] ;  /* 0x0005ac00010e7983 */ /* 0x000ea80000300800 */
[----:B------:R-:W2:Y:S04]  /*a4d30*/  LDL.LU R30, [R1+0x5c0] ;  /* 0x0005c000011e7983 */ /* 0x000ea80000300800 */
[----:B------:R-:W2:Y:S01]  /*a4d40*/  LDL.LU R29, [R1+0x5c4] ;  /* 0x0005c400011d7983 */ /* 0x000ea20000300800 */
[----:B------:R-:W-:-:S05]  /*a4d50*/  F2FP.SATFINITE.E4M3.F32.PACK_AB_MERGE_C R0, R25, R26, RZ ;  /* 0x0000001a1900723e */ /* 0x000fca00048070ff */
[----:B------:R3:W-:Y:S04]  /*a4d60*/  STL [R1+0x50d8], R0 ;  /* 0x0050d80001007387 */ /* 0x0007e80000100800 */
[----:B------:R-:W2:Y:S04]  /*a4d70*/  LDL.LU R28, [R1+0x5c8] ;  /* 0x0005c800011c7983 */ /* 0x000ea80000300800 */
[----:B------:R-:W2:Y:S04]  /*a4d80*/  LDL.LU R27, [R1+0x5cc] ;  /* 0x0005cc00011b7983 */ /* 0x000ea80000300800 */
[----:B------:R-:W-:Y:S04]  /*a4d90*/  STL [R1+0x110], R52 ;  /* 0x0001103401007387 */ /* 0x000fe80000100800 */
[----:B------:R-:W2:Y:S04]  /*a4da0*/  LDL.LU R26, [R1+0x5e0] ;  /* 0x0005e000011a7983 */ /* 0x000ea80000300800 */
[----:B------:R-:W2:Y:S01]  /*a4db0*/  LDL.LU R25, [R1+0x5e4] ;  /* 0x0005e40001197983 */ /* 0x000ea20000300800 */
[----:B---3--:R-:W-:-:S05]  /*a4dc0*/  F2FP.SATFINITE.E4M3.F32.PACK_AB_MERGE_C R0, R12, R13, RZ ;  /* 0x0000000d0c00723e */ /* 0x008fca00048070ff */
[----:B------:R4:W-:Y:S04]  /*a4dd0*/  STL [R1+0x50e4], R0 ;  /* 0x0050e40001007387 */ /* 0x0009e80000100800 */
[----:B------:R-:W3:Y:S04]  /*a4de0*/  LDL.LU R13, [R1+0x5e8] ;  /* 0x0005e800010d7983 */ /* 0x000ee80000300800 */
[----:B------:R-:W3:Y:S01]  /*a4df0*/  LDL.LU R12, [R1+0x5ec] ;  /* 0x0005ec00010c7983 */ /* 0x000ee20000300800 */
[----:B------:R-:W-:Y:S01]  /*a4e00*/  VIADD R51, R52, UR9 ;  /* 0x0000000934337c36 */ /* 0x000fe20008000000 */
[----:B------:R-:W0:Y:S01]  /*a4e10*/  LDCU UR9, c[0x0][0x3b8] ;  /* 0x00007700ff0977ac */ /* 0x000e220008000800 */
[----:B------:R-:W-:-:S03]  /*a4e20*/  F2FP.SATFINITE.E4M3.F32.PACK_AB_MERGE_C R2, R21, R24, RZ ;  /* 0x000000181502723e */ /* 0x000fc600048070ff */
[----:B------:R-:W-:Y:S04]  /*a4e30*/  STL [R1+0x10c], R51 ;  /* 0x00010c3301007387 */ /* 0x000fe80000100800 */
[----:B------:R-:W-:Y:S04]  /*a4e40*/  STL [R1+0x5090], R2 ;  /* 0x0050900201007387 */ /* 0x000fe80000100800 */
[----:B------:R-:W3:Y:S01]  /*a4e50*/  LDL.LU R21, [R1+0x600] ;  /* 0x0006000001157983 */ /* 0x000ee20000300800 */
[----:B----4-:R-:W-:-:S03]  /*a4e60*/  F2FP.SATFINITE.E4M3.F32.PACK_AB_MERGE_C R0, R18, R20, RZ ;  /* 0x000000141200723e */ /* 0x010fc600048070ff */
[----:B------:R-:W4:Y:S04]  /*a4e70*/  LDL.LU R18, [R1+0x604] ;  /* 0x0006040001127983 */ /* 0x000f280000300800 */
[----:B------:R0:W-:Y:S04]  /*a4e80*/  STL [R1+0x50a0], R0 ;  /* 0x0050a00001007387 */ /* 0x0001e80000100800 */
[----:B------:R-:W4:Y:S04]  /*a4e90*/  LDL.LU R24, [R1+0x608] ;  /* 0x0006080001187983 */ /* 0x000f280000300800 */
[----:B------:R-:W4:Y:S01]  /*a4ea0*/  LDL.LU R20, [R1+0x60c] ;  /* 0x00060c0001147983 */ /* 0x000f220000300800 */
[----:B0-----:R-:W-:Y:S01]  /*a4eb0*/  VIADD R0, R51, UR9 ;  /* 0x0000000933007c36 */ /* 0x001fe20008000000 */
[----:B------:R-:W0:Y:S04]  /*a4ec0*/  LDCU UR9, c[0x0][0x3b8] ;  /* 0x00007700ff0977ac */ /* 0x000e280008000800 */
[----:B------:R1:W-:Y:S02]  /*a4ed0*/  STL [R1+0x2418], R0 ;  /* 0x0024180001007387 */ /* 0x0003e40000100800 */
[----:B-1----:R-:W-:Y:S01]  /*a4ee0*/  VIADD R0, R0, UR25 ;  /* 0x0000001900007c36 */ /* 0x002fe20008000000 */
[----:B------:R-:W1:Y:S01]  /*a4ef0*/  LDCU UR25, c[0x0][0x3b8] ;  /* 0x00007700ff1977ac */ /* 0x000e620008000800 */
[----:B--2---:R-:W-:-:S02]  /*a4f00*/  F2FP.SATFINITE.E4M3.F32.PACK_AB_MERGE_C R2, R16, R17, RZ ;  /* 0x000000111002723e */ /* 0x004fc400048070ff */
[----:B------:R-:W2:Y:S04]  /*a4f10*/  LDL.LU R17, [R1+0x620] ;  /* 0x0006200001117983 */ /* 0x000ea80000300800 */
[----:B------:R0:W-:Y:S04]  /*a4f20*/  STL [R1+0x5044], R2 ;  /* 0x0050440201007387 */ /* 0x0001e80000100800 */
[----:B------:R-:W2:Y:S01]  /*a4f30*/  LDL.LU R16, [R1+0x624] ;  /* 0x0006240001107983 */ /* 0x000ea20000300800 */
[----:B0-----:R-:W-:-:S03]  /*a4f40*/  F2FP.SATFINITE.E4M3.F32.PACK_AB_MERGE_C R2, R14, R15, RZ ;  /* 0x0000000f0e02723e */ /* 0x001fc600048070ff */
[----:B------:R-:W2:Y:S04]  /*a4f50*/  LDL.LU R15, [R1+0x628] ;  /* 0x00062800010f7983 */ /* 0x000ea80000300800 */
[----:B------:R-:W-:Y:S01]  /*a4f60*/  STL [R1+0x5058], R2 ;  /* 0x0050580201007387 */ /* 0x000fe20000100800 */
[----:B------:R-:W-:-:S03]  /*a4f70*/  F2FP.SATFINITE.E4M3.F32.PACK_AB_MERGE_C R3, R29, R30, RZ ;  /* 0x0000001e1d03723e */ /* 0x000fc600048070ff */
[----:B------:R-:W2:Y:S04]  /*a4f80*/  LDL.LU R14, [R1+0x62c] ;  /* 0x00062c00010e7983 */ /* 0x000ea80000300800 */
[----:B------:R1:W-:Y:S04]  /*a4f90*/  STL [R1+0x108], R0 ;  /* 0x0001080001007387 */ /* 0x0003e80000100800 */
[----:B------:R0:W-:Y:S01]  /*a4fa0*/  STL [R1+0x4fe4], R3 ;  /* 0x004fe40301007387 */ /* 0x0001e20000100800 */
[----:B-1----:R-:W-:Y:S01]  /*a4fb0*/  VIADD R0, R0, UR25 ;  /* 0x0000001900007c36 */ /* 0x002fe20008000000 */
[----:B------:R-:W1:Y:S01]  /*a4fc0*/  LDCU UR25, c[0x0][0x3b8] ;  /* 0x00007700ff1977ac */ /* 0x000e620008000800 */
[----:B------:R-:W-:-:S05]  /*a4fd0*/  F2FP.SATFINITE.E4M3.F32.PACK_AB_MERGE_C R2, R27, R28, RZ ;  /* 0x0000001c1b02723e */ /* 0x000fca00048070ff */
[----:B------:R3:W-:Y:S01]  /*a4fe0*/  STL [R1+0x4ffc], R2 ;  /* 0x004ffc0201007387 */ /* 0x0007e20000100800 */
[----:B0-----:R-:W-:-:S03]  /*a4ff0*/  F2FP.SATFINITE.E4M3.F32.PACK_AB_MERGE_C R3, R25, R26, RZ ;  /* 0x0000001a1903723e */ /* 0x001fc600048070ff */
[----:B------:R1:W-:Y:S04]  /*a5000*/  STL [R1+0x104], R0 ;  /* 0x0001040001007387 */ /* 0x0003e80000100800 */
[----:B------:R-:W-:Y:S01]  /*a5010*/  STL [R1+0x4f94], R3 ;  /* 0x004f940301007387 */ /* 0x000fe20000100800 */
[----:B---3--:R-:W-:-:S03]  /*a5020*/  F2FP.SATFINITE.E4M3.F32.PACK_AB_MERGE_C R2, R12, R13, RZ ;  /* 0x0000000d0c02723e */ /* 0x008fc600048070ff */
[----:B------:R-:W3:Y:S04]  /*a5030*/  LDL.LU R13, [R1+0x640] ;  /* 0x00064000010d7983 */ /* 0x000ee80000300800 */
[----:B------:R-:W3:Y:S01]  /*a5040*/  LDL.LU R12, [R1+0x644] ;  /* 0x00064400010c7983 */ /* 0x000ee20000300800 */
[----:B-1----:R-:W-:Y:S01]  /*a5050*/  VIADD R0, R0, UR25 ;  /* 0x0000001900007c36 */ /* 0x002fe20008000000 */
[----:B------:R-:W0:Y:S02]  /*a5060*/  LDCU UR25, c[0x0][0x3b8] ;  /* 0x00007700ff1977ac */ /* 0x000e240008000800 */
[----:B------:R4:W-:Y:S04]  /*a5070*/  STL [R1+0x4fac], R2 ;  /* 0x004fac0201007387 */ /* 0x0009e80000100800 */
[----:B------:R-:W3:Y:S04]  /*a5080*/  LDL.LU R33, [R1+0x648] ;  /* 0x0006480001217983 */ /* 0x000ee80000300800 */
[----:B------:R-:W3:Y:S01]  /*a5090*/  LDL.LU R31, [R1+0x64c] ;  /* 0x00064c00011f7983 */ /* 0x000ee20000300800 */
[----:B----4-:R-:W-:-:S03]  /*a50a0*/  F2FP.SATFINITE.E4M3.F32.PACK_AB_MERGE_C R2, R18, R21, RZ ;  /* 0x000000151202723e */ /* 0x010fc600048070ff */
[----:B------:R-:W-:Y:S04]  /*a50b0*/  STL [R1+0x100], R0 ;  /* 0x0001000001007387 */ /* 0x000fe80000100800 */
[----:B------:R-:W4:Y:S01]  /*a50c0*/  LDL.LU R30, [R1+0x660] ;  /* 0x00066000011e7983 */ /* 0x000f220000300800 */
[----:B0-----:R-:W-:Y:S01]  /*a50d0*/  VIADD R50, R0, UR25 ;  /* 0x0000001900327c36 */ /* 0x001fe20008000000 */
[----:B------:R-:W0:Y:S02]  /*a50e0*/  LDCU UR25, c[0x0][0x3b8] ;  /* 0x00007700ff1977ac */ /* 0x000e240008000800 */
[----:B------:R-:W4:Y:S04]  /*a50f0*/  LDL.LU R29, [R1+0x664] ;  /* 0x00066400011d7983 */ /* 0x000f280000300800 */
[----:B------:R1:W-:Y:S04]  /*a5100*/  STL [R1+0x4f64], R2 ;  /* 0x004f640201007387 */ /* 0x0003e80000100800 */
[----:B------:R-:W4:Y:S04]  /*a5110*/  LDL.LU R21, [R1+0x668] ;  /* 0x0006680001157983 */ /* 0x000f280000300800 */
[----:B------:R-:W4:Y:S01]  /*a5120*/  LDL.LU R18, [R1+0x66c] ;  /* 0x00066c0001127983 */ /* 0x000f220000300800 */
[----:B-1----:R-:W-:-:S05]  /*a5130*/  F2FP.SATFINITE.E4M3.F32.PACK_AB_MERGE_C R2, R20, R24, RZ ;  /* 0x000000181402723e */ /* 0x002fca00048070ff */
[----:B------:R-:W-:Y:S04]  /*a5140*/  STL [R1+0x4f68], R2 ;  /* 0x004f680201007387 */ /* 0x000fe80000100800 */
[----:B------:R-:W4:Y:S04]  /*a5150*/  LDL.LU R28, [R1+0x680] ;  /* 0x00068000011c7983 */ /* 0x000f280000300800 */
[----:B------:R-:W4:Y:S01]  /*a5160*/  LDL.LU R27, [R1+0x684] ;  /* 0x00068400011b7983 */ /* 0x000f220000300800 */
[----:B--2---:R-:W-:-:S05]  /*a5170*/  F2FP.SATFINITE.E4M3.F32.PACK_AB_MERGE_C R0, R16, R17, RZ ;  /* 0x000000111000723e */ /* 0x004fca00048070ff */
[----:B------:R1:W-:Y:S04]  /*a5180*/  STL [R1+0x4f5c], R0 ;  /* 0x004f5c0001007387 */ /* 0x0003e80000100800 */
[----:B------:R-:W2:Y:S04]  /*a5190*/  LDL.LU R26, [R1+0x688] ;  /* 0x00068800011a7983 */ /* 0x000ea80000300800 */
[----:B------:R-:W2:Y:S01]  /*a51a0*/  LDL.LU R25, [R1+0x68c] ;  /* 0x00068c0001197983 */ /* 0x000ea20000300800 */
[----:B-1----:R-:W-:-:S03]  /*a51b0*/  F2FP.SATFINITE.E4M3.F32.PACK_AB_MERGE_C R0, R14, R15, RZ ;  /* 0x0000000f0e00723e */ /* 0x002fc600048070ff */
[----:B------:R-:W-:Y:S04]  /*a51c0*/  STL [R1+0xfc], R50 ;  /* 0x0000fc3201007387 */ /* 0x000fe80000100800 */
[----:B------:R-:W2:Y:S04]  /*a51d0*/  LDL.LU R24, [R1+0x6a0] ;  /* 0x0006a00001187983 */ /* 0x000ea80000300800 */
[----:B------:R-:W2:Y:S04]  /*a51e0*/  LDL.LU R20, [R1+0x6a4] ;  /* 0x0006a40001147983 */ /* 0x000ea80000300800 */
[----:B------:R0:W-:Y:S04]  /*a51f0*/  STL [R1+0x4f60], R0 ;  /* 0x004f600001007387 */ /* 0x0001e80000100800 */
[----:B------:R-:W2:Y:S04]  /*a5200*/  LDL.LU R17, [R1+0x6a8] ;  /* 0x0006a80001117983 */ /* 0x000ea80000300800 */
[----:B------:R-:W2:Y:S01]  /*a5210*/  LDL.LU R15, [R1+0x6ac] ;  /* 0x0006ac00010f7983 */ /* 0x000ea20000300800 */
[----:B0-----:R-:W-:Y:S01]  /*a5220*/  VIADD R0, R50, UR25 ;  /* 0x0000001932007c36 */ /* 0x001fe20008000000 */
[----:B------:R-:W0:Y:S02]  /*a5230*/  LDCU UR25, c[0x0][0x3b8] ;  /* 0x00007700ff1977ac */ /* 0x000e240008000800 */
[----:B------:R-:W-:Y:S04]  /*a5240*/  STL [R1+0x5990], R50 ;  /* 0x0059903201007387 */ /* 0x000fe80000100800 */
[----:B------:R0:W-:Y:S04]  /*a5250*/  STL [R1+0xf8], R0 ;  /* 0x0000f80001007387 */ /* 0x0001e80000100800 */
[----:B------:R-:W2:Y:S04]  /*a5260*/  LDL.LU R16, [R1+0x6c0] ;  /* 0x0006c00001107983 */ /* 0x000ea80000300800 */
[----:B------:R-:W2:Y:S01]  /*a5270*/  LDL.LU R14, [R1+0x6c4] ;  /* 0x0006c400010e7983 */ /* 0x000ea20000300800 */
[----:B---3--:R-:W-:-:S05]  /*a5280*/  F2FP.SATFINITE.E4M3.F32.PACK_AB_MERGE_C R2, R12, R13, RZ ;  /* 0x0000000d0c02723e */ /* 0x008fca00048070ff */
[----:B------:R1:W-:Y:S04]  /*a5290*/  STL [R1+0x4f54], R2 ;  /* 0x004f540201007387 */ /* 0x0003e80000100800 */
[----:B------:R-:W3:Y:S04]  /*a52a0*/  LDL.LU R13, [R1+0x6c8] ;  /* 0x0006c800010d7983 */ /* 0x000ee80000300800 */
[----:B------:R-:W3:Y:S01]  /*a52b0*/  LDL.LU R12, [R1+0x6cc] ;  /* 0x0006cc00010c7983 */ /* 0x000ee20000300800 */
[----:B0-----:R-:W-:Y:S01]  /*a52c0*/  VIADD R0, R0, UR25 ;  /* 0x0000001900007c36 */ /* 0x001fe20008000000 */
[----:B------:R-:W0:Y:S01]  /*a52d0*/  LDCU UR25, c[0x0][0x3b8] ;  /* 0x00007700ff1977ac */ /* 0x000e220008000800 */
[----:B-1----:R-:W-:-:S05]  /*a52e0*/  F2FP.SATFINITE.E4M3.F32.PACK_AB_MERGE_C R2, R31, R33, RZ ;  /* 0x000000211f02723e */ /* 0x002fca00048070ff */
[----:B------:R1:W-:Y:S01]  /*a52f0*/  STL [R1+0x4f58], R2 ;  /* 0x004f580201007387 */ /* 0x0003e20000100800 */
[----:B----4-:R-:W-:Y:S01]  /*a5300*/  F2FP.SATFINITE.E4M3.F32.PACK_AB_MERGE_C R3, R29, R30, RZ ;  /* 0x0000001e1d03723e */ /* 0x010fe200048070ff */
[----:B0-----:R-:W-:Y:S01]  /*a5310*/  VIADD R49, R0, UR25 ;  /* 0x0000001900317c36 */ /* 0x001fe20008000000 */
[----:B------:R-:W0:Y:S01]  /*a5320*/  LDCU UR25, c[0x0][0x3b8] ;  /* 0x00007700ff1977ac */ /* 0x000e220008000800 */
[----:B-1----:R-:W-:Y:S01]  /*a5330*/  F2FP.SATFINITE.E4M3.F32.PACK_AB_MERGE_C R2, R18, R21, RZ ;  /* 0x000000151202723e */ /* 0x002fe200048070ff */
[----:B------:R1:W-:Y:S04]  /*a5340*/  STL [R1+0xf4], R0 ;  /* 0x0000f40001007387 */ /* 0x0003e80000100800 */
[----:B------:R-:W-:Y:S04]  /*a5350*/  STL [R1+0x4f4c], R3 ;  /* 0x004f4c0301007387 */ /* 0x000fe80000100800 */
[----:B------:R-:W4:Y:S04]  /*a5360*/  LDL.LU R30, [R1+0x6e0] ;  /* 0x0006e000011e7983 */ /* 0x000f280000300800 */
[----:B------:R-:W-:Y:S01]  /*a5370*/  STL [R1+0x4f50], R2 ;  /* 0x004f500201007387 */ /* 0x000fe20000100800 */
[----:B-1----:R-:W-:-:S03]  /*a5380*/  F2FP.SATFINITE.E4M3.F32.PACK_AB_MERGE_C R0, R27, R28, RZ ;  /* 0x0000001c1b00723e */ /* 0x002fc600048070ff */
[----:B------:R-:W4:Y:S04]  /*a5390*/  LDL.LU R29, [R1+0x6e4] ;  /* 0x0006e400011d7983 */ /* 0x000f280000300800 */
[----:B------:R-:W4:Y:S04]  /*a53a0*/  LDL.LU R21, [R1+0x6e8] ;  /* 0x0006e80001157983 */ /* 0x000f280000300800 */
[----:B------:R-:W4:Y:S04]  /*a53b0*/  LDL.LU R18, [R1+0x6ec] ;  /* 0x0006ec0001127983 */ /* 0x000f280000300800 */
[----:B------:R-:W-:Y:S04]  /*a53c0*/  STL [R1+0xf0], R49 ;  /* 0x0000f03101007387 */ /* 0x000fe80000100800 */
[----:B------:R0:W-:Y:S04]  /*a53d0*/  STL [R1+0x4f44], R0 ;  /* 0x004f440001007387 */ /* 0x0001e80000100800 */
[----:B------:R-:W-:Y:S01]  /*a53e0*/  STL [R1+0x598c], R49 ;  /* 0x00598c3101007387 */ /* 0x000fe20000100800 */
[----:B0-----:R-:W-:Y:S01]  /*a53f0*/  VIADD R0, R49, UR25 ;  /* 0x0000001931007c36 */ /* 0x001fe20008000000 */
[----:B------:R-:W-:Y:S01]  /*a5400*/  SHF.R.S32.HI R56, RZ, 0x1f, R56 ;  /* 0x0000001fff387819 */ /* 0x000fe20000011438 */
[----:B------:R-:W0:Y:S01]  /*a5410*/  LDCU UR25, c[0x0][0x3b8] ;  /* 0x00007700ff1977ac */ /* 0x000e220008000800 */
[----:B--2---:R-:W-:-:S05]  /*a5420*/  F2FP.SATFINITE.E4M3.F32.PACK_AB_MERGE_C R2, R25, R26, RZ ;  /* 0x0000001a1902723e */ /* 0x004fca00048070ff */
[----:B------:R1:W-:Y:S01]  /*a5430*/  STL [R1+0x4f48], R2 ;  /* 0x004f480201007387 */ /* 0x0003e20000100800 */
[----:B------:R-:W-:-:S03]  /*a5440*/  F2FP.SATFINITE.E4M3.F32.PACK_AB_MERGE_C R3, R20, R24, RZ ;  /* 0x000000181403723e */ /* 0x000fc600048070ff */
[----:B------:R2:W-:Y:S04]  /*a5450*/  STL [R1+0x2414], R0 ;  /* 0x0024140001007387 */ /* 0x0005e80000100800 */
[----:B------:R0:W-:Y:S01]  /*a5460*/  STL [R1+0x4f3c], R3 ;  /* 0x004f3c0301007387 */ /* 0x0001e20000100800 */
[----:B-1----:R-:W-:-:S03]  /*a5470*/  F2FP.SATFINITE.E4M3.F32.PACK_AB_MERGE_C R2, R15, R17, RZ ;  /* 0x000000110f02723e */ /* 0x002fc600048070ff */
[----:B------:R-:W4:Y:S01]  /*a5480*/  LDL.LU R17, [R1+0x700] ;  /* 0x0007000001117983 */ /* 0x000f220000300800 */
[----:B--2---:R-:W-:-:S03]  /*a5490*/  VIADD R0, R0, UR77 ;  /* 0x0000004d00007c36 */ /* 0x004fc60008000000 */
[----:B------:R3:W-:Y:S04]  /*a54a0*/  STL [R1+0x4f40], R2 ;  /* 0x004f400201007387 */ /* 0x0007e80000100800 */
[----:B------:R-:W2:Y:S04]  /*a54b0*/  LDL.LU R15, [R1+0x704] ;  /* 0x00070400010f7983 */ /* 0x000ea80000300800 */
[----:B------:R-:W2:Y:S01]  /*a54c0*/  LDL.LU R28, [R1+0x708] ;  /* 0x00070800011c7983 */ /* 0x000ea20000300800 */
[----:B0-----:R-:W-:-:S03]  /*a54d0*/  F2FP.SATFINITE.E4M3.F32.PACK_AB_MERGE_C R3, R14, R16, RZ ;  /* 0x000000100e03723e */ /* 0x001fc600048070ff */
[----:B------:R-:W-:Y:S04]  /*a54e0*/  STL [R1+0x240c], R0 ;  /* 0x00240c0001007387 */ /* 0x000fe80000100800 */
[----:B------:R-:W2:Y:S04]  /*a54f0*/  LDL.LU R27, [R1+0x70c] ;  /* 0x00070c00011b7983 */ /* 0x000ea80000300800 */
[----:B------:R-:W2:Y:S04]  /*a5500*/  LDL.LU R26, [R1+0x720] ;  /* 0x00072000011a7983 */ /* 0x000ea80000300800 */
[----:B------:R-:W-:Y:S04]  /*a5510*/  STL [R1+0x4f2c], R3 ;  /* 0x004f2c0301007387 */ /* 0x000fe80000100800 */
[----:B------:R-:W2:Y:S01]  /*a5520*/  LDL.LU R25, [R1+0x724] ;  /* 0x0007240001197983 */ /* 0x000ea20000300800 */
[----:B---3--:R-:W-:-:S05]  /*a5530*/  F2FP.SATFINITE.E4M3.F32.PACK_AB_MERGE_C R2, R12, R13, RZ ;  /* 0x0000000d0c02723e */ /* 0x008fca00048070ff */
[----:B------:R4:W-:Y:S04]  /*a5540*/  STL [R1+0x4f38], R2 ;  /* 0x004f380201007387 */ /* 0x0009e80000100800 */
[----:B------:R-:W3:Y:S04]  /*a5550*/  LDL.LU R24, [R1+0x728] ;  /* 0x0007280001187983 */ /* 0x000ee80000300800 */
[----:B------:R-:W3:Y:S04]  /*a5560*/  LDL.LU R20, [R1+0x72c] ;  /* 0x00072c0001147983 */ /* 0x000ee80000300800 */
[----:B------:R-:W3:Y:S04]  /*a5570*/  LDL.LU R16, [R1+0x740] ;  /* 0x0007400001107983 */ /* 0x000ee80000300800 */
[----:B------:R-:W3:Y:S04]  /*a5580*/  LDL.LU R14, [R1+0x744] ;  /* 0x00074400010e7983 */ /* 0x000ee80000300800 */
[----:B------:R-:W3:Y:S01]  /*a5590*/  LDL.LU R13, [R1+0x748] ;  /* 0x00074800010d7983 */ /* 0x000ee20000300800 */
[----:B------:R-:W-:-:S03]  /*a55a0*/  VIADD R48, R0, UR76 ;  /* 0x0000004c00307c36 */ /* 0x000fc60008000000 */
[----:B------:R-:W3:Y:S04]  /*a55b0*/  LDL.LU R12, [R1+0x74c] ;  /* 0x00074c00010c7983 */ /* 0x000ee80000300800 */
[----:B------:R-:W3:Y:S01]  /*a55c0*/  LDL.LU R35, [R1+0x760] ;  /* 0x0007600001237983 */ /* 0x000ee20000300800 */
[----:B----4-:R-:W-:-:S05]  /*a55d0*/  F2FP.SATFINITE.E4M3.F32.PACK_AB_MERGE_C R2, R29, R30, RZ ;  /* 0x0000001e1d02723e */ /* 0x010fca00048070ff */
[----:B------:R-:W-:Y:S01]  /*a55e0*/  STL [R1+0x4f20], R2 ;  /* 0x004f200201007387 */ /* 0x000fe20000100800 */
[----:B------:R-:W-:-:S03]  /*a55f0*/  F2FP.SATFINITE.E4M3.F32.PACK_AB_MERGE_C R0, R18, R21, RZ ;  /* 0x000000151200723e */ /* 0x000fc600048070ff */
[----:B------:R-:W4:Y:S04]  /*a5600*/  LDL.LU R34, [R1+0x764] ;  /* 0x0007640001227983 */ /* 0x000f280000300800 */
[----:B------:R0:W-:Y:S04]  /*a5610*/  STL [R1+0x4f28], R0 ;  /* 0x004f280001007387 */ /* 0x0001e80000100800 */
[----:B------:R-:W4:Y:S04]  /*a5620*/  LDL.LU R33, [R1+0x768] ;  /* 0x0007680001217983 */ /* 0x000f280000300800 */
[----:B------:R-:W4:Y:S01]  /*a5630*/  LDL.LU R31, [R1+0x76c] ;  /* 0x00076c00011f7983 */ /* 0x000f220000300800 */
[----:B0-----:R-:W-:-:S03]  /*a5640*/  VIADD R0, R48, UR75 ;  /* 0x0000004b30007c36 */ /* 0x001fc60008000000 */
[----:B------:R-:W4:Y:S04]  /*a5650*/  LDL.LU R30, [R1+0x780] ;  /* 0x00078000011e7983 */ /* 0x000f280000300800 */
[----:B------:R-:W4:Y:S04]  /*a5660*/  LDL.LU R29, [R1+0x784] ;  /* 0x00078400011d7983 */ /* 0x000f280000300800 */
[----:B------:R-:W4:Y:S04]  /*a5670*/  LDL.LU R21, [R1+0x788] ;  /* 0x0007880001157983 */ /* 0x000f280000300800 */
[----:B------:R-:W4:Y:S04]  /*a5680*/  LDL.LU R18, [R1+0x78c] ;  /* 0x00078c0001127983 */ /* 0x000f280000300800 */
[----:B------:R-:W-:Y:S04]  /*a5690*/  STL [R1+0x2400], R48 ;  /* 0x0024003001007387 */ /* 0x000fe80000100800 */
[----:B------:R-:W-:Y:S04]  /*a56a0*/  STL [R1+0x5994], R48 ;  /* 0x0059943001007387 */ /* 0x000fe80000100800 */
[----:B------:R0:W-:Y:S02]  /*a56b0*/  STL [R1+0x2d0], R0 ;  /* 0x0002d00001007387 */ /* 0x0001e40000100800 */
[----:B0-----:R-:W-:Y:S01]  /*a56c0*/  VIADD R0, R0, UR74 ;  /* 0x0000004a00007c36 */ /* 0x001fe20008000000 */
[----:B------:R-:W-:Y:S01]  /*a56d0*/  UMOV UR77, UR26 ;  /* 0x0000001a004d7c82 */ /* 0x000fe20008000000 */
[----:B------:R-:W0:Y:S01]  /*a56e0*/  LDCU UR26, c[0x0][0x3b8] ;  /* 0x00007700ff1a77ac */ /* 0x000e220008000800 */
[----:B--2---:R-:W-:Y:S01]  /*a56f0*/  F2FP.SATFINITE.E4M3.F32.PACK_AB_MERGE_C R2, R15, R17, RZ ;  /* 0x000000110f02723e */ /* 0x004fe200048070ff */
[----:B------:R-:W1:Y:S01]  /*a5700*/  LDCU.64 UR74, c[0x0][0x398] ;  /* 0x00007300ff4a77ac */ /* 0x000e620008000a00 */
[----:B------:R-:W2:Y:S04]  /*a5710*/  LDL.LU R17, [R1+0x7a0] ;  /* 0x0007a00001117983 */ /* 0x000ea80000300800 */
[----:B------:R0:W-:Y:S04]  /*a5720*/  STL [R1+0x4f14], R2 ;  /* 0x004f140201007387 */ /* 0x0001e80000100800 */
[----:B------:R-:W2:Y:S01]  /*a5730*/  LDL.LU R15, [R1+0x7a4] ;  /* 0x0007a400010f7983 */ /* 0x000ea20000300800 */
[----:B0-----:R-:W-:-:S03]  /*a5740*/  F2FP.SATFINITE.E4M3.F32.PACK_AB_MERGE_C R2, R27, R28, RZ ;  /* 0x0000001c1b02723e */ /* 0x001fc600048070ff */
[----:B------:R-:W2:Y:S04]  /*a5750*/  LDL.LU R28, [R1+0x7a8] ;  /* 0x0007a800011c7983 */ /* 0x000ea80000300800 */
[----:B------:R3:W-:Y:S01]  /*a5760*/  STL [R1+0x4f18], R2 ;  /* 0x004f180201007387 */ /* 0x0007e20000100800 */
[----:B------:R-:W-:-:S03]  /*a5770*/  F2FP.SATFINITE.E4M3.F32.PACK_AB_MERGE_C R3, R25, R26, RZ ;  /* 0x0000001a1903723e */ /* 0x000fc600048070ff */
[----:B------:R-:W2:Y:S04]  /*a5780*/  LDL.LU R27, [R1+0x7ac] ;  /* 0x0007ac00011b7983 */ /* 0x000ea80000300800 */
[----:B------:R-:W-:Y:S01]  /*a5790*/  STL [R1+0xec], R0 ;  /* 0x0000ec0001007387 */ /* 0x000fe20000100800 */
[----:B---3--:R-:W-:-:S03]  /*a57a0*/  F2FP.SATFINITE.E4M3.F32.PACK_AB_MERGE_C R2, R20, R24, RZ ;  /* 0x000000181402723e */ /* 0x008fc600048070ff */
[----:B------:R-:W3:Y:S04]  /*a57b0*/  LDL.LU R24, [R1+0x7c0] ;  /* 0x0007c00001187983 */ /* 0x000ee80000300800 */
[----:B------:R-:W-:Y:S04]  /*a57c0*/  STL [R1+0x4f08], R3 ;  /* 0x004f080301007387 */ /* 0x000fe80000100800 */
[----:B------:R-:W3:Y:S04]  /*a57d0*/  LDL.LU R20, [R1+0x7c4] ;  /* 0x0007c40001147983 */ /* 0x000ee80000300800 */
[----:B------:R0:W-:Y:S02]  /*a57e0*/  STL [R1+0x4f0c], R2 ;  /* 0x004f0c0201007387 */ /* 0x0001e40000100800 */
[----:B0-----:R-:W-:-:S02]  /*a57f0*/  F2FP.SATFINITE.E4M3.F32.PACK_AB_MERGE_C R2, R14, R16, RZ ;  /* 0x000000100e02723e */ /* 0x001fc400048070ff */
[----:B------:R-:W3:Y:S04]  /*a5800*/  LDL.LU R16, [R1+0x7c8] ;  /* 0x0007c80001107983 */ /* 0x000ee80000300800 */
[----:B------:R-:W-:Y:S04]  /*a5810*/  STL [R1+0x4f00], R2 ;  /* 0x004f000201007387 */ /* 0x000fe80000100800 */
[----:B------:R-:W3:Y:S01]  /*a5820*/  LDL.LU R14, [R1+0x7cc] ;  /* 0x0007cc00010e7983 */ /* 0x000ee20000300800 */
[----:B------:R-:W-:Y:S01]  /*a5830*/  VIADD R47, R0, UR73 ;  /* 0x00000049002f7c36 */ /* 0x000fe20008000000 */
[----:B------:R-:W-:-:S05]  /*a5840*/  F2FP.SATFINITE.E4M3.F32.PACK_AB_MERGE_C R0, R12, R13, RZ ;  /* 0x0000000d0c00723e */ /* 0x000fca00048070ff */
[----:B------:R0:W-:Y:S04]  /*a5850*/  STL [R1+0x4f04], R0 ;  /* 0x004f040001007387 */ /* 0x0001e80000100800 */
[----:B------:R-:W3:Y:S04]  /*a5860*/  LDL.LU R26, [R1+0x7e0] ;  /* 0x0007e000011a7983 */ /* 0x000ee80000300800 */
[----:B------:R-:W3:Y:S01]  /*a5870*/  LDL.LU R25, [R1+0x7e4] ;  /* 0x0007e40001197983 */ /* 0x000ee20000300800 */
[----:B0-----:R-:W-:Y:S01]  /*a5880*/  VIADD R0, R47, UR27 ;  /* 0x0000001b2f007c36 */ /* 0x001fe20008000000 */
[----:B----4-:R-:W-:-:S02]  /*a5890*/  F2FP.SATFINITE.E4M3.F32.PACK_AB_MERGE_C R3, R34, R35, RZ ;  /* 0x000000232203723e */ /* 0x010fc400048070ff */
[----:B------:R-:W4:Y:S01]  /*a58a0*/  LDL.LU R13, [R1+0x7e8] ;  /* 0x0007e800010d7983 */ /* 0x000f220000300800 */
[----:B------:R-:W-:Y:S01]  /*a58b0*/  F2FP.SATFINITE.E4M3.F32.PACK_AB_MERGE_C R2, R31, R33, RZ ;  /* 0x000000211f02723e */ /* 0x000fe200048070ff */
[----:B------:R-:W0:Y:S02]  /*a58c0*/  LDCU UR27, c[0x0][0x3b8] ;  /* 0x00007700ff1b77ac */ /* 0x000e240008000800 */
[----:B------:R-:W4:Y:S04]  /*a58d0*/  LDL.LU R12, [R1+0x7ec] ;  /* 0x0007ec00010c7983 */ /* 0x000f280000300800 */
[----:B------:R-:W-:Y:S04]  /*a58e0*/  STL [R1+0xe8], R47 ;  /* 0x0000e82f01007387 */ /* 0x000fe80000100800 */
[----:B------:R0:W-:Y:S04]  /*a58f0*/  STL [R1+0xe4], R0 ;  /* 0x0000e40001007387 */ /* 0x0001e80000100800 */
[----:B------:R1:W-:Y:S04]  /*a5900*/  STL [R1+0x4ef8], R3 ;  /* 0x004ef80301007387 */ /* 0x0003e80000100800 */
[----:B------:R1:W-:Y:S01]  /*a5910*/  STL [R1+0x4efc], R2 ;  /* 0x004efc0201007387 */ /* 0x0003e20000100800 */
[----:B0-----:R-:W-:Y:S01]  /*a5920*/  VIADD R0, R0, UR28 ;  /* 0x0000001c00007c36 */ /* 0x001fe20008000000 */
[----:B------:R-:W0:Y:S01]  /*a5930*/  LDCU UR28, c[0x0][0x3b8] ;  /* 0x00007700ff1c77ac */ /* 0x000e220008000800 */
[----:B-1----:R-:W-:-:S03]  /*a5940*/  F2FP.SATFINITE.E4M3.F32.PACK_AB_MERGE_C R3, R29, R30, RZ ;  /* 0x0000001e1d03723e */ /* 0x002fc600048070ff */
[----:B------:R2:W-:Y:S01]  /*a5950*/  STL [R1+0xe0], R0 ;  /* 0x0000e00001007387 */ /* 0x0005e20000100800 */
[----:B------:R-:W-:Y:S01]  /*a5960*/  VIADD R46, R0, UR29 ;  /* 0x0000001d002e7c36 */ /* 0x000fe20008000000 */
[----:B------:R-:W1:Y:S01]  /*a5970*/  LDCU UR29, c[0x0][0x3b8] ;  /* 0x00007700ff1d77ac */ /* 0x000e620008000800 */
[----:B------:R-:W-:Y:S01]  /*a5980*/  F2FP.SATFINITE.E4M3.F32.PACK_AB_MERGE_C R2, R18, R21, RZ ;  /* 0x000000151202723e */ /* 0x000fe200048070ff */
[----:B------:R-:W-:Y:S04]  /*a5990*/  STL [R1+0x4ef0], R3 ;  /* 0x004ef00301007387 */ /* 0x000fe80000100800 */
[----:B------:R0:W-:Y:S04]  /*a59a0*/  STL [R1+0x4ef4], R2 ;  /* 0x004ef40201007387 */ /* 0x0001e80000100800 */
[----:B------:R-:W4:Y:S04]  /*a59b0*/  LDL.LU R21, [R1+0x800] ;  /* 0x0008000001157983 */ /* 0x000f280000300800 */
[----:B------:R-:W4:Y:S01]  /*a59c0*/  LDL.LU R18, [R1+0x804] ;  /* 0x0008040001127983 */ /* 0x000f220000300800 */
[----:B--2---:R-:W-:-:S05]  /*a59d0*/  F2FP.SATFINITE.E4M3.F32.PACK_AB_MERGE_C R0, R15, R17, RZ ;  /* 0x000000110f00723e */ /* 0x004fca00048070ff */
[----:B------:R2:W-:Y:S04]  /*a59e0*/  STL [R1+0x4ee8], R0 ;  /* 0x004ee80001007387 */ /* 0x0005e80000100800 */
[----:B------:R-:W4:Y:S04]  /*a59f0*/  LDL.LU R17, [R1+0x808] ;  /* 0x0008080001117983 */ /* 0x000f280000300800 */
[----:B------:R-:W4:Y:S01]  /*a5a00*/  LDL.LU R15, [R1+0x80c] ;  /* 0x00080c00010f7983 */ /* 0x000f220000300800 */
[----:B0-----:R-:W-:-:S03]  /*a5a10*/  F2FP.SATFINITE.E4M3.F32.PACK_AB_MERGE_C R2, R27, R28, RZ ;  /* 0x0000001c1b02723e */ /* 0x001fc600048070ff */
[----:B------:R-:W-:Y:S01]  /*a5a20*/  STL [R1+0xdc], R46 ;  /* 0x0000dc2e01007387 */ /* 0x000fe20000100800 */
[----:B--2---:R-:W-:Y:S01]  /*a5a30*/  VIADD R0, R46, UR30 ;  /* 0x0000001e2e007c36 */ /* 0x004fe20008000000 */
[----:B------:R-:W-:Y:S01]  /*a5a40*/  SHF.R.S32.HI R54, RZ, 0x1f, R54 ;  /* 0x0000001fff367819 */ /* 0x000fe20000011436 */
[----:B------:R-:W0:Y:S01]  /*a5a50*/  LDCU UR30, c[0x0][0x3b8] ;  /* 0x00007700ff1e77ac */ /* 0x000e220008000800 */
[----:B------:R3:W-:Y:S04]  /*a5a60*/  STL [R1+0x4eec], R2 ;  /* 0x004eec0201007387 */ /* 0x0007e80000100800 */
[----:B------:R-:W2:Y:S04]  /*a5a70*/  LDL.LU R35, [R1+0x820] ;  /* 0x0008200001237983 */ /* 0x000ea80000300800 */
[----:B------:R-:W-:Y:S01]  /*a5a80*/  STL [R1+0xd8], R0 ;  /* 0x0000d80001007387 */ /* 0x000fe20000100800 */
[----:B---3--:R-:W-:-:S05]  /*a5a90*/  F2FP.SATFINITE.E4M3.F32.PACK_AB_MERGE_C R2, R20, R24, RZ ;  /* 0x000000181402723e */ /* 0x008fca00048070ff */
[----:B------:R3:W-:Y:S04]  /*a5aa0*/  STL [R1+0x4ee0], R2 ;  /* 0x004ee00201007387 */ /* 0x0007e80000100800 */
[----:B------:R-:W2:Y:S04]  /*a5ab0*/  LDL.LU R34, [R1+0x824] ;  /* 0x0008240001227983 */ /* 0x000ea80000300800 */
[----:B------:R-:W2:Y:S04]  /*a5ac0*/  LDL.LU R24, [R1+0x828] ;  /* 0x0008280001187983 */ /* 0x000ea80000300800 */
[----:B------:R-:W2:Y:S01]  /*a5ad0*/  LDL.LU R20, [R1+0x82c] ;  /* 0x00082c0001147983 */ /* 0x000ea20000300800 */
[----:B---3--:R-:W-:-:S03]  /*a5ae0*/  F2FP.SATFINITE.E4M3.F32.PACK_AB_MERGE_C R2, R14, R16, RZ ;  /* 0x000000100e02723e */ /* 0x008fc600048070ff */
[----:B------:R-:W3:Y:S04]  /*a5af0*/  LDL.LU R16, [R1+0x840] ;  /* 0x0008400001107983 */ /* 0x000ee80000300800 */
[----:B------:R-:W3:Y:S01]  /*a5b00*/  LDL.LU R14, [R1+0x844] ;  /* 0x00084400010e7983 */ /* 0x000ee20000300800 */
[----:B------:R-:W-:Y:S01]  /*a5b10*/  VIADD R45, R0, UR31 ;  /* 0x0000001f002d7c36 */ /* 0x000fe20008000000 */
[----:B------:R-:W0:Y:S02]  /*a5b20*/  LDCU UR31, c[0x0][0x3b8] ;  /* 0x00007700ff1f77ac */ /* 0x000e240008000800 */
[----:B------:R-:W-:Y:S04]  /*a5b30*/  STL [R1+0x4ee4], R2 ;  /* 0x004ee40201007387 */ /* 0x000fe80000100800 */
[----:B------:R-:W3:Y:S01]  /*a5b40*/  LDL.LU R33, [R1+0x848] ;  /* 0x0008480001217983 */ /* 0x000ee20000300800 */
[----:B------:R-:W-:-:S03]  /*a5b50*/  F2FP.SATFINITE.E4M3.F32.PACK_AB_MERGE_C R0, R25, R26, RZ ;  /* 0x0000001a1900723e */ /* 0x000fc600048070ff */
[----:B------:R-:W3:Y:S04]  /*a5b60*/  LDL.LU R31, [R1+0x84c] ;  /* 0x00084c00011f7983 */ /* 0x000ee80000300800 */
[----:B------:R4:W-:Y:S04]  /*a5b70*/  STL [R1+0x4ed8], R0 ;  /* 0x004ed80001007387 */ /* 0x0009e80000100800 */
[----:B------:R-:W3:Y:S04]  /*a5b80*/  LDL.LU R30, [R1+0x860] ;  /* 0x00086000011e7983 */ /* 0x000ee80000300800 */
[----:B------:R-:W3:Y:S01]  /*a5b90*/  LDL.LU R29, [R1+0x864] ;  /* 0x00086400011d7983 */ /* 0x000ee20000300800 */
[----:B----4-:R-:W-:-:S05]  /*a5ba0*/  F2FP.SATFINITE.E4M3.F32.PACK_AB_MERGE_C R0, R12, R13, RZ ;  /* 0x0000000d0c00723e */ /* 0x010fca00048070ff */
[----:B------:R4:W-:Y:S04]  /*a5bb0*/  STL [R1+0x4edc], R0 ;  /* 0x004edc0001007387 */ /* 0x0009e80000100800 */
[----:B------:R-:W3:Y:S04]  /*a5bc0*/  LDL.LU R28, [R1+0x868] ;  /* 0x00086800011c7983 */ /* 0x000ee80000300800 */
[----:B------:R-:W3:Y:S04]  /*a5bd0*/  LDL.LU R13, [R1+0x86c] ;  /* 0x00086c00010d7983 */ /* 0x000ee80000300800 */
[----:B------:R-:W3:Y:S04]  /*a5be0*/  LDL.LU R27, [R1+0x880] ;  /* 0x00088000011b7983 */ /* 0x000ee80000300800 */
[----:B------:R-:W3:Y:S04]  /*a5bf0*/  LDL.LU R26, [R1+0x884] ;  /* 0x00088400011a7983 */ /* 0x000ee80000300800 */
[----:B------:R-:W3:Y:S04]  /*a5c00*/  LDL.LU R25, [R1+0x888] ;  /* 0x0008880001197983 */ /* 0x000ee80000300800 */
[----:B------:R-:W3:Y:S01]  /*a5c10*/  LDL.LU R12, [R1+0x88c] ;  /* 0x00088c00010c7983 */ /* 0x000ee20000300800 */
[----:B------:R-:W-:-:S03]  /*a5c20*/  F2FP.SATFINITE.E4M3.F32.PACK_AB_MERGE_C R2, R18, R21, RZ ;  /* 0x000000151202723e */ /* 0x000fc600048070ff */
[----:B------:R-:W-:Y:S01]  /*a5c30*/  STL [R1+0xd4], R45 ;  /* 0x0000d42d01007387 */ /* 0x000fe20000100800 */
[----:B------:R-:W-:Y:S01]  /*a5c40*/  VIADD R44, R45, UR32 ;  /* 0x000000202d2c7c36 */ /* 0x000fe20008000000 */
[----:B------:R-:W-:Y:S01]  /*a5c50*/  SHF.R.S32.HI R51, RZ, 0x1f, R51 ;  /* 0x0000001fff337819 */ /* 0x000fe20000011433 */
[----:B------:R-:W0:Y:S01]  /*a5c60*/  LDCU UR32, c[0x0][0x3b8] ;  /* 0x00007700ff2077ac */ /* 0x000e220008000800 */
[----:B------:R-:W3:Y:S04]  /*a5c70*/  LDL.LU R21, [R1+0x8a0] ;  /* 0x0008a00001157983 */ /* 0x000ee80000300800 */
[----:B------:R-:W-:Y:S04]  /*a5c80*/  STL [R1+0x4ed0], R2 ;  /* 0x004ed00201007387 */ /* 0x000fe80000100800 */
[----:B------:R-:W3:Y:S01]  /*a5c90*/  LDL.LU R18, [R1+0x8a4] ;  /* 0x0008a40001127983 */ /* 0x000ee20000300800 */
[----:B----4-:R-:W-:-:S05]  /*a5ca0*/  F2FP.SATFINITE.E4M3.F32.PACK_AB_MERGE_C R0, R15, R17, RZ ;  /* 0x000000110f00723e */ /* 0x010fca00048070ff */
[----:B------:R4:W-:Y:S04]  /*a5cb0*/  STL [R1+0x4ed4], R0 ;  /* 0x004ed40001007387 */ /* 0x0009e80000100800 */
[----:B------:R-:W3:Y:S04]  /*a5cc0*/  LDL.LU R17, [R1+0x8a8] ;  /* 0x0008a80001117983 */ /* 0x000ee80000300800 */
[----:B------:R-:W3:Y:S01]  /*a5cd0*/  LDL.LU R15, [R1+0x8ac] ;  /* 0x0008ac00010f7983 */ /* 0x000ee20000300800 */
[----:B----4-:R-:W-:Y:S01]  /*a5ce0*/  VIADD R0, R44, UR33 ;  /* 0x000000212c007c36 */ /* 0x010fe20008000000 */
[----:B------:R-:W4:Y:S02]  /*a5cf0*/  LDCU UR33, c[0x0][0x3b8] ;  /* 0x00007700ff2177ac */ /* 0x000f240008000800 */
[----:B------:R-:W-:Y:S01]  /*a5d00*/  STL [R1+0xd0], R44 ;  /* 0x0000d02c01007387 */ /* 0x000fe20000100800 */
[----:B------:R-:W-:Y:S01]  /*a5d10*/  VIADD R43, R0, UR34 ;  /* 0x00000022002b7c36 */ /* 0x000fe20008000000 */
[----:B------:R-:W0:Y:S02]  /*a5d20*/  LDCU UR34, c[0x0][0x3b8] ;  /* 0x00007700ff2277ac */ /* 0x000e240008000800 */
[----:B------:R3:W-:Y:S01]  /*a5d30*/  STL [R1+0xcc], R0 ;  /* 0x0000cc0001007387 */ /* 0x0007e20000100800 */
[----:B--2---:R-:W-:-:S02]  /*a5d40*/  F2FP.SATFINITE.E4M3.F32.PACK_AB_MERGE_C R3, R34, R35, RZ ;  /* 0x000000232203723e */ /* 0x004fc400048070ff */
[----:B------:R-:W-:-:S03]  /*a5d50*/  F2FP.SATFINITE.E4M3.F32.PACK_AB_MERGE_C R2, R20, R24, RZ ;  /* 0x000000181402723e */ /* 0x000fc600048070ff */
[----:B------:R-:W-:Y:S04]  /*a5d60*/  STL [R1+0x4ec8], R3 ;  /* 0x004ec80301007387 */ /* 0x000fe80000100800 */
[----:B------:R-:W-:Y:S04]  /*a5d70*/  STL [R1+0x4ecc], R2 ;  /* 0x004ecc0201007387 */ /* 0x000fe80000100800 */
[----:B------:R-:W2:Y:S01]  /*a5d80*/  LDL.LU R24, [R1+0x8c0] ;  /* 0x0008c00001187983 */ /* 0x000ea20000300800 */
[----:B---3--:R-:W-:-:S03]  /*a5d90*/  F2FP.SATFINITE.E4M3.F32.PACK_AB_MERGE_C R0, R14, R16, RZ ;  /* 0x000000100e00723e */ /* 0x008fc600048070ff */
[----:B------:R-:W2:Y:S04]  /*a5da0*/  LDL.LU R20, [R1+0x8c4] ;  /* 0x0008c40001147983 */ /* 0x000ea80000300800 */
[----:B------:R3:W-:Y:S04]  /*a5db0*/  STL [R1+0x4ec0], R0 ;  /* 0x004ec00001007387 */ /* 0x0007e80000100800 */
[----:B------:R-:W4:Y:S04]  /*a5dc0*/  LDL.LU R16, [R1+0x8c8] ;  /* 0x0008c80001107983 */ /* 0x000f280000300800 */
[----:B------:R-:W4:Y:S01]  /*a5dd0*/  LDL.LU R14, [R1+0x8cc] ;  /* 0x0008cc00010e7983 */ /* 0x000f220000300800 */
[----:B---3--:R-:W-:-:S03]  /*a5de0*/  F2FP.SATFINITE.E4M3.F32.PACK_AB_MERGE_C R0, R31, R33, RZ ;  /* 0x000000211f00723e */ /* 0x008fc600048070ff */
[----:B------:R-:W-:Y:S01]  /*a5df0*/  STL [R1+0xc8], R43 ;  /* 0x0000c82b01007387 */ /* 0x000fe20000100800 */
[----:B------:R-:W-:Y:S01]  /*a5e00*/  VIADD R42, R43, UR35 ;  /* 0x000000232b2a7c36 */ /* 0x000fe20008000000 */
[----:B------:R-:W3:Y:S02]  /*a5e10*/  LDCU UR35, c[0x0][0x3b8] ;  /* 0x00007700ff2377ac */ /* 0x000ee40008000800 */
[----:B------:R0:W-:Y:S01]  /*a5e20*/  STL [R1+0x4ec4], R0 ;  /* 0x004ec40001007387 */ /* 0x0001e20000100800 */
[----:B------:R-:W-:Y:S01]  /*a5e30*/  F2FP.SATFINITE.E4M3.F32.PACK_AB_MERGE_C R2, R29, R30, RZ ;  /* 0x0000001e1d02723e */ /* 0x000fe200048070ff */
[----:B------:R-:W-:Y:S01]  /*a5e40*/  VIADD R41, R42, UR36 ;  /* 0x000000242a297c36 */ /* 0x000fe20008000000 */
[----:B------:R-:W1:Y:S01]  /*a5e50*/  LDCU UR36, c[0x0][0x3b8] ;  /* 0x00007700ff2477ac */ /* 0x000e620008000800 */
[----:B0-----:R-:W-:Y:S02]  /*a5e60*/  F2FP.SATFINITE.E4M3.F32.PACK_AB_MERGE_C R0, R13, R28, RZ ;  /* 0x0000001c0d00723e */ /* 0x001fe400048070ff */
[----:B------:R-:W3:Y:S04]  /*a5e70*/  LDL.LU R28, [R1+0x8e0] ;  /* 0x0008e000011c7983 */ /* 0x000ee80000300800 */
[----:B------:R0:W-:Y:S04]  /*a5e80*/  STL [R1+0x4ebc], R2 ;  /* 0x004ebc0201007387 */ /* 0x0001e80000100800 */
[----:B------:R-:W3:Y:S04]  /*a5e90*/  LDL.LU R13, [R1+0x8e4] ;  /* 0x0008e400010d7983 */ /* 0x000ee80000300800 */
[----:B------:R1:W-:Y:S01]  /*a5ea0*/  STL [R1+0x4eb8], R0 ;  /* 0x004eb80001007387 */ /* 0x0003e20000100800 */
[----:B0-----:R-:W-:-:S03]  /*a5eb0*/  F2FP.SATFINITE.E4M3.F32.PACK_AB_MERGE_C R2, R26, R27, RZ ;  /* 0x0000001b1a02723e */ /* 0x001fc600048070ff */
[----:B------:R-:W-:Y:S04]  /*a5ec0*/  STL [R1+0xc4], R42 ;  /* 0x0000c42a01007387 */ /* 0x000fe80000100800 */
[----:B------:R-:W3:Y:S01]  /*a5ed0*/  LDL.LU R27, [R1+0x8e8] ;  /* 0x0008e800011b7983 */ /* 0x000ee20000300800 */
[----:B-1----:R-:W-:-:S03]  /*a5ee0*/  F2FP.SATFINITE.E4M3.F32.PACK_AB_MERGE_C R0, R12, R25, RZ ;  /* 0x000000190c00723e */ /* 0x002fc600048070ff */
[----:B------:R0:W-:Y:S04]  /*a5ef0*/  STL [R1+0x4eb0], R2 ;  /* 0x004eb00201007387 */ /* 0x0001e80000100800 */
[----:B------:R-:W3:Y:S04]  /*a5f00*/  LDL.LU R26, [R1+0x8ec] ;  /* 0x0008ec00011a7983 */ /* 0x000ee80000300800 */
[----:B------:R1:W-:Y:S01]  /*a5f10*/  STL [R1+0x4eb4], R0 ;  /* 0x004eb40001007387 */ /* 0x0003e20000100800 */
[----:B0-----:R-:W-:-:S03]  /*a5f20*/  F2FP.SATFINITE.E4M3.F32.PACK_AB_MERGE_C R2, R18, R21, RZ ;  /* 0x000000151202723e */ /* 0x001fc600048070ff */
[----:B------:R-:W3:Y:S04]  /*a5f30*/  LDL.LU R25, [R1+0x900] ;  /* 0x0009000001197983 */ /* 0x000ee80000300800 */
[----:B------:R-:W3:Y:S04]  /*a5f40*/  LDL.LU R12, [R1+0x904] ;  /* 0x00090400010c7983 */ /* 0x000ee80000300800 */
[----:B------:R-:W-:Y:S04]  /*a5f50*/  STL [R1+0xc0], R41 ;  /* 0x0000c02901007387 */ /* 0x000fe80000100800 */
[----:B------:R-:W3:Y:S04]  /*a5f60*/  LDL.LU R21, [R1+0x908] ;  /* 0x0009080001157983 */ /* 0x000ee80000300800 */
[----:B------:R2:W-:Y:S04]  /*a5f70*/  STL [R1+0x4ea8], R2 ;  /* 0x004ea80201007387 */ /* 0x0005e80000100800 */
[----:B------:R-:W3:Y:S01]  /*a5f80*/  LDL.LU R18, [R1+0x90c] ;  /* 0x00090c0001127983 */ /* 0x000ee20000300800 */
[----:B------:R-:W-:Y:S01]  /*a5f90*/  VIADD R40, R41, UR37 ;  /* 0x0000002529287c36 */ /* 0x000fe20008000000 */
[----:B------:R-:W0:Y:S01]  /*a5fa0*/  LDCU UR37, c[0x0][0x3b8] ;  /* 0x00007700ff2577ac */ /* 0x000e220008000800 */
[----:B-1----:R-:W-:-:S05]  /*a5fb0*/  F2FP.SATFINITE.E4M3.F32.PACK_AB_MERGE_C R0, R15, R17, RZ ;  /* 0x000000110f00723e */ /* 0x002fca00048070ff */
[----:B------:R4:W-:Y:S04]  /*a5fc0*/  STL [R1+0x4eac], R0 ;  /* 0x004eac0001007387 */ /* 0x0009e80000100800 */
[----:B------:R-:W3:Y:S04]  /*a5fd0*/  LDL.LU R17, [R1+0x920] ;  /* 0x0009200001117983 */ /* 0x000ee80000300800 */
[----:B------:R-:W3:Y:S04]  /*a5fe0*/  LDL.LU R15, [R1+0x924] ;  /* 0x00092400010f7983 */ /* 0x000ee80000300800 */
[----:B------:R-:W-:Y:S04]  /*a5ff0*/  STL [R1+0xbc], R40 ;  /* 0x0000bc2801007387 */ /* 0x000fe80000100800 */
[----:B------:R-:W3:Y:S01]  /*a6000*/  LDL.LU R33, [R1+0x928] ;  /* 0x0009280001217983 */ /* 0x000ee20000300800 */
[----:B--2---:R-:W-:-:S05]  /*a6010*/  F2FP.SATFINITE.E4M3.F32.PACK_AB_MERGE_C R2, R20, R24, RZ ;  /* 0x000000181402723e */ /* 0x004fca00048070ff */
[----:B------:R-:W-:Y:S04]  /*a6020*/  STL [R1+0x4ea0], R2 ;  /* 0x004ea00201007387 */ /* 0x000fe80000100800 */
[----:B------:R-:W2:Y:S01]  /*a6030*/  LDL.LU R31, [R1+0x92c] ;  /* 0x00092c00011f7983 */ /* 0x000ea20000300800 */
[----:B----4-:R-:W-:-:S05]  /*a6040*/  F2FP.SATFINITE.E4M3.F32.PACK_AB_MERGE_C R0, R14, R16, RZ ;  /* 0x000000100e00723e */ /* 0x010fca00048070ff */
[----:B------:R3:W-:Y:S04]  /*a6050*/  STL [R1+0x4ea4], R0 ;  /* 0x004ea40001007387 */ /* 0x0007e80000100800 */
[----:B------:R-:W4:Y:S04]  /*a6060*/  LDL.LU R24, [R1+0x940] ;  /* 0x0009400001187983 */ /* 0x000f280000300800 */
[----:B------:R-:W4:Y:S04]  /*a6070*/  LDL.LU R20, [R1+0x944] ;  /* 0x0009440001147983 */ /* 0x000f280000300800 */
[----:B------:R-:W4:Y:S04]  /*a6080*/  LDL.LU R16, [R1+0x948] ;  /* 0x0009480001107983 */ /* 0x000f280000300800 */
[----:B------:R-:W4:Y:S01]  /*a6090*/  LDL.LU R14, [R1+0x94c] ;  /* 0x00094c00010e7983 */ /* 0x000f220000300800 */
[----:B------:R-:W-:Y:S01]  /*a60a0*/  VIADD R39, R40, UR38 ;  /* 0x0000002628277c36 */ /* 0x000fe20008000000 */
[----:B------:R-:W1:Y:S04]  /*a60b0*/  LDCU UR38, c[0x0][0x3b8] ;  /* 0x00007700ff2677ac */ /* 0x000e680008000800 */
[----:B------:R-:W-:Y:S01]  /*a60c0*/  STL [R1+0xb8], R39 ;  /* 0x0000b82701007387 */ /* 0x000fe20000100800 */
[----:B------:R-:W-:Y:S01]  /*a60d0*/  VIADD R38, R39, UR39 ;  /* 0x0000002727267c36 */ /* 0x000fe20008000000 */
[----:B------:R-:W0:Y:S02]  /*a60e0*/  LDCU UR39, c[0x0][0x3b8] ;  /* 0x00007700ff2777ac */ /* 0x000e240008000800 */
[----:B------:R-:W4:Y:S04]  /*a60f0*/  LDL.LU R30, [R1+0x960] ;  /* 0x00096000011e7983 */ /* 0x000f280000300800 */
[----:B------:R-:W4:Y:S01]  /*a6100*/  LDL.LU R29, [R1+0x964] ;  /* 0x00096400011d7983 */ /* 0x000f220000300800 */
[----:B---3--:R-:W-:-:S05]  /*a6110*/  F2FP.SATFINITE.E4M3.F32.PACK_AB_MERGE_C R0, R13, R28, RZ ;  /* 0x0000001c0d00723e */ /* 0x008fca00048070ff */
[----:B------:R3:W-:Y:S04]  /*a6120*/  STL [R1+0x4e98], R0 ;  /* 0x004e980001007387 */ /* 0x0007e80000100800 */
[----:B------:R-:W4:Y:S04]  /*a6130*/  LDL.LU R28, [R1+0x968] ;  /* 0x00096800011c7983 */ /* 0x000f280000300800 */
[----:B------:R-:W4:Y:S01]  /*a6140*/  LDL.LU R13, [R1+0x96c] ;  /* 0x00096c00010d7983 */ /* 0x000f220000300800 */
[----:B---3--:R-:W-:-:S03]  /*a6150*/  F2FP.SATFINITE.E4M3.F32.PACK_AB_MERGE_C R0, R26, R27, RZ ;  /* 0x0000001b1a00723e */ /* 0x008fc600048070ff */
[----:B------:R-:W-:Y:S04]  /*a6160*/  STL [R1+0xb4], R38 ;  /* 0x0000b42601007387 */ /* 0x000fe80000100800 */
[----:B------:R3:W-:Y:S01]  /*a6170*/  STL [R1+0x4e9c], R0 ;  /* 0x004e9c0001007387 */ /* 0x0007e20000100800 */
[----:B------:R-:W-:Y:S01]  /*a6180*/  VIADD R37, R38, UR40 ;  /* 0x0000002826257c36 */ /* 0x000fe20008000000 */
[----:B------:R-:W0:Y:S02]  /*a6190*/  LDCU UR40, c[0x0][0x3b8] ;  /* 0x00007700ff2877ac */ /* 0x000e240008000800 */
[----:B------:R-:W4:Y:S04]  /*a61a0*/  LDL.LU R27, [R1+0x980] ;  /* 0x00098000011b7983 */ /* 0x000f280000300800 */
[----:B------:R-:W4:Y:S01]  /*a61b0*/  LDL.LU R26, [R1+0x984] ;  /* 0x00098400011a7983 */ /* 0x000f220000300800 */
[----:B---3--:R-:W-:-:S05]  /*a61c0*/  F2FP.SATFINITE.E4M3.F32.PACK_AB_MERGE_C R0, R12, R25, RZ ;  /* 0x000000190c00723e */ /* 0x008fca00048070ff */
[----:B------:R3:W-:Y:S04]  /*a61d0*/  STL [R1+0x4e90], R0 ;  /* 0x004e900001007387 */ /* 0x0007e80000100800 */
[----:B------:R-:W4:Y:S01]  /*a61e0*/  LDL.LU R25, [R1+0x988] ;  /* 0x0009880001197983 */ /* 0x000f220000300800 */
[----:B------:R-:W-:-:S03]  /*a61f0*/  F2FP.SATFINITE.E4M3.F32.PACK_AB_MERGE_C R2, R18, R21, RZ ;  /* 0x000000151202723e */ /* 0x000fc600048070ff */
[----:B------:R-:W4:Y:S01]  /*a6200*/  LDL.LU R12, [R1+0x98c] ;  /* 0x00098c00010c7983 */ /* 0x000f220000300800 */
[----:B---3--:R-:W-:Y:S01]  /*a6210*/  VIADD R0, R37, UR41 ;  /* 0x0000002925007c36 */ /* 0x008fe20008000000 */
[----:B------:R-:W3:Y:S02]  /*a6220*/  LDCU UR41, c[0x0][0x3b8] ;  /* 0x00007700ff2977ac */ /* 0x000ee40008000800 */
[----:B------:R-:W-:Y:S04]  /*a6230*/  STL [R1+0xb0], R37 ;  /* 0x0000b02501007387 */ /* 0x000fe80000100800 */
[----:B------:R-:W-:Y:S04]  /*a6240*/  STL [R1+0x4e94], R2 ;  /* 0x004e940201007387 */ /* 0x000fe80000100800 */
[----:B------:R-:W3:Y:S04]  /*a6250*/  LDL.LU R21, [R1+0x9a0] ;  /* 0x0009a00001157983 */ /* 0x000ee80000300800 */
[----:B------:R0:W-:Y:S02]  /*a6260*/  STL [R1+0xac], R0 ;  /* 0x0000ac0001007387 */ /* 0x0001e40000100800 */
[----:B0-----:R-:W-:Y:S01]  /*a6270*/  VIADD R0, R0, UR42 ;  /* 0x0000002a00007c36 */ /* 0x001fe20008000000 */
[----:B------:R-:W0:Y:S01]  /*a6280*/  LDCU UR42, c[0x0][0x3b8] ;  /* 0x00007700ff2a77ac */ /* 0x000e220008000800 */
[----:B------:R-:W-:-:S05]  /*a6290*/  F2FP.SATFINITE.E4M3.F32.PACK_AB_MERGE_C R2, R15, R17, RZ ;  /* 0x000000110f02723e */ /* 0x000fca00048070ff */
[----:B------:R2:W-:Y:S04]  /*a62a0*/  STL [R1+0x4e88], R2 ;  /* 0x004e880201007387 */ /* 0x0005e80000100800 */
[----:B------:R-:W3:Y:S04]  /*a62b0*/  LDL.LU R18, [R1+0x9a4] ;  /* 0x0009a40001127983 */ /* 0x000ee80000300800 */
[----:B------:R-:W3:Y:S04]  /*a62c0*/  LDL.LU R17, [R1+0x9a8] ;  /* 0x0009a80001117983 */ /* 0x000ee80000300800 */
[----:B------:R-:W3:Y:S01]  /*a62d0*/  LDL.LU R15, [R1+0x9ac] ;  /* 0x0009ac00010f7983 */ /* 0x000ee20000300800 */
[----:B--2---:R-:W-:-:S05]  /*a62e0*/  F2FP.SATFINITE.E4M3.F32.PACK_AB_MERGE_C R2, R31, R33, RZ ;  /* 0x000000211f02723e */ /* 0x004fca00048070ff */
[----:B------:R2:W-:Y:S04]  /*a62f0*/  STL [R1+0x4e8c], R2 ;  /* 0x004e8c0201007387 */ /* 0x0005e80000100800 */
[----:B------:R-:W-:Y:S01]  /*a6300*/  STL [R1+0xa8], R0 ;  /* 0x0000a80001007387 */ /* 0x000fe20000100800 */
[----:B----4-:R-:W-:-:S05]  /*a6310*/  F2FP.SATFINITE.E4M3.F32.PACK_AB_MERGE_C R3, R20, R24, RZ ;  /* 0x000000181403723e */ /* 0x010fca00048070ff */
[----:B------:R-:W-:Y:S01]  /*a6320*/  STL [R1+0x4e80], R3 ;  /* 0x004e800301007387 */ /* 0x000fe20000100800 */
[----:B--2---:R-:W-:-:S03]  /*a6330*/  F2FP.SATFINITE.E4M3.F32.PACK_AB_MERGE_C R2, R14, R16, RZ ;  /* 0x000000100e02723e */ /* 0x004fc600048070ff */
[----:B------:R-:W2:Y:S04]  /*a6340*/  LDL.LU R24, [R1+0x9c0] ;  /* 0x0009c00001187983 */ /* 0x000ea80000300800 */
[----:B------:R4:W-:Y:S04]  /*a6350*/  STL [R1+0x4e84], R2 ;  /* 0x004e840201007387 */ /* 0x0009e80000100800 */
[----:B------:R-:W2:Y:S04]  /*a6360*/  LDL.LU R20, [R1+0x9c4] ;  /* 0x0009c40001147983 */ /* 0x000ea80000300800 */
[----:B------:R-:W2:Y:S04]  /*a6370*/  LDL.LU R16, [R1+0x9c8] ;  /* 0x0009c80001107983 */ /* 0x000ea80000300800 */
[----:B------:R-:W2:Y:S01]  /*a6380*/  LDL.LU R14, [R1+0x9cc] ;  /* 0x0009cc00010e7983 */ /* 0x000ea20000300800 */
[----:B----4-:R-:W-:Y:S01]  /*a6390*/  F2FP.SATFINITE.E4M3.F32.PACK_AB_MERGE_C R2, R29, R30, RZ ;  /* 0x0000001e1d02723e */ /* 0x010fe200048070ff */
[----:B------:R-:W-:Y:S01]  /*a63a0*/  VIADD R8, R0, UR43 ;  /* 0x0000002b00087c36 */ /* 0x000fe20008000000 */
[----:B------:R-:W4:Y:S01]  /*a63b0*/  LDCU UR43, c[0x0][0x3b8] ;  /* 0x00007700ff2b77ac */ /* 0x000f220008000800 */
[----:B------:R-:W2:Y:S04]  /*a63c0*/  LDL.LU R30, [R1+0x9e0] ;  /* 0x0009e000011e7983 */ /* 0x000ea80000300800 */
[----:B------:R0:W-:Y:S01]  /*a63d0*/  STL [R1+0x4e78], R2 ;  /* 0x004e780201007387 */ /* 0x0001e20000100800 */
[----:B------:R-:W-:-:S03]  /*a63e0*/  F2FP.SATFINITE.E4M3.F32.PACK_AB_MERGE_C R0, R13, R28, RZ ;  /* 0x0000001c0d00723e */ /* 0x000fc600048070ff */
[----:B------:R-:W2:Y:S04]  /*a63f0*/  LDL.LU R29, [R1+0x9e4] ;  /* 0x0009e400011d7983 */ /* 0x000ea80000300800 */
[----:B------:R0:W-:Y:S04]  /*a6400*/  STL [R1+0x4e7c], R0 ;  /* 0x004e7c0001007387 */ /* 0x0001e80000100800 */
[----:B------:R-:W4:Y:S04]  /*a6410*/  LDL.LU R28, [R1+0x9e8] ;  /* 0x0009e800011c7983 */ /* 0x000f280000300800 */
[----:B------:R-:W4:Y:S01]  /*a6420*/  LDL.LU R13, [R1+0x9ec] ;  /* 0x0009ec00010d7983 */ /* 0x000f220000300800 */
[----:B------:R-:W-:Y:S01]  /*a6430*/  VIADD R36, R8, UR44 ;  /* 0x0000002c08247c36 */ /* 0x000fe20008000000 */
[----:B------:R-:W1:Y:S02]  /*a6440*/  LDCU UR44, c[0x0][0x3b8] ;  /* 0x00007700ff2c77ac */ /* 0x000e640008000800 */
[----:B------:R-:W-:Y:S01]  /*a6450*/  STL [R1+0xa4], R8 ;  /* 0x0000a40801007387 */ /* 0x000fe20000100800 */
[----:B0-----:R-:W-:-:S03]  /*a6460*/  F2FP.SATFINITE.E4M3.F32.PACK_AB_MERGE_C R2, R26, R27, RZ ;  /* 0x0000001b1a02723e */ /* 0x001fc600048070ff */
[----:B------:R-:W4:Y:S04]  /*a6470*/  LDL.LU R27, [R1+0xa00] ;  /* 0x000a0000011b7983 */ /* 0x000f280000300800 */
[----:B------:R3:W-:Y:S04]  /*a6480*/  STL [R1+0x4e70], R2 ;  /* 0x004e700201007387 */ /* 0x0007e80000100800 */
[----:B------:R-:W4:Y:S01]  /*a6490*/  LDL.LU R26, [R1+0xa04] ;  /* 0x000a0400011a7983 */ /* 0x000f220000300800 */
[----:B------:R-:W-:-:S05]  /*a64a0*/  F2FP.SATFINITE.E4M3.F32.PACK_AB_MERGE_C R0, R12, R25, RZ ;  /* 0x000000190c00723e */ /* 0x000fca00048070ff */
[----:B------:R0:W-:Y:S04]  /*a64b0*/  STL [R1+0x4e74], R0 ;  /* 0x004e740001007387 */ /* 0x0001e80000100800 */
[----:B------:R-:W4:Y:S04]  /*a64c0*/  LDL.LU R25, [R1+0xa08] ;  /* 0x000a080001197983 */ /* 0x000f280000300800 */
[----:B------:R-:W4:Y:S04]  /*a64d0*/  LDL.LU R12, [R1+0xa0c] ;  /* 0x000a0c00010c7983 */ /* 0x000f280000300800 */
[----:B------:R-:W-:Y:S01]  /*a64e0*/  STL [R1+0xa0], R36 ;  /* 0x0000a02401007387 */ /* 0x000fe20000100800 */
[----:B------:R-:W-:Y:S01]  /*a64f0*/  VIADD R35, R36, UR45 ;  /* 0x0000002d24237c36 */ /* 0x000fe20008000000 */
[----:B--2---:R-:W-:-:S02]  /*a6500*/  F2FP.SATFINITE.E4M3.F32.PACK_AB_MERGE_C R3, R29, R30, RZ ;  /* 0x0000001e1d03723e */ /* 0x004fc400048070ff */
[----:B---3--:R-:W-:Y:S01]  /*a6510*/  F2FP.SATFINITE.E4M3.F32.PACK_AB_MERGE_C R2, R18, R21, RZ ;  /* 0x000000151202723e */ /* 0x008fe200048070ff */
[----:B------:R-:W2:Y:S01]  /*a6520*/  LDCU UR45, c[0x0][0x3b8] ;  /* 0x00007700ff2d77ac */ /* 0x000ea20008000800 */
[----:B0-----:R-:W-:Y:S01]  /*a6530*/  F2FP.SATFINITE.E4M3.F32.PACK_AB_MERGE_C R0, R15, R17, RZ ;  /* 0x000000110f00723e */ /* 0x001fe200048070ff */
[----:B------:R-:W3:Y:S04]  /*a6540*/  LDL.LU R21, [R1+0xa30] ;  /* 0x000a300001157983 */ /* 0x000ee80000300800 */
[----:B------:R0:W-:Y:S04]  /*a6550*/  STL [R1+0x4c88], R2 ;  /* 0x004c880201007387 */ /* 0x0001e80000100800 */
[----:B------:R-:W3:Y:S04]  /*a6560*/  LDL.LU R18, [R1+0xa34] ;  /* 0x000a340001127983 */ /* 0x000ee80000300800 */
[----:B------:R1:W-:Y:S04]  /*a6570*/  STL [R1+0x4cd4], R0 ;  /* 0x004cd40001007387 */ /* 0x0003e80000100800 */
[----:B------:R-:W2:Y:S04]  /*a6580*/  LDL.LU R17, [R1+0xa38] ;  /* 0x000a380001117983 */ /* 0x000ea80000300800 */
[----:B------:R-:W2:Y:S01]  /*a6590*/  LDL.LU R15, [R1+0xa3c] ;  /* 0x000a3c00010f7983 */ /* 0x000ea20000300800 */
[----:B0-----:R-:W-:-:S02]  /*a65a0*/  F2FP.SATFINITE.E4M3.F32.PACK_AB_MERGE_C R2, R20, R24, RZ ;  /* 0x000000181402723e */ /* 0x001fc400048070ff */
[----:B-1----:R-:W-:Y:S01]  /*a65b0*/  F2FP.SATFINITE.E4M3.F32.PACK_AB_MERGE_C R0, R14, R16, RZ ;  /* 0x000000100e00723e */ /* 0x002fe200048070ff */
[----:B------:R-:W-:Y:S04]  /*a65c0*/  STL [R1+0x9c], R35 ;  /* 0x00009c2301007387 */ /* 0x000fe80000100800 */
[----:B------:R-:W2:Y:S04]  /*a65d0*/  LDL.LU R24, [R1+0xa20] ;  /* 0x000a200001187983 */ /* 0x000ea80000300800 */
[----:B------:R4:W-:Y:S04]  /*a65e0*/  STL [R1+0x4c80], R2 ;  /* 0x004c800201007387 */ /* 0x0009e80000100800 */
[----:B------:R-:W2:Y:S04]  /*a65f0*/  LDL.LU R20, [R1+0xa24] ;  /* 0x000a240001147983 */ /* 0x000ea80000300800 */
[----:B------:R0:W-:Y:S04]  /*a6600*/  STL [R1+0x4c84], R0 ;  /* 0x004c840001007387 */ /* 0x0001e80000100800 */
[----:B------:R-:W2:Y:S04]  /*a6610*/  LDL.LU R16, [R1+0xa28] ;  /* 0x000a280001107983 */ /* 0x000ea80000300800 */
[----:B------:R-:W2:Y:S01]  /*a6620*/  LDL.LU R14, [R1+0xa2c] ;  /* 0x000a2c00010e7983 */ /* 0x000ea20000300800 */
[----:B------:R-:W-:Y:S01]  /*a6630*/  VIADD R34, R35, UR46 ;  /* 0x0000002e23227c36 */ /* 0x000fe20008000000 */
[----:B----4-:R-:W-:Y:S01]  /*a6640*/  F2FP.SATFINITE.E4M3.F32.PACK_AB_MERGE_C R2, R13, R28, RZ ;  /* 0x0000001c0d02723e */ /* 0x010fe200048070ff */
[----:B------:R-:W1:Y:S02]  /*a6650*/  LDCU UR46, c[0x0][0x3b8] ;  /* 0x00007700ff2e77ac */ /* 0x000e640008000800 */
[----:B0-----:R-:W-:Y:S01]  /*a6660*/  VIADD R0, R34, UR47 ;  /* 0x0000002f22007c36 */ /* 0x001fe20008000000 */
[----:B------:R-:W-:Y:S01]  /*a6670*/  STL [R1+0x98], R34 ;  /* 0x0000982201007387 */ /* 0x000fe20000100800 */
[----:B------:R-:W-:Y:S01]  /*a6680*/  SHF.R.S32.HI R8, RZ, 0x1f, R8 ;  /* 0x0000001fff087819 */ /* 0x000fe20000011408 */
[----:B------:R-:W0:Y:S02]  /*a6690*/  LDCU UR47, c[0x0][0x3b8] ;  /* 0x00007700ff2f77ac */ /* 0x000e240008000800 */
[----:B------:R-:W-:Y:S04]  /*a66a0*/  STL [R1+0x94], R0 ;  /* 0x0000940001007387 */ /* 0x000fe80000100800 */
[----:B------:R-:W-:Y:S04]  /*a66b0*/  STL [R1+0x4c78], R3 ;  /* 0x004c780301007387 */ /* 0x000fe80000100800 */
[----:B------:R-:W4:Y:S04]  /*a66c0*/  LDL.LU R5, [R1+0xa50] ;  /* 0x000a500001057983 */ /* 0x000f280000300800 */
[----:B------:R0:W-:Y:S04]  /*a66d0*/  STL [R1+0x4c7c], R2 ;  /* 0x004c7c0201007387 */ /* 0x0001e80000100800 */
[----:B------:R-:W4:Y:S04]  /*a66e0*/  LDL.LU R4, [R1+0xa54] ;  /* 0x000a540001047983 */ /* 0x000f280000300800 */
[----:B------:R-:W4:Y:S04]  /*a66f0*/  LDL.LU R28, [R1+0xa58] ;  /* 0x000a5800011c7983 */ /* 0x000f280000300800 */
[----:B------:R-:W4:Y:S01]  /*a6700*/  LDL.LU R13, [R1+0xa5c] ;  /* 0x000a5c00010d7983 */ /* 0x000f220000300800 */
[----:B0-----:R-:W-:Y:S01]  /*a6710*/  F2FP.SATFINITE.E4M3.F32.PACK_AB_MERGE_C R2, R26, R27, RZ ;  /* 0x0000001b1a02723e */ /* 0x001fe200048070ff */
[----:B------:R-:W-:Y:S01]  /*a6720*/  VIADD R33, R0, UR48 ;  /* 0x0000003000217c36 */ /* 0x000fe20008000000 */
[----:B------:R-:W-:Y:S01]  /*a6730*/  F2FP.SATFINITE.E4M3.F32.PACK_AB_MERGE_C R0, R12, R25, RZ ;  /* 0x000000190c00723e */ /* 0x000fe200048070ff */
[----:B------:R-:W4:Y:S01]  /*a6740*/  LDL.LU R27, [R1+0xa70] ;  /* 0x000a7000011b7983 */ /* 0x000f220000300800 */
[----:B------:R-:W0:Y:S03]  /*a6750*/  LDCU UR48, c[0x0][0x3b8] ;  /* 0x00007700ff3077ac */ /* 0x000e260008000800 */
[----:B------:R3:W-:Y:S04]  /*a6760*/  STL [R1+0x4c70], R2 ;  /* 0x004c700201007387 */ /* 0x0007e80000100800 */
[----:B------:R-:W4:Y:S04]  /*a6770*/  LDL.LU R26, [R1+0xa74] ;  /* 0x000a7400011a7983 */ /* 0x000f280000300800 */
[----:B------:R2:W-:Y:S04]  /*a6780*/  STL [R1+0x4c74], R0 ;  /* 0x004c740001007387 */ /* 0x0005e80000100800 */
[----:B------:R-:W4:Y:S04]  /*a6790*/  LDL.LU R25, [R1+0xa78] ;  /* 0x000a780001197983 */ /* 0x000f280000300800 */
[----:B------:R-:W4:Y:S04]  /*a67a0*/  LDL.LU R12, [R1+0xa7c] ;  /* 0x000a7c00010c7983 */ /* 0x000f280000300800 */
[----:B------:R-:W-:Y:S01]  /*a67b0*/  STL [R1+0x90], R33 ;  /* 0x0000902101007387 */ /* 0x000fe20000100800 */
[----:B------:R-:W-:Y:S01]  /*a67c0*/  VIADD R31, R33, UR49 ;  /* 0x00000031211f7c36 */ /* 0x000fe20008000000 */
[----:B------:R-:W0:Y:S01]  /*a67d0*/  LDCU UR49, c[0x0][0x3b8] ;  /* 0x00007700ff3177ac */ /* 0x000e220008000800 */
[----:B---3--:R-:W-:-:S02]  /*a67e0*/  F2FP.SATFINITE.E4M3.F32.PACK_AB_MERGE_C R2, R18, R21, RZ ;  /* 0x000000151202723e */ /* 0x008fc400048070ff */
[----:B------:R-:W3:Y:S04]  /*a67f0*/  LDL.LU R21, [R1+0xa90] ;  /* 0x000a900001157983 */ /* 0x000ee80000300800 */
[----:B------:R0:W-:Y:S04]  /*a6800*/  STL [R1+0x4c68], R2 ;  /* 0x004c680201007387 */ /* 0x0001e80000100800 */
[----:B------:R-:W3:Y:S01]  /*a6810*/  LDL.LU R18, [R1+0xa94] ;  /* 0x000a940001127983 */ /* 0x000ee20000300800 */
[----:B--2---:R-:W-:-:S05]  /*a6820*/  F2FP.SATFINITE.E4M3.F32.PACK_AB_MERGE_C R0, R15, R17, RZ ;  /* 0x000000110f00723e */ /* 0x004fca00048070ff */
[----:B------:R2:W-:Y:S04]  /*a6830*/  STL [R1+0x4c6c], R0 ;  /* 0x004c6c0001007387 */ /* 0x0005e80000100800 */
[----:B------:R-:W3:Y:S04]  /*a6840*/  LDL.LU R17, [R1+0xa98] ;  /* 0x000a980001117983 */ /* 0x000ee80000300800 */
[----:B------:R-:W3:Y:S01]  /*a6850*/  LDL.LU R15, [R1+0xa9c] ;  /* 0x000a9c00010f7983 */ /* 0x000ee20000300800 */
[----:B0-----:R-:W-:-:S03]  /*a6860*/  F2FP.SATFINITE.E4M3.F32.PACK_AB_MERGE_C R2, R20, R24, RZ ;  /* 0x000000181402723e */ /* 0x001fc600048070ff */
[----:B------:R-:W-:Y:S04]  /*a6870*/  STL [R1+0x8c], R31 ;  /* 0x00008c1f01007387 */ /* 0x000fe80000100800 */
[----:B------:R-:W3:Y:S04]  /*a6880*/  LDL.LU R24, [R1+0xac0] ;  /* 0x000ac00001187983 */ /* 0x000ee80000300800 */
[----:B------:R4:W-:Y:S01]  /*a6890*/  STL [R1+0x4c60], R2 ;  /* 0x004c600201007387 */ /* 0x0009e20000100800 */
[----:B--2---:R-:W-:-:S03]  /*a68a0*/  F2FP.SATFINITE.E4M3.F32.PACK_AB_MERGE_C R0, R14, R16, RZ ;  /* 0x000000100e00723e */ /* 0x004fc600048070ff */
[----:B------:R-:W2:Y:S04]  /*a68b0*/  LDL.LU R20, [R1+0xac4] ;  /* 0x000ac40001147983 */ /* 0x000ea80000300800 */
[----:B------:R0:W-:Y:S04]  /*a68c0*/  STL [R1+0x4c64], R0 ;  /* 0x004c640001007387 */ /* 0x0001e80000100800 */
[----:B------:R-:W2:Y:S04]  /*a68d0*/  LDL.LU R16, [R1+0xac8] ;  /* 0x000ac80001107983 */ /* 0x000ea80000300800 */
[----:B------:R-:W2:Y:S01]  /*a68e0*/  LDL.LU R14, [R1+0xacc] ;  /* 0x000acc00010e7983 */ /* 0x000ea20000300800 */
[----:B------:R-:W-:Y:S01]  /*a68f0*/  VIADD R30, R31, UR50 ;  /* 0x000000321f1e7c36 */ /* 0x000fe20008000000 */
[----:B------:R-:W1:Y:S04]  /*a6900*/  LDCU UR50, c[0x0][0x3b8] ;  /* 0x00007700ff3277ac */ /* 0x000e680008000800 */
[----:B------:R-:W-:Y:S04]  /*a6910*/  STL [R1+0x88], R30 ;  /* 0x0000881e01007387 */ /* 0x000fe80000100800 */
[----:B------:R-:W2:Y:S01]  /*a6920*/  LDL.LU R3, [R1+0xab0] ;  /* 0x000ab00001037983 */ /* 0x000ea20000300800 */
[----:B----4-:R-:W-:-:S05]  /*a6930*/  F2FP.SATFINITE.E4M3.F32.PACK_AB_MERGE_C R2, R4, R5, RZ ;  /* 0x000000050402723e */ /* 0x010fca00048070ff */
[----:B------:R4:W-:Y:S01]  /*a6940*/  STL [R1+0x4c58], R2 ;  /* 0x004c580201007387 */ /* 0x0009e20000100800 */
[----:B0-----:R-:W-:-:S03]  /*a6950*/  F2FP.SATFINITE.E4M3.F32.PACK_AB_MERGE_C R0, R13, R28, RZ ;  /* 0x0000001c0d00723e */ /* 0x001fc600048070ff */
[----:B----4-:R-:W4:Y:S04]  /*a6960*/  LDL.LU R2, [R1+0xab4] ;  /* 0x000ab40001027983 */ /* 0x010f280000300800 */
[----:B------:R0:W-:Y:S04]  /*a6970*/  STL [R1+0x4c5c], R0 ;  /* 0x004c5c0001007387 */ /* 0x0001e80000100800 */
[----:B------:R-:W4:Y:S04]  /*a6980*/  LDL.LU R7, [R1+0xab8] ;  /* 0x000ab80001077983 */ /* 0x000f280000300800 */
[----:B------:R-:W4:Y:S01]  /*a6990*/  LDL.LU R5, [R1+0xabc] ;  /* 0x000abc0001057983 */ /* 0x000f220000300800 */
[----:B------:R-:W-:Y:S01]  /*a69a0*/  VIADD R29, R30, UR51 ;  /* 0x000000331e1d7c36 */ /* 0x000fe20008000000 */
[----:B------:R-:W-:Y:S01]  /*a69b0*/  F2FP.SATFINITE.E4M3.F32.PACK_AB_MERGE_C R6, R26, R27, RZ ;  /* 0x0000001b1a06723e */ /* 0x000fe200048070ff */
[----:B------:R-:W1:Y:S01]  /*a69c0*/  LDCU UR51, c[0x0][0x3b8] ;  /* 0x00007700ff3377ac */ /* 0x000e620008000800 */
[----:B------:R-:W4:Y:S04]  /*a69d0*/  LDL.LU R4, [R1+0xbd0] ;  /* 0x000bd00001047983 */ /* 0x000f280000300800 */
[----:B------:R-:W4:Y:S01]  /*a69e0*/  LDL.LU R13, [R1+0xbd4] ;  /* 0x000bd400010d7983 */ /* 0x000f220000300800 */
[----:B0-----:R-:W-:Y:S01]  /*a69f0*/  F2FP.SATFINITE.E4M3.F32.PACK_AB_MERGE_C R0, R12, R25, RZ ;  /* 0x000000190c00723e */ /* 0x001fe200048070ff */
[----:B------:R-:W-:Y:S01]  /*a6a00*/  VIADD R28, R29, UR52 ;  /* 0x000000341d1c7c36 */ /* 0x000fe20008000000 */
[----:B------:R-:W0:Y:S01]  /*a6a10*/  LDCU UR52, c[0x0][0x3b8] ;  /* 0x00007700ff3477ac */ /* 0x000e220008000800 */
[----:B------:R-:W-:Y:S04]  /*a6a20*/  STL [R1+0x84], R29 ;  /* 0x0000841d01007387 */ /* 0x000fe80000100800 */
[----:B------:R-:W4:Y:S04]  /*a6a30*/  LDL.LU R25, [R1+0xbd8] ;  /* 0x000bd80001197983 */ /* 0x000f280000300800 */
[----:B------:R3:W-:Y:S04]  /*a6a40*/  STL [R1+0x4c50], R6 ;  /* 0x004c500601007387 */ /* 0x0007e80000100800 */
[----:B------:R-:W4:Y:S04]  /*a6a50*/  LDL.LU R12, [R1+0xbdc] ;  /* 0x000bdc00010c7983 */ /* 0x000f280000300800 */
[----:B------:R0:W-:Y:S04]  /*a6a60*/  STL [R1+0x4c54], R0 ;  /* 0x004c540001007387 */ /* 0x0001e80000100800 */
[----:B------:R-:W-:Y:S01]  /*a6a70*/  STL [R1+0x80], R28 ;  /* 0x0000801c01007387 */ /* 0x000fe20000100800 */
[----:B------:R-:W-:Y:S01]  /*a6a80*/  VIADD R27, R28, UR53 ;  /* 0x000000351c1b7c36 */ /* 0x000fe20008000000 */
[----:B------:R-:W0:Y:S01]  /*a6a90*/  LDCU UR53, c[0x0][0x3b8] ;  /* 0x00007700ff3577ac */ /* 0x000e220008000800 */
[----:B---3--:R-:W-:-:S02]  /*a6aa0*/  F2FP.SATFINITE.E4M3.F32.PACK_AB_MERGE_C R6, R18, R21, RZ ;  /* 0x000000151206723e */ /* 0x008fc400048070ff */
[----:B------:R-:W3:Y:S04]  /*a6ab0*/  LDL.LU R21, [R1+0xbc0] ;  /* 0x000bc00001157983 */ /* 0x000ee80000300800 */
[----:B------:R2:W-:Y:S04]  /*a6ac0*/  STL [R1+0x4c48], R6 ;  /* 0x004c480601007387 */ /* 0x0005e80000100800 */
[----:B------:R-:W3:Y:S01]  /*a6ad0*/  LDL.LU R18, [R1+0xbc4] ;  /* 0x000bc40001127983 */ /* 0x000ee20000300800 */
[----:B0-----:R-:W-:-:S05]  /*a6ae0*/  F2FP.SATFINITE.E4M3.F32.PACK_AB_MERGE_C R0, R15, R17, RZ ;  /* 0x000000110f00723e */ /* 0x001fca00048070ff */
[----:B------:R0:W-:Y:S04]  /*a6af0*/  STL [R1+0x4c4c], R0 ;  /* 0x004c4c0001007387 */ /* 0x0001e80000100800 */
[----:B------:R-:W3:Y:S04]  /*a6b00*/  LDL.LU R17, [R1+0xbc8] ;  /* 0x000bc80001117983 */ /* 0x000ee80000300800 */
[----:B------:R-:W3:Y:S01]  /*a6b10*/  LDL.LU R15, [R1+0xbcc] ;  /* 0x000bcc00010f7983 */ /* 0x000ee20000300800 */
[----:B--2---:R-:W-:-:S03]  /*a6b20*/  F2FP.SATFINITE.E4M3.F32.PACK_AB_MERGE_C R6, R20, R24, RZ ;  /* 0x000000181406723e */ /* 0x004fc600048070ff */
[----:B------:R-:W-:Y:S04]  /*a6b30*/  STL [R1+0x7c], R27 ;  /* 0x00007c1b01007387 */ /* 0x000fe80000100800 */
[----:B------:R-:W2:Y:S04]  /*a6b40*/  LDL.LU R24, [R1+0xbb0] ;  /* 0x000bb00001187983 */ /* 0x000ea80000300800 */
[----:B------:R-:W-:Y:S01]  /*a6b50*/  STL [R1+0x4c40], R6 ;  /* 0x004c400601007387 */ /* 0x000fe20000100800 */
[----:B0-----:R-:W-:-:S03]  /*a6b60*/  F2FP.SATFINITE.E4M3.F32.PACK_AB_MERGE_C R0, R14, R16, RZ ;  /* 0x000000100e00723e */ /* 0x001fc600048070ff */
[----:B------:R-:W2:Y:S04]  /*a6b70*/  LDL.LU R20, [R1+0xbb4] ;  /* 0x000bb40001147983 */ /* 0x000ea80000300800 */
[----:B------:R0:W-:Y:S04]  /*a6b80*/  STL [R1+0x4c44], R0 ;  /* 0x004c440001007387 */ /* 0x0001e80000100800 */
[----:B------:R-:W2:Y:S04]  /*a6b90*/  LDL.LU R16, [R1+0xbb8] ;  /* 0x000bb80001107983 */ /* 0x000ea80000300800 */
[----:B------:R-:W2:Y:S01]  /*a6ba0*/  LDL.LU R14, [R1+0xbbc] ;  /* 0x000bbc00010e7983 */ /* 0x000ea20000300800 */
[----:B------:R-:W-:Y:S01]  /*a6bb0*/  VIADD R26, R27, UR54 ;  /* 0x000000361b1a7c36 */ /* 0x000fe20008000000 */
[----:B------:R-:W1:Y:S03]  /*a6bc0*/  LDCU UR54, c[0x0][0x3b8] ;  /* 0x00007700ff3677ac */ /* 0x000e660008000800 */
[----:B0-----:R-:W-:Y:S01]  /*a6bd0*/  VIADD R0, R26, UR55 ;  /* 0x000000371a007c36 */ /* 0x001fe20008000000 */
[----:B------:R-:W-:Y:S01]  /*a6be0*/  STL [R1+0x78], R26 ;  /* 0x0000781a01007387 */ /* 0x000fe20000100800 */
[----:B------:R-:W0:Y:S03]  /*a6bf0*/  LDCU UR55, c[0x0][0x3b8] ;  /* 0x00007700ff3777ac */ /* 0x000e260008000800 */
[----:B------:R1:W-:Y:S01]  /*a6c00*/  STL [R1+0x74], R0 ;  /* 0x0000740001007387 */ /* 0x0003e20000100800 */
[----:B----4-:R-:W-:-:S05]  /*a6c10*/  F2FP.SATFINITE.E4M3.F32.PACK_AB_MERGE_C R3, R2, R3, RZ ;  /* 0x000000030203723e */ /* 0x010fca00048070ff */
[----:B------:R-:W-:Y:S01]  /*a6c20*/  STL [R1+0x4c38], R3 ;  /* 0x004c380301007387 */ /* 0x000fe20000100800 */
[----:B-1----:R-:W-:Y:S01]  /*a6c30*/  VIADD R0, R0, UR56 ;  /* 0x0000003800007c36 */ /* 0x002fe20008000000 */
[----:B------:R-:W1:Y:S01]  /*a6c40*/  LDCU UR56, c[0x0][0x3b8] ;  /* 0x00007700ff3877ac */ /* 0x000e620008000800 */
[----:B------:R-:W-:-:S05]  /*a6c50*/  F2FP.SATFINITE.E4M3.F32.PACK_AB_MERGE_C R2, R5, R7, RZ ;  /* 0x000000070502723e */ /* 0x000fca00048070ff */
[----:B------:R4:W-:Y:S04]  /*a6c60*/  STL [R1+0x4c3c], R2 ;  /* 0x004c3c0201007387 */ /* 0x0009e80000100800 */
[----:B------:R-:W2:Y:S01]  /*a6c70*/  LDL.LU R19, [R1+0xba0] ;  /* 0x000ba00001137983 */ /* 0x000ea20000300800 */
[----:B----4-:R-:W-:-:S03]  /*a6c80*/  F2FP.SATFINITE.E4M3.F32.PACK_AB_MERGE_C R2, R13, R4, RZ ;  /* 0x000000040d02723e */ /* 0x010fc600048070ff */
[----:B------:R-:W-:Y:S04]  /*a6c90*/  STL [R1+0x70], R0 ;  /* 0x0000700001007387 */ /* 0x000fe80000100800 */
[----:B------:R4:W-:Y:S04]  /*a6ca0*/  STL [R1+0x5538], R2 ;  /* 0x0055380201007387 */ /* 0x0009e80000100800 */
[----:B------:R-:W2:Y:S04]  /*a6cb0*/  LDL.LU R22, [R1+0xba4] ;  /* 0x000ba40001167983 */ /* 0x000ea80000300800 */
[----:B------:R-:W2:Y:S01]  /*a6cc0*/  LDL.LU R9, [R1+0xba8] ;  /* 0x000ba80001097983 */ /* 0x000ea20000300800 */
[----:B----4-:R-:W-:-:S03]  /*a6cd0*/  F2FP.SATFINITE.E4M3.F32.PACK_AB_MERGE_C R2, R12, R25, RZ ;  /* 0x000000190c02723e */ /* 0x010fc600048070ff */
[----:B------:R-:W4:Y:S04]  /*a6ce0*/  LDL.LU R13, [R1+0xbac] ;  /* 0x000bac00010d7983 */ /* 0x000f280000300800 */
[----:B------:R-:W4:Y:S04]  /*a6cf0*/  LDL.LU R6, [R1+0xb90] ;  /* 0x000b900001067983 */ /* 0x000f280000300800 */
[----:B------:R-:W4:Y:S01]  /*a6d00*/  LDL.LU R23, [R1+0xb94] ;  /* 0x000b940001177983 */ /* 0x000f220000300800 */
[----:B------:R-:W-:Y:S01]  /*a6d10*/  VIADD R12, R0, UR57 ;  /* 0x00000039000c7c36 */ /* 0x000fe20008000000 */
[----:B------:R-:W0:Y:S02]  /*a6d20*/  LDCU UR57, c[0x0][0x3b8] ;  /* 0x00007700ff3977ac */ /* 0x000e240008000800 */
[----:B------:R3:W-:Y:S04]  /*a6d30*/  STL [R1+0x5540], R2 ;  /* 0x0055400201007387 */ /* 0x0007e80000100800 */
[----:B------:R-:W4:Y:S04]  /*a6d40*/  LDL.LU R32, [R1+0xb98] ;  /* 0x000b980001207983 */ /* 0x000f280000300800 */
[----:B------:R-:W4:Y:S04]  /*a6d50*/  LDL.LU R3, [R1+0xb9c] ;  /* 0x000b9c0001037983 */ /* 0x000f280000300800 */
[----:B------:R-:W4:Y:S04]  /*a6d60*/  LDL.LU R5, [R1+0xb80] ;  /* 0x000b800001057983 */ /* 0x000f280000300800 */
[----:B------:R-:W4:Y:S01]  /*a6d70*/  LDL.LU R25, [R1+0xb84] ;  /* 0x000b840001197983 */ /* 0x000f220000300800 */
[----:B---3--:R-:W-:-:S03]  /*a6d80*/  F2FP.SATFINITE.E4M3.F32.PACK_AB_MERGE_C R2, R18, R21, RZ ;  /* 0x000000151202723e */ /* 0x008fc600048070ff */
[----:B------:R-:W3:Y:S04]  /*a6d90*/  LDL.LU R18, [R1+0xb88] ;  /* 0x000b880001127983 */ /* 0x000ee80000300800 */
[----:B------:R0:W-:Y:S01]  /*a6da0*/  STL [R1+0x5524], R2 ;  /* 0x0055240201007387 */ /* 0x0001e20000100800 */
[----:B------:R-:W-:-:S03]  /*a6db0*/  F2FP.SATFINITE.E4M3.F32.PACK_AB_MERGE_C R0, R15, R17, RZ ;  /* 0x000000110f00723e */ /* 0x000fc600048070ff */
[----:B------:R-:W3:Y:S04]  /*a6dc0*/  LDL.LU R15, [R1+0xb8c] ;  /* 0x000b8c00010f7983 */ /* 0x000ee80000300800 */
[----:B------:R1:W-:Y:S04]  /*a6dd0*/  STL [R1+0x5530], R0 ;  /* 0x0055300001007387 */ /* 0x0003e80000100800 */
[----:B0-----:R-:W3:Y:S04]  /*a6de0*/  LDL.LU R2, [R1+0xb70] ;  /* 0x000b700001027983 */ /* 0x001ee80000300800 */
[----:B-1----:R-:W3:Y:S01]  /*a6df0*/  LDL.LU R0, [R1+0xb74] ;  /* 0x000b740001007983 */ /* 0x002ee20000300800 */
[----:B--2---:R-:W-:-:S03]  /*a6e00*/  F2FP.SATFINITE.E4M3.F32.PACK_AB_MERGE_C R10, R20, R24, RZ ;  /* 0x00000018140a723e */ /* 0x004fc600048070ff */
[----:B------:R-:W2:Y:S04]  /*a6e10*/  LDL.LU R7, [R1+0xb78] ;  /* 0x000b780001077983 */ /* 0x000ea80000300800 */
[----:B------:R-:W2:Y:S04]  /*a6e20*/  LDL.LU R21, [R1+0xb7c] ;  /* 0x000b7c0001157983 */ /* 0x000ea80000300800 */
[----:B------:R-:W-:Y:S01]  /*a6e30*/  STL [R1+0x6c], R12 ;  /* 0x00006c0c01007387 */ /* 0x000fe20000100800 */
[----:B------:R-:W-:-:S03]  /*a6e40*/  F2FP.SATFINITE.E4M3.F32.PACK_AB_MERGE_C R4, R14, R16, RZ ;  /* 0x000000100e04723e */ /* 0x000fc600048070ff */
[----:B------:R-:W2:Y:S04]  /*a6e50*/  LDL.LU R24, [R1+0xb60] ;  /* 0x000b600001187983 */ /* 0x000ea80000300800 */
[----:B------:R-:W-:Y:S04]  /*a6e60*/  STL [R1+0x5508], R10 ;  /* 0x0055080a01007387 */ /* 0x000fe80000100800 */
[----:B------:R-:W2:Y:S04]  /*a6e70*/  LDL.LU R20, [R1+0xb64] ;  /* 0x000b640001147983 */ /* 0x000ea80000300800 */
[----:B------:R0:W-:Y:S04]  /*a6e80*/  STL [R1+0x5510], R4 ;  /* 0x0055100401007387 */ /* 0x0001e80000100800 */
[----:B0-----:R-:W2:Y:S04]  /*a6e90*/  LDL.LU R4, [R1+0xb68] ;  /* 0x000b680001047983 */ /* 0x001ea80000300800 */
[----:B------:R-:W2:Y:S01]  /*a6ea0*/  LDL.LU R14, [R1+0xb6c] ;  /* 0x000b6c00010e7983 */ /* 0x000ea20000300800 */
[----:B------:R-:W-:Y:S01]  /*a6eb0*/  VIADD R17, R12, UR58 ;  /* 0x0000003a0c117c36 */ /* 0x000fe20008000000 */
[----:B------:R-:W0:Y:S03]  /*a6ec0*/  LDCU UR58, c[0x0][0x3b8] ;  /* 0x00007700ff3a77ac */ /* 0x000e260008000800 */
[----:B------:R-:W-:Y:S01]  /*a6ed0*/  VIADD R16, R17, UR59 ;  /* 0x0000003b11107c36 */ /* 0x000fe20008000000 */
[----:B------:R-:W-:Y:S01]  /*a6ee0*/  STL [R1+0x68], R17 ;  /* 0x0000681101007387 */ /* 0x000fe20000100800 */
[----:B------:R-:W1:Y:S03]  /*a6ef0*/  LDCU UR59, c[0x0][0x3b8] ;  /* 0x00007700ff3b77ac */ /* 0x000e660008000800 */
[----:B------:R-:W-:Y:S01]  /*a6f00*/  STL [R1+0x64], R16 ;  /* 0x0000641001007387 */ /* 0x000fe20000100800 */
[----:B------:R-:W-:-:S02]  /*a6f10*/  F2FP.SATFINITE.E4M3.F32.PACK_AB_MERGE_C R10, R22, R19, RZ ;  /* 0x00000013160a723e */ /* 0x000fc400048070ff */
[----:B----4-:R-:W-:-:S03]  /*a6f20*/  F2FP.SATFINITE.E4M3.F32.PACK_AB_MERGE_C R9, R13, R9, RZ ;  /* 0x000000090d09723e */ /* 0x010fc600048070ff */
[----:B------:R-:W-:Y:S01]  /*a6f30*/  STL [R1+0x54ec], R10 ;  /* 0x0054ec0a01007387 */ /* 0x000fe20000100800 */
[----:B------:R-:W-:Y:S01]  /*a6f40*/  VIADD R13, R16, UR60 ;  /* 0x0000003c100d7c36 */ /* 0x000fe20008000000 */
[----:B------:R-:W4:Y:S02]  /*a6f50*/  LDCU UR60, c[0x0][0x3b8] ;  /* 0x00007700ff3c77ac */ /* 0x000f240008000800 */
[----:B------:R0:W-:Y:S04]  /*a6f60*/  STL [R1+0x54f8], R9 ;  /* 0x0054f80901007387 */ /* 0x0001e80000100800 */
[----:B------:R-:W-:Y:S01]  /*a6f70*/  STL [R1+0x60], R13 ;  /* 0x0000600d01007387 */ /* 0x000fe20000100800 */
[----:B0-----:R-:W-:Y:S02]  /*a6f80*/  F2FP.SATFINITE.E4M3.F32.PACK_AB_MERGE_C R9, R23, R6, RZ ;  /* 0x000000061709723e */ /* 0x001fe400048070ff */
[----:B------:R-:W-:Y:S01]  /*a6f90*/  F2FP.SATFINITE.E4M3.F32.PACK_AB_MERGE_C R6, R3, R32, RZ ;  /* 0x000000200306723e */ /* 0x000fe200048070ff */
[----:B------:R-:W-:-:S02]  /*a6fa0*/  VIADD R3, R13, UR61 ;  /* 0x0000003d0d037c36 */ /* 0x000fc40008000000 */
[----:B------:R0:W-:Y:S01]  /*a6fb0*/  STL [R1+0x54d8], R9 ;  /* 0x0054d80901007387 */ /* 0x0001e20000100800 */
[----:B------:R-:W1:Y:S03]  /*a6fc0*/  LDCU UR61, c[0x0][0x3b8] ;  /* 0x00007700ff3d77ac */ /* 0x000e660008000800 */
[----:B------:R-:W-:Y:S01]  /*a6fd0*/  STL [R1+0x54e0], R6 ;  /* 0x0054e00601007387 */ /* 0x000fe20000100800 */
[----:B------:R-:W-:-:S03]  /*a6fe0*/  F2FP.SATFINITE.E4M3.F32.PACK_AB_MERGE_C R5, R25, R5, RZ ;  /* 0x000000051905723e */ /* 0x000fc600048070ff */
[----:B0-----:R-:W4:Y:S04]  /*a6ff0*/  LDL.LU R9, [R1+0xb50] ;  /* 0x000b500001097983 */ /* 0x001f280000300800 */
[----:B------:R-:W-:Y:S04]  /*a7000*/  STL [R1+0x5c], R3 ;  /* 0x00005c0301007387 */ /* 0x000fe80000100800 */
[----:B------:R0:W-:Y:S04]  /*a7010*/  STL [R1+0x54c4], R5 ;  /* 0x0054c40501007387 */ /* 0x0001e80000100800 */
[----:B------:R-:W4:Y:S01]  /*a7020*/  LDL.LU R25, [R1+0xb54] ;  /* 0x000b540001197983 */ /* 0x000f220000300800 */
[----:B0-----:R-:W-:Y:S01]  /*a7030*/  VIADD R5, R3, UR62 ;  /* 0x0000003e03057c36 */ /* 0x001fe20008000000 */
[----:B------:R-:W0:Y:S01]  /*a7040*/  LDCU UR62, c[0x0][0x3b8] ;  /* 0x00007700ff3e77ac */ /* 0x000e220008000800 */
[----:B---3--:R-:W-:-:S02]  /*a7050*/  F2FP.SATFINITE.E4M3.F32.PACK_AB_MERGE_C R6, R15, R18, RZ ;  /* 0x000000120f06723e */ /* 0x008fc400048070ff */
[----:B------:R-:W3:Y:S04]  /*a7060*/  LDL.LU R18, [R1+0xb58] ;  /* 0x000b580001127983 */ /* 0x000ee80000300800 */
[----:B------:R-:W-:Y:S04]  /*a7070*/  STL [R1+0x54cc], R6 ;  /* 0x0054cc0601007387 */ /* 0x000fe80000100800 */
[----:B------:R-:W3:Y:S01]  /*a7080*/  LDL.LU R15, [R1+0xb5c] ;  /* 0x000b5c00010f7983 */ /* 0x000ee20000300800 */
[----:B------:R-:W-:-:S03]  /*a7090*/  F2FP.SATFINITE.E4M3.F32.PACK_AB_MERGE_C R0, R0, R2, RZ ;  /* 0x000000020000723e */ /* 0x000fc600048070ff */
[----:B------:R-:W3:Y:S04]  /*a70a0*/  LDL.LU R23, [R1+0xb40] ;  /* 0x000b400001177983 */ /* 0x000ee80000300800 */
[----:B------:R0:W-:Y:S01]  /*a70b0*/  STL [R1+0x54a0], R0 ;  /* 0x0054a00001007387 */ /* 0x0001e20000100800 */
[----:B--2---:R-:W-:-:S03]  /*a70c0*/  F2FP.SATFINITE.E4M3.F32.PACK_AB_MERGE_C R2, R21, R7, RZ ;  /* 0x000000071502723e */ /* 0x004fc600048070ff */
[----:B0-----:R-:W2:Y:S04]  /*a70d0*/  LDL.LU R0, [R1+0xb44] ;  /* 0x000b440001007983 */ /* 0x001ea80000300800 */
[----:B------:R0:W-:Y:S04]  /*a70e0*/  STL [R1+0x54b4], R2 ;  /* 0x0054b40201007387 */ /* 0x0001e80000100800 */
[----:B------:R-:W-:Y:S01]  /*a70f0*/  STL [R1+0x58], R5 ;  /* 0x0000580501007387 */ /* 0x000fe20000100800 */
[----:B0-----:R-:W-:-:S03]  /*a7100*/  F2FP.SATFINITE.E4M3.F32.PACK_AB_MERGE_C R2, R20, R24, RZ ;  /* 0x000000181402723e */ /* 0x001fc600048070ff */
[----:B------:R-:W2:Y:S04]  /*a7110*/  LDL.LU R24, [R1+0xb48] ;  /* 0x000b480001187983 */ /* 0x000ea80000300800 */
[----:B------:R-:W2:Y:S04]  /*a7120*/  LDL.LU R20, [R1+0xb4c] ;  /* 0x000b4c0001147983 */ /* 0x000ea80000300800 */
[----:B------:R0:W-:Y:S04]  /*a7130*/  STL [R1+0x547c], R2 ;  /* 0x00547c0201007387 */ /* 0x0001e80000100800 */
[----:B------:R-:W2:Y:S04]  /*a7140*/  LDL.LU R57, [R1+0xb30] ;  /* 0x000b300001397983 */ /* 0x000ea80000300800 */
[----:B------:R-:W2:Y:S01]  /*a7150*/  LDL.LU R58, [R1+0xb34] ;  /* 0x000b3400013a7983 */ /* 0x000ea20000300800 */
[----:B0-----:R-:W-:-:S05]  /*a7160*/  F2FP.SATFINITE.E4M3.F32.PACK_AB_MERGE_C R2, R14, R4, RZ ;  /* 0x000000040e02723e */ /* 0x001fca00048070ff */
        /* <DEDUP_REMOVED lines=11> */
[----:B------:R-:W2:Y:S04]  /*a7220*/  LDL.LU R48, [R1+0xb00] ;  /* 0x000b000001307983 */ /* 0x000ea80000300800 */
[----:B------:R-:W2:Y:S01]  /*a7230*/  LDL.LU R50, [R1+0xb04] ;  /* 0x000b040001327983 */ /* 0x000ea20000300800 */
[----:B------:R-:W-:Y:S01]  /*a7240*/  VIADD R21, R5, UR63 ;  /* 0x0000003f05157c36 */ /* 0x000fe20008000000 */
[----:B------:R-:W0:Y:S01]  /*a7250*/  LDCU UR63, c[0x0][0x3b8] ;  /* 0x00007700ff3f77ac */ /* 0x000e220008000800 */
[----:B----4-:R-:W-:-:S05]  /*a7260*/  F2FP.SATFINITE.E4M3.F32.PACK_AB_MERGE_C R9, R25, R9, RZ ;  /* 0x000000091909723e */ /* 0x010fca00048070ff */
[----:B------:R3:W-:Y:S04]  /*a7270*/  STL [R1+0x5470], R9 ;  /* 0x0054700901007387 */ /* 0x0007e80000100800 */
[----:B------:R-:W4:Y:S04]  /*a7280*/  LDL.LU R22, [R1+0xb08] ;  /* 0x000b080001167983 */ /* 0x000f280000300800 */
[----:B------:R-:W4:Y:S04]  /*a7290*/  LDL.LU R25, [R1+0xb0c] ;  /* 0x000b0c0001197983 */ /* 0x000f280000300800 */
[----:B------:R-:W4:Y:S01]  /*a72a0*/  LDL.LU R49, [R1+0xaf0] ;  /* 0x000af00001317983 */ /* 0x000f220000300800 */
[----:B------:R-:W-:Y:S01]  /*a72b0*/  VIADD R14, R21, UR64 ;  /* 0x00000040150e7c36 */ /* 0x000fe20008000000 */
[----:B------:R-:W0:Y:S02]  /*a72c0*/  LDCU UR64, c[0x0][0x3b8] ;  /* 0x00007700ff4077ac */ /* 0x000e240008000800 */
[----:B------:R-:W4:Y:S01]  /*a72d0*/  LDL.LU R11, [R1+0xaf4] ;  /* 0x000af400010b7983 */ /* 0x000f220000300800 */
[----:B---3--:R-:W-:-:S05]  /*a72e0*/  F2FP.SATFINITE.E4M3.F32.PACK_AB_MERGE_C R9, R15, R18, RZ ;  /* 0x000000120f09723e */ /* 0x008fca00048070ff */
[----:B------:R3:W-:Y:S04]  /*a72f0*/  STL [R1+0x546c], R9 ;  /* 0x00546c0901007387 */ /* 0x0007e80000100800 */
[----:B------:R-:W4:Y:S04]  /*a7300*/  LDL.LU R19, [R1+0xaf8] ;  /* 0x000af80001137983 */ /* 0x000f280000300800 */
[----:B------:R-:W4:Y:S01]  /*a7310*/  LDL.LU R15, [R1+0xafc] ;  /* 0x000afc00010f7983 */ /* 0x000f220000300800 */
[----:B--2---:R-:W-:-:S03]  /*a7320*/  F2FP.SATFINITE.E4M3.F32.PACK_AB_MERGE_C R0, R0, R23, RZ ;  /* 0x000000170000723e */ /* 0x004fc600048070ff */
[----:B---3--:R-:W2:Y:S01]  /*a7330*/  LDL.LU R9, [R1+0xae0] ;  /* 0x000ae00001097983 */ /* 0x008ea20000300800 */
[----:B------:R-:W-:Y:S01]  /*a7340*/  VIADD R18, R14, UR65 ;  /* 0x000000410e127c36 */ /* 0x000fe20008000000 */
[----:B------:R-:W3:Y:S02]  /*a7350*/  LDCU UR65, c[0x0][0x3b8] ;  /* 0x00007700ff4177ac */ /* 0x000ee40008000800 */
[----:B------:R-:W2:Y:S04]  /*a7360*/  LDL.LU R23, [R1+0xae4] ;  /* 0x000ae40001177983 */ /* 0x000ea80000300800 */
[----:B------:R0:W-:Y:S04]  /*a7370*/  STL [R1+0x5448], R0 ;  /* 0x0054480001007387 */ /* 0x0001e80000100800 */
[----:B0-----:R-:W3:Y:S01]  /*a7380*/  LDL.LU R0, [R1+0xae8] ;  /* 0x000ae80001007983 */ /* 0x001ee20000300800 */
[----:B------:R-:W-:-:S03]  /*a7390*/  F2FP.SATFINITE.E4M3.F32.PACK_AB_MERGE_C R24, R20, R24, RZ ;  /* 0x000000181418723e */ /* 0x000fc600048070ff */
[----:B------:R-:W3:Y:S04]  /*a73a0*/  LDL.LU R20, [R1+0xaec] ;  /* 0x000aec0001147983 */ /* 0x000ee80000300800 */
[----:B------:R0:W-:Y:S01]  /*a73b0*/  STL [R1+0x545c], R24 ;  /* 0x00545c1801007387 */ /* 0x0001e20000100800 */
[----:B------:R-:W-:-:S03]  /*a73c0*/  F2FP.SATFINITE.E4M3.F32.PACK_AB_MERGE_C R58, R58, R57, RZ ;  /* 0x000000393a3a723e */ /* 0x000fc600048070ff */
[----:B------:R-:W3:Y:S01]  /*a73d0*/  LDL.LU R57, [R1+0x59cc] ;  /* 0x0059cc0001397983 */ /* 0x000ee20000300800 */
[----:B0-----:R-:W-:-:S03]  /*a73e0*/  VIADD R24, R18, UR66 ;  /* 0x0000004212187c36 */ /* 0x001fc60008000000 */
[----:B------:R0:W-:Y:S01]  /*a73f0*/  STL [R1+0x542c], R58 ;  /* 0x00542c3a01007387 */ /* 0x0001e20000100800 */
[----:B------:R-:W-:Y:S01]  /*a7400*/  SHF.R.S32.HI R12, RZ, 0x1f, R12 ;  /* 0x0000001fff0c7819 */ /* 0x000fe2000001140c */
[----:B------:R-:W1:Y:S01]  /*a7410*/  LDCU UR66, c[0x0][0x3b8] ;  /* 0x00007700ff4277ac */ /* 0x000e620008000800 */
[----:B------:R-:W-:Y:S01]  /*a7420*/  F2FP.SATFINITE.E4M3.F32.PACK_AB_MERGE_C R7, R7, R59, RZ ;  /* 0x0000003b0707723e */ /* 0x000fe200048070ff */
[----:B0-----:R-:W3:Y:S04]  /*a7430*/  LDL.LU R58, [R1+0x59c8] ;  /* 0x0059c800013a7983 */ /* 0x001ee80000300800 */
[----:B------:R-:W3:Y:S01]  /*a7440*/  LDL.LU R59, [R1+0x59c4] ;  /* 0x0059c400013b7983 */ /* 0x000ee20000300800 */
[----:B------:R-:W-:-:S03]  /*a7450*/  F2FP.SATFINITE.E4M3.F32.PACK_AB_MERGE_C R61, R61, R60, RZ ;  /* 0x0000003c3d3d723e */ /* 0x000fc600048070ff */
[----:B------:R0:W-:Y:S04]  /*a7460*/  STL [R1+0x5430], R7 ;  /* 0x0054300701007387 */ /* 0x0001e80000100800 */
[----:B------:R-:W3:Y:S01]  /*a7470*/  LDL.LU R60, [R1+0x59c0] ;  /* 0x0059c000013c7983 */ /* 0x000ee20000300800 */
[----:B------:R-:W-:-:S03]  /*a7480*/  F2FP.SATFINITE.E4M3.F32.PACK_AB_MERGE_C R4, R4, R10, RZ ;  /* 0x0000000a0404723e */ /* 0x000fc600048070ff */
[----:B------:R1:W-:Y:S01]  /*a7490*/  STL [R1+0x5410], R61 ;  /* 0x0054103d01007387 */ /* 0x0003e20000100800 */
[----:B0-----:R-:W-:Y:S01]  /*a74a0*/  VIADD R7, R24, UR67 ;  /* 0x0000004318077c36 */ /* 0x001fe20008000000 */
[----:B------:R-:W0:Y:S01]  /*a74b0*/  LDCU UR67, c[0x0][0x3b8] ;  /* 0x00007700ff4377ac */ /* 0x000e220008000800 */
[----:B------:R-:W-:Y:S01]  /*a74c0*/  F2FP.SATFINITE.E4M3.F32.PACK_AB_MERGE_C R3, R3, R32, RZ ;  /* 0x000000200303723e */ /* 0x000fe200048070ff */
[----:B-1----:R-:W3:Y:S04]  /*a74d0*/  LDL.LU R61, [R1+0x59bc] ;  /* 0x0059bc00013d7983 */ /* 0x002ee80000300800 */
[----:B------:R-:W3:Y:S04]  /*a74e0*/  LDL.LU R10, [R1+0x59b8] ;  /* 0x0059b800010a7983 */ /* 0x000ee80000300800 */
[----:B------:R-:W-:Y:S01]  /*a74f0*/  STL [R1+0x44], R7 ;  /* 0x0000440701007387 */ /* 0x000fe20000100800 */
[----:B------:R-:W-:-:S03]  /*a7500*/  F2FP.SATFINITE.E4M3.F32.PACK_AB_MERGE_C R6, R6, R2, RZ ;  /* 0x000000020606723e */ /* 0x000fc600048070ff */
[----:B------:R-:W-:Y:S04]  /*a7510*/  STL [R1+0x5414], R4 ;  /* 0x0054140401007387 */ /* 0x000fe80000100800 */
[----:B------:R-:W3:Y:S04]  /*a7520*/  LDL.LU R32, [R1+0x59b4] ;  /* 0x0059b40001207983 */ /* 0x000ee80000300800 */
[----:B------:R1:W-:Y:S04]  /*a7530*/  STL [R1+0x5368], R3 ;  /* 0x0053680301007387 */ /* 0x0003e80000100800 */
[----:B-1----:R-:W3:Y:S04]  /*a7540*/  LDL.LU R3, [R1+0x59b0] ;  /* 0x0059b00001037983 */ /* 0x002ee80000300800 */
[----:B------:R-:W3:Y:S01]  /*a7550*/  LDL.LU R2, [R1+0x59ac] ;  /* 0x0059ac0001027983 */ /* 0x000ee20000300800 */
[----:B------:R-:W-:Y:S01]  /*a7560*/  VIADD R4, R7, UR68 ;  /* 0x0000004407047c36 */ /* 0x000fe20008000000 */
[----:B------:R-:W-:Y:S01]  /*a7570*/  F2FP.SATFINITE.E4M3.F32.PACK_AB_MERGE_C R48, R50, R48, RZ ;  /* 0x000000303230723e */ /* 0x000fe200048070ff */
[----:B------:R-:W1:Y:S03]  /*a7580*/  LDCU UR68, c[0x0][0x3b8] ;  /* 0x00007700ff4477ac */ /* 0x000e660008000800 */
[----:B------:R-:W-:Y:S04]  /*a7590*/  STL [R1+0x40], R4 ;  /* 0x0000400401007387 */ /* 0x000fe80000100800 */
[----:B------:R0:W-:Y:S01]  /*a75a0*/  STL [R1+0x53ec], R6 ;  /* 0x0053ec0601007387 */ /* 0x0001e20000100800 */
[----:B----4-:R-:W-:Y:S01]  /*a75b0*/  F2FP.SATFINITE.E4M3.F32.PACK_AB_MERGE_C R22, R25, R22, RZ ;  /* 0x000000161916723e */ /* 0x010fe200048070ff */
[----:B0-----:R-:W-:Y:S01]  /*a75c0*/  VIADD R6, R4, UR69 ;  /* 0x0000004504067c36 */ /* 0x001fe20008000000 */
[----:B--2---:R-:W-:-:S04]  /*a75d0*/  F2FP.SATFINITE.E4M3.F32.PACK_AB_MERGE_C R9, R23, R9, RZ ;  /* 0x000000091709723e */ /* 0x004fc800048070ff */
[----:B------:R-:W-:Y:S01]  /*a75e0*/  STL [R1+0x3c], R6 ;  /* 0x00003c0601007387 */ /* 0x000fe20000100800 */
[----:B---3--:R-:W-:-:S03]  /*a75f0*/  F2FP.SATFINITE.E4M3.F32.PACK_AB_MERGE_C R0, R20, R0, RZ ;  /* 0x000000001400723e */ /* 0x008fc600048070ff */
[----:B------:R0:W-:Y:S01]  /*a7600*/  STL [R1+0x51a8], R48 ;  /* 0x0051a83001007387 */ /* 0x0001e20000100800 */
[----:B------:R-:W-:Y:S01]  /*a7610*/  VIADD R25, R6, UR70 ;  /* 0x0000004606197c36 */ /* 0x000fe20008000000 */
[----:B------:R-:W-:Y:S02]  /*a7620*/  SHF.R.S32.HI R32, RZ, 0x1f, R32 ;  /* 0x0000001fff207819 */ /* 0x000fe40000011420 */
[----:B------:R-:W2:Y:S01]  /*a7630*/  LDL R50, [R1+0x2358] ;  /* 0x0023580001327983 */ /* 0x000ea20000100800 */
[----:B0-----:R-:W-:Y:S01]  /*a7640*/  F2FP.SATFINITE.E4M3.F32.PACK_AB_MERGE_C R48, R11, R49, RZ ;  /* 0x000000310b30723e */ /* 0x001fe200048070ff */
[----:B------:R-:W0:Y:S01]  /*a7650*/  LDCU UR69, c[0x0][0x3b8] ;  /* 0x00007700ff4577ac */ /* 0x000e220008000800 */
[----:B------:R-:W-:Y:S01]  /*a7660*/  F2FP.SATFINITE.E4M3.F32.PACK_AB_MERGE_C R11, R15, R19, RZ ;  /* 0x000000130f0b723e */ /* 0x000fe200048070ff */
[----:B------:R3:W-:Y:S01]  /*a7670*/  STL [R1+0x51bc], R22 ;  /* 0x0051bc1601007387 */ /* 0x0007e20000100800 */
[----:B------:R-:W-:Y:S01]  /*a7680*/  SHF.R.S32.HI R61, RZ, 0x1f, R61 ;  /* 0x0000001fff3d7819 */ /* 0x000fe2000001143d */
[----:B------:R-:W4:Y:S02]  /*a7690*/  LDCU UR70, c[0x0][0x3b8] ;  /* 0x00007700ff4677ac */ /* 0x000f240008000800 */
[----:B------:R-:W2:Y:S04]  /*a76a0*/  LDL R6, [R1+0x234c] ;  /* 0x00234c0001067983 */ /* 0x000ea80000100800 */
[----:B---3--:R-:W3:Y:S04]  /*a76b0*/  LDL R22, [R1+0x2350] ;  /* 0x0023500001167983 */ /* 0x008ee80000100800 */
[----:B------:R-:W-:Y:S04]  /*a76c0*/  STL [R1+0x5164], R48 ;  /* 0x0051643001007387 */ /* 0x000fe80000100800 */
[----:B------:R0:W-:Y:S04]  /*a76d0*/  STL [R1+0x5170], R11 ;  /* 0x0051700b01007387 */ /* 0x0001e80000100800 */
[----:B------:R-:W2:Y:S04]  /*a76e0*/  LDL R19, [R1+0x3cc] ;  /* 0x0003cc0001137983 */ /* 0x000ea80000100800 */
[----:B0-----:R-:W2:Y:S04]  /*a76f0*/  LDL R11, [R1+0x2340] ;  /* 0x00234000010b7983 */ /* 0x001ea80000100800 */
[----:B------:R0:W-:Y:S04]  /*a7700*/  STL [R1+0x5100], R9 ;  /* 0x0051000901007387 */ /* 0x0001e80000100800 */
[----:B------:R-:W2:Y:S04]  /*a7710*/  LDL R48, [R1+0x241c] ;  /* 0x00241c0001307983 */ /* 0x000ea80000100800 */
[----:B0-----:R-:W2:Y:S04]  /*a7720*/  LDL R9, [R1+0x3c8] ;  /* 0x0003c80001097983 */ /* 0x001ea80000100800 */
[----:B------:R0:W-:Y:S04]  /*a7730*/  STL [R1+0x510c], R0 ;  /* 0x00510c0001007387 */ /* 0x0001e80000100800 */
[----:B------:R-:W2:Y:S01]  /*a7740*/  LDL R49, [R1+0x2404] ;  /* 0x0024040001317983 */ /* 0x000ea20000100800 */
[----:B0-----:R-:W-:-:S05]  /*a7750*/  SHF.R.S32.HI R0, RZ, 0x1f, R2 ;  /* 0x0000001fff007819 */ /* 0x001fca0000011402 */
[----:B------:R0:W-:Y:S04]  /*a7760*/  STL [R1+0x5718], R0 ;  /* 0x0057180001007387 */ /* 0x0001e80000100800 */
[----:B0-----:R-:W2:Y:S04]  /*a7770*/  LDL.LU R0, [R1+0x235c] ;  /* 0x00235c0001007983 */ /* 0x001ea80000300800 */
[----:B------:R0:W-:Y:S04]  /*a7780*/  STL [R1+0x5714], R2 ;  /* 0x0057140201007387 */ /* 0x0001e80000100800 */
[----:B0-----:R-:W4:Y:S04]  /*a7790*/  LDL.LU R2, [R1+0x2348] ;  /* 0x0023480001027983 */ /* 0x001f280000300800 */
[----:B------:R0:W-:Y:S04]  /*a77a0*/  STL [R1+0x571c], R3 ;  /* 0x00571c0301007387 */ /* 0x0001e80000100800 */
[----:B------:R-:W4:Y:S04]  /*a77b0*/  LDL R23, [R1+0x23f8] ;  /* 0x0023f80001177983 */ /* 0x000f280000100800 */
[----:B0-----:R-:W4:Y:S01]  /*a77c0*/  LDL R3, [R1+0x2344] ;  /* 0x0023440001037983 */ /* 0x001f220000100800 */
[----:B---3--:R-:W-:-:S03]  /*a77d0*/  SHF.R.S32.HI R22, RZ, 0x1f, R22 ;  /* 0x0000001fff167819 */ /* 0x008fc60000011416 */
[----:B--2---:R0:W-:Y:S04]  /*a77e0*/  STL [R1+0x5720], R0 ;  /* 0x0057200001007387 */ /* 0x0041e80000100800 */
[----:B------:R-:W-:Y:S01]  /*a77f0*/  STL [R1+0x5724], R32 ;  /* 0x0057242001007387 */ /* 0x000fe20000100800 */
[----:B0-----:R-:W-:-:S05]  /*a7800*/  SHF.R.S32.HI R0, RZ, 0x1f, R50 ;  /* 0x0000001fff007819 */ /* 0x001fca0000011432 */
[----:B------:R0:W-:Y:S04]  /*a7810*/  STL [R1+0x2f0], R0 ;  /* 0x0002f00001007387 */ /* 0x0001e80000100800 */
[----:B------:R-:W2:Y:S01]  /*a7820*/  LDL R50, [R1+0x3b8] ;  /* 0x0003b80001327983 */ /* 0x000ea20000100800 */
[----:B0-----:R-:W-:-:S03]  /*a7830*/  SHF.R.S32.HI R0, RZ, 0x1f, R6 ;  /* 0x0000001fff007819 */ /* 0x001fc60000011406 */
[----:B------:R0:W-:Y:S04]  /*a7840*/  STL [R1+0x2f8], R22 ;  /* 0x0002f81601007387 */ /* 0x0001e80000100800 */
[----:B0-----:R-:W3:Y:S04]  /*a7850*/  LDL R22, [R1+0x3b4] ;  /* 0x0003b40001167983 */ /* 0x001ee80000100800 */
[----:B------:R0:W-:Y:S04]  /*a7860*/  STL [R1+0x2fc], R0 ;  /* 0x0002fc0001007387 */ /* 0x0001e80000100800 */
[----:B------:R-:W2:Y:S04]  /*a7870*/  LDL R6, [R1+0x3b0] ;  /* 0x0003b00001067983 */ /* 0x000ea80000100800 */
[----:B----4-:R4:W-:Y:S01]  /*a7880*/  STL [R1+0x5728], R2 ;  /* 0x0057280201007387 */ /* 0x0109e20000100800 */
[----:B0-----:R-:W-:-:S02]  /*a7890*/  SHF.R.S32.HI R0, RZ, 0x1f, R11 ;  /* 0x0000001fff007819 */ /* 0x001fc4000001140b */
[----:B----4-:R-:W-:Y:S02]  /*a78a0*/  SHF.R.S32.HI R2, RZ, 0x1f, R3 ;  /* 0x0000001fff027819 */ /* 0x010fe40000011403 */
[----:B------:R-:W-:-:S03]  /*a78b0*/  SHF.R.S32.HI R3, RZ, 0x1f, R19 ;  /* 0x0000001fff037819 */ /* 0x000fc60000011413 */
[----:B------:R-:W-:Y:S04]  /*a78c0*/  STL [R1+0x314], R2 ;  /* 0x0003140201007387 */ /* 0x000fe80000100800 */
[----:B------:R-:W4:Y:S04]  /*a78d0*/  LDL R11, [R1+0x3a4] ;  /* 0x0003a400010b7983 */ /* 0x000f280000100800 */
[----:B------:R-:W-:Y:S04]  /*a78e0*/  STL [R1+0x318], R0 ;  /* 0x0003180001007387 */ /* 0x000fe80000100800 */
[----:B------:R-:W2:Y:S04]  /*a78f0*/  LDL R19, [R1+0x3a0] ;  /* 0x0003a00001137983 */ /* 0x000ea80000100800 */
[----:B------:R0:W-:Y:S04]  /*a7900*/  STL [R1+0x572c], R3 ;  /* 0x00572c0301007387 */ /* 0x0001e80000100800 */
[----:B0-----:R-:W2:Y:S01]  /*a7910*/  LDL.LU R3, [R1+0x3c4] ;  /* 0x0003c40001037983 */ /* 0x001ea20000300800 */
[----:B------:R-:W-:-:S02]  /*a7920*/  SHF.R.S32.HI R0, RZ, 0x1f, R9 ;  /* 0x0000001fff007819 */ /* 0x000fc40000011409 */
[----:B------:R-:W-:Y:S01]  /*a7930*/  SHF.R.S32.HI R32, RZ, 0x1f, R48 ;  /* 0x0000001fff207819 */ /* 0x000fe20000011430 */
[----:B------:R-:W3:Y:S01]  /*a7940*/  LDL R9, [R1+0x39c] ;  /* 0x00039c0001097983 */ /* 0x000ee20000100800 */
[----:B------:R-:W-:-:S03]  /*a7950*/  SHF.R.S32.HI R2, RZ, 0x1f, R49 ;  /* 0x0000001fff027819 */ /* 0x000fc60000011431 */
[----:B------:R0:W-:Y:S01]  /*a7960*/  STL [R1+0x5730], R0 ;  /* 0x0057300001007387 */ /* 0x0001e20000100800 */
[----:B------:R-:W-:-:S03]  /*a7970*/  SHF.R.S32.HI R23, RZ, 0x1f, R23 ;  /* 0x0000001fff177819 */ /* 0x000fc60000011417 */
[----:B0-----:R-:W4:Y:S04]  /*a7980*/  LDL.LU R0, [R1+0x3ac] ;  /* 0x0003ac0001007983 */ /* 0x001f280000300800 */
[----:B------:R-:W4:Y:S04]  /*a7990*/  LDL R48, [R1+0x35c] ;  /* 0x00035c0001307983 */ /* 0x000f280000100800 */
[----:B------:R0:W-:Y:S04]  /*a79a0*/  STL [R1+0x5734], R32 ;  /* 0x0057342001007387 */ /* 0x0001e80000100800 */
[----:B0-----:R-:W4:Y:S04]  /*a79b0*/  LDL.LU R32, [R1+0x3c0] ;  /* 0x0003c00001207983 */ /* 0x001f280000300800 */
[----:B------:R-:W4:Y:S04]  /*a79c0*/  LDL R49, [R1+0x358] ;  /* 0x0003580001317983 */ /* 0x000f280000100800 */
[----:B------:R0:W-:Y:S04]  /*a79d0*/  STL [R1+0x5738], R2 ;  /* 0x0057380201007387 */ /* 0x0001e80000100800 */
[----:B0-----:R-:W4:Y:S04]  /*a79e0*/  LDL R2, [R1+0x3a8] ;  /* 0x0003a80001027983 */ /* 0x001f280000100800 */
[----:B------:R0:W-:Y:S04]  /*a79f0*/  STL [R1+0xac0], R23 ;  /* 0x000ac01701007387 */ /* 0x0001e80000100800 */
[----:B0-----:R-:W4:Y:S04]  /*a7a00*/  LDL R23, [R1+0x354] ;  /* 0x0003540001177983 */ /* 0x001f280000100800 */
[----:B--2---:R0:W-:Y:S04]  /*a7a10*/  STL [R1+0x573c], R3 ;  /* 0x00573c0301007387 */ /* 0x0041e80000100800 */
[----:B0-----:R-:W2:Y:S01]  /*a7a20*/  LDL R3, [R1+0x3bc] ;  /* 0x0003bc0001037983 */ /* 0x001ea20000100800 */
[----:B---3--:R-:W-:-:S03]  /*a7a30*/  SHF.R.S32.HI R22, RZ, 0x1f, R22 ;  /* 0x0000001fff167819 */ /* 0x008fc60000011416 */
[----:B----4-:R0:W-:Y:S02]  /*a7a40*/  STL [R1+0x5740], R32 ;  /* 0x0057402001007387 */ /* 0x0101e40000100800 */
[----:B0-----:R-:W-:Y:S02]  /*a7a50*/  SHF.R.S32.HI R32, RZ, 0x1f, R50 ;  /* 0x0000001fff207819 */ /* 0x001fe40000011432 */
[----:B--2---:R-:W-:-:S05]  /*a7a60*/  SHF.R.S32.HI R3, RZ, 0x1f, R3 ;  /* 0x0000001fff037819 */ /* 0x004fca0000011403 */
[----:B------:R0:W-:Y:S04]  /*a7a70*/  STL [R1+0x338], R3 ;  /* 0x0003380301007387 */ /* 0x0001e80000100800 */
[----:B------:R-:W-:Y:S04]  /*a7a80*/  STL [R1+0x33c], R32 ;  /* 0x00033c2001007387 */ /* 0x000fe80000100800 */
[----:B------:R-:W2:Y:S01]  /*a7a90*/  LDL R50, [R1+0x344] ;  /* 0x0003440001327983 */ /* 0x000ea20000100800 */
[----:B0-----:R-:W-:-:S03]  /*a7aa0*/  SHF.R.S32.HI R3, RZ, 0x1f, R6 ;  /* 0x0000001fff037819 */ /* 0x001fc60000011406 */
[----:B------:R0:W-:Y:S04]  /*a7ab0*/  STL [R1+0x360], R22 ;  /* 0x0003601601007387 */ /* 0x0001e80000100800 */
[----:B0-----:R-:W3:Y:S04]  /*a7ac0*/  LDL R22, [R1+0x340] ;  /* 0x0003400001167983 */ /* 0x001ee80000100800 */
[----:B------:R0:W-:Y:S04]  /*a7ad0*/  STL [R1+0x364], R3 ;  /* 0x0003640301007387 */ /* 0x0001e80000100800 */
[----:B------:R-:W4:Y:S04]  /*a7ae0*/  LDL R6, [R1+0x32c] ;  /* 0x00032c0001067983 */ /* 0x000f280000100800 */
[----:B------:R1:W-:Y:S01]  /*a7af0*/  STL [R1+0x5744], R0 ;  /* 0x0057440001007387 */ /* 0x0003e20000100800 */
[----:B0-----:R-:W-:-:S02]  /*a7b00*/  SHF.R.S32.HI R3, RZ, 0x1f, R2 ;  /* 0x0000001fff037819 */ /* 0x001fc40000011402 */
[----:B------:R-:W-:-:S03]  /*a7b10*/  SHF.R.S32.HI R2, RZ, 0x1f, R19 ;  /* 0x0000001fff027819 */ /* 0x000fc60000011413 */
[----:B------:R-:W-:Y:S01]  /*a7b20*/  STL [R1+0x3d8], R3 ;  /* 0x0003d80301007387 */ /* 0x000fe20000100800 */
[----:B-1----:R-:W-:-:S03]  /*a7b30*/  SHF.R.S32.HI R0, RZ, 0x1f, R11 ;  /* 0x0000001fff007819 */ /* 0x002fc6000001140b */
[----:B------:R-:W2:Y:S04]  /*a7b40*/  LDL R11, [R1+0x320] ;  /* 0x00032000010b7983 */ /* 0x000ea80000100800 */
        /* <DEDUP_REMOVED lines=35> */
[----:B-1----:R-:W-:Y:S02]  /*a7d80*/  SHF.R.S32.HI R3, RZ, 0x1f, R0 ;  /* 0x0000001fff037819 */ /* 0x002fe40000011400 */
[----:B------:R-:W-:-:S03]  /*a7d90*/  SHF.R.S32.HI R0, RZ, 0x1f, R19 ;  /* 0x0000001fff007819 */ /* 0x000fc60000011413 */
[----:B------:R-:W-:Y:S04]  /*a7da0*/  STL [R1+0x450], R3 ;  /* 0x0004500301007387 */ /* 0x000fe80000100800 */
        /* <DEDUP_REMOVED lines=11> */
[----:B0-----:R-:W3:Y:S04]  /*a7e60*/  LDL.LU R2, [R1+0x2c0] ;  /* 0x0002c00001027983 */ /* 0x001ee80000300800 */
[----:B------:R-:W3:Y:S04]  /*a7e70*/  LDL R48, [R1+0x28c] ;  /* 0x00028c0001307983 */ /* 0x000ee80000100800 */
[----:B------:R0:W-:Y:S04]  /*a7e80*/  STL [R1+0x576c], R32 ;  /* 0x00576c2001007387 */ /* 0x0001e80000100800 */
[----:B0-----:R-:W3:Y:S04]  /*a7e90*/  LDL.LU R32, [R1+0x2e4] ;  /* 0x0002e40001207983 */ /* 0x001ee80000300800 */
[----:B------:R-:W4:Y:S04]  /*a7ea0*/  LDL R49, [R1+0x288] ;  /* 0x0002880001317983 */ /* 0x000f280000100800 */
[----:B------:R0:W-:Y:S04]  /*a7eb0*/  STL [R1+0x5770], R3 ;  /* 0x0057700301007387 */ /* 0x0001e80000100800 */
[----:B0-----:R-:W4:Y:S04]  /*a7ec0*/  LDL R3, [R1+0x2ac] ;  /* 0x0002ac0001037983 */ /* 0x001f280000100800 */
[----:B------:R0:W-:Y:S04]  /*a7ed0*/  STL [R1+0x478], R23 ;  /* 0x0004781701007387 */ /* 0x0001e80000100800 */
[----:B0-----:R-:W4:Y:S04]  /*a7ee0*/  LDL R23, [R1+0x284] ;  /* 0x0002840001177983 */ /* 0x001f280000100800 */
[----:B--2---:R0:W-:Y:S04]  /*a7ef0*/  STL [R1+0x5774], R0 ;  /* 0x0057740001007387 */ /* 0x0041e80000100800 */
[----:B0-----:R-:W2:Y:S01]  /*a7f00*/  LDL R0, [R1+0x2e0] ;  /* 0x0002e00001007983 */ /* 0x001ea20000100800 */
[----:B------:R-:W-:-:S03]  /*a7f10*/  SHF.R.S32.HI R50, RZ, 0x1f, R50 ;  /* 0x0000001fff327819 */ /* 0x000fc60000011432 */
[----:B---3--:R0:W-:Y:S02]  /*a7f20*/  STL [R1+0x5778], R32 ;  /* 0x0057782001007387 */ /* 0x0081e40000100800 */
[----:B0-----:R-:W-:Y:S02]  /*a7f30*/  SHF.R.S32.HI R32, RZ, 0x1f, R22 ;  /* 0x0000001fff207819 */ /* 0x001fe40000011416 */
[----:B--2---:R-:W-:-:S05]  /*a7f40*/  SHF.R.S32.HI R0, RZ, 0x1f, R0 ;  /* 0x0000001fff007819 */ /* 0x004fca0000011400 */
[----:B------:R4:W-:Y:S04]  /*a7f50*/  STL [R1+0x494], R0 ;  /* 0x0004940001007387 */ /* 0x0009e80000100800 */
[----:B------:R0:W-:Y:S04]  /*a7f60*/  STL [R1+0x498], R50 ;  /* 0x0004983201007387 */ /* 0x0001e80000100800 */
[----:B------:R-:W2:Y:S01]  /*a7f70*/  LDL R22, [R1+0x278] ;  /* 0x0002780001167983 */ /* 0x000ea20000100800 */
[----:B----4-:R-:W-:-:S03]  /*a7f80*/  SHF.R.S32.HI R0, RZ, 0x1f, R6 ;  /* 0x0000001fff007819 */ /* 0x010fc60000011406 */
[----:B------:R-:W-:Y:S04]  /*a7f90*/  STL [R1+0x49c], R32 ;  /* 0x00049c2001007387 */ /* 0x000fe80000100800 */
[----:B------:R-:W3:Y:S04]  /*a7fa0*/  LDL R6, [R1+0x274] ;  /* 0x0002740001067983 */ /* 0x000ee80000100800 */
[----:B------:R1:W-:Y:S04]  /*a7fb0*/  STL [R1+0x4b0], R0 ;  /* 0x0004b00001007387 */ /* 0x0003e80000100800 */
[----:B0-----:R-:W4:Y:S04]  /*a7fc0*/  LDL R50, [R1+0x25c] ;  /* 0x00025c0001327983 */ /* 0x001f280000100800 */
[----:B------:R0:W-:Y:S01]  /*a7fd0*/  STL [R1+0x577c], R2 ;  /* 0x00577c0201007387 */ /* 0x0001e20000100800 */
[----:B-1----:R-:W-:-:S02]  /*a7fe0*/  SHF.R.S32.HI R0, RZ, 0x1f, R11 ;  /* 0x0000001fff007819 */ /* 0x002fc4000001140b */
[----:B0-----:R-:W-:Y:S02]  /*a7ff0*/  SHF.R.S32.HI R2, RZ, 0x1f, R3 ;  /* 0x0000001fff027819 */ /* 0x001fe40000011403 */
        /* <DEDUP_REMOVED lines=14> */
[----:B------:R0:W-:Y:S04]  /*a80e0*/  STL [R1+0x5788], R32 ;  /* 0x0057882001007387 */ /* 0x0001e80000100800 */
[----:B0-----:R-:W4:Y:S04]  /*a80f0*/  LDL.LU R32, [R1+0x27c] ;  /* 0x00027c0001207983 */ /* 0x001f280000300800 */
[----:B------:R0:W-:Y:S04]  /*a8100*/  STL [R1+0x578c], R2 ;  /* 0x00578c0201007387 */ /* 0x0001e80000100800 */
[----:B------:R-:W4:Y:S04]  /*a8110*/  LDL R23, [R1+0x23c] ;  /* 0x00023c0001177983 */ /* 0x000f280000100800 */
[----:B0-----:R-:W4:Y:S04]  /*a8120*/  LDL R2, [R1+0x254] ;  /* 0x0002540001027983 */ /* 0x001f280000100800 */
[----:B--2---:R0:W-:Y:S04]  /*a8130*/  STL [R1+0x5790], R3 ;  /* 0x0057900301007387 */ /* 0x0041e80000100800 */
[----:B------:R1:W-:Y:S01]  /*a8140*/  STL [R1+0x4e0], R48 ;  /* 0x0004e03001007387 */ /* 0x0003e20000100800 */
[----:B------:R-:W-:-:S02]  /*a8150*/  SHF.R.S32.HI R22, RZ, 0x1f, R22 ;  /* 0x0000001fff167819 */ /* 0x000fc40000011416 */
[----:B---3--:R-:W-:Y:S01]  /*a8160*/  SHF.R.S32.HI R6, RZ, 0x1f, R6 ;  /* 0x0000001fff067819 */ /* 0x008fe20000011406 */
[----:B------:R-:W2:Y:S04]  /*a8170*/  LDL R49, [R1+0x228] ;  /* 0x0002280001317983 */ /* 0x000ea80000100800 */
[----:B0-----:R-:W3:Y:S04]  /*a8180*/  LDL R3, [R1+0x270] ;  /* 0x0002700001037983 */ /* 0x001ee80000100800 */
[----:B-1----:R-:W2:Y:S04]  /*a8190*/  LDL R48, [R1+0x22c] ;  /* 0x00022c0001307983 */ /* 0x002ea80000100800 */
[----:B----4-:R0:W-:Y:S04]  /*a81a0*/  STL [R1+0x5794], R32 ;  /* 0x0057942001007387 */ /* 0x0101e80000100800 */
[----:B0-----:R-:W4:Y:S04]  /*a81b0*/  LDL R32, [R1+0x244] ;  /* 0x0002440001207983 */ /* 0x001f280000100800 */
[----:B------:R0:W-:Y:S04]  /*a81c0*/  STL [R1+0x4ec], R22 ;  /* 0x0004ec1601007387 */ /* 0x0001e80000100800 */
[----:B0-----:R-:W2:Y:S04]  /*a81d0*/  LDL.LU R22, [R1+0x59a8] ;  /* 0x0059a80001167983 */ /* 0x001ea80000300800 */
[----:B------:R0:W-:Y:S04]  /*a81e0*/  STL [R1+0x500], R6 ;  /* 0x0005000601007387 */ /* 0x0001e80000100800 */
[----:B0-----:R-:W2:Y:S01]  /*a81f0*/  LDL.LU R6, [R1+0x59a4] ;  /* 0x0059a40001067983 */ /* 0x001ea20000300800 */
[----:B---3--:R-:W-:-:S05]  /*a8200*/  SHF.R.S32.HI R3, RZ, 0x1f, R3 ;  /* 0x0000001fff037819 */ /* 0x008fca0000011403 */
[----:B------:R0:W-:Y:S02]  /*a8210*/  STL [R1+0x504], R3 ;  /* 0x0005040301007387 */ /* 0x0001e40000100800 */
[----:B0-----:R-:W-:Y:S02]  /*a8220*/  SHF.R.S32.HI R3, RZ, 0x1f, R50 ;  /* 0x0000001fff037819 */ /* 0x001fe40000011432 */
[----:B------:R-:W3:Y:S04]  /*a8230*/  LDL R50, [R1+0x21c] ;  /* 0x00021c0001327983 */ /* 0x000ee80000100800 */
[----:B------:R0:W-:Y:S04]  /*a8240*/  STL [R1+0x5798], R0 ;  /* 0x0057980001007387 */ /* 0x0001e80000100800 */
[----:B------:R1:W-:Y:S04]  /*a8250*/  STL [R1+0x508], R3 ;  /* 0x0005080301007387 */ /* 0x0003e80000100800 */
[----:B0-----:R-:W2:Y:S01]  /*a8260*/  LDL R0, [R1+0x240] ;  /* 0x0002400001007983 */ /* 0x001ea20000100800 */
[----:B------:R-:W-:-:S02]  /*a8270*/  SHF.R.S32.HI R2, RZ, 0x1f, R2 ;  /* 0x0000001fff027819 */ /* 0x000fc40000011402 */
[----:B-1----:R-:W-:Y:S02]  /*a8280*/  SHF.R.S32.HI R3, RZ, 0x1f, R19 ;  /* 0x0000001fff037819 */ /* 0x002fe40000011413 */
[----:B------:R-:W3:Y:S04]  /*a8290*/  LDL R19, [R1+0x214] ;  /* 0x0002140001137983 */ /* 0x000ee80000100800 */
[----:B------:R0:W-:Y:S01]  /*a82a0*/  STL [R1+0x520], R2 ;  /* 0x0005200201007387 */ /* 0x0001e20000100800 */
[----:B----4-:R-:W-:-:S03]  /*a82b0*/  SHF.R.S32.HI R32, RZ, 0x1f, R32 ;  /* 0x0000001fff207819 */ /* 0x010fc60000011420 */
[----:B------:R1:W-:Y:S01]  /*a82c0*/  STL [R1+0x524], R3 ;  /* 0x0005240301007387 */ /* 0x0003e20000100800 */
[----:B0-----:R-:W-:Y:S02]  /*a82d0*/  SHF.R.S32.HI R2, RZ, 0x1f, R11 ;  /* 0x0000001fff027819 */ /* 0x001fe4000001140b */
[----:B-1----:R-:W-:-:S03]  /*a82e0*/  SHF.R.S32.HI R3, RZ, 0x1f, R9 ;  /* 0x0000001fff037819 */ /* 0x002fc60000011409 */
[----:B------:R0:W-:Y:S01]  /*a82f0*/  STL [R1+0x579c], R2 ;  /* 0x00579c0201007387 */ /* 0x0001e20000100800 */
[----:B------:R-:W-:-:S03]  /*a8300*/  SHF.R.S32.HI R23, RZ, 0x1f, R23 ;  /* 0x0000001fff177819 */ /* 0x000fc60000011417 */
[----:B0-----:R-:W4:Y:S04]  /*a8310*/  LDL.LU R2, [R1+0x238] ;  /* 0x0002380001027983 */ /* 0x001f280000300800 */
[----:B------:R-:W3:Y:S04]  /*a8320*/  LDL R11, [R1+0x210] ;  /* 0x00021000010b7983 */ /* 0x000ee80000100800 */
[----:B------:R-:W3:Y:S04]  /*a8330*/  LDL R9, [R1+0x20c] ;  /* 0x00020c0001097983 */ /* 0x000ee80000100800 */
[----:B------:R0:W-:Y:S04]  /*a8340*/  STL [R1+0x57a0], R3 ;  /* 0x0057a00301007387 */ /* 0x0001e80000100800 */
[----:B0-----:R-:W3:Y:S04]  /*a8350*/  LDL.LU R3, [R1+0x220] ;  /* 0x0002200001037983 */ /* 0x001ee80000300800 */
[----:B------:R0:W-:Y:S04]  /*a8360*/  STL [R1+0x57a4], R32 ;  /* 0x0057a42001007387 */ /* 0x0001e80000100800 */
[----:B0-----:R-:W3:Y:S01]  /*a8370*/  LDL.LU R32, [R1+0x234] ;  /* 0x0002340001207983 */ /* 0x001ee20000300800 */
[----:B--2---:R-:W-:-:S05]  /*a8380*/  SHF.R.S32.HI R0, RZ, 0x1f, R0 ;  /* 0x0000001fff007819 */ /* 0x004fca0000011400 */
[----:B------:R0:W-:Y:S04]  /*a8390*/  STL [R1+0x57a8], R0 ;  /* 0x0057a80001007387 */ /* 0x0001e80000100800 */
[----:B0-----:R-:W2:Y:S04]  /*a83a0*/  LDL R0, [R1+0x230] ;  /* 0x0002300001007983 */ /* 0x001ea80000100800 */
[----:B------:R0:W-:Y:S04]  /*a83b0*/  STL [R1+0x548], R23 ;  /* 0x0005481701007387 */ /* 0x0001e80000100800 */
[----:B0-----:R-:W2:Y:S04]  /*a83c0*/  LDL.LU R23, [R1+0x59a0] ;  /* 0x0059a00001177983 */ /* 0x001ea80000300800 */
[----:B----4-:R0:W-:Y:S02]  /*a83d0*/  STL [R1+0x57ac], R2 ;  /* 0x0057ac0201007387 */ /* 0x0101e40000100800 */
[----:B0-----:R-:W-:-:S02]  /*a83e0*/  SHF.R.S32.HI R2, RZ, 0x1f, R49 ;  /* 0x0000001fff027819 */ /* 0x001fc40000011431 */
[----:B---3--:R0:W-:Y:S02]  /*a83f0*/  STL [R1+0x57b0], R32 ;  /* 0x0057b02001007387 */ /* 0x0081e40000100800 */
[----:B0-----:R-:W-:Y:S02]  /*a8400*/  SHF.R.S32.HI R32, RZ, 0x1f, R48 ;  /* 0x0000001fff207819 */ /* 0x001fe40000011430 */
[----:B--2---:R-:W-:-:S05]  /*a8410*/  SHF.R.S32.HI R0, RZ, 0x1f, R0 ;  /* 0x0000001fff007819 */ /* 0x004fca0000011400 */
[----:B------:R0:W-:Y:S04]  /*a8420*/  STL [R1+0x564], R0 ;  /* 0x0005640001007387 */ /* 0x0001e80000100800 */
[----:B------:R-:W-:Y:S01]  /*a8430*/  STL [R1+0x568], R32 ;  /* 0x0005682001007387 */ /* 0x000fe20000100800 */
[----:B0-----:R-:W-:-:S03]  /*a8440*/  SHF.R.S32.HI R0, RZ, 0x1f, R23 ;  /* 0x0000001fff007819 */ /* 0x001fc60000011417 */
[----:B------:R0:W-:Y:S04]  /*a8450*/  STL [R1+0x56c], R2 ;  /* 0x00056c0201007387 */ /* 0x0001e80000100800 */
[----:B------:R-:W-:Y:S04]  /*a8460*/  STL [R1+0x57b4], R3 ;  /* 0x0057b40301007387 */ /* 0x000fe80000100800 */
[----:B------:R1:W-:Y:S01]  /*a8470*/  STL [R1+0x580], R0 ;  /* 0x0005800001007387 */ /* 0x0003e20000100800 */
[----:B0-----:R-:W-:-:S03]  /*a8480*/  SHF.R.S32.HI R2, RZ, 0x1f, R6 ;  /* 0x0000001fff027819 */ /* 0x001fc60000011406 */
[----:B------:R-:W2:Y:S04]  /*a8490*/  LDL R48, [R1+0x1f0] ;  /* 0x0001f00001307983 */ /* 0x000ea80000100800 */
[----:B------:R-:W3:Y:S01]  /*a84a0*/  LDL R49, [R1+0x1ec] ;  /* 0x0001ec0001317983 */ /* 0x000ee20000100800 */
[----:B-1----:R-:W-:-:S05]  /*a84b0*/  SHF.R.S32.HI R0, RZ, 0x1f, R50 ;  /* 0x0000001fff007819 */ /* 0x002fca0000011432 */
[----:B------:R0:W-:Y:S04]  /*a84c0*/  STL [R1+0x588], R0 ;  /* 0x0005880001007387 */ /* 0x0001e80000100800 */
[----:B------:R-:W-:Y:S04]  /*a84d0*/  STL [R1+0x58c], R2 ;  /* 0x00058c0201007387 */ /* 0x000fe80000100800 */
[----:B------:R-:W4:Y:S01]  /*a84e0*/  LDL R50, [R1+0x1e4] ;  /* 0x0001e40001327983 */ /* 0x000f220000100800 */
[----:B0-----:R-:W-:-:S03]  /*a84f0*/  SHF.R.S32.HI R0, RZ, 0x1f, R19 ;  /* 0x0000001fff007819 */ /* 0x001fc60000011413 */
[----:B------:R-:W2:Y:S04]  /*a8500*/  LDL R19, [R1+0x1e0] ;  /* 0x0001e00001137983 */ /* 0x000ea80000100800 */
[----:B------:R0:W-:Y:S04]  /*a8510*/  STL [R1+0x57b8], R0 ;  /* 0x0057b80001007387 */ /* 0x0001e80000100800 */
[----:B0-----:R-:W2:Y:S01]  /*a8520*/  LDL.LU R0, [R1+0x208] ;  /* 0x0002080001007983 */ /* 0x001ea20000300800 */
[----:B------:R-:W-:Y:S02]  /*a8530*/  SHF.R.S32.HI R2, RZ, 0x1f, R11 ;  /* 0x0000001fff027819 */ /* 0x000fe4000001140b */
[----:B------:R-:W-:-:S03]  /*a8540*/  SHF.R.S32.HI R32, RZ, 0x1f, R9 ;  /* 0x0000001fff207819 */ /* 0x000fc60000011409 */
[----:B------:R0:W-:Y:S04]  /*a8550*/  STL [R1+0x57bc], R2 ;  /* 0x0057bc0201007387 */ /* 0x0001e80000100800 */
[----:B0-----:R-:W3:Y:S04]  /*a8560*/  LDL.LU R2, [R1+0x200] ;  /* 0x0002000001027983 */ /* 0x001ee80000300800 */
[----:B------:R-:W3:Y:S04]  /*a8570*/  LDL R11, [R1+0x1d8] ;  /* 0x0001d800010b7983 */ /* 0x000ee80000100800 */
[----:B------:R0:W-:Y:S04]  /*a8580*/  STL [R1+0x57c0], R32 ;  /* 0x0057c02001007387 */ /* 0x0001e80000100800 */
[----:B0-----:R-:W3:Y:S01]  /*a8590*/  LDL R32, [R1+0x204] ;  /* 0x0002040001207983 */ /* 0x001ee20000100800 */
[----:B--2---:R-:W-:-:S05]  /*a85a0*/  SHF.R.S32.HI R3, RZ, 0x1f, R0 ;  /* 0x0000001fff037819 */ /* 0x004fca0000011400 */
[----:B------:R0:W-:Y:S04]  /*a85b0*/  STL [R1+0x57c8], R3 ;  /* 0x0057c80301007387 */ /* 0x0001e80000100800 */
[----:B0-----:R-:W2:Y:S01]  /*a85c0*/  LDL.LU R3, [R1+0x1fc] ;  /* 0x0001fc0001037983 */ /* 0x001ea20000300800 */
[----:B------:R-:W-:Y:S01]  /*a85d0*/  VIADD R15, R25, UR71 ;  /* 0x00000047190f7c36 */ /* 0x000fe20008000000 */
[----:B------:R-:W-:Y:S01]  /*a85e0*/  SHF.R.S32.HI R4, RZ, 0x1f, R4 ;  /* 0x0000001fff047819 */ /* 0x000fe20000011404 */
[----:B------:R-:W0:Y:S02]  /*a85f0*/  LDCU UR71, c[0x0][0x3b8] ;  /* 0x00007700ff4777ac */ /* 0x000e240008000800 */
[----:B------:R-:W-:-:S04]  /*a8600*/  VIADD R20, R15, UR72 ;  /* 0x000000480f147c36 */ /* 0x000fc80008000000 */
[----:B------:R-:W-:Y:S01]  /*a8610*/  VIADD R23, R20, UR6 ;  /* 0x0000000614177c36 */ /* 0x000fe20008000000 */
[----:B---3--:R-:W-:-:S03]  /*a8620*/  SHF.R.S32.HI R32, RZ, 0x1f, R32 ;  /* 0x0000001fff207819 */ /* 0x008fc60000011420 */
[----:B------:R-:W-:Y:S01]  /*a8630*/  VIADD R6, R23, UR7 ;  /* 0x0000000717067c36 */ /* 0x000fe20008000000 */
[----:B------:R-:W-:Y:S01]  /*a8640*/  UMOV UR72, UR75 ;  /* 0x0000004b00487c82 */ /* 0x000fe20008000000 */
[----:B------:R-:W1:Y:S02]  /*a8650*/  LDCU UR6, c[0x0][0x3b8] ;  /* 0x00007700ff0677ac */ /* 0x000e640008000800 */
[----:B------:R-:W-:Y:S01]  /*a8660*/  VIADD R9, R6, UR8 ;  /* 0x0000000806097c36 */ /* 0x000fe20008000000 */
[----:B------:R-:W3:Y:S04]  /*a8670*/  LDCU UR7, c[0x0][0x3b8] ;  /* 0x00007700ff0777ac */ /* 0x000ee80008000800 */
[----:B------:R-:W-:Y:S04]  /*a8680*/  STL [R1+0x24], R9 ;  /* 0x0000240901007387 */ /* 0x000fe80000100800 */
[----:B------:R0:W-:Y:S04]  /*a8690*/  STL [R1+0x57c4], R0 ;  /* 0x0057c40001007387 */ /* 0x0001e80000100800 */
[----:B0-----:R-:W3:Y:S04]  /*a86a0*/  LDL.LU R0, [R1+0x1e8] ;  /* 0x0001e80001007983 */ /* 0x001ee80000300800 */
[----:B------:R0:W-:Y:S02]  /*a86b0*/  STL [R1+0x57cc], R32 ;  /* 0x0057cc2001007387 */ /* 0x0001e40000100800 */
[----:B0-----:R-:W-:-:S02]  /*a86c0*/  IMAD.MOV.U32 R32, RZ, RZ, R9 ;  /* 0x000000ffff207224 */ /* 0x001fc400078e0009 */
[----:B------:R-:W3:Y:S04]  /*a86d0*/  LDL.LU R9, [R1+0x599c] ;  /* 0x00599c0001097983 */ /* 0x000ee80000300800 */
[----:B------:R0:W-:Y:S04]  /*a86e0*/  STL [R1+0x57d0], R2 ;  /* 0x0057d00201007387 */ /* 0x0001e80000100800 */
[----:B0-----:R-:W3:Y:S04]  /*a86f0*/  LDL R2, [R1+0x1f4] ;  /* 0x0001f40001027983 */ /* 0x001ee80000100800 */
[----:B--2---:R0:W-:Y:S04]  /*a8700*/  STL [R1+0x57d4], R3 ;  /* 0x0057d40301007387 */ /* 0x0041e80000100800 */
[----:B0-----:R-:W2:Y:S01]  /*a8710*/  LDL R3, [R1+0x1f8] ;  /* 0x0001f80001037983 */ /* 0x001ea20000100800 */
[----:B------:R-:W-:Y:S01]  /*a8720*/  VIADD R32, R32, UR9 ;  /* 0x0000000920207c36 */ /* 0x000fe20008000000 */
[----:B------:R-:W0:Y:S04]  /*a8730*/  LDCU.64 UR8, c[0x0][0x398] ;  /* 0x00007300ff0877ac */ /* 0x000e280008000a00 */
[----:B------:R-:W-:Y:S01]  /*a8740*/  STL [R1+0x20], R32 ;  /* 0x0000202001007387 */ /* 0x000fe20000100800 */
[----:B--2---:R-:W-:-:S05]  /*a8750*/  SHF.R.S32.HI R3, RZ, 0x1f, R3 ;  /* 0x0000001fff037819 */ /* 0x004fca0000011403 */
[----:B------:R3:W-:Y:S02]  /*a8760*/  STL [R1+0x5cc], R3 ;  /* 0x0005cc0301007387 */ /* 0x0007e40000100800 */
[----:B---3--:R-:W-:Y:S01]  /*a8770*/  SHF.R.S32.HI R3, RZ, 0x1f, R2 ;  /* 0x0000001fff037819 */ /* 0x008fe20000011402 */
[----:B------:R-:W-:Y:S01]  /*a8780*/  VIADD R2, R32, UR12 ;  /* 0x0000000c20027c36 */ /* 0x000fe20008000000 */
[----:B------:R-:W-:-:S03]  /*a8790*/  SHF.R.S32.HI R32, RZ, 0x1f, R48 ;  /* 0x0000001fff207819 */ /* 0x000fc60000011430 */
[----:B------:R2:W-:Y:S04]  /*a87a0*/  STL [R1+0x5e0], R3 ;  /* 0x0005e00301007387 */ /* 0x0005e80000100800 */
[----:B------:R3:W-:Y:S01]  /*a87b0*/  STL [R1+0x1c], R2 ;  /* 0x00001c0201007387 */ /* 0x0007e20000100800 */
[----:B--2---:R-:W-:-:S03]  /*a87c0*/  SHF.R.S32.HI R3, RZ, 0x1f, R49 ;  /* 0x0000001fff037819 */ /* 0x004fc60000011431 */
[----:B------:R2:W-:Y:S04]  /*a87d0*/  STL [R1+0x5e4], R32 ;  /* 0x0005e42001007387 */ /* 0x0005e80000100800 */
[----:B------:R0:W-:Y:S01]  /*a87e0*/  STL [R1+0x57d8], R0 ;  /* 0x0057d80001007387 */ /* 0x0001e20000100800 */
[----:B---3--:R-:W-:Y:S01]  /*a87f0*/  VIADD R2, R2, UR13 ;  /* 0x0000000d02027c36 */ /* 0x008fe20008000000 */
[----:B------:R-:W3:Y:S02]  /*a8800*/  LDCU.64 UR12, c[0x0][0x398] ;  /* 0x00007300ff0c77ac */ /* 0x000ee40008000a00 */
[----:B------:R4:W-:Y:S01]  /*a8810*/  STL [R1+0x5e8], R3 ;  /* 0x0005e80301007387 */ /* 0x0009e20000100800 */
[----:B--2---:R-:W-:Y:S02]  /*a8820*/  SHF.R.S32.HI R32, RZ, 0x1f, R9 ;  /* 0x0000001fff207819 */ /* 0x004fe40000011409 */
[----:B0-----:R-:W-:-:S02]  /*a8830*/  SHF.R.S32.HI R0, RZ, 0x1f, R19 ;  /* 0x0000001fff007819 */ /* 0x001fc40000011413 */
[----:B------:R-:W2:Y:S01]  /*a8840*/  LDL R19, [R1+0x1c0] ;  /* 0x0001c00001137983 */ /* 0x000ea20000100800 */
[----:B----4-:R-:W-:-:S05]  /*a8850*/  SHF.R.S32.HI R3, RZ, 0x1f, R50 ;  /* 0x0000001fff037819 */ /* 0x010fca0000011432 */
[----:B------:R-:W-:Y:S04]  /*a8860*/  STL [R1+0x600], R3 ;  /* 0x0006000301007387 */ /* 0x000fe80000100800 */
[----:B------:R-:W-:Y:S04]  /*a8870*/  STL [R1+0x18], R2 ;  /* 0x0000180201007387 */ /* 0x000fe80000100800 */
[----:B------:R-:W-:Y:S04]  /*a8880*/  STL [R1+0x604], R0 ;  /* 0x0006040001007387 */ /* 0x000fe80000100800 */
[----:B------:R-:W4:Y:S04]  /*a8890*/  LDL R48, [R1+0x1b8] ;  /* 0x0001b80001307983 */ /* 0x000f280000100800 */
[----:B------:R-:W2:Y:S04]  /*a88a0*/  LDL R50, [R1+0x1b4] ;  /* 0x0001b40001327983 */ /* 0x000ea80000100800 */
[----:B------:R0:W-:Y:S04]  /*a88b0*/  STL [R1+0x57dc], R32 ;  /* 0x0057dc2001007387 */ /* 0x0001e80000100800 */
[----:B0-----:R-:W2:Y:S01]  /*a88c0*/  LDL.LU R32, [R1+0x1d0] ;  /* 0x0001d00001207983 */ /* 0x001ea20000300800 */
[----:B------:R-:W-:Y:S01]  /*a88d0*/  VIADD R9, R2, UR16 ;  /* 0x0000001002097c36 */ /* 0x000fe20008000000 */
[----:B------:R-:W-:-:S02]  /*a88e0*/  SHF.R.S32.HI R2, RZ, 0x1f, R11 ;  /* 0x0000001fff027819 */ /* 0x000fc4000001140b */
[----:B------:R-:W-:Y:S01]  /*a88f0*/  SHF.R.S32.HI R3, RZ, 0x1f, R22 ;  /* 0x0000001fff037819 */ /* 0x000fe20000011416 */
[----:B------:R-:W3:Y:S04]  /*a8900*/  LDL R49, [R1+0x1a4] ;  /* 0x0001a40001317983 */ /* 0x000ee80000100800 */
[----:B------:R0:W-:Y:S04]  /*a8910*/  STL [R1+0x57e0], R2 ;  /* 0x0057e00201007387 */ /* 0x0001e80000100800 */
[----:B0-----:R-:W3:Y:S04]  /*a8920*/  LDL.LU R2, [R1+0x1c8] ;  /* 0x0001c80001027983 */ /* 0x001ee80000300800 */
[----:B------:R-:W-:Y:S01]  /*a8930*/  STL [R1+0x57e4], R3 ;  /* 0x0057e40301007387 */ /* 0x000fe20000100800 */
[----:B--2---:R-:W-:-:S05]  /*a8940*/  SHF.R.S32.HI R0, RZ, 0x1f, R32 ;  /* 0x0000001fff007819 */ /* 0x004fca0000011420 */
[----:B------:R0:W-:Y:S04]  /*a8950*/  STL [R1+0x57ec], R0 ;  /* 0x0057ec0001007387 */ /* 0x0001e80000100800 */
[----:B0-----:R-:W2:Y:S04]  /*a8960*/  LDL.LU R0, [R1+0x1b0] ;  /* 0x0001b00001007983 */ /* 0x001ea80000300800 */
[----:B------:R0:W-:Y:S04]  /*a8970*/  STL [R1+0x57e8], R32 ;  /* 0x0057e82001007387 */ /* 0x0001e80000100800 */
[----:B0-----:R-:W2:Y:S02]  /*a8980*/  LDL.LU R32, [R1+0x1cc] ;  /* 0x0001cc0001207983 */ /* 0x001ea40000300800 */
[----:B--2---:R-:W-:-:S05]  /*a8990*/  SHF.R.S32.HI R3, RZ, 0x1f, R32 ;  /* 0x0000001fff037819 */ /* 0x004fca0000011420 */
[----:B------:R0:W-:Y:S04]  /*a89a0*/  STL [R1+0x57f4], R3 ;  /* 0x0057f40301007387 */ /* 0x0001e80000100800 */
[----:B0-----:R-:W2:Y:S04]  /*a89b0*/  LDL R3, [R1+0x1a8] ;  /* 0x0001a80001037983 */ /* 0x001ea80000100800 */
[----:B------:R0:W-:Y:S04]  /*a89c0*/  STL [R1+0x57f0], R32 ;  /* 0x0057f02001007387 */ /* 0x0001e80000100800 */
[----:B0-----:R-:W2:Y:S04]  /*a89d0*/  LDL.LU R32, [R1+0x1c4] ;  /* 0x0001c40001207983 */ /* 0x001ea80000300800 */
[----:B---3--:R0:W-:Y:S01]  /*a89e0*/  STL [R1+0x57f8], R2 ;  /* 0x0057f80201007387 */ /* 0x0081e20000100800 */
[----:B------:R-:W-:-:S03]  /*a89f0*/  SHF.R.S32.HI R19, RZ, 0x1f, R19 ;  /* 0x0000001fff137819 */ /* 0x000fc60000011413 */
[----:B0-----:R-:W3:Y:S04]  /*a8a00*/  LDL R2, [R1+0x1bc] ;  /* 0x0001bc0001027983 */ /* 0x001ee80000100800 */
[----:B--2---:R0:W-:Y:S04]  /*a8a10*/  STL [R1+0x57fc], R32 ;  /* 0x0057fc2001007387 */ /* 0x0041e80000100800 */
[----:B0-----:R-:W2:Y:S04]  /*a8a20*/  LDL R32, [R1+0x19c] ;  /* 0x00019c0001207983 */ /* 0x001ea80000100800 */
[----:B------:R0:W-:Y:S04]  /*a8a30*/  STL [R1+0x644], R19 ;  /* 0x0006441301007387 */ /* 0x0001e80000100800 */
[----:B0-----:R-:W2:Y:S01]  /*a8a40*/  LDL.LU R19, [R1+0x5998] ;  /* 0x0059980001137983 */ /* 0x001ea20000300800 */
[----:B------:R-:W-:Y:S01]  /*a8a50*/  VIADD R22, R9, UR17 ;  /* 0x0000001109167c36 */ /* 0x000fe20008000000 */
[----:B---3--:R-:W-:Y:S01]  /*a8a60*/  SHF.R.S32.HI R2, RZ, 0x1f, R2 ;  /* 0x0000001fff027819 */ /* 0x008fe20000011402 */
[----:B------:R-:W-:Y:S01]  /*a8a70*/  UMOV UR76, UR74 ;  /* 0x0000004a004c7c82 */ /* 0x000fe20008000000 */
[----:B----4-:R-:W-:Y:S01]  /*a8a80*/  SHF.R.S32.HI R48, RZ, 0x1f, R48 ;  /* 0x0000001fff307819 */ /* 0x010fe20000011430 */
[----:B------:R-:W-:Y:S01]  /*a8a90*/  VIADD R11, R22, UR18 ;  /* 0x00000012160b7c36 */ /* 0x000fe20008000000 */
[----:B------:R-:W-:Y:S01]  /*a8aa0*/  SHF.R.S32.HI R50, RZ, 0x1f, R50 ;  /* 0x0000001fff327819 */ /* 0x000fe20000011432 */
[----:B------:R0:W-:Y:S01]  /*a8ab0*/  STL [R1+0x648], R2 ;  /* 0x0006480201007387 */ /* 0x0001e20000100800 */
[----:B------:R-:W3:Y:S03]  /*a8ac0*/  LDCU.64 UR16, c[0x0][0x398] ;  /* 0x00007300ff1077ac */ /* 0x000ee60008000a00 */
[----:B------:R4:W-:Y:S01]  /*a8ad0*/  STL [R1+0x64c], R48 ;  /* 0x00064c3001007387 */ /* 0x0009e20000100800 */
[----:B0-----:R-:W-:-:S03]  /*a8ae0*/  VIADD R2, R11, UR19 ;  /* 0x000000130b027c36 */ /* 0x001fc60008000000 */
[----:B----4-:R-:W4:Y:S04]  /*a8af0*/  LDL R48, [R1+0x184] ;  /* 0x0001840001307983 */ /* 0x010f280000100800 */
[----:B------:R-:W-:Y:S04]  /*a8b00*/  STL [R1+0x8], R2 ;  /* 0x0000080201007387 */ /* 0x000fe80000100800 */
[----:B------:R0:W-:Y:S04]  /*a8b10*/  STL [R1+0x660], R50 ;  /* 0x0006603201007387 */ /* 0x0001e80000100800 */
[----:B0-----:R-:W3:Y:S04]  /*a8b20*/  LDL R50, [R1+0x180] ;  /* 0x0001800001327983 */ /* 0x001ee80000100800 */
[----:B------:R2:W-:Y:S02]  /*a8b30*/  STL [R1+0x5800], R0 ;  /* 0x0058000001007387 */ /* 0x0005e40000100800 */
[----:B--2---:R-:W-:-:S05]  /*a8b40*/  SHF.R.S32.HI R0, RZ, 0x1f, R19 ;  /* 0x0000001fff007819 */ /* 0x004fca0000011413 */
[----:B------:R0:W-:Y:S02]  /*a8b50*/  STL [R1+0x668], R0 ;  /* 0x0006680001007387 */ /* 0x0001e40000100800 */
[----:B0-----:R-:W-:Y:S02]  /*a8b60*/  SHF.R.S32.HI R0, RZ, 0x1f, R3 ;  /* 0x0000001fff007819 */ /* 0x001fe40000011403 */
[----:B------:R-:W-:-:S05]  /*a8b70*/  SHF.R.S32.HI R3, RZ, 0x1f, R49 ;  /* 0x0000001fff037819 */ /* 0x000fca0000011431 */
[----:B------:R0:W-:Y:S04]  /*a8b80*/  STL [R1+0x5804], R3 ;  /* 0x0058040301007387 */ /* 0x0001e80000100800 */
[----:B------:R-:W-:Y:S04]  /*a8b90*/  STL [R1+0x66c], R0 ;  /* 0x00066c0001007387 */ /* 0x000fe80000100800 */
[----:B0-----:R-:W2:Y:S01]  /*a8ba0*/  LDL.LU R3, [R1+0x198] ;  /* 0x0001980001037983 */ /* 0x001ea20000300800 */
[----:B------:R-:W-:Y:S01]  /*a8bb0*/  VIADD R19, R2, UR20 ;  /* 0x0000001402137c36 */ /* 0x000fe20008000000 */
[----:B------:R-:W-:-:S02]  /*a8bc0*/  SHF.R.S32.HI R2, RZ, 0x1f, R10 ;  /* 0x0000001fff027819 */ /* 0x000fc4000001140a */
[----:B------:R-:W3:Y:S04]  /*a8bd0*/  LDL R49, [R1+0x16c] ;  /* 0x00016c0001317983 */ /* 0x000ee80000100800 */
[----:B------:R0:W-:Y:S04]  /*a8be0*/  STL [R1+0x5808], R2 ;  /* 0x0058080201007387 */ /* 0x0001e80000100800 */
[----:B0-----:R-:W3:Y:S01]  /*a8bf0*/  LDL.LU R2, [R1+0x190] ;  /* 0x0001900001027983 */ /* 0x001ee20000300800 */
[----:B------:R-:W-:-:S05]  /*a8c00*/  SHF.R.S32.HI R32, RZ, 0x1f, R32 ;  /* 0x0000001fff207819 */ /* 0x000fca0000011420 */
[----:B------:R0:W-:Y:S04]  /*a8c10*/  STL [R1+0x580c], R32 ;  /* 0x00580c2001007387 */ /* 0x0001e80000100800 */
[----:B0-----:R-:W3:Y:S01]  /*a8c20*/  LDL.LU R32, [R1+0x178] ;  /* 0x0001780001207983 */ /* 0x001ee20000300800 */
[----:B--2---:R-:W-:-:S05]  /*a8c30*/  SHF.R.S32.HI R0, RZ, 0x1f, R3 ;  /* 0x0000001fff007819 */ /* 0x004fca0000011403 */
[----:B------:R0:W-:Y:S04]  /*a8c40*/  STL [R1+0x5814], R0 ;  /* 0x0058140001007387 */ /* 0x0001e80000100800 */
[----:B0-----:R-:W2:Y:S04]  /*a8c50*/  LDL R0, [R1+0x174] ;  /* 0x0001740001007983 */ /* 0x001ea80000100800 */
[----:B------:R0:W-:Y:S04]  /*a8c60*/  STL [R1+0x5810], R3 ;  /* 0x0058100301007387 */ /* 0x0001e80000100800 */
[----:B0-----:R-:W2:Y:S04]  /*a8c70*/  LDL.LU R3, [R1+0x18c] ;  /* 0x00018c0001037983 */ /* 0x001ea80000300800 */
[----:B------:R-:W-:Y:S04]  /*a8c80*/  STL [R1+0x6a0], R61 ;  /* 0x0006a03d01007387 */ /* 0x000fe80000100800 */
[----:B---3--:R0:W-:Y:S04]  /*a8c90*/  STL [R1+0x5818], R2 ;  /* 0x0058180201007387 */ /* 0x0081e80000100800 */
[----:B0-----:R-:W3:Y:S01]  /*a8ca0*/  LDL R2, [R1+0x168] ;  /* 0x0001680001027983 */ /* 0x001ee20000100800 */
[----:B------:R-:W-:-:S03]  /*a8cb0*/  SHF.R.S32.HI R50, RZ, 0x1f, R50 ;  /* 0x0000001fff327819 */ /* 0x000fc60000011432 */
[----:B--2---:R0:W-:Y:S02]  /*a8cc0*/  STL [R1+0x581c], R3 ;  /* 0x00581c0301007387 */ /* 0x0041e40000100800 */
[----:B0-----:R-:W-:-:S05]  /*a8cd0*/  SHF.R.S32.HI R3, RZ, 0x1f, R60 ;  /* 0x0000001fff037819 */ /* 0x001fca000001143c */
[----:B------:R4:W-:Y:S01]  /*a8ce0*/  STL [R1+0x6ac], R3 ;  /* 0x0006ac0301007387 */ /* 0x0009e20000100800 */
[----:B------:R-:W-:Y:S02]  /*a8cf0*/  SHF.R.S32.HI R0, RZ, 0x1f, R0 ;  /* 0x0000001fff007819 */ /* 0x000fe40000011400 */
[----:B----4-:R-:W-:Y:S02]  /*a8d00*/  SHF.R.S32.HI R3, RZ, 0x1f, R48 ;  /* 0x0000001fff037819 */ /* 0x010fe40000011430 */
[----:B------:R-:W2:Y:S04]  /*a8d10*/  LDL R48, [R1+0x150] ;  /* 0x0001500001307983 */ /* 0x000ea80000100800 */
[----:B------:R0:W-:Y:S04]  /*a8d20*/  STL [R1+0x6c0], R3 ;  /* 0x0006c00301007387 */ /* 0x0001e80000100800 */
[----:B------:R4:W-:Y:S01]  /*a8d30*/  STL [R1+0x6c4], R50 ;  /* 0x0006c43201007387 */ /* 0x0009e20000100800 */
[----:B0-----:R-:W-:-:S03]  /*a8d40*/  SHF.R.S32.HI R3, RZ, 0x1f, R59 ;  /* 0x0000001fff037819 */ /* 0x001fc6000001143b */
[----:B----4-:R-:W4:Y:S04]  /*a8d50*/  LDL R50, [R1+0x148] ;  /* 0x0001480001327983 */ /* 0x010f280000100800 */
[----:B------:R0:W-:Y:S04]  /*a8d60*/  STL [R1+0x6c8], R3 ;  /* 0x0006c80301007387 */ /* 0x0001e80000100800 */
[----:B------:R1:W-:Y:S01]  /*a8d70*/  STL [R1+0x5820], R32 ;  /* 0x0058202001007387 */ /* 0x0003e20000100800 */
[----:B---3--:R-:W-:Y:S02]  /*a8d80*/  SHF.R.S32.HI R2, RZ, 0x1f, R2 ;  /* 0x0000001fff027819 */ /* 0x008fe40000011402 */
[----:B0-----:R-:W-:Y:S01]  /*a8d90*/  SHF.R.S32.HI R3, RZ, 0x1f, R58 ;  /* 0x0000001fff037819 */ /* 0x001fe2000001143a */
[----:B-1----:R-:W3:Y:S04]  /*a8da0*/  LDL R32, [R1+0x160] ;  /* 0x0001600001207983 */ /* 0x002ee80000100800 */
[----:B------:R0:W-:Y:S04]  /*a8db0*/  STL [R1+0x6e0], R0 ;  /* 0x0006e00001007387 */ /* 0x0001e80000100800 */
[----:B------:R1:W-:Y:S01]  /*a8dc0*/  STL [R1+0x6e4], R3 ;  /* 0x0006e40301007387 */ /* 0x0003e20000100800 */
[----:B0-----:R-:W-:-:S03]  /*a8dd0*/  SHF.R.S32.HI R0, RZ, 0x1f, R49 ;  /* 0x0000001fff007819 */ /* 0x001fc60000011431 */
[----:B------:R-:W2:Y:S01]  /*a8de0*/  LDL R49, [R1+0x138] ;  /* 0x0001380001317983 */ /* 0x000ea20000100800 */
[----:B-1----:R-:W-:-:S03]  /*a8df0*/  SHF.R.S32.HI R3, RZ, 0x1f, R57 ;  /* 0x0000001fff037819 */ /* 0x002fc60000011439 */
[----:B------:R0:W-:Y:S04]  /*a8e00*/  STL [R1+0x5824], R0 ;  /* 0x0058240001007387 */ /* 0x0001e80000100800 */
[----:B0-----:R-:W2:Y:S04]  /*a8e10*/  LDL.LU R0, [R1+0x158] ;  /* 0x0001580001007983 */ /* 0x001ea80000300800 */
[----:B------:R0:W-:Y:S04]  /*a8e20*/  STL [R1+0x5828], R2 ;  /* 0x0058280201007387 */ /* 0x0001e80000100800 */
[----:B0-----:R-:W4:Y:S04]  /*a8e30*/  LDL.LU R2, [R1+0x140] ;  /* 0x0001400001027983 */ /* 0x001f280000300800 */
[----:B------:R0:W-:Y:S04]  /*a8e40*/  STL [R1+0x582c], R3 ;  /* 0x00582c0301007387 */ /* 0x0001e80000100800 */
[----:B0-----:R-:W4:Y:S01]  /*a8e50*/  LDL.LU R3, [R1+0x154] ;  /* 0x0001540001037983 */ /* 0x001f220000300800 */
[----:B---3--:R-:W-:-:S05]  /*a8e60*/  SHF.R.S32.HI R32, RZ, 0x1f, R32 ;  /* 0x0000001fff207819 */ /* 0x008fca0000011420 */
[----:B------:R0:W-:Y:S04]  /*a8e70*/  STL [R1+0x5830], R32 ;  /* 0x0058302001007387 */ /* 0x0001e80000100800 */
[----:B0-----:R-:W3:Y:S04]  /*a8e80*/  LDL R32, [R1+0x134] ;  /* 0x0001340001207983 */ /* 0x001ee80000100800 */
[----:B--2---:R0:W-:Y:S04]  /*a8e90*/  STL [R1+0x5834], R0 ;  /* 0x0058340001007387 */ /* 0x0041e80000100800 */
[----:B0-----:R-:W2:Y:S04]  /*a8ea0*/  LDL R0, [R1+0x118] ;  /* 0x0001180001007983 */ /* 0x001ea80000100800 */
[----:B------:R-:W-:Y:S04]  /*a8eb0*/  STL [R1+0x708], R56 ;  /* 0x0007083801007387 */ /* 0x000fe80000100800 */
[----:B----4-:R0:W-:Y:S04]  /*a8ec0*/  STL [R1+0x5838], R3 ;  /* 0x0058380301007387 */ /* 0x0101e80000100800 */
[----:B0-----:R-:W4:Y:S01]  /*a8ed0*/  LDL R3, [R1+0x114] ;  /* 0x0001140001037983 */ /* 0x001f220000100800 */
[----:B------:R-:W-:Y:S01]  /*a8ee0*/  VIADD R10, R19, UR21 ;  /* 0x00000015130a7c36 */ /* 0x000fe20008000000 */
[----:B------:R-:W-:Y:S01]  /*a8ef0*/  SHF.R.S32.HI R48, RZ, 0x1f, R48 ;  /* 0x0000001fff307819 */ /* 0x000fe20000011430 */
[----:B------:R-:W0:Y:S02]  /*a8f00*/  LDCU.64 UR20, c[0x0][0x398] ;  /* 0x00007300ff1477ac */ /* 0x000e240008000a00 */
[----:B------:R-:W-:-:S04]  /*a8f10*/  VIADD R61, R10, UR22 ;  /* 0x000000160a3d7c36 */ /* 0x000fc80008000000 */
[----:B------:R-:W-:-:S04]  /*a8f20*/  VIADD R60, R61, UR23 ;  /* 0x000000173d3c7c36 */ /* 0x000fc80008000000 */
[----:B------:R-:W-:-:S04]  /*a8f30*/  VIADD R59, R60, UR24 ;  /* 0x000000183c3b7c36 */ /* 0x000fc80008000000 */
[----:B------:R-:W-:Y:S01]  /*a8f40*/  VIADD R58, R59, UR25 ;  /* 0x000000193b3a7c36 */ /* 0x000fe20008000000 */
[----:B------:R1:W-:Y:S01]  /*a8f50*/  STL [R1+0x724], R48 ;  /* 0x0007243001007387 */ /* 0x0003e20000100800 */
[----:B------:R-:W-:Y:S01]  /*a8f60*/  SHF.R.S32.HI R50, RZ, 0x1f, R50 ;  /* 0x0000001fff327819 */ /* 0x000fe20000011432 */
[----:B------:R-:W0:Y:S01]  /*a8f70*/  LDCU.64 UR24, c[0x0][0x398] ;  /* 0x00007300ff1877ac */ /* 0x000e220008000a00 */
[----:B------:R-:W-:-:S04]  /*a8f80*/  VIADD R57, R58, UR26 ;  /* 0x0000001a3a397c36 */ /* 0x000fc80008000000 */
[----:B------:R-:W-:Y:S01]  /*a8f90*/  VIADD R56, R57, UR27 ;  /* 0x0000001b39387c36 */ /* 0x000fe20008000000 */
[----:B------:R-:W0:Y:S01]  /*a8fa0*/  LDCU.64 UR26, c[0x0][0x398] ;  /* 0x00007300ff1a77ac */ /* 0x000e220008000a00 */
[----:B-1----:R-:W-:Y:S02]  /*a8fb0*/  SHF.R.S32.HI R48, RZ, 0x1f, R55 ;  /* 0x0000001fff307819 */ /* 0x002fe40000011437 */
[----:B------:R-:W-:-:S03]  /*a8fc0*/  VIADD R55, R56, UR28 ;  /* 0x0000001c38377c36 */ /* 0x000fc60008000000 */
[----:B------:R1:W-:Y:S04]  /*a8fd0*/  STL [R1+0x728], R48 ;  /* 0x0007283001007387 */ /* 0x0003e80000100800 */
[----:B-1----:R-:W4:Y:S04]  /*a8fe0*/  LDL R48, [R1+0x104] ;  /* 0x0001040001307983 */ /* 0x002f280000100800 */
[----:B------:R1:W-:Y:S04]  /*a8ff0*/  STL [R1+0x72c], R50 ;  /* 0x00072c3201007387 */ /* 0x0003e80000100800 */
[----:B-1----:R-:W4:Y:S04]  /*a9000*/  LDL R50, [R1+0x100] ;  /* 0x0001000001327983 */ /* 0x002f280000100800 */
[----:B------:R1:W-:Y:S04]  /*a9010*/  STL [R1+0x740], R54 ;  /* 0x0007403601007387 */ /* 0x0003e80000100800 */
[----:B------:R-:W-:Y:S04]  /*a9020*/  STL [R1+0x583c], R2 ;  /* 0x00583c0201007387 */ /* 0x000fe80000100800 */
[----:B------:R0:W-:Y:S01]  /*a9030*/  STL [R1+0x5988], R55 ;  /* 0x0059883701007387 */ /* 0x0001e20000100800 */
[----:B-1----:R-:W-:Y:S01]  /*a9040*/  VIADD R54, R55, UR29 ;  /* 0x0000001d37367c36 */ /* 0x002fe20008000000 */
[----:B------:R-:W1:Y:S01]  /*a9050*/  LDCU.64 UR28, c[0x0][0x398] ;  /* 0x00007300ff1c77ac */ /* 0x000e620008000a00 */
[----:B0-----:R-:W-:-:S02]  /*a9060*/  SHF.R.S32.HI R55, RZ, 0x1f, R49 ;  /* 0x0000001fff377819 */ /* 0x001fc40000011431 */
[----:B------:R-:W4:Y:S04]  /*a9070*/  LDL R49, [R1+0xf8] ;  /* 0x0000f80001317983 */ /* 0x000f280000100800 */
[----:B------:R-:W-:Y:S01]  /*a9080*/  STL [R1+0x748], R55 ;  /* 0x0007483701007387 */ /* 0x000fe20000100800 */
[----:B---3--:R-:W-:Y:S02]  /*a9090*/  SHF.R.S32.HI R2, RZ, 0x1f, R32 ;  /* 0x0000001fff027819 */ /* 0x008fe40000011420 */
[----:B------:R-:W-:-:S05]  /*a90a0*/  SHF.R.S32.HI R32, RZ, 0x1f, R53 ;  /* 0x0000001fff207819 */ /* 0x000fca0000011435 */
[----:B------:R0:W-:Y:S04]  /*a90b0*/  STL [R1+0x5840], R32 ;  /* 0x0058402001007387 */ /* 0x0001e80000100800 */
[----:B------:R-:W-:Y:S04]  /*a90c0*/  STL [R1+0x74c], R2 ;  /* 0x00074c0201007387 */ /* 0x000fe80000100800 */
[----:B0-----:R-:W3:Y:S01]  /*a90d0*/  LDL.LU R32, [R1+0x2418] ;  /* 0x0024180001207983 */ /* 0x001ee20000300800 */
[----:B--2---:R-:W-:-:S05]  /*a90e0*/  SHF.R.S32.HI R0, RZ, 0x1f, R0 ;  /* 0x0000001fff007819 */ /* 0x004fca0000011400 */
[----:B------:R0:W-:Y:S04]  /*a90f0*/  STL [R1+0x5844], R0 ;  /* 0x0058440001007387 */ /* 0x0001e80000100800 */
[----:B0-----:R-:W2:Y:S01]  /*a9100*/  LDL.LU R0, [R1+0xf4] ;  /* 0x0000f40001007983 */ /* 0x001ea20000300800 */
[----:B----4-:R-:W-:-:S05]  /*a9110*/  SHF.R.S32.HI R3, RZ, 0x1f, R3 ;  /* 0x0000001fff037819 */ /* 0x010fca0000011403 */
[----:B------:R0:W-:Y:S04]  /*a9120*/  STL [R1+0x5848], R3 ;  /* 0x0058480301007387 */ /* 0x0001e80000100800 */
[----:B0-----:R-:W4:Y:S01]  /*a9130*/  LDL.LU R3, [R1+0x108] ;  /* 0x0001080001037983 */ /* 0x001f220000300800 */
[----:B------:R-:W-:Y:S01]  /*a9140*/  SHF.R.S32.HI R2, RZ, 0x1f, R52 ;  /* 0x0000001fff027819 */ /* 0x000fe20000011434 */
[----:B------:R-:W-:-:S04]  /*a9150*/  VIADD R53, R54, UR30 ;  /* 0x0000001e36357c36 */ /* 0x000fc80008000000 */
[----:B------:R0:W-:Y:S01]  /*a9160*/  STL [R1+0x584c], R2 ;  /* 0x00584c0201007387 */ /* 0x0001e20000100800 */
[----:B------:R-:W-:Y:S01]  /*a9170*/  VIADD R52, R53, UR31 ;  /* 0x0000001f35347c36 */ /* 0x000fe20008000000 */
[----:B------:R-:W1:Y:S02]  /*a9180*/  LDCU.64 UR30, c[0x0][0x398] ;  /* 0x00007300ff1e77ac */ /* 0x000e640008000a00 */
[----:B0-----:R-:W2:Y:S04]  /*a9190*/  LDL R2, [R1+0x240c] ;  /* 0x00240c0001027983 */ /* 0x001ea80000100800 */
[----:B------:R0:W-:Y:S01]  /*a91a0*/  STL [R1+0x5984], R53 ;  /* 0x0059843501007387 */ /* 0x0001e20000100800 */
[----:B------:R-:W-:-:S03]  /*a91b0*/  SHF.R.S32.HI R48, RZ, 0x1f, R48 ;  /* 0x0000001fff307819 */ /* 0x000fc60000011430 */
[----:B0-----:R-:W2:Y:S01]  /*a91c0*/  LDL R53, [R1+0xec] ;  /* 0x0000ec0001357983 */ /* 0x001ea20000100800 */
[----:B------:R-:W-:-:S03]  /*a91d0*/  SHF.R.S32.HI R50, RZ, 0x1f, R50 ;  /* 0x0000001fff327819 */ /* 0x000fc60000011432 */
[----:B---3--:R0:W-:Y:S04]  /*a91e0*/  STL [R1+0x5850], R32 ;  /* 0x0058502001007387 */ /* 0x0081e80000100800 */
[----:B0-----:R-:W3:Y:S04]  /*a91f0*/  LDL R32, [R1+0x2414] ;  /* 0x0024140001207983 */ /* 0x001ee80000100800 */
[----:B------:R-:W-:Y:S04]  /*a9200*/  STL [R1+0xaf0], R51 ;  /* 0x000af03301007387 */ /* 0x000fe80000100800 */
[----:B------:R-:W2:Y:S04]  /*a9210*/  LDL R55, [R1+0xd8] ;  /* 0x0000d80001377983 */ /* 0x000ea80000100800 */
[----:B----4-:R0:W-:Y:S04]  /*a9220*/  STL [R1+0x5854], R3 ;  /* 0x0058540301007387 */ /* 0x0101e80000100800 */
[----:B0-----:R-:W4:Y:S04]  /*a9230*/  LDL R3, [R1+0x2d0] ;  /* 0x0002d00001037983 */ /* 0x001f280000100800 */
[----:B------:R0:W-:Y:S04]  /*a9240*/  STL [R1+0xaf8], R48 ;  /* 0x000af83001007387 */ /* 0x0001e80000100800 */
[----:B0-----:R-:W2:Y:S04]  /*a9250*/  LDL.LU R48, [R1+0x5994] ;  /* 0x0059940001307983 */ /* 0x001ea80000300800 */
[----:B------:R0:W-:Y:S04]  /*a9260*/  STL [R1+0xafc], R50 ;  /* 0x000afc3201007387 */ /* 0x0001e80000100800 */
[----:B0-----:R-:W2:Y:S01]  /*a9270*/  LDL.LU R50, [R1+0x5990] ;  /* 0x0059900001327983 */ /* 0x001ea20000300800 */
[----:B------:R-:W-:-:S02]  /*a9280*/  SHF.R.S32.HI R49, RZ, 0x1f, R49 ;  /* 0x0000001fff317819 */ /* 0x000fc40000011431 */
[----:B--2---:R-:W-:-:S05]  /*a9290*/  SHF.R.S32.HI R50, RZ, 0x1f, R50 ;  /* 0x0000001fff327819 */ /* 0x004fca0000011432 */
[----:B------:R-:W-:Y:S04]  /*a92a0*/  STL [R1+0xb00], R50 ;  /* 0x000b003201007387 */ /* 0x000fe80000100800 */
[----:B------:R0:W-:Y:S04]  /*a92b0*/  STL [R1+0xb04], R49 ;  /* 0x000b043101007387 */ /* 0x0001e80000100800 */
[----:B0-----:R-:W2:Y:S04]  /*a92c0*/  LDL.LU R49, [R1+0x598c] ;  /* 0x00598c0001317983 */ /* 0x001ea80000300800 */
[----:B------:R2:W-:Y:S01]  /*a92d0*/  STL [R1+0x5858], R0 ;  /* 0x0058580001007387 */ /* 0x0005e20000100800 */
[----:B------:R-:W-:-:S02]  /*a92e0*/  SHF.R.S32.HI R2, RZ, 0x1f, R2 ;  /* 0x0000001fff027819 */ /* 0x000fc40000011402 */
[----:B----4-:R-:W-:Y:S02]  /*a92f0*/  SHF.R.S32.HI R3, RZ, 0x1f, R3 ;  /* 0x0000001fff037819 */ /* 0x010fe40000011403 */
[----:B--2---:R-:W-:-:S05]  /*a9300*/  SHF.R.S32.HI R0, RZ, 0x1f, R49 ;  /* 0x0000001fff007819 */ /* 0x004fca0000011431 */
[----:B------:R3:W-:Y:S04]  /*a9310*/  STL [R1+0xb0c], R0 ;  /* 0x000b0c0001007387 */ /* 0x0007e80000100800 */
[----:B------:R0:W-:Y:S01]  /*a9320*/  STL [R1+0x585c], R2 ;  /* 0x00585c0201007387 */ /* 0x0001e20000100800 */
[----:B---3--:R-:W-:Y:S02]  /*a9330*/  SHF.R.S32.HI R0, RZ, 0x1f, R32 ;  /* 0x0000001fff007819 */ /* 0x008fe40000011420 */
[----:B------:R-:W-:-:S03]  /*a9340*/  SHF.R.S32.HI R32, RZ, 0x1f, R48 ;  /* 0x0000001fff207819 */ /* 0x000fc60000011430 */
[----:B------:R-:W-:Y:S04]  /*a9350*/  STL [R1+0xae8], R0 ;  /* 0x000ae80001007387 */ /* 0x000fe80000100800 */
[----:B0-----:R-:W2:Y:S04]  /*a9360*/  LDL.LU R2, [R1+0xe4] ;  /* 0x0000e40001027983 */ /* 0x001ea80000300800 */
[----:B------:R0:W-:Y:S04]  /*a9370*/  STL [R1+0x5860], R32 ;  /* 0x0058602001007387 */ /* 0x0001e80000100800 */
[----:B0-----:R-:W3:Y:S04]  /*a9380*/  LDL.LU R32, [R1+0xcc] ;  /* 0x0000cc0001207983 */ /* 0x001ee80000300800 */
[----:B------:R0:W-:Y:S04]  /*a9390*/  STL [R1+0x5864], R3 ;  /* 0x0058640301007387 */ /* 0x0001e80000100800 */
[----:B0-----:R-:W4:Y:S01]  /*a93a0*/  LDL.LU R3, [R1+0xe0] ;  /* 0x0000e00001037983 */ /* 0x001f220000300800 */
[----:B------:R-:W-:-:S05]  /*a93b0*/  SHF.R.S32.HI R0, RZ, 0x1f, R53 ;  /* 0x0000001fff007819 */ /* 0x000fca0000011435 */
[----:B------:R0:W-:Y:S02]  /*a93c0*/  STL [R1+0x5868], R0 ;  /* 0x0058680001007387 */ /* 0x0001e40000100800 */
[----:B0-----:R-:W-:Y:S02]  /*a93d0*/  SHF.R.S32.HI R0, RZ, 0x1f, R47 ;  /* 0x0000001fff007819 */ /* 0x001fe4000001142f */
[----:B--2---:R0:W-:Y:S04]  /*a93e0*/  STL [R1+0x586c], R2 ;  /* 0x00586c0201007387 */ /* 0x0041e80000100800 */
[----:B------:R2:W-:Y:S01]  /*a93f0*/  STL [R1+0x780], R0 ;  /* 0x0007800001007387 */ /* 0x0005e20000100800 */
[----:B0-----:R-:W-:Y:S02]  /*a9400*/  SHF.R.S32.HI R2, RZ, 0x1f, R45 ;  /* 0x0000001fff027819 */ /* 0x001fe4000001142d */
[----:B--2---:R-:W-:Y:S01]  /*a9410*/  SHF.R.S32.HI R0, RZ, 0x1f, R46 ;  /* 0x0000001fff007819 */ /* 0x004fe2000001142e */
[----:B----4-:R0:W-:Y:S04]  /*a9420*/  STL [R1+0x5870], R3 ;  /* 0x0058700301007387 */ /* 0x0101e80000100800 */
[----:B------:R2:W-:Y:S01]  /*a9430*/  STL [R1+0x78c], R0 ;  /* 0x00078c0001007387 */ /* 0x0005e20000100800 */
[----:B0-----:R-:W-:-:S02]  /*a9440*/  SHF.R.S32.HI R3, RZ, 0x1f, R55 ;  /* 0x0000001fff037819 */ /* 0x001fc40000011437 */
[----:B--2---:R-:W-:-:S03]  /*a9450*/  SHF.R.S32.HI R0, RZ, 0x1f, R44 ;  /* 0x0000001fff007819 */ /* 0x004fc6000001142c */
[----:B------:R-:W-:Y:S04]  /*a9460*/  STL [R1+0x7a0], R3 ;  /* 0x0007a00301007387 */ /* 0x000fe80000100800 */
[----:B------:R0:W-:Y:S04]  /*a9470*/  STL [R1+0x7a4], R2 ;  /* 0x0007a40201007387 */ /* 0x0001e80000100800 */
[----:B---3--:R-:W-:Y:S04]  /*a9480*/  STL [R1+0x5874], R32 ;  /* 0x0058742001007387 */ /* 0x008fe80000100800 */
[----:B------:R2:W-:Y:S01]  /*a9490*/  STL [R1+0x7a8], R0 ;  /* 0x0007a80001007387 */ /* 0x0005e20000100800 */
[----:B0-----:R-:W-:-:S02]  /*a94a0*/  SHF.R.S32.HI R2, RZ, 0x1f, R42 ;  /* 0x0000001fff027819 */ /* 0x001fc4000001142a */
[----:B--2---:R-:W-:-:S05]  /*a94b0*/  SHF.R.S32.HI R0, RZ, 0x1f, R43 ;  /* 0x0000001fff007819 */ /* 0x004fca000001142b */
[----:B------:R0:W-:Y:S01]  /*a94c0*/  STL [R1+0x7c0], R0 ;  /* 0x0007c00001007387 */ /* 0x0001e20000100800 */
[----:B------:R-:W-:-:S03]  /*a94d0*/  SHF.R.S32.HI R3, RZ, 0x1f, R39 ;  /* 0x0000001fff037819 */ /* 0x000fc60000011427 */
[----:B------:R2:W-:Y:S01]  /*a94e0*/  STL [R1+0x7c4], R2 ;  /* 0x0007c40201007387 */ /* 0x0005e20000100800 */
[----:B0-----:R-:W-:Y:S02]  /*a94f0*/  SHF.R.S32.HI R0, RZ, 0x1f, R41 ;  /* 0x0000001fff007819 */ /* 0x001fe40000011429 */
[----:B--2---:R-:W-:-:S03]  /*a9500*/  SHF.R.S32.HI R2, RZ, 0x1f, R40 ;  /* 0x0000001fff027819 */ /* 0x004fc60000011428 */
[----:B------:R0:W-:Y:S04]  /*a9510*/  STL [R1+0x5878], R0 ;  /* 0x0058780001007387 */ /* 0x0001e80000100800 */
        /* <DEDUP_REMOVED lines=14> */
[----:B0-----:R-:W-:-:S03]  /*a9600*/  SHF.R.S32.HI R3, RZ, 0x1f, R35 ;  /* 0x0000001fff037819 */ /* 0x001fc60000011423 */
[----:B---3--:R0:W-:Y:S01]  /*a9610*/  STL [R1+0x5890], R2 ;  /* 0x0058900201007387 */ /* 0x0081e20000100800 */
[----:B--2---:R-:W-:-:S03]  /*a9620*/  SHF.R.S32.HI R0, RZ, 0x1f, R34 ;  /* 0x0000001fff007819 */ /* 0x004fc60000011422 */
[----:B------:R-:W-:Y:S04]  /*a9630*/  STL [R1+0x80c], R3 ;  /* 0x00080c0301007387 */ /* 0x000fe80000100800 */
[----:B------:R2:W-:Y:S01]  /*a9640*/  STL [R1+0x820], R0 ;  /* 0x0008200001007387 */ /* 0x0005e20000100800 */
[----:B0-----:R-:W-:-:S05]  /*a9650*/  SHF.R.S32.HI R2, RZ, 0x1f, R33 ;  /* 0x0000001fff027819 */ /* 0x001fca0000011421 */
[----:B------:R-:W-:Y:S01]  /*a9660*/  STL [R1+0x828], R2 ;  /* 0x0008280201007387 */ /* 0x000fe20000100800 */
[----:B--2---:R-:W-:-:S03]  /*a9670*/  SHF.R.S32.HI R0, RZ, 0x1f, R31 ;  /* 0x0000001fff007819 */ /* 0x004fc6000001141f */
[----:B------:R0:W-:Y:S01]  /*a9680*/  STL [R1+0x5894], R32 ;  /* 0x0058942001007387 */ /* 0x0001e20000100800 */
[----:B------:R-:W-:-:S03]  /*a9690*/  SHF.R.S32.HI R3, RZ, 0x1f, R28 ;  /* 0x0000001fff037819 */ /* 0x000fc6000001141c */
[----:B------:R2:W-:Y:S04]  /*a96a0*/  STL [R1+0x82c], R0 ;  /* 0x00082c0001007387 */ /* 0x0005e80000100800 */
[----:B0-----:R-:W3:Y:S01]  /*a96b0*/  LDL.LU R32, [R1+0x74] ;  /* 0x0000740001207983 */ /* 0x001ee20000300800 */
[----:B--2---:R-:W-:-:S05]  /*a96c0*/  SHF.R.S32.HI R0, RZ, 0x1f, R29 ;  /* 0x0000001fff007819 */ /* 0x004fca000001141d */
[----:B------:R0:W-:Y:S04]  /*a96d0*/  STL [R1+0x5898], R0 ;  /* 0x0058980001007387 */ /* 0x0001e80000100800 */
[----:B0-----:R-:W2:Y:S04]  /*a96e0*/  LDL.LU R0, [R1+0x5c] ;  /* 0x00005c0001007983 */ /* 0x001ea80000300800 */
[----:B------:R0:W-:Y:S04]  /*a96f0*/  STL [R1+0x589c], R3 ;  /* 0x00589c0301007387 */ /* 0x0001e80000100800 */
[----:B0-----:R-:W4:Y:S01]  /*a9700*/  LDL.LU R3, [R1+0x70] ;  /* 0x0000700001037983 */ /* 0x001f220000300800 */
[----:B------:R-:W-:-:S05]  /*a9710*/  SHF.R.S32.HI R2, RZ, 0x1f, R27 ;  /* 0x0000001fff027819 */ /* 0x000fca000001141b */
[----:B------:R0:W-:Y:S02]  /*a9720*/  STL [R1+0x58a0], R2 ;  /* 0x0058a00201007387 */ /* 0x0001e40000100800 */
[----:B0-----:R-:W-:Y:S02]  /*a9730*/  SHF.R.S32.HI R2, RZ, 0x1f, R26 ;  /* 0x0000001fff027819 */ /* 0x001fe4000001141a */
[----:B---3--:R-:W-:Y:S04]  /*a9740*/  STL [R1+0x58a4], R32 ;  /* 0x0058a42001007387 */ /* 0x008fe80000100800 */
[----:B----4-:R0:W-:Y:S04]  /*a9750*/  STL [R1+0x58a8], R3 ;  /* 0x0058a80301007387 */ /* 0x0101e80000100800 */
[----:B------:R3:W-:Y:S01]  /*a9760*/  STL [R1+0x860], R2 ;  /* 0x0008600201007387 */ /* 0x0007e20000100800 */
[----:B0-----:R-:W-:-:S02]  /*a9770*/  SHF.R.S32.HI R3, RZ, 0x1f, R16 ;  /* 0x0000001fff037819 */ /* 0x001fc40000011410 */
[----:B---3--:R-:W-:-:S05]  /*a9780*/  SHF.R.S32.HI R2, RZ, 0x1f, R17 ;  /* 0x0000001fff027819 */ /* 0x008fca0000011411 */
[----:B------:R0:W-:Y:S04]  /*a9790*/  STL [R1+0x880], R2 ;  /* 0x0008800201007387 */ /* 0x0001e80000100800 */
[----:B------:R-:W-:Y:S01]  /*a97a0*/  STL [R1+0x884], R3 ;  /* 0x0008840301007387 */ /* 0x000fe20000100800 */
[----:B0-----:R-:W-:-:S03]  /*a97b0*/  SHF.R.S32.HI R2, RZ, 0x1f, R13 ;  /* 0x0000001fff027819 */ /* 0x001fc6000001140d */
[----:B--2---:R0:W-:Y:S04]  /*a97c0*/  STL [R1+0x58ac], R0 ;  /* 0x0058ac0001007387 */ /* 0x0041e80000100800 */
[----:B------:R2:W-:Y:S04]  /*a97d0*/  STL [R1+0x888], R2 ;  /* 0x0008880201007387 */ /* 0x0005e80000100800 */
[----:B------:R-:W3:Y:S01]  /*a97e0*/  LDL.LU R53, [R1+0x8] ;  /* 0x0000080001357983 */ /* 0x000ee20000300800 */
[----:B0-----:R-:W-:Y:S02]  /*a97f0*/  SHF.R.S32.HI R0, RZ, 0x1f, R5 ;  /* 0x0000001fff007819 */ /* 0x001fe40000011405 */
[----:B--2---:R-:W-:-:S03]  /*a9800*/  SHF.R.S32.HI R2, RZ, 0x1f, R14 ;  /* 0x0000001fff027819 */ /* 0x004fc6000001140e */
[----:B------:R-:W-:Y:S04]  /*a9810*/  STL [R1+0x8a0], R0 ;  /* 0x0008a00001007387 */ /* 0x000fe80000100800 */
[----:B------:R0:W-:Y:S04]  /*a9820*/  STL [R1+0x58b0], R2 ;  /* 0x0058b00201007387 */ /* 0x0001e80000100800 */
[----:B0-----:R-:W2:Y:S01]  /*a9830*/  LDL.LU R2, [R1+0x3c] ;  /* 0x00003c0001027983 */ /* 0x001ea20000300800 */
[----:B------:R-:W-:Y:S02]  /*a9840*/  SHF.R.S32.HI R32, RZ, 0x1f, R18 ;  /* 0x0000001fff207819 */ /* 0x000fe40000011412 */
[----:B------:R-:W-:-:S02]  /*a9850*/  SHF.R.S32.HI R3, RZ, 0x1f, R24 ;  /* 0x0000001fff037819 */ /* 0x000fc40000011418 */
[----:B------:R-:W-:Y:S01]  /*a9860*/  SHF.R.S32.HI R0, RZ, 0x1f, R7 ;  /* 0x0000001fff007819 */ /* 0x000fe20000011407 */
[----:B------:R0:W-:Y:S04]  /*a9870*/  STL [R1+0x58b4], R32 ;  /* 0x0058b42001007387 */ /* 0x0001e80000100800 */
[----:B0-----:R-:W4:Y:S04]  /*a9880*/  LDL.LU R32, [R1+0x24] ;  /* 0x0000240001207983 */ /* 0x001f280000300800 */
[----:B------:R0:W-:Y:S04]  /*a9890*/  STL [R1+0x58b8], R3 ;  /* 0x0058b80301007387 */ /* 0x0001e80000100800 */
[----:B0-----:R-:W4:Y:S04]  /*a98a0*/  LDL.LU R3, [R1+0x20] ;  /* 0x0000200001037983 */ /* 0x001f280000300800 */
[----:B------:R0:W-:Y:S04]  /*a98b0*/  STL [R1+0x58bc], R0 ;  /* 0x0058bc0001007387 */ /* 0x0001e80000100800 */
[----:B0-----:R-:W4:Y:S04]  /*a98c0*/  LDL.LU R0, [R1+0x1c] ;  /* 0x00001c0001007983 */ /* 0x001f280000300800 */
[----:B--2---:R0:W-:Y:S04]  /*a98d0*/  STL [R1+0x58c0], R2 ;  /* 0x0058c00201007387 */ /* 0x0041e80000100800 */
[----:B------:R-:W-:Y:S04]  /*a98e0*/  STL [R1+0x8c8], R4 ;  /* 0x0008c80401007387 */ /* 0x000fe80000100800 */
[----:B0-----:R-:W4:Y:S01]  /*a98f0*/  LDL.LU R2, [R1+0x18] ;  /* 0x0000180001027983 */ /* 0x001f220000300800 */
[----:B------:R-:W-:-:S02]  /*a9900*/  SHF.R.S32.HI R55, RZ, 0x1f, R25 ;  /* 0x0000001fff377819 */ /* 0x000fc40000011419 */
[----:B---3--:R-:W-:Y:S01]  /*a9910*/  SHF.R.S32.HI R26, RZ, 0x1f, R53 ;  /* 0x0000001fff1a7819 */ /* 0x008fe20000011435 */
[----:B------:R-:W-:-:S04]  /*a9920*/  VIADD R51, R52, UR32 ;  /* 0x0000002034337c36 */ /* 0x000fc80008000000 */
[----:B------:R-:W-:Y:S01]  /*a9930*/  VIADD R50, R51, UR33 ;  /* 0x0000002133327c36 */ /* 0x000fe20008000000 */
[----:B------:R-:W-:Y:S01]  /*a9940*/  SHF.R.S32.HI R16, RZ, 0x1f, R10 ;  /* 0x0000001fff107819 */ /* 0x000fe2000001140a */
[----:B------:R-:W0:Y:S01]  /*a9950*/  LDCU.64 UR32, c[0x0][0x398] ;  /* 0x00007300ff2077ac */ /* 0x000e220008000a00 */
[----:B----4-:R-:W-:Y:S04]  /*a9960*/  STL.64 [R1+0x58c8], R2 ;  /* 0x0058c80201007387 */ /* 0x010fe80000100a00 */
[----:B------:R2:W-:Y:S02]  /*a9970*/  STL.64 [R1+0x58d0], R60 ;  /* 0x0058d03c01007387 */ /* 0x0005e40000100a00 */
[----:B--2---:R-:W-:Y:S02]  /*a9980*/  IMAD.MOV.U32 R60, RZ, RZ, R55 ;  /* 0x000000ffff3c7224 */ /* 0x004fe400078e0037 */
[----:B------:R-:W2:Y:S04]  /*a9990*/  LDL.LU R55, [R1+0x5988] ;  /* 0x0059880001377983 */ /* 0x000ea80000300800 */
[----:B------:R3:W-:Y:S02]  /*a99a0*/  STL.64 [R1+0x58d8], R58 ;  /* 0x0058d83a01007387 */ /* 0x0007e40000100a00 */
[----:B---3--:R-:W-:-:S02]  /*a99b0*/  IMAD.MOV.U32 R58, RZ, RZ, R53 ;  /* 0x000000ffff3a7224 */ /* 0x008fc400078e0035 */
[----:B------:R-:W3:Y:S01]  /*a99c0*/  LDL.LU R53, [R1+0x5984] ;  /* 0x0059840001357983 */ /* 0x000ee20000300800 */
[----:B------:R-:W-:Y:S01]  /*a99d0*/  IMAD.MOV.U32 R3, RZ, RZ, R11 ;  /* 0x000000ffff037224 */ /* 0x000fe200078e000b */
[----:B------:R-:W-:Y:S01]  /*a99e0*/  SHF.R.S32.HI R11, RZ, 0x1f, R9 ;  /* 0x0000001fff0b7819 */ /* 0x000fe20000011409 */
[----:B------:R-:W-:Y:S01]  /*a99f0*/  VIADD R49, R50, UR34 ;  /* 0x0000002232317c36 */ /* 0x000fe20008000000 */
[----:B------:R4:W-:Y:S03]  /*a9a00*/  STL [R1+0x58e0], R59 ;  /* 0x0058e03b01007387 */ /* 0x0009e60000100800 */
[----:B------:R-:W-:Y:S01]  /*a9a10*/  VIADD R48, R49, UR35 ;  /* 0x0000002331307c36 */ /* 0x000fe20008000000 */
[----:B------:R0:W-:Y:S01]  /*a9a20*/  STL.64 [R1+0x58e8], R56 ;  /* 0x0058e83801007387 */ /* 0x0001e20000100a00 */
[----:B------:R-:W-:Y:S02]  /*a9a30*/  SHF.R.S32.HI R7, RZ, 0x1f, R6 ;  /* 0x0000001fff077819 */ /* 0x000fe40000011406 */
[----:B------:R-:W-:Y:S01]  /*a9a40*/  SHF.R.S32.HI R5, RZ, 0x1f, R21 ;  /* 0x0000001fff057819 */ /* 0x000fe20000011415 */
[----:B------:R-:W-:Y:S01]  /*a9a50*/  VIADD R47, R48, UR36 ;  /* 0x00000024302f7c36 */ /* 0x000fe20008000000 */
[----:B------:R-:W-:Y:S01]  /*a9a60*/  SHF.R.S32.HI R4, RZ, 0x1f, R23 ;  /* 0x0000001fff047819 */ /* 0x000fe20000011417 */
[----:B------:R-:W-:Y:S01]  /*a9a70*/  IMAD.MOV.U32 R61, RZ, RZ, R26 ;  /* 0x000000ffff3d7224 */ /* 0x000fe200078e001a */
[----:B------:R-:W-:Y:S01]  /*a9a80*/  SHF.R.S32.HI R17, RZ, 0x1f, R20 ;  /* 0x0000001fff117819 */ /* 0x000fe20000011414 */
[----:B----4-:R-:W-:Y:S01]  /*a9a90*/  IMAD.MOV.U32 R59, RZ, RZ, R25 ;  /* 0x000000ffff3b7224 */ /* 0x010fe200078e0019 */
[----:B------:R-:W-:Y:S01]  /*a9aa0*/  SHF.R.S32.HI R13, RZ, 0x1f, R15 ;  /* 0x0000001fff0d7819 */ /* 0x000fe2000001140f */
[----:B------:R-:W-:Y:S01]  /*a9ab0*/  IMAD.MOV.U32 R2, RZ, RZ, R12 ;  /* 0x000000ffff027224 */ /* 0x000fe200078e000c */
[----:B------:R-:W4:Y:S01]  /*a9ac0*/  LDCU.64 UR34, c[0x0][0x398] ;  /* 0x00007300ff2277ac */ /* 0x000f220008000a00 */
[----:B0-----:R-:W-:-:S02]  /*a9ad0*/  IMAD.MOV.U32 R56, RZ, RZ, R11 ;  /* 0x000000ffff387224 */ /* 0x001fc400078e000b */
[----:B------:R-:W4:Y:S01]  /*a9ae0*/  LDL.LU R11, [R1+0x5980] ;  /* 0x00598000010b7983 */ /* 0x000f220000300800 */
[----:B------:R-:W-:-:S03]  /*a9af0*/  IMAD.MOV.U32 R57, RZ, RZ, R10 ;  /* 0x000000ffff397224 */ /* 0x000fc600078e000a */
[----:B------:R-:W4:Y:S01]  /*a9b00*/  LDL.LU R10, [R1+0x597c] ;  /* 0x00597c00010a7983 */ /* 0x000f220000300800 */
[----:B------:R-:W-:Y:S01]  /*a9b10*/  VIADD R46, R47, UR37 ;  /* 0x000000252f2e7c36 */ /* 0x000fe20008000000 */
[----:B------:R-:W-:Y:S01]  /*a9b20*/  SHF.R.S32.HI R12, RZ, 0x1f, R19 ;  /* 0x0000001fff0c7819 */ /* 0x000fe20000011413 */
[----:B------:R-:W0:Y:S02]  /*a9b30*/  LDCU.64 UR36, c[0x0][0x398] ;  /* 0x00007300ff2477ac */ /* 0x000e240008000a00 */
[----:B------:R-:W-:-:S04]  /*a9b40*/  VIADD R45, R46, UR38 ;  /* 0x000000262e2d7c36 */ /* 0x000fc80008000000 */
[----:B------:R-:W-:Y:S01]  /*a9b50*/  VIADD R44, R45, UR39 ;  /* 0x000000272d2c7c36 */ /* 0x000fe20008000000 */
[----:B------:R-:W0:Y:S03]  /*a9b60*/  LDCU.64 UR38, c[0x0][0x398] ;  /* 0x00007300ff2677ac */ /* 0x000e260008000a00 */
[----:B------:R-:W-:-:S04]  /*a9b70*/  VIADD R43, R44, UR40 ;  /* 0x000000282c2b7c36 */ /* 0x000fc80008000000 */
[----:B------:R-:W-:-:S04]  /*a9b80*/  VIADD R42, R43, UR41 ;  /* 0x000000292b2a7c36 */ /* 0x000fc80008000000 */
[----:B------:R-:W-:-:S04]  /*a9b90*/  VIADD R41, R42, UR42 ;  /* 0x0000002a2a297c36 */ /* 0x000fc80008000000 */
[----:B------:R-:W-:Y:S01]  /*a9ba0*/  VIADD R40, R41, UR43 ;  /* 0x0000002b29287c36 */ /* 0x000fe20008000000 */
[----:B------:R-:W0:Y:S03]  /*a9bb0*/  LDCU.64 UR42, c[0x0][0x398] ;  /* 0x00007300ff2a77ac */ /* 0x000e260008000a00 */
[----:B------:R-:W-:-:S04]  /*a9bc0*/  VIADD R39, R40, UR44 ;  /* 0x0000002c28277c36 */ /* 0x000fc80008000000 */
[----:B------:R-:W-:Y:S01]  /*a9bd0*/  VIADD R38, R39, UR45 ;  /* 0x0000002d27267c36 */ /* 0x000fe20008000000 */
[----:B------:R-:W0:Y:S03]  /*a9be0*/  LDCU.64 UR44, c[0x0][0x398] ;  /* 0x00007300ff2c77ac */ /* 0x000e260008000a00 */
[----:B------:R-:W-:-:S04]  /*a9bf0*/  VIADD R37, R38, UR46 ;  /* 0x0000002e26257c36 */ /* 0x000fc80008000000 */
[----:B------:R-:W-:Y:S01]  /*a9c00*/  VIADD R36, R37, UR47 ;  /* 0x0000002f25247c36 */ /* 0x000fe20008000000 */
[----:B--2---:R2:W-:Y:S02]  /*a9c10*/  STL.64 [R1+0x58f0], R54 ;  /* 0x0058f03601007387 */ /* 0x0045e40000100a00 */
[----:B--2---:R-:W-:Y:S02]  /*a9c20*/  IMAD.MOV.U32 R54, RZ, RZ, R9 ;  /* 0x000000ffff367224 */ /* 0x004fe400078e0009 */
[----:B------:R-:W2:Y:S04]  /*a9c30*/  LDL.LU R9, [R1+0x5978] ;  /* 0x0059780001097983 */ /* 0x000ea80000300800 */
[----:B---3--:R-:W-:Y:S04]  /*a9c40*/  STL.64 [R1+0x58f8], R52 ;  /* 0x0058f83401007387 */ /* 0x008fe80000100a00 */
[----:B------:R3:W-:Y:S02]  /*a9c50*/  STL.64 [R1+0x5900], R50 ;  /* 0x0059003201007387 */ /* 0x0007e40000100a00 */
[----:B---3--:R-:W-:-:S02]  /*a9c60*/  IMAD.MOV.U32 R50, RZ, RZ, R8 ;  /* 0x000000ffff327224 */ /* 0x008fc400078e0008 */
[----:B------:R-:W3:Y:S01]  /*a9c70*/  LDL.LU R8, [R1+0x5974] ;  /* 0x0059740001087983 */ /* 0x000ee20000300800 */
[----:B------:R-:W-:-:S03]  /*a9c80*/  IMAD.MOV.U32 R51, RZ, RZ, R7 ;  /* 0x000000ffff337224 */ /* 0x000fc600078e0007 */
[----:B------:R-:W2:Y:S04]  /*a9c90*/  LDL.LU R7, [R1+0x5970] ;  /* 0x0059700001077983 */ /* 0x000ea80000300800 */
[----:B------:R0:W-:Y:S02]  /*a9ca0*/  STL.64 [R1+0x5908], R48 ;  /* 0x0059083001007387 */ /* 0x0001e40000100a00 */
[----:B0-----:R-:W-:Y:S02]  /*a9cb0*/  IMAD.MOV.U32 R48, RZ, RZ, R6 ;  /* 0x000000ffff307224 */ /* 0x001fe400078e0006 */
[----:B------:R-:W2:Y:S04]  /*a9cc0*/  LDL.LU R6, [R1+0x596c] ;  /* 0x00596c0001067983 */ /* 0x000ea80000300800 */
[----:B------:R0:W-:Y:S02]  /*a9cd0*/  STL.64 [R1+0x5910], R46 ;  /* 0x0059102e01007387 */ /* 0x0001e40000100a00 */
[----:B0-----:R-:W-:-:S02]  /*a9ce0*/  IMAD.MOV.U32 R47, RZ, RZ, R5 ;  /* 0x000000ffff2f7224 */ /* 0x001fc400078e0005 */
[----:B------:R-:W2:Y:S04]  /*a9cf0*/  LDL.LU R5, [R1+0x5968] ;  /* 0x0059680001057983 */ /* 0x000ea80000300800 */
[----:B------:R0:W-:Y:S02]  /*a9d00*/  STL.64 [R1+0x5918], R44 ;  /* 0x0059182c01007387 */ /* 0x0001e40000100a00 */
[----:B0-----:R-:W-:Y:S02]  /*a9d10*/  IMAD.MOV.U32 R45, RZ, RZ, R4 ;  /* 0x000000ffff2d7224 */ /* 0x001fe400078e0004 */
[----:B------:R-:W2:Y:S01]  /*a9d20*/  LDL.LU R4, [R1+0x5964] ;  /* 0x0059640001047983 */ /* 0x000ea20000300800 */
[----:B------:R-:W-:-:S04]  /*a9d30*/  VIADD R35, R36, UR48 ;  /* 0x0000003024237c36 */ /* 0x000fc80008000000 */
[----:B------:R-:W-:Y:S02]  /*a9d40*/  VIADD R34, R35, UR49 ;  /* 0x0000003123227c36 */ /* 0x000fe40008000000 */
[----:B------:R-:W-:Y:S02]  /*a9d50*/  IMAD.MOV.U32 R55, RZ, RZ, R24 ;  /* 0x000000ffff377224 */ /* 0x000fe400078e0018 */
[----:B------:R-:W-:Y:S01]  /*a9d60*/  IMAD.MOV.U32 R53, RZ, RZ, R23 ;  /* 0x000000ffff357224 */ /* 0x000fe200078e0017 */
[--C-:B------:R-:W-:Y:S01]  /*a9d70*/  SHF.R.S32.HI R52, RZ, 0x1f, R22.reuse ;  /* 0x0000001fff347819 */ /* 0x100fe20000011416 */
[----:B------:R-:W-:Y:S02]  /*a9d80*/  VIADD R33, R34, UR50 ;  /* 0x0000003222217c36 */ /* 0x000fe40008000000 */
[----:B------:R-:W-:Y:S02]  /*a9d90*/  IMAD.MOV.U32 R49, RZ, RZ, R22 ;  /* 0x000000ffff317224 */ /* 0x000fe400078e0016 */
[----:B------:R-:W-:-:S02]  /*a9da0*/  IMAD.MOV.U32 R46, RZ, RZ, R21 ;  /* 0x000000ffff2e7224 */ /* 0x000fc400078e0015 */
[----:B------:R-:W-:Y:S01]  /*a9db0*/  IMAD.MOV.U32 R44, RZ, RZ, R45 ;  /* 0x000000ffff2c7224 */ /* 0x000fe200078e002d */
[----:B------:R0:W-:Y:S01]  /*a9dc0*/  STL.64 [R1+0x5920], R42 ;  /* 0x0059202a01007387 */ /* 0x0001e20000100a00 */
[----:B------:R-:W-:Y:S01]  /*a9dd0*/  VIADD R31, R33, UR51 ;  /* 0x00000033211f7c36 */ /* 0x000fe20008000000 */
[----:B------:R-:W0:Y:S03]  /*a9de0*/  LDCU.64 UR48, c[0x0][0x398] ;  /* 0x00007300ff3077ac */ /* 0x000e260008000a00 */
[----:B------:R-:W-:-:S04]  /*a9df0*/  VIADD R30, R31, UR52 ;  /* 0x000000341f1e7c36 */ /* 0x000fc80008000000 */
[----:B------:R-:W-:-:S04]  /*a9e00*/  VIADD R29, R30, UR53 ;  /* 0x000000351e1d7c36 */ /* 0x000fc80008000000 */
[----:B------:R-:W-:-:S04]  /*a9e10*/  VIADD R28, R29, UR54 ;  /* 0x000000361d1c7c36 */ /* 0x000fc80008000000 */
[----:B------:R-:W-:Y:S02]  /*a9e20*/  VIADD R27, R28, UR55 ;  /* 0x000000371c1b7c36 */ /* 0x000fe40008000000 */
[----:B------:R-:W-:Y:S02]  /*a9e30*/  IMAD.MOV.U32 R45, RZ, RZ, R56 ;  /* 0x000000ffff2d7224 */ /* 0x000fe400078e0038 */
[----:B0-----:R-:W-:Y:S01]  /*a9e40*/  IMAD.MOV.U32 R43, RZ, RZ, R19 ;  /* 0x000000ffff2b7224 */ /* 0x001fe200078e0013 */
[----:B------:R0:W-:Y:S01]  /*a9e50*/  STL.64 [R1+0x5928], R40 ;  /* 0x0059282801007387 */ /* 0x0001e20000100a00 */
[----:B------:R-:W-:Y:S01]  /*a9e60*/  VIADD R26, R27, UR56 ;  /* 0x000000381b1a7c36 */ /* 0x000fe20008000000 */
[----:B------:R-:W-:Y:S01]  /*a9e70*/  UMOV UR50, UR12 ;  /* 0x0000000c00327c82 */ /* 0x000fe20008000000 */
[----:B------:R-:W0:Y:S02]  /*a9e80*/  LDCU.64 UR54, c[0x0][0x398] ;  /* 0x00007300ff3677ac */ /* 0x000e240008000a00 */
[----:B------:R-:W-:-:S04]  /*a9e90*/  VIADD R25, R26, UR57 ;  /* 0x000000391a197c36 */ /* 0x000fc80008000000 */
[----:B------:R-:W-:-:S04]  /*a9ea0*/  VIADD R24, R25, UR58 ;  /* 0x0000003a19187c36 */ /* 0x000fc80008000000 */
[----:B------:R-:W-:-:S04]  /*a9eb0*/  VIADD R23, R24, UR59 ;  /* 0x0000003b18177c36 */ /* 0x000fc80008000000 */
[----:B------:R-:W-:-:S04]  /*a9ec0*/  VIADD R22, R23, UR60 ;  /* 0x0000003c17167c36 */ /* 0x000fc80008000000 */
[----:B------:R-:W-:Y:S02]  /*a9ed0*/  VIADD R21, R22, UR61 ;  /* 0x0000003d16157c36 */ /* 0x000fe40008000000 */
[----:B------:R-:W-:Y:S02]  /*a9ee0*/  IMAD.MOV.U32 R56, RZ, RZ, R20 ;  /* 0x000000ffff387224 */ /* 0x000fe400078e0014 */
[----:B------:R-:W-:Y:S02]  /*a9ef0*/  VIADD R20, R21, UR62 ;  /* 0x0000003e15147c36 */ /* 0x000fe40008000000 */
[----:B0-----:R-:W-:Y:S02]  /*a9f00*/  IMAD.MOV.U32 R40, RZ, RZ, R44 ;  /* 0x000000ffff287224 */ /* 0x001fe400078e002c */
[----:B------:R-:W-:Y:S02]  /*a9f10*/  VIADD R19, R20, UR63 ;  /* 0x0000003f14137c36 */ /* 0x000fe40008000000 */
[----:B------:R-:W-:-:S02]  /*a9f20*/  IMAD.MOV.U32 R42, RZ, RZ, R43 ;  /* 0x000000ffff2a7224 */ /* 0x000fc400078e002b */
[----:B------:R-:W-:Y:S02]  /*a9f30*/  IMAD.MOV.U32 R44, RZ, RZ, R18 ;  /* 0x000000ffff2c7224 */ /* 0x000fe400078e0012 */
[----:B------:R-:W-:Y:S02]  /*a9f40*/  IMAD.MOV.U32 R43, RZ, RZ, R45 ;  /* 0x000000ffff2b7224 */ /* 0x000fe400078e002d */
[----:B------:R-:W-:Y:S01]  /*a9f50*/  VIADD R18, R19, UR64 ;  /* 0x0000004013127c36 */ /* 0x000fe20008000000 */
[----:B------:R0:W-:Y:S01]  /*a9f60*/  STL [R1+0x5930], R41 ;  /* 0x0059302901007387 */ /* 0x0001e20000100800 */
[----:B------:R-:W-:Y:S02]  /*a9f70*/  IMAD.MOV.U32 R45, RZ, RZ, R17 ;  /* 0x000000ffff2d7224 */ /* 0x000fe400078e0011 */
[----:B------:R-:W-:Y:S01]  /*a9f80*/  VIADD R17, R18, UR65 ;  /* 0x0000004112117c36 */ /* 0x000fe20008000000 */
[----:B------:R1:W-:Y:S01]  /*a9f90*/  STL.64 [R1+0x5938], R38 ;  /* 0x0059382601007387 */ /* 0x0003e20000100a00 */
[----:B0-----:R-:W-:-:S02]  /*a9fa0*/  IMAD.MOV.U32 R41, RZ, RZ, R40 ;  /* 0x000000ffff297224 */ /* 0x001fc400078e0028 */
[----:B------:R-:W-:Y:S02]  /*a9fb0*/  IMAD.MOV.U32 R40, RZ, RZ, R43 ;  /* 0x000000ffff287224 */ /* 0x000fe400078e002b */
[----:B------:R-:W-:Y:S02]  /*a9fc0*/  IMAD.MOV.U32 R43, RZ, RZ, R44 ;  /* 0x000000ffff2b7224 */ /* 0x000fe400078e002c */
[----:B------:R-:W-:Y:S02]  /*a9fd0*/  IMAD.MOV.U32 R44, RZ, RZ, R45 ;  /* 0x000000ffff2c7224 */ /* 0x000fe400078e002d */
[----:B------:R-:W-:Y:S02]  /*a9fe0*/  IMAD.MOV.U32 R45, RZ, RZ, R16 ;  /* 0x000000ffff2d7224 */ /* 0x000fe400078e0010 */
[----:B-1----:R-:W-:Y:S02]  /*a9ff0*/  IMAD.MOV.U32 R38, RZ, RZ, R41 ;  /* 0x000000ffff267224 */ /* 0x002fe400078e0029 */
[----:B------:R-:W-:-:S02]  /*aa000*/  VIADD R16, R17, UR66 ;  /* 0x0000004211107c36 */ /* 0x000fc40008000000 */
[----:B------:R-:W-:Y:S01]  /*aa010*/  IMAD.MOV.U32 R39, RZ, RZ, R40 ;  /* 0x000000ffff277224 */ /* 0x000fe200078e0028 */
[----:B------:R0:W-:Y:S01]  /*aa020*/  STL.64 [R1+0x5940], R36 ;  /* 0x0059402401007387 */ /* 0x0001e20000100a00 */
[----:B------:R-:W-:Y:S02]  /*aa030*/  IMAD.MOV.U32 R41, RZ, RZ, R43 ;  /* 0x000000ffff297224 */ /* 0x000fe400078e002b */
[----:B------:R-:W-:Y:S02]  /*aa040*/  IMAD.MOV.U32 R40, RZ, RZ, R44 ;  /* 0x000000ffff287224 */ /* 0x000fe400078e002c */
[----:B------:R-:W-:Y:S02]  /*aa050*/  IMAD.MOV.U32 R43, RZ, RZ, R45 ;  /* 0x000000ffff2b7224 */ /* 0x000fe400078e002d */
[----:B------:R-:W-:Y:S02]  /*aa060*/  IMAD.MOV.U32 R44, RZ, RZ, R15 ;  /* 0x000000ffff2c7224 */ /* 0x000fe400078e000f */
[----:B------:R-:W-:-:S02]  /*aa070*/  VIADD R15, R16, UR67 ;  /* 0x00000043100f7c36 */ /* 0x000fc40008000000 */
[----:B0-----:R-:W-:Y:S02]  /*aa080*/  IMAD.MOV.U32 R37, RZ, RZ, R38 ;  /* 0x000000ffff257224 */ /* 0x001fe400078e0026 */
[----:B------:R-:W-:Y:S02]  /*aa090*/  IMAD.MOV.U32 R38, RZ, RZ, R39 ;  /* 0x000000ffff267224 */ /* 0x000fe400078e0027 */
[----:B------:R-:W-:Y:S02]  /*aa0a0*/  IMAD.MOV.U32 R45, RZ, RZ, R14 ;  /* 0x000000ffff2d7224 */ /* 0x000fe400078e000e */
[----:B------:R-:W-:Y:S02]  /*aa0b0*/  IMAD.MOV.U32 R39, RZ, RZ, R41 ;  /* 0x000000ffff277224 */ /* 0x000fe400078e0029 */
[----:B------:R-:W-:Y:S02]  /*aa0c0*/  IMAD.MOV.U32 R41, RZ, RZ, R40 ;  /* 0x000000ffff297224 */ /* 0x000fe400078e0028 */
[----:B------:R-:W-:-:S02]  /*aa0d0*/  IMAD.MOV.U32 R40, RZ, RZ, R43 ;  /* 0x000000ffff287224 */ /* 0x000fc400078e002b */
[----:B------:R-:W-:Y:S02]  /*aa0e0*/  VIADD R14, R15, UR68 ;  /* 0x000000440f0e7c36 */ /* 0x000fe40008000000 */
[----:B------:R-:W-:Y:S02]  /*aa0f0*/  IMAD.MOV.U32 R43, RZ, RZ, R44 ;  /* 0x000000ffff2b7224 */ /* 0x000fe400078e002c */
[----:B------:R-:W-:Y:S02]  /*aa100*/  IMAD.MOV.U32 R44, RZ, RZ, R45 ;  /* 0x000000ffff2c7224 */ /* 0x000fe400078e002d */
[----:B------:R-:W-:Y:S02]  /*aa110*/  IMAD.MOV.U32 R45, RZ, RZ, R13 ;  /* 0x000000ffff2d7224 */ /* 0x000fe400078e000d */
[----:B------:R-:W-:Y:S02]  /*aa120*/  VIADD R13, R14, UR69 ;  /* 0x000000450e0d7c36 */ /* 0x000fe40008000000 */
[----:B------:R-:W-:-:S02]  /*aa130*/  IMAD.MOV.U32 R36, RZ, RZ, R43 ;  /* 0x000000ffff247224 */ /* 0x000fc400078e002b */
[----:B------:R-:W-:Y:S02]  /*aa140*/  IMAD.MOV.U32 R43, RZ, RZ, R44 ;  /* 0x000000ffff2b7224 */ /* 0x000fe400078e002c */
[----:B------:R-:W-:Y:S02]  /*aa150*/  IMAD.MOV.U32 R44, RZ, RZ, R45 ;  /* 0x000000ffff2c7224 */ /* 0x000fe400078e002d */
[----:B------:R-:W-:Y:S02]  /*aa160*/  IMAD.MOV.U32 R45, RZ, RZ, R12 ;  /* 0x000000ffff2d7224 */ /* 0x000fe400078e000c */
[----:B------:R-:W-:Y:S01]  /*aa170*/  VIADD R12, R13, UR70 ;  /* 0x000000460d0c7c36 */ /* 0x000fe20008000000 */
[----:B------:R-:W-:Y:S04]  /*aa180*/  STL.64 [R1+0x5948], R34 ;  /* 0x0059482201007387 */ /* 0x000fe80000100a00 */
[----:B------:R0:W-:Y:S04]  /*aa190*/  STL.64 [R1+0x5950], R32 ;  /* 0x0059502001007387 */ /* 0x0001e80000100a00 */
[----:B------:R2:W-:Y:S01]  /*aa1a0*/  STL.64 [R1+0x5958], R30 ;  /* 0x0059581e01007387 */ /* 0x0005e20000100a00 */
[----:B0-----:R-:W-:-:S03]  /*aa1b0*/  SHF.R.S32.HI R33, RZ, 0x1f, R12 ;  /* 0x0000001fff217819 */ /* 0x001fc6000001140c */
[----:B------:R0:W-:Y:S01]  /*aa1c0*/  STL [R1+0x5960], R31 ;  /* 0x0059601f01007387 */ /* 0x0001e20000100800 */
[----:B---3--:R-:W-:-:S05]  /*aa1d0*/  IADD3 R34, P0, PT, R12, R8, RZ ;  /* 0x000000080c227210 */ /* 0x008fca0007f1e0ff */
[----:B----4-:R-:W-:-:S05]  /*aa1e0*/  IMAD.X R35, R33, 0x1, R11, P0 ;  /* 0x0000000121237824 */ /* 0x010fca00000e060b */
[----:B------:R1:W-:Y:S01]  /*aa1f0*/  STL.64 [R1+0x4c30], R34 ;  /* 0x004c302201007387 */ /* 0x0003e20000100a00 */
[----:B--2---:R-:W-:-:S05]  /*aa200*/  IADD3 R30, P1, PT, R12, R6, RZ ;  /* 0x000000060c1e7210 */ /* 0x004fca0007f3e0ff */
[----:B0-----:R-:W-:Y:S01]  /*aa210*/  IMAD.X R31, R33, 0x1, R7, P1 ;  /* 0x00000001211f7824 */ /* 0x001fe200008e0607 */
[----:B-1----:R-:W-:-:S04]  /*aa220*/  IADD3 R34, P0, PT, R13, R9, RZ ;  /* 0x000000090d227210 */ /* 0x002fc80007f1e0ff */
[----:B------:R0:W-:Y:S02]  /*aa230*/  STL.64 [R1+0x4c28], R30 ;  /* 0x004c281e01007387 */ /* 0x0001e40000100a00 */
[----:B0-----:R-:W-:-:S05]  /*aa240*/  SHF.R.S32.HI R31, RZ, 0x1f, R13 ;  /* 0x0000001fff1f7819 */ /* 0x001fca000001140d */
[----:B------:R-:W-:Y:S01]  /*aa250*/  IMAD.X R35, R31, 0x1, R10, P0 ;  /* 0x000000011f237824 */ /* 0x000fe200000e060a */
[----:B------:R-:W-:-:S05]  /*aa260*/  IADD3 R32, P2, PT, R12, R4, RZ ;  /* 0x000000040c207210 */ /* 0x000fca0007f5e0ff */
[----:B------:R-:W-:Y:S01]  /*aa270*/  IMAD.X R33, R33, 0x1, R5, P2 ;  /* 0x0000000121217824 */ /* 0x000fe200010e0605 */
[----:B------:R-:W-:-:S04]  /*aa280*/  IADD3 R30, P1, PT, R13, R8, RZ ;  /* 0x000000080d1e7210 */ /* 0x000fc80007f3e0ff */
[----:B------:R-:W-:Y:S04]  /*aa290*/  STL.64 [R1+0x4c20], R32 ;  /* 0x004c202001007387 */ /* 0x000fe80000100a00 */
[----:B------:R0:W-:Y:S02]  /*aa2a0*/  STL.64 [R1+0x4c18], R34 ;  /* 0x004c182201007387 */ /* 0x0001e40000100a00 */
[----:B0-----:R-:W-:-:S04]  /*aa2b0*/  IMAD.MOV.U32 R35, RZ, RZ, R31 ;  /* 0x000000ffff237224 */ /* 0x001fc800078e001f */
[----:B------:R-:W-:Y:S01]  /*aa2c0*/  IMAD.X R31, R35, 0x1, R11, P1 ;  /* 0x00000001231f7824 */ /* 0x000fe200008e060b */
[C---:B------:R-:W-:Y:S02]  /*aa2d0*/  IADD3 R32, P2, PT, R13.reuse, R6, RZ ;  /* 0x000000060d207210 */ /* 0x040fe40007f5e0ff */
[----:B------:R-:W-:Y:S02]  /*aa2e0*/  IADD3 R34, P0, PT, R13, R4, RZ ;  /* 0x000000040d227210 */ /* 0x000fe40007f1e0ff */
[----:B------:R0:W-:Y:S01]  /*aa2f0*/  STL.64 [R1+0x4c10], R30 ;  /* 0x004c101e01007387 */ /* 0x0001e20000100a00 */
[----:B------:R-:W-:Y:S01]  /*aa300*/  SHF.R.S32.HI R13, RZ, 0x1f, R14 ;  /* 0x0000001fff0d7819 */ /* 0x000fe2000001140e */
[C---:B------:R-:W-:Y:S02]  /*aa310*/  IMAD.X R33, R35.reuse, 0x1, R7, P2 ;  /* 0x0000000123217824 */ /* 0x040fe400010e0607 */
[----:B------:R-:W-:Y:S01]  /*aa320*/  IMAD.X R35, R35, 0x1, R5, P0 ;  /* 0x0000000123237824 */ /* 0x000fe200000e0605 */
[----:B0-----:R-:W-:-:S02]  /*aa330*/  IADD3 R30, P1, PT, R14, R9, RZ ;  /* 0x000000090e1e7210 */ /* 0x001fc40007f3e0ff */
[----:B------:R0:W-:Y:S03]  /*aa340*/  STL.64 [R1+0x4c08], R32 ;  /* 0x004c082001007387 */ /* 0x0001e60000100a00 */
[----:B------:R-:W-:Y:S01]  /*aa350*/  IMAD.X R31, R13, 0x1, R10, P1 ;  /* 0x000000010d1f7824 */ /* 0x000fe200008e060a */
[----:B------:R1:W-:Y:S04]  /*aa360*/  STL.64 [R1+0x4c00], R34 ;  /* 0x004c002201007387 */ /* 0x0003e80000100a00 */
[----:B------:R2:W-:Y:S01]  /*aa370*/  STL.64 [R1+0x4bf8], R30 ;  /* 0x004bf81e01007387 */ /* 0x0005e20000100a00 */
[C---:B0-----:R-:W-:Y:S02]  /*aa380*/  IADD3 R32, P2, PT, R14.reuse, R8, RZ ;  /* 0x000000080e207210 */ /* 0x041fe40007f5e0ff */
[----:B-1----:R-:W-:-:S02]  /*aa390*/  IADD3 R34, P0, PT, R14, R6, RZ ;  /* 0x000000060e227210 */ /* 0x002fc40007f1e0ff */
[----:B--2---:R-:W-:Y:S01]  /*aa3a0*/  IADD3 R30, P1, PT, R14, R4, RZ ;  /* 0x000000040e1e7210 */ /* 0x004fe20007f3e0ff */
[----:B------:R-:W-:-:S04]  /*aa3b0*/  IMAD.MOV.U32 R14, RZ, RZ, R13 ;  /* 0x000000ffff0e7224 */ /* 0x000fc800078e000d */
[C---:B------:R-:W-:Y:S02]  /*aa3c0*/  IMAD.X R33, R14.reuse, 0x1, R11, P2 ;  /* 0x000000010e217824 */ /* 0x040fe400010e060b */
[C---:B------:R-:W-:Y:S02]  /*aa3d0*/  IMAD.X R35, R14.reuse, 0x1, R7, P0 ;  /* 0x000000010e237824 */ /* 0x040fe400000e0607 */
[----:B------:R-:W-:Y:S01]  /*aa3e0*/  IMAD.X R31, R14, 0x1, R5, P1 ;  /* 0x000000010e1f7824 */ /* 0x000fe200008e0605 */
[----:B------:R-:W-:Y:S04]  /*aa3f0*/  STL.64 [R1+0x4bf0], R32 ;  /* 0x004bf02001007387 */ /* 0x000fe80000100a00 */
[----:B------:R-:W-:Y:S04]  /*aa400*/  STL.64 [R1+0x4be8], R34 ;  /* 0x004be82201007387 */ /* 0x000fe80000100a00 */
[----:B------:R0:W-:Y:S04]  /*aa410*/  STL.64 [R1+0x4be0], R30 ;  /* 0x004be01e01007387 */ /* 0x0001e80000100a00 */
[----:B0-----:R-:W2:Y:S01]  /*aa420*/  LDL.LU R31, [R1+0x5960] ;  /* 0x00596000011f7983 */ /* 0x001ea20000300800 */
[----:B------:R-:W-:-:S02]  /*aa430*/  IADD3 R32, P2, PT, R15, R9, RZ ;  /* 0x000000090f207210 */ /* 0x000fc40007f5e0ff */
[----:B------:R-:W-:Y:S02]  /*aa440*/  SHF.R.S32.HI R13, RZ, 0x1f, R15 ;  /* 0x0000001fff0d7819 */ /* 0x000fe4000001140f */
[----:B------:R-:W-:-:S03]  /*aa450*/  IADD3 R30, P1, PT, R15, R6, RZ ;  /* 0x000000060f1e7210 */ /* 0x000fc60007f3e0ff */
[----:B------:R-:W-:Y:S01]  /*aa460*/  IMAD.X R33, R13, 0x1, R10, P2 ;  /* 0x000000010d217824 */ /* 0x000fe200010e060a */
[C---:B------:R-:W-:Y:S01]  /*aa470*/  IADD3 R34, P0, PT, R15.reuse, R8, RZ ;  /* 0x000000080f227210 */ /* 0x040fe20007f1e0ff */
[----:B------:R-:W-:Y:S04]  /*aa480*/  STL [R1+0x4bc8], R30 ;  /* 0x004bc81e01007387 */ /* 0x000fe80000100800 */
[----:B------:R0:W-:Y:S01]  /*aa490*/  STL.64 [R1+0x4bd8], R32 ;  /* 0x004bd82001007387 */ /* 0x0001e20000100a00 */
[----:B------:R-:W-:Y:S02]  /*aa4a0*/  IMAD.MOV.U32 R14, RZ, RZ, R30 ;  /* 0x000000ffff0e7224 */ /* 0x000fe400078e001e */
[----:B0-----:R-:W-:Y:S01]  /*aa4b0*/  IMAD.MOV.U32 R33, RZ, RZ, R13 ;  /* 0x000000ffff217224 */ /* 0x001fe200078e000d */
[----:B------:R-:W-:-:S03]  /*aa4c0*/  IADD3 R32, P2, PT, R15, R4, RZ ;  /* 0x000000040f207210 */ /* 0x000fc60007f5e0ff */
[C---:B------:R-:W-:Y:S01]  /*aa4d0*/  IMAD.X R35, R33.reuse, 0x1, R11, P0 ;  /* 0x0000000121237824 */ /* 0x040fe200000e060b */
[----:B------:R-:W-:Y:S01]  /*aa4e0*/  SHF.R.S32.HI R13, RZ, 0x1f, R16 ;  /* 0x0000001fff0d7819 */ /* 0x000fe20000011410 */
[----:B--2---:R-:W-:Y:S02]  /*aa4f0*/  IMAD.MOV.U32 R15, RZ, RZ, R31 ;  /* 0x000000ffff0f7224 */ /* 0x004fe400078e001f */
[----:B------:R-:W2:Y:S04]  /*aa500*/  LDL.LU.64 R30, [R1+0x5958] ;  /* 0x00595800011e7983 */ /* 0x000ea80000300a00 */
[----:B------:R0:W-:Y:S01]  /*aa510*/  STL.64 [R1+0x4bd0], R34 ;  /* 0x004bd02201007387 */ /* 0x0001e20000100a00 */
[C---:B------:R-:W-:Y:S02]  /*aa520*/  IMAD.X R15, R33.reuse, 0x1, R7, P1 ;  /* 0x00000001210f7824 */ /* 0x040fe400008e0607 */
[----:B------:R-:W-:Y:S01]  /*aa530*/  IMAD.X R33, R33, 0x1, R5, P2 ;  /* 0x0000000121217824 */ /* 0x000fe200010e0605 */
[----:B0-----:R-:W-:-:S02]  /*aa540*/  IADD3 R34, P0, PT, R16, R9, RZ ;  /* 0x0000000910227210 */ /* 0x001fc40007f1e0ff */
[----:B------:R-:W-:Y:S03]  /*aa550*/  STL [R1+0x4bcc], R15 ;  /* 0x004bcc0f01007387 */ /* 0x000fe60000100800 */
[----:B------:R-:W-:Y:S01]  /*aa560*/  IMAD.X R35, R13, 0x1, R10, P0 ;  /* 0x000000010d237824 */ /* 0x000fe200000e060a */
[----:B------:R0:W-:Y:S01]  /*aa570*/  STL.64 [R1+0x4bc0], R32 ;  /* 0x004bc02001007387 */ /* 0x0001e20000100a00 */
[----:B------:R-:W-:-:S03]  /*aa580*/  IADD3 R14, P1, PT, R16, R8, RZ ;  /* 0x00000008100e7210 */ /* 0x000fc60007f3e0ff */
[----:B------:R1:W-:Y:S01]  /*aa590*/  STL.64 [R1+0x4bb8], R34 ;  /* 0x004bb82201007387 */ /* 0x0003e20000100a00 */
[C---:B0-----:R-:W-:Y:S02]  /*aa5a0*/  IADD3 R32, P2, PT, R16.reuse, R6, RZ ;  /* 0x0000000610207210 */ /* 0x041fe40007f5e0ff */
[----:B-1----:R-:W-:Y:S01]  /*aa5b0*/  IADD3 R34, P0, PT, R16, R4, RZ ;  /* 0x0000000410227210 */ /* 0x002fe20007f1e0ff */
[----:B------:R-:W-:-:S04]  /*aa5c0*/  IMAD.MOV.U32 R16, RZ, RZ, R13 ;  /* 0x000000ffff107224 */ /* 0x000fc800078e000d */
[----:B------:R-:W-:Y:S01]  /*aa5d0*/  IMAD.X R15, R16, 0x1, R11, P1 ;  /* 0x00000001100f7824 */ /* 0x000fe200008e060b */
[----:B------:R-:W-:-:S04]  /*aa5e0*/  SHF.R.S32.HI R13, RZ, 0x1f, R17 ;  /* 0x0000001fff0d7819 */ /* 0x000fc80000011411 */
[----:B------:R0:W-:Y:S01]  /*aa5f0*/  STL.64 [R1+0x4bb0], R14 ;  /* 0x004bb00e01007387 */ /* 0x0001e20000100a00 */
[C---:B------:R-:W-:Y:S02]  /*aa600*/  IMAD.X R33, R16.reuse, 0x1, R7, P2 ;  /* 0x0000000110217824 */ /* 0x040fe400010e0607 */
[----:B------:R-:W-:Y:S01]  /*aa610*/  IMAD.X R35, R16, 0x1, R5, P0 ;  /* 0x0000000110237824 */ /* 0x000fe200000e0605 */
[----:B0-----:R-:W-:Y:S02]  /*aa620*/  IADD3 R14, P1, PT, R17, R9, RZ ;  /* 0x00000009110e7210 */ /* 0x001fe40007f3e0ff */
[----:B------:R0:W-:Y:S03]  /*aa630*/  STL.64 [R1+0x4ba8], R32 ;  /* 0x004ba82001007387 */ /* 0x0001e60000100a00 */
[----:B------:R-:W-:Y:S01]  /*aa640*/  IMAD.X R15, R13, 0x1, R10, P1 ;  /* 0x000000010d0f7824 */ /* 0x000fe200008e060a */
[----:B------:R1:W-:Y:S04]  /*aa650*/  STL.64 [R1+0x4ba0], R34 ;  /* 0x004ba02201007387 */ /* 0x0003e80000100a00 */
[----:B------:R3:W-:Y:S01]  /*aa660*/  STL.64 [R1+0x4b98], R14 ;  /* 0x004b980e01007387 */ /* 0x0007e20000100a00 */
[----:B0-----:R-:W-:-:S02]  /*aa670*/  IADD3 R32, P2, PT, R17, R8, RZ ;  /* 0x0000000811207210 */ /* 0x001fc40007f5e0ff */
[C---:B-1----:R-:W-:Y:S01]  /*aa680*/  IADD3 R34, P0, PT, R17.reuse, R6, RZ ;  /* 0x0000000611227210 */ /* 0x042fe20007f1e0ff */
[----:B---3--:R-:W-:Y:S01]  /*aa690*/  IMAD.MOV.U32 R15, RZ, RZ, R13 ;  /* 0x000000ffff0f7224 */ /* 0x008fe200078e000d */
[----:B------:R-:W-:Y:S02]  /*aa6a0*/  IADD3 R14, P1, PT, R17, R4, RZ ;  /* 0x00000004110e7210 */ /* 0x000fe40007f3e0ff */
[----:B------:R-:W-:Y:S01]  /*aa6b0*/  SHF.R.S32.HI R13, RZ, 0x1f, R18 ;  /* 0x0000001fff0d7819 */ /* 0x000fe20000011412 */
[C---:B------:R-:W-:Y:S01]  /*aa6c0*/  IMAD.X R33, R15.reuse, 0x1, R11, P2 ;  /* 0x000000010f217824 */ /* 0x040fe200010e060b */
[----:B------:R-:W-:Y:S01]  /*aa6d0*/  IADD3 R16, P2, PT, R18, R9, RZ ;  /* 0x0000000912107210 */ /* 0x000fe20007f5e0ff */
[C---:B------:R-:W-:Y:S02]  /*aa6e0*/  IMAD.X R35, R15.reuse, 0x1, R7, P0 ;  /* 0x000000010f237824 */ /* 0x040fe400000e0607 */
[----:B------:R-:W-:Y:S01]  /*aa6f0*/  IMAD.X R15, R15, 0x1, R5, P1 ;  /* 0x000000010f0f7824 */ /* 0x000fe200008e0605 */
[----:B------:R0:W-:Y:S01]  /*aa700*/  STL.64 [R1+0x4b90], R32 ;  /* 0x004b902001007387 */ /* 0x0001e20000100a00 */
[----:B------:R-:W-:-:S03]  /*aa710*/  IMAD.X R17, R13, 0x1, R10, P2 ;  /* 0x000000010d117824 */ /* 0x000fc600010e060a */
[----:B0-----:R-:W3:Y:S04]  /*aa720*/  LDL.LU.64 R32, [R1+0x5950] ;  /* 0x0059500001207983 */ /* 0x001ee80000300a00 */
[----:B------:R0:W-:Y:S04]  /*aa730*/  STL.64 [R1+0x4b88], R34 ;  /* 0x004b882201007387 */ /* 0x0001e80000100a00 */
[----:B------:R1:W-:Y:S04]  /*aa740*/  STL.64 [R1+0x4b80], R14 ;  /* 0x004b800e01007387 */ /* 0x0003e80000100a00 */
[----:B------:R4:W-:Y:S01]  /*aa750*/  STL.64 [R1+0x4b78], R16 ;  /* 0x004b781001007387 */ /* 0x0009e20000100a00 */
[----:B0-----:R-:W-:-:S02]  /*aa760*/  IADD3 R34, P0, PT, R18, R8, RZ ;  /* 0x0000000812227210 */ /* 0x001fc40007f1e0ff */
[C---:B-1----:R-:W-:Y:S02]  /*aa770*/  IADD3 R14, P1, PT, R18.reuse, R6, RZ ;  /* 0x00000006120e7210 */ /* 0x042fe40007f3e0ff */
[----:B----4-:R-:W-:Y:S01]  /*aa780*/  IADD3 R16, P2, PT, R18, R4, RZ ;  /* 0x0000000412107210 */ /* 0x010fe20007f5e0ff */
[----:B------:R-:W-:-:S04]  /*aa790*/  IMAD.MOV.U32 R18, RZ, RZ, R13 ;  /* 0x000000ffff127224 */ /* 0x000fc800078e000d */
[C---:B------:R-:W-:Y:S01]  /*aa7a0*/  IMAD.X R35, R18.reuse, 0x1, R11, P0 ;  /* 0x0000000112237824 */ /* 0x040fe200000e060b */
[----:B------:R-:W-:Y:S01]  /*aa7b0*/  SHF.R.S32.HI R13, RZ, 0x1f, R19 ;  /* 0x0000001fff0d7819 */ /* 0x000fe20000011413 */
[C---:B------:R-:W-:Y:S02]  /*aa7c0*/  IMAD.X R15, R18.reuse, 0x1, R7, P1 ;  /* 0x00000001120f7824 */ /* 0x040fe400008e0607 */
[----:B------:R-:W-:Y:S01]  /*aa7d0*/  IMAD.X R17, R18, 0x1, R5, P2 ;  /* 0x0000000112117824 */ /* 0x000fe200010e0605 */
[----:B------:R0:W-:Y:S04]  /*aa7e0*/  STL.64 [R1+0x4b70], R34 ;  /* 0x004b702201007387 */ /* 0x0001e80000100a00 */
[----:B------:R1:W-:Y:S01]  /*aa7f0*/  STL.64 [R1+0x4b68], R14 ;  /* 0x004b680e01007387 */ /* 0x0003e20000100a00 */
[----:B0-----:R-:W-:-:S03]  /*aa800*/  IADD3 R34, P0, PT, R19, R9, RZ ;  /* 0x0000000913227210 */ /* 0x001fc60007f1e0ff */
[----:B------:R0:W-:Y:S01]  /*aa810*/  STL.64 [R1+0x4b60], R16 ;  /* 0x004b601001007387 */ /* 0x0001e20000100a00 */
[----:B-1----:R-:W-:Y:S01]  /*aa820*/  IADD3 R14, P1, PT, R19, R8, RZ ;  /* 0x00000008130e7210 */ /* 0x002fe20007f3e0ff */
[----:B------:R-:W-:Y:S01]  /*aa830*/  IMAD.X R35, R13, 0x1, R10, P0 ;  /* 0x000000010d237824 */ /* 0x000fe200000e060a */
[C---:B------:R-:W-:Y:S02]  /*aa840*/  IADD3 R18, P0, PT, R19.reuse, R4, RZ ;  /* 0x0000000413127210 */ /* 0x040fe40007f1e0ff */
[----:B0-----:R-:W-:Y:S01]  /*aa850*/  IADD3 R16, P2, PT, R19, R6, RZ ;  /* 0x0000000613107210 */ /* 0x001fe20007f5e0ff */
[----:B------:R-:W-:Y:S01]  /*aa860*/  IMAD.MOV.U32 R19, RZ, RZ, R13 ;  /* 0x000000ffff137224 */ /* 0x000fe200078e000d */
[----:B------:R0:W-:Y:S03]  /*aa870*/  STL.64 [R1+0x4b58], R34 ;  /* 0x004b582201007387 */ /* 0x0001e60000100a00 */
[C---:B------:R-:W-:Y:S01]  /*aa880*/  IMAD.X R15, R19.reuse, 0x1, R11, P1 ;  /* 0x00000001130f7824 */ /* 0x040fe200008e060b */
[----:B------:R-:W-:Y:S01]  /*aa890*/  SHF.R.S32.HI R13, RZ, 0x1f, R20 ;  /* 0x0000001fff0d7819 */ /* 0x000fe20000011414 */
[C---:B------:R-:W-:Y:S01]  /*aa8a0*/  IMAD.X R17, R19.reuse, 0x1, R7, P2 ;  /* 0x0000000113117824 */ /* 0x040fe200010e0607 */
[----:B0-----:R-:W4:Y:S04]  /*aa8b0*/  LDL.LU.64 R34, [R1+0x5948] ;  /* 0x0059480001227983 */ /* 0x001f280000300a00 */
[----:B------:R0:W-:Y:S01]  /*aa8c0*/  STL.64 [R1+0x4b50], R14 ;  /* 0x004b500e01007387 */ /* 0x0001e20000100a00 */
[----:B------:R-:W-:-:S03]  /*aa8d0*/  IMAD.X R19, R19, 0x1, R5, P0 ;  /* 0x0000000113137824 */ /* 0x000fc600000e0605 */
[----:B------:R1:W-:Y:S01]  /*aa8e0*/  STL.64 [R1+0x4b48], R16 ;  /* 0x004b481001007387 */ /* 0x0003e20000100a00 */
[----:B0-----:R-:W-:-:S03]  /*aa8f0*/  IADD3 R14, P1, PT, R20, R9, RZ ;  /* 0x00000009140e7210 */ /* 0x001fc60007f3e0ff */
[----:B------:R0:W-:Y:S02]  /*aa900*/  STL.64 [R1+0x4b40], R18 ;  /* 0x004b401201007387 */ /* 0x0001e40000100a00 */
[----:B------:R-:W-:Y:S01]  /*aa910*/  IMAD.X R15, R13, 0x1, R10, P1 ;  /* 0x000000010d0f7824 */ /* 0x000fe200008e060a */
[----:B-1----:R-:W-:-:S04]  /*aa920*/  IADD3 R16, P2, PT, R20, R8, RZ ;  /* 0x0000000814107210 */ /* 0x002fc80007f5e0ff */
[----:B------:R1:W-:Y:S01]  /*aa930*/  STL.64 [R1+0x4b38], R14 ;  /* 0x004b380e01007387 */ /* 0x0003e20000100a00 */
[C---:B0-----:R-:W-:Y:S02]  /*aa940*/  IADD3 R18, P0, PT, R20.reuse, R6, RZ ;  /* 0x0000000614127210 */ /* 0x041fe40007f1e0ff */
[----:B-1----:R-:W-:Y:S01]  /*aa950*/  IADD3 R14, P1, PT, R20, R4, RZ ;  /* 0x00000004140e7210 */ /* 0x002fe20007f3e0ff */
[----:B------:R-:W-:-:S04]  /*aa960*/  IMAD.MOV.U32 R20, RZ, RZ, R13 ;  /* 0x000000ffff147224 */ /* 0x000fc800078e000d */
[C---:B------:R-:W-:Y:S02]  /*aa970*/  IMAD.X R17, R20.reuse, 0x1, R11, P2 ;  /* 0x0000000114117824 */ /* 0x040fe400010e060b */
[C---:B------:R-:W-:Y:S02]  /*aa980*/  IMAD.X R19, R20.reuse, 0x1, R7, P0 ;  /* 0x0000000114137824 */ /* 0x040fe400000e0607 */
[----:B------:R-:W-:Y:S01]  /*aa990*/  IMAD.X R15, R20, 0x1, R5, P1 ;  /* 0x00000001140f7824 */ /* 0x000fe200008e0605 */
[----:B------:R0:W-:Y:S01]  /*aa9a0*/  STL.64 [R1+0x4b30], R16 ;  /* 0x004b301001007387 */ /* 0x0001e20000100a00 */
[----:B------:R-:W-:-:S03]  /*aa9b0*/  SHF.R.S32.HI R13, RZ, 0x1f, R21 ;  /* 0x0000001fff0d7819 */ /* 0x000fc60000011415 */
[----:B------:R1:W-:Y:S04]  /*aa9c0*/  STL.64 [R1+0x4b28], R18 ;  /* 0x004b281201007387 */ /* 0x0003e80000100a00 */
[----:B------:R1:W-:Y:S01]  /*aa9d0*/  STL.64 [R1+0x4b20], R14 ;  /* 0x004b200e01007387 */ /* 0x0003e20000100a00 */
[C---:B0-----:R-:W-:Y:S02]  /*aa9e0*/  IADD3 R16, P2, PT, R21.reuse, R9, RZ ;  /* 0x0000000915107210 */ /* 0x041fe40007f5e0ff */
[----:B-1----:R-:W-:-:S03]  /*aa9f0*/  IADD3 R18, P0, PT, R21, R8, RZ ;  /* 0x0000000815127210 */ /* 0x002fc60007f1e0ff */
[----:B------:R-:W-:Y:S01]  /*aaa00*/  IMAD.X R17, R13, 0x1, R10, P2 ;  /* 0x000000010d117824 */ /* 0x000fe200010e060a */
[----:B------:R-:W-:Y:S01]  /*aaa10*/  IADD3 R14, P1, PT, R21, R6, RZ ;  /* 0x00000006150e7210 */ /* 0x000fe20007f3e0ff */
[----:B------:R-:W-:-:S03]  /*aaa20*/  IMAD.X R19, R13, 0x1, R11, P0 ;  /* 0x000000010d137824 */ /* 0x000fc600000e060b */
[----:B------:R0:W-:Y:S01]  /*aaa30*/  STL.64 [R1+0x4b18], R16 ;  /* 0x004b181001007387 */ /* 0x0001e20000100a00 */
[----:B------:R-:W-:-:S03]  /*aaa40*/  IMAD.X R15, R13, 0x1, R7, P1 ;  /* 0x000000010d0f7824 */ /* 0x000fc600008e0607 */
[----:B------:R1:W-:Y:S04]  /*aaa50*/  STL.64 [R1+0x4b10], R18 ;  /* 0x004b101201007387 */ /* 0x0003e80000100a00 */
[----:B------:R1:W-:Y:S01]  /*aaa60*/  STL.64 [R1+0x4b08], R14 ;  /* 0x004b080e01007387 */ /* 0x0003e20000100a00 */
[----:B0-----:R-:W-:Y:S02]  /*aaa70*/  IADD3 R16, P2, PT, R21, R4, RZ ;  /* 0x0000000415107210 */ /* 0x001fe40007f5e0ff */
[----:B-1----:R-:W-:-:S03]  /*aaa80*/  IADD3 R18, P0, PT, R22, R9, RZ ;  /* 0x0000000916127210 */ /* 0x002fc60007f1e0ff */
[----:B------:R-:W-:Y:S01]  /*aaa90*/  IMAD.X R17, R13, 0x1, R5, P2 ;  /* 0x000000010d117824 */ /* 0x000fe200010e0605 */
[----:B------:R-:W-:Y:S02]  /*aaaa0*/  SHF.R.S32.HI R15, RZ, 0x1f, R22 ;  /* 0x0000001fff0f7819 */ /* 0x000fe40000011416 */
[----:B------:R-:W-:Y:S02]  /*aaab0*/  IADD3 R20, P1, PT, R22, R8, RZ ;  /* 0x0000000816147210 */ /* 0x000fe40007f3e0ff */
[----:B------:R0:W-:Y:S01]  /*aaac0*/  STL.64 [R1+0x4b00], R16 ;  /* 0x004b001001007387 */ /* 0x0001e20000100a00 */
[C---:B------:R-:W-:Y:S02]  /*aaad0*/  IMAD.X R19, R15.reuse, 0x1, R10, P0 ;  /* 0x000000010f137824 */ /* 0x040fe400000e060a */
[----:B------:R-:W-:-:S03]  /*aaae0*/  IMAD.X R21, R15, 0x1, R11, P1 ;  /* 0x000000010f157824 */ /* 0x000fc600008e060b */
[----:B------:R1:W-:Y:S01]  /*aaaf0*/  STL.64 [R1+0x4af8], R18 ;  /* 0x004af81201007387 */ /* 0x0003e20000100a00 */
[----:B0-----:R-:W-:-:S03]  /*aab00*/  IADD3 R16, P2, PT, R22, R6, RZ ;  /* 0x0000000616107210 */ /* 0x001fc60007f5e0ff */
[----:B------:R0:W-:Y:S02]  /*aab10*/  STL.64 [R1+0x4af0], R20 ;  /* 0x004af01401007387 */ /* 0x0001e40000100a00 */
[----:B------:R-:W-:Y:S01]  /*aab20*/  IMAD.X R17, R15, 0x1, R7, P2 ;  /* 0x000000010f117824 */ /* 0x000fe200010e0607 */
[----:B-1----:R-:W-:Y:S01]  /*aab30*/  IADD3 R18, P0, PT, R22, R4, RZ ;  /* 0x0000000416127210 */ /* 0x002fe20007f1e0ff */
[----:B------:R-:W-:Y:S01]  /*aab40*/  IMAD.MOV.U32 R13, RZ, RZ, R36 ;  /* 0x000000ffff0d7224 */ /* 0x000fe200078e0024 */
[----:B------:R-:W-:Y:S02]  /*aab50*/  IADD3 R36, P1, PT, R23, R9, RZ ;  /* 0x0000000917247210 */ /* 0x000fe40007f3e0ff */
[----:B------:R1:W-:Y:S01]  /*aab60*/  STL.64 [R1+0x4ae8], R16 ;  /* 0x004ae81001007387 */ /* 0x0003e20000100a00 */
[----:B------:R-:W-:Y:S01]  /*aab70*/  IMAD.X R19, R15, 0x1, R5, P0 ;  /* 0x000000010f137824 */ /* 0x000fe200000e0605 */
[----:B0-----:R-:W-:Y:S01]  /*aab80*/  IADD3 R20, P2, PT, R23, R8, RZ ;  /* 0x0000000817147210 */ /* 0x001fe20007f5e0ff */
[----:B------:R-:W-:-:S03]  /*aab90*/  IMAD.MOV.U32 R14, RZ, RZ, R37 ;  /* 0x000000ffff0e7224 */ /* 0x000fc600078e0025 */
[----:B------:R0:W-:Y:S01]  /*aaba0*/  STL.64 [R1+0x4ae0], R18 ;  /* 0x004ae01201007387 */ /* 0x0001e20000100a00 */
[----:B-1----:R-:W-:-:S05]  /*aabb0*/  SHF.R.S32.HI R17, RZ, 0x1f, R23 ;  /* 0x0000001fff117819 */ /* 0x002fca0000011417 */
[----:B------:R-:W-:Y:S01]  /*aabc0*/  IMAD.X R37, R17, 0x1, R10, P1 ;  /* 0x0000000111257824 */ /* 0x000fe200008e060a */
[----:B0-----:R-:W-:Y:S01]  /*aabd0*/  IADD3 R18, P0, PT, R23, R6, RZ ;  /* 0x0000000617127210 */ /* 0x001fe20007f1e0ff */
[----:B------:R-:W-:Y:S01]  /*aabe0*/  IMAD.X R21, R17, 0x1, R11, P2 ;  /* 0x0000000111157824 */ /* 0x000fe200010e060b */
[----:B------:R-:W-:Y:S02]  /*aabf0*/  IADD3 R22, P1, PT, R23, R4, RZ ;  /* 0x0000000417167210 */ /* 0x000fe40007f3e0ff */
[----:B------:R0:W-:Y:S01]  /*aac00*/  STL.64 [R1+0x4ad8], R36 ;  /* 0x004ad82401007387 */ /* 0x0001e20000100a00 */
[C---:B------:R-:W-:Y:S02]  /*aac10*/  IMAD.X R19, R17.reuse, 0x1, R7, P0 ;  /* 0x0000000111137824 */ /* 0x040fe400000e0607 */
[----:B------:R-:W-:Y:S02]  /*aac20*/  IMAD.MOV.U32 R16, RZ, RZ, R14 ;  /* 0x000000ffff107224 */ /* 0x000fe400078e000e */
[----:B------:R-:W-:Y:S01]  /*aac30*/  IMAD.MOV.U32 R15, RZ, RZ, R38 ;  /* 0x000000ffff0f7224 */ /* 0x000fe200078e0026 */
[----:B------:R-:W-:Y:S01]  /*aac40*/  IADD3 R38, P2, PT, R24, R9, RZ ;  /* 0x0000000918267210 */ /* 0x000fe20007f5e0ff */
[----:B------:R-:W-:Y:S01]  /*aac50*/  IMAD.MOV.U32 R14, RZ, RZ, R39 ;  /* 0x000000ffff0e7224 */ /* 0x000fe200078e0027 */
[----:B0-----:R-:W2:Y:S01]  /*aac60*/  LDL.LU.64 R36, [R1+0x5940] ;  /* 0x0059400001247983 */ /* 0x001ea20000300a00 */
[----:B------:R-:W-:-:S03]  /*aac70*/  IMAD.X R23, R17, 0x1, R5, P1 ;  /* 0x0000000111177824 */ /* 0x000fc600008e0605 */
[----:B------:R-:W-:Y:S04]  /*aac80*/  STL.64 [R1+0x4ad0], R20 ;  /* 0x004ad01401007387 */ /* 0x000fe80000100a00 */
[----:B------:R0:W-:Y:S04]  /*aac90*/  STL.64 [R1+0x4ac8], R18 ;  /* 0x004ac81201007387 */ /* 0x0001e80000100a00 */
[----:B------:R1:W-:Y:S01]  /*aaca0*/  STL.64 [R1+0x4ac0], R22 ;  /* 0x004ac01601007387 */ /* 0x0003e20000100a00 */
[----:B0-----:R-:W-:Y:S01]  /*aacb0*/  SHF.R.S32.HI R19, RZ, 0x1f, R24 ;  /* 0x0000001fff137819 */ /* 0x001fe20000011418 */
[----:B------:R-:W-:-:S02]  /*aacc0*/  IMAD.MOV.U32 R18, RZ, RZ, R16 ;  /* 0x000000ffff127224 */ /* 0x000fc400078e0010 */
[----:B------:R-:W-:Y:S01]  /*aacd0*/  IMAD.MOV.U32 R16, RZ, RZ, R14 ;  /* 0x000000ffff107224 */ /* 0x000fe200078e000e */
[C---:B------:R-:W-:Y:S01]  /*aace0*/  IADD3 R20, P0, PT, R24.reuse, R8, RZ ;  /* 0x0000000818147210 */ /* 0x040fe20007f1e0ff */
[----:B------:R-:W-:Y:S01]  /*aacf0*/  IMAD.X R39, R19, 0x1, R10, P2 ;  /* 0x0000000113277824 */ /* 0x000fe200010e060a */
[C---:B-1----:R-:W-:Y:S01]  /*aad00*/  IADD3 R22, P1, PT, R24.reuse, R6, RZ ;  /* 0x0000000618167210 */ /* 0x042fe20007f3e0ff */
[----:B------:R-:W-:Y:S01]  /*aad10*/  IMAD.MOV.U32 R14, RZ, RZ, R40 ;  /* 0x000000ffff0e7224 */ /* 0x000fe200078e0028 */
[----:B------:R-:W-:Y:S01]  /*aad20*/  IADD3 R40, P2, PT, R24, R4, RZ ;  /* 0x0000000418287210 */ /* 0x000fe20007f5e0ff */
[----:B------:R-:W-:Y:S02]  /*aad30*/  IMAD.MOV.U32 R24, RZ, RZ, R19 ;  /* 0x000000ffff187224 */ /* 0x000fe400078e0013 */
[----:B------:R-:W-:Y:S02]  /*aad40*/  IMAD.MOV.U32 R17, RZ, RZ, R15 ;  /* 0x000000ffff117224 */ /* 0x000fe400078e000f */
[----:B------:R-:W-:-:S02]  /*aad50*/  IMAD.X R21, R24, 0x1, R11, P0 ;  /* 0x0000000118157824 */ /* 0x000fc400000e060b */
[----:B------:R-:W-:Y:S02]  /*aad60*/  IMAD.MOV.U32 R15, RZ, RZ, R41 ;  /* 0x000000ffff0f7224 */ /* 0x000fe400078e0029 */
[C---:B------:R-:W-:Y:S01]  /*aad70*/  IMAD.X R23, R24.reuse, 0x1, R7, P1 ;  /* 0x0000000118177824 */ /* 0x040fe200008e0607 */
[----:B------:R0:W-:Y:S01]  /*aad80*/  STL.64 [R1+0x4ab8], R38 ;  /* 0x004ab82601007387 */ /* 0x0001e20000100a00 */
[----:B------:R-:W-:-:S03]  /*aad90*/  IMAD.X R41, R24, 0x1, R5, P2 ;  /* 0x0000000118297824 */ /* 0x000fc600010e0605 */
[----:B0-----:R-:W2:Y:S04]  /*aada0*/  LDL.LU.64 R38, [R1+0x5938] ;  /* 0x0059380001267983 */ /* 0x001ea80000300a00 */
        /* <DEDUP_REMOVED lines=30> */
[C---:B------:R-:W-:Y:S02]  /*aaf90*/  IMAD.X R25, R26.reuse, 0x1, R11, P2 ;  /* 0x000000011a197824 */ /* 0x040fe400010e060b */
[----:B------:R-:W-:-:S03]  /*aafa0*/  IMAD.X R21, R26, 0x1, R7, P0 ;  /* 0x000000011a157824 */ /* 0x000fc600000e0607 */
[----:B------:R0:W-:Y:S04]  /*aafb0*/  STL.64 [R1+0x4a70], R24 ;  /* 0x004a701801007387 */ /* 0x0001e80000100a00 */
[----:B------:R1:W-:Y:S01]  /*aafc0*/  STL.64 [R1+0x4a68], R20 ;  /* 0x004a681401007387 */ /* 0x0003e20000100a00 */
[----:B------:R-:W-:Y:S01]  /*aafd0*/  IMAD.X R23, R26, 0x1, R5, P1 ;  /* 0x000000011a177824 */ /* 0x000fe200008e0605 */
[----:B0-----:R-:W-:Y:S02]  /*aafe0*/  IADD3 R24, P2, PT, R27, R9, RZ ;  /* 0x000000091b187210 */ /* 0x001fe40007f5e0ff */
[----:B-1----:R-:W-:Y:S01]  /*aaff0*/  SHF.R.S32.HI R21, RZ, 0x1f, R27 ;  /* 0x0000001fff157819 */ /* 0x002fe2000001141b */
[----:B------:R-:W-:Y:S02]  /*ab000*/  IMAD.MOV.U32 R19, RZ, RZ, R18 ;  /* 0x000000ffff137224 */ /* 0x000fe400078e0012 */
[----:B------:R-:W-:-:S02]  /*ab010*/  IMAD.MOV.U32 R18, RZ, RZ, R16 ;  /* 0x000000ffff127224 */ /* 0x000fc400078e0010 */
[----:B------:R-:W-:Y:S01]  /*ab020*/  IMAD.X R25, R21, 0x1, R10, P2 ;  /* 0x0000000115197824 */ /* 0x000fe200010e060a */
[----:B------:R0:W-:Y:S01]  /*ab030*/  STL.64 [R1+0x4a60], R22 ;  /* 0x004a601601007387 */ /* 0x0001e20000100a00 */
[----:B------:R-:W-:Y:S02]  /*ab040*/  IMAD.MOV.U32 R16, RZ, RZ, R14 ;  /* 0x000000ffff107224 */ /* 0x000fe400078e000e */
[----:B------:R-:W-:Y:S01]  /*ab050*/  IMAD.MOV.U32 R14, RZ, RZ, R42 ;  /* 0x000000ffff0e7224 */ /* 0x000fe200078e002a */
[C---:B------:R-:W-:Y:S01]  /*ab060*/  IADD3 R42, P0, PT, R27.reuse, R8, RZ ;  /* 0x000000081b2a7210 */ /* 0x040fe20007f1e0ff */
[----:B------:R1:W-:Y:S01]  /*ab070*/  STL.64 [R1+0x4a58], R24 ;  /* 0x004a581801007387 */ /* 0x0003e20000100a00 */
[----:B------:R-:W-:Y:S02]  /*ab080*/  IMAD.MOV.U32 R20, RZ, RZ, R17 ;  /* 0x000000ffff147224 */ /* 0x000fe400078e0011 */
[----:B------:R-:W-:Y:S02]  /*ab090*/  IMAD.MOV.U32 R17, RZ, RZ, R15 ;  /* 0x000000ffff117224 */ /* 0x000fe400078e000f */
[----:B------:R-:W-:Y:S01]  /*ab0a0*/  IMAD.MOV.U32 R15, RZ, RZ, R13 ;  /* 0x000000ffff0f7224 */ /* 0x000fe200078e000d */
[----:B0-----:R-:W-:Y:S01]  /*ab0b0*/  IADD3 R22, P1, PT, R27, R6, RZ ;  /* 0x000000061b167210 */ /* 0x001fe20007f3e0ff */
[----:B------:R-:W-:-:S02]  /*ab0c0*/  IMAD.MOV.U32 R13, RZ, RZ, R43 ;  /* 0x000000ffff0d7224 */ /* 0x000fc400078e002b */
[----:B-1----:R-:W-:-:S04]  /*ab0d0*/  IMAD.MOV.U32 R25, RZ, RZ, R21 ;  /* 0x000000ffff197224 */ /* 0x002fc800078e0015 */
[C---:B------:R-:W-:Y:S02]  /*ab0e0*/  IMAD.X R43, R25.reuse, 0x1, R11, P0 ;  /* 0x00000001192b7824 */ /* 0x040fe400000e060b */
[----:B------:R-:W-:Y:S01]  /*ab0f0*/  IMAD.X R23, R25, 0x1, R7, P1 ;  /* 0x0000000119177824 */ /* 0x000fe200008e0607 */
[----:B------:R-:W-:Y:S02]  /*ab100*/  IADD3 R24, P2, PT, R27, R4, RZ ;  /* 0x000000041b187210 */ /* 0x000fe40007f5e0ff */
[----:B------:R0:W-:Y:S01]  /*ab110*/  STL.64 [R1+0x4a50], R42 ;  /* 0x004a502a01007387 */ /* 0x0001e20000100a00 */
[----:B------:R-:W-:Y:S02]  /*ab120*/  IADD3 R26, P0, PT, R28, R9, RZ ;  /* 0x000000091c1a7210 */ /* 0x000fe40007f1e0ff */
[----:B------:R-:W-:Y:S01]  /*ab130*/  IMAD.X R25, R25, 0x1, R5, P2 ;  /* 0x0000000119197824 */ /* 0x000fe200010e0605 */
[----:B0-----:R-:W2:Y:S04]  /*ab140*/  LDL.LU.64 R42, [R1+0x5920] ;  /* 0x00592000012a7983 */ /* 0x001ea80000300a00 */
[----:B------:R0:W-:Y:S02]  /*ab150*/  STL.64 [R1+0x4a48], R22 ;  /* 0x004a481601007387 */ /* 0x0001e40000100a00 */
[----:B0-----:R-:W-:Y:S01]  /*ab160*/  SHF.R.S32.HI R23, RZ, 0x1f, R28 ;  /* 0x0000001fff177819 */ /* 0x001fe2000001141c */
[----:B------:R-:W-:-:S04]  /*ab170*/  IMAD.MOV.U32 R22, RZ, RZ, R20 ;  /* 0x000000ffff167224 */ /* 0x000fc800078e0014 */
[----:B------:R-:W-:Y:S01]  /*ab180*/  IMAD.X R27, R23, 0x1, R10, P0 ;  /* 0x00000001171b7824 */ /* 0x000fe200000e060a */
[----:B------:R0:W-:Y:S01]  /*ab190*/  STL.64 [R1+0x4a40], R24 ;  /* 0x004a401801007387 */ /* 0x0001e20000100a00 */
[----:B------:R-:W-:Y:S02]  /*ab1a0*/  IMAD.MOV.U32 R20, RZ, RZ, R16 ;  /* 0x000000ffff147224 */ /* 0x000fe400078e0010 */
[----:B------:R-:W-:Y:S01]  /*ab1b0*/  IMAD.MOV.U32 R16, RZ, RZ, R14 ;  /* 0x000000ffff107224 */ /* 0x000fe200078e000e */
[----:B------:R1:W-:Y:S01]  /*ab1c0*/  STL.64 [R1+0x4a38], R26 ;  /* 0x004a381a01007387 */ /* 0x0003e20000100a00 */
[----:B------:R-:W-:Y:S01]  /*ab1d0*/  IMAD.MOV.U32 R14, RZ, RZ, R44 ;  /* 0x000000ffff0e7224 */ /* 0x000fe200078e002c */
[C---:B------:R-:W-:Y:S01]  /*ab1e0*/  IADD3 R44, P1, PT, R28.reuse, R8, RZ ;  /* 0x000000081c2c7210 */ /* 0x040fe20007f3e0ff */
[----:B------:R-:W-:Y:S02]  /*ab1f0*/  IMAD.MOV.U32 R21, RZ, RZ, R18 ;  /* 0x000000ffff157224 */ /* 0x000fe400078e0012 */
[----:B------:R-:W-:Y:S01]  /*ab200*/  IMAD.MOV.U32 R18, RZ, RZ, R15 ;  /* 0x000000ffff127224 */ /* 0x000fe200078e000f */
[C---:B0-----:R-:W-:Y:S01]  /*ab210*/  IADD3 R24, P2, PT, R28.reuse, R6, RZ ;  /* 0x000000061c187210 */ /* 0x041fe20007f5e0ff */
[----:B------:R-:W-:Y:S01]  /*ab220*/  IMAD.MOV.U32 R15, RZ, RZ, R13 ;  /* 0x000000ffff0f7224 */ /* 0x000fe200078e000d */
[----:B-1----:R-:W-:Y:S01]  /*ab230*/  IADD3 R26, P0, PT, R28, R4, RZ ;  /* 0x000000041c1a7210 */ /* 0x002fe20007f1e0ff */
[----:B------:R-:W-:-:S02]  /*ab240*/  IMAD.MOV.U32 R28, RZ, RZ, R23 ;  /* 0x000000ffff1c7224 */ /* 0x000fc400078e0017 */
[----:B------:R-:W-:Y:S02]  /*ab250*/  IMAD.MOV.U32 R13, RZ, RZ, R45 ;  /* 0x000000ffff0d7224 */ /* 0x000fe400078e002d */
        /* <DEDUP_REMOVED lines=14> */
[----:B------:R-:W-:-:S02]  /*ab340*/  IMAD.X R25, R29, 0x1, R11, P2 ;  /* 0x000000011d197824 */ /* 0x000fc400010e060b */
[C---:B------:R-:W-:Y:S02]  /*ab350*/  IMAD.X R27, R29.reuse, 0x1, R7, P0 ;  /* 0x000000011d1b7824 */ /* 0x040fe400000e0607 */
[----:B------:R-:W-:Y:S01]  /*ab360*/  IMAD.X R29, R29, 0x1, R5, P1 ;  /* 0x000000011d1d7824 */ /* 0x000fe200008e0605 */
[----:B------:R-:W-:Y:S01]  /*ab370*/  SHF.R.S32.HI R23, RZ, 0x1f, R30 ;  /* 0x0000001fff177819 */ /* 0x000fe2000001141e */
[----:B0-----:R-:W2:Y:S04]  /*ab380*/  LDL.LU.64 R44, [R1+0x5918] ;  /* 0x00591800012c7983 */ /* 0x001ea80000300a00 */
[----:B------:R0:W-:Y:S04]  /*ab390*/  STL.64 [R1+0x4a10], R24 ;  /* 0x004a101801007387 */ /* 0x0001e80000100a00 */
[----:B------:R1:W-:Y:S04]  /*ab3a0*/  STL.64 [R1+0x4a08], R26 ;  /* 0x004a081a01007387 */ /* 0x0003e80000100a00 */
[----:B------:R3:W-:Y:S01]  /*ab3b0*/  STL.64 [R1+0x4a00], R28 ;  /* 0x004a001c01007387 */ /* 0x0007e20000100a00 */
[----:B0-----:R-:W-:-:S02]  /*ab3c0*/  IADD3 R24, P2, PT, R30, R9, RZ ;  /* 0x000000091e187210 */ /* 0x001fc40007f5e0ff */
[----:B-1----:R-:W-:-:S03]  /*ab3d0*/  IADD3 R26, P0, PT, R30, R8, RZ ;  /* 0x000000081e1a7210 */ /* 0x002fc60007f1e0ff */
[C---:B------:R-:W-:Y:S01]  /*ab3e0*/  IMAD.X R25, R23.reuse, 0x1, R10, P2 ;  /* 0x0000000117197824 */ /* 0x040fe200010e060a */
[----:B---3--:R-:W-:Y:S01]  /*ab3f0*/  IADD3 R28, P1, PT, R30, R6, RZ ;  /* 0x000000061e1c7210 */ /* 0x008fe20007f3e0ff */
[----:B------:R-:W-:-:S03]  /*ab400*/  IMAD.X R27, R23, 0x1, R11, P0 ;  /* 0x00000001171b7824 */ /* 0x000fc600000e060b */
[----:B------:R0:W-:Y:S01]  /*ab410*/  STL.64 [R1+0x49f8], R24 ;  /* 0x0049f81801007387 */ /* 0x0001e20000100a00 */
[----:B------:R-:W-:-:S03]  /*ab420*/  IMAD.X R29, R23, 0x1, R7, P1 ;  /* 0x00000001171d7824 */ /* 0x000fc600008e0607 */
[----:B------:R1:W-:Y:S04]  /*ab430*/  STL.64 [R1+0x49f0], R26 ;  /* 0x0049f01a01007387 */ /* 0x0003e80000100a00 */
[----:B------:R3:W-:Y:S01]  /*ab440*/  STL.64 [R1+0x49e8], R28 ;  /* 0x0049e81c01007387 */ /* 0x0007e20000100a00 */
[----:B0-----:R-:W-:Y:S02]  /*ab450*/  IADD3 R24, P2, PT, R30, R4, RZ ;  /* 0x000000041e187210 */ /* 0x001fe40007f5e0ff */
[----:B------:R-:W-:Y:S02]  /*ab460*/  SHF.R.S32.HI R30, RZ, 0x1f, R31 ;  /* 0x0000001fff1e7819 */ /* 0x000fe4000001141f */
[----:B-1----:R-:W-:Y:S01]  /*ab470*/  IADD3 R26, P0, PT, R31, R9, RZ ;  /* 0x000000091f1a7210 */ /* 0x002fe20007f1e0ff */
[----:B------:R-:W-:Y:S01]  /*ab480*/  IMAD.X R25, R23, 0x1, R5, P2 ;  /* 0x0000000117197824 */ /* 0x000fe200010e0605 */
[----:B---3--:R-:W-:-:S03]  /*ab490*/  IADD3 R28, P1, PT, R31, R8, RZ ;  /* 0x000000081f1c7210 */ /* 0x008fc60007f3e0ff */
[C---:B------:R-:W-:Y:S01]  /*ab4a0*/  IMAD.X R27, R30.reuse, 0x1, R10, P0 ;  /* 0x000000011e1b7824 */ /* 0x040fe200000e060a */
[----:B------:R0:W-:Y:S01]  /*ab4b0*/  STL.64 [R1+0x49e0], R24 ;  /* 0x0049e01801007387 */ /* 0x0001e20000100a00 */
[----:B------:R-:W-:-:S03]  /*ab4c0*/  IMAD.X R29, R30, 0x1, R11, P1 ;  /* 0x000000011e1d7824 */ /* 0x000fc600008e060b */
[----:B------:R1:W-:Y:S01]  /*ab4d0*/  STL.64 [R1+0x49d8], R26 ;  /* 0x0049d81a01007387 */ /* 0x0003e20000100a00 */
[----:B------:R-:W-:-:S03]  /*ab4e0*/  SHF.R.S32.HI R23, RZ, 0x1f, R33 ;  /* 0x0000001fff177819 */ /* 0x000fc60000011421 */
[----:B------:R3:W-:Y:S01]  /*ab4f0*/  STL.64 [R1+0x49d0], R28 ;  /* 0x0049d01c01007387 */ /* 0x0007e20000100a00 */
[C---:B0-----:R-:W-:Y:S02]  /*ab500*/  IADD3 R24, P2, PT, R31.reuse, R6, RZ ;  /* 0x000000061f187210 */ /* 0x041fe40007f5e0ff */
        /* <DEDUP_REMOVED lines=8> */
[C---:B0-----:R-:W-:Y:S02]  /*ab590*/  IADD3 R24, P2, PT, R33.reuse, R8, RZ ;  /* 0x0000000821187210 */ /* 0x041fe40007f5e0ff */
[----:B-1----:R-:W-:-:S03]  /*ab5a0*/  IADD3 R26, P0, PT, R33, R6, RZ ;  /* 0x00000006211a7210 */ /* 0x002fc60007f1e0ff */
[----:B------:R-:W-:Y:S01]  /*ab5b0*/  IMAD.X R25, R23, 0x1, R11, P2 ;  /* 0x0000000117197824 */ /* 0x000fe200010e060b */
[----:B---3--:R-:W-:Y:S01]  /*ab5c0*/  IADD3 R28, P1, PT, R33, R4, RZ ;  /* 0x00000004211c7210 */ /* 0x008fe20007f3e0ff */
[----:B------:R-:W-:-:S03]  /*ab5d0*/  IMAD.X R27, R23, 0x1, R7, P0 ;  /* 0x00000001171b7824 */ /* 0x000fc600000e0607 */
[----:B------:R0:W-:Y:S01]  /*ab5e0*/  STL.64 [R1+0x49b0], R24 ;  /* 0x0049b01801007387 */ /* 0x0001e20000100a00 */
[----:B------:R-:W-:-:S03]  /*ab5f0*/  IMAD.X R29, R23, 0x1, R5, P1 ;  /* 0x00000001171d7824 */ /* 0x000fc600008e0605 */
[----:B------:R1:W-:Y:S01]  /*ab600*/  STL.64 [R1+0x49a8], R26 ;  /* 0x0049a81a01007387 */ /* 0x0003e20000100a00 */
[----:B----4-:R-:W-:-:S03]  /*ab610*/  IADD3 R30, P0, PT, R34, R8, RZ ;  /* 0x00000008221e7210 */ /* 0x010fc60007f1e0ff */
[----:B------:R3:W-:Y:S01]  /*ab620*/  STL.64 [R1+0x49a0], R28 ;  /* 0x0049a01c01007387 */ /* 0x0007e20000100a00 */
[C---:B0-----:R-:W-:Y:S02]  /*ab630*/  IADD3 R24, P2, PT, R34.reuse, R9, RZ ;  /* 0x0000000922187210 */ /* 0x041fe40007f5e0ff */
[----:B-1----:R-:W-:Y:S02]  /*ab640*/  SHF.R.S32.HI R27, RZ, 0x1f, R34 ;  /* 0x0000001fff1b7819 */ /* 0x002fe40000011422 */
[----:B---3--:R-:W-:-:S03]  /*ab650*/  IADD3 R28, P1, PT, R34, R6, RZ ;  /* 0x00000006221c7210 */ /* 0x008fc60007f3e0ff */
[C---:B------:R-:W-:Y:S02]  /*ab660*/  IMAD.X R25, R27.reuse, 0x1, R10, P2 ;  /* 0x000000011b197824 */ /* 0x040fe400010e060a */
[C---:B------:R-:W-:Y:S02]  /*ab670*/  IMAD.X R31, R27.reuse, 0x1, R11, P0 ;  /* 0x000000011b1f7824 */ /* 0x040fe400000e060b */
[----:B------:R-:W-:Y:S01]  /*ab680*/  IMAD.X R29, R27, 0x1, R7, P1 ;  /* 0x000000011b1d7824 */ /* 0x000fe200008e0607 */
[----:B------:R0:W-:Y:S01]  /*ab690*/  STL.64 [R1+0x4998], R24 ;  /* 0x0049981801007387 */ /* 0x0001e20000100a00 */
[----:B------:R-:W-:Y:S02]  /*ab6a0*/  IMAD.MOV.U32 R26, RZ, RZ, R22 ;  /* 0x000000ffff1a7224 */ /* 0x000fe400078e0016 */
[----:B------:R-:W-:Y:S01]  /*ab6b0*/  IMAD.MOV.U32 R23, RZ, RZ, R16 ;  /* 0x000000ffff177224 */ /* 0x000fe200078e0010 */
[----:B------:R-:W-:Y:S01]  /*ab6c0*/  STL.64 [R1+0x4990], R30 ;  /* 0x0049901e01007387 */ /* 0x000fe20000100a00 */
[----:B------:R-:W-:-:S02]  /*ab6d0*/  IMAD.MOV.U32 R22, RZ, RZ, R14 ;  /* 0x000000ffff167224 */ /* 0x000fc400078e000e */
[----:B------:R-:W-:Y:S01]  /*ab6e0*/  IMAD.MOV.U32 R14, RZ, RZ, R13 ;  /* 0x000000ffff0e7224 */ /* 0x000fe200078e000d */
[----:B------:R1:W-:Y:S01]  /*ab6f0*/  STL.64 [R1+0x4988], R28 ;  /* 0x0049881c01007387 */ /* 0x0003e20000100a00 */
[----:B------:R-:W-:Y:S01]  /*ab700*/  IMAD.MOV.U32 R16, RZ, RZ, R48 ;  /* 0x000000ffff107224 */ /* 0x000fe200078e0030 */
[----:B------:R-:W-:Y:S01]  /*ab710*/  IADD3 R48, P2, PT, R34, R4, RZ ;  /* 0x0000000422307210 */ /* 0x000fe20007f5e0ff */
[----:B------:R-:W-:Y:S01]  /*ab720*/  IMAD.MOV.U32 R13, RZ, RZ, R46 ;  /* 0x000000ffff0d7224 */ /* 0x000fe200078e002e */
[----:B------:R-:W-:Y:S01]  /*ab730*/  IADD3 R46, P0, PT, R35, R9, RZ ;  /* 0x00000009232e7210 */ /* 0x000fe20007f1e0ff */
[----:B0-----:R-:W-:Y:S02]  /*ab740*/  IMAD.MOV.U32 R24, RZ, RZ, R18 ;  /* 0x000000ffff187224 */ /* 0x001fe400078e0012 */
[----:B------:R-:W-:Y:S02]  /*ab750*/  IMAD.MOV.U32 R18, RZ, RZ, R15 ;  /* 0x000000ffff127224 */ /* 0x000fe400078e000f */
[----:B------:R-:W-:Y:S01]  /*ab760*/  IMAD.MOV.U32 R25, RZ, RZ, R20 ;  /* 0x000000ffff197224 */ /* 0x000fe200078e0014 */
[----:B-1----:R-:W-:Y:S01]  /*ab770*/  SHF.R.S32.HI R29, RZ, 0x1f, R35 ;  /* 0x0000001fff1d7819 */ /* 0x002fe20000011423 */
[----:B------:R-:W-:-:S02]  /*ab780*/  IMAD.MOV.U32 R15, RZ, RZ, R49 ;  /* 0x000000ffff0f7224 */ /* 0x000fc400078e0031 */
[----:B------:R-:W-:Y:S02]  /*ab790*/  IMAD.MOV.U32 R20, RZ, RZ, R47 ;  /* 0x000000ffff147224 */ /* 0x000fe400078e002f */
[----:B------:R-:W-:Y:S02]  /*ab7a0*/  IMAD.X R49, R27, 0x1, R5, P2 ;  /* 0x000000011b317824 */ /* 0x000fe400010e0605 */
[----:B------:R-:W-:-:S03]  /*ab7b0*/  IMAD.X R47, R29, 0x1, R10, P0 ;  /* 0x000000011d2f7824 */ /* 0x000fc600000e060a */
[----:B------:R-:W-:Y:S04]  /*ab7c0*/  STL.64 [R1+0x4980], R48 ;  /* 0x0049803001007387 */ /* 0x000fe80000100a00 */
[----:B------:R0:W-:Y:S04]  /*ab7d0*/  STL.64 [R1+0x4978], R46 ;  /* 0x0049782e01007387 */ /* 0x0001e80000100a00 */
[----:B0-----:R-:W3:Y:S01]  /*ab7e0*/  LDL.LU.64 R46, [R1+0x5910] ;  /* 0x00591000012e7983 */ /* 0x001ee20000300a00 */
[C---:B------:R-:W-:Y:S02]  /*ab7f0*/  IADD3 R30, P1, PT, R35.reuse, R8, RZ ;  /* 0x00000008231e7210 */ /* 0x040fe40007f3e0ff */
[----:B------:R-:W-:-:S03]  /*ab800*/  IADD3 R48, P2, PT, R35, R6, RZ ;  /* 0x0000000623307210 */ /* 0x000fc60007f5e0ff */
[----:B------:R-:W-:Y:S01]  /*ab810*/  IMAD.X R31, R29, 0x1, R11, P1 ;  /* 0x000000011d1f7824 */ /* 0x000fe200008e060b */
[----:B------:R-:W-:Y:S01]  /*ab820*/  IADD3 R34, P0, PT, R35, R4, RZ ;  /* 0x0000000423227210 */ /* 0x000fe20007f1e0ff */
[----:B------:R-:W-:Y:S01]  /*ab830*/  IMAD.MOV.U32 R27, RZ, RZ, R26 ;  /* 0x000000ffff1b7224 */ /* 0x000fe200078e001a */
[----:B------:R-:W-:Y:S02]  /*ab840*/  SHF.R.S32.HI R33, RZ, 0x1f, R36 ;  /* 0x0000001fff217819 */ /* 0x000fe40000011424 */
[----:B------:R0:W-:Y:S01]  /*ab850*/  STL.64 [R1+0x4970], R30 ;  /* 0x0049701e01007387 */ /* 0x0001e20000100a00 */
[----:B------:R-:W-:Y:S02]  /*ab860*/  IMAD.X R49, R29, 0x1, R7, P2 ;  /* 0x000000011d317824 */ /* 0x000fe400010e0607 */
[----:B------:R-:W-:Y:S02]  /*ab870*/  IMAD.MOV.U32 R26, RZ, RZ, R25 ;  /* 0x000000ffff1a7224 */ /* 0x000fe400078e0019 */
[----:B------:R-:W-:-:S02]  /*ab880*/  IMAD.MOV.U32 R25, RZ, RZ, R24 ;  /* 0x000000ffff197224 */ /* 0x000fc400078e0018 */
[----:B------:R-:W-:Y:S01]  /*ab890*/  IMAD.MOV.U32 R24, RZ, RZ, R23 ;  /* 0x000000ffff187224 */ /* 0x000fe200078e0017 */
[C---:B0-----:R-:W-:Y:S01]  /*ab8a0*/  IADD3 R30, P1, PT, R36.reuse, R9, RZ ;  /* 0x00000009241e7210 */ /* 0x041fe20007f3e0ff */
[----:B------:R-:W-:Y:S02]  /*ab8b0*/  IMAD.X R35, R29, 0x1, R5, P0 ;  /* 0x000000011d237824 */ /* 0x000fe400000e0605 */
[----:B------:R-:W-:Y:S02]  /*ab8c0*/  IMAD.MOV.U32 R23, RZ, RZ, R15 ;  /* 0x000000ffff177224 */ /* 0x000fe400078e000f */
[----:B------:R-:W-:Y:S01]  /*ab8d0*/  IMAD.X R31, R33, 0x1, R10, P1 ;  /* 0x00000001211f7824 */ /* 0x000fe200008e060a */
[----:B------:R0:W-:Y:S01]  /*ab8e0*/  STL.64 [R1+0x4968], R48 ;  /* 0x0049683001007387 */ /* 0x0001e20000100a00 */
[----:B------:R-:W-:Y:S01]  /*ab8f0*/  IMAD.MOV.U32 R15, RZ, RZ, R50 ;  /* 0x000000ffff0f7224 */ /* 0x000fe200078e0032 */
[----:B------:R-:W-:Y:S01]  /*ab900*/  IADD3 R50, P2, PT, R36, R8, RZ ;  /* 0x0000000824327210 */ /* 0x000fe20007f5e0ff */
[----:B------:R-:W-:-:S02]  /*ab910*/  IMAD.MOV.U32 R28, RZ, RZ, R16 ;  /* 0x000000ffff1c7224 */ /* 0x000fc400078e0010 */
[----:B------:R-:W-:Y:S02]  /*ab920*/  IMAD.MOV.U32 R16, RZ, RZ, R51 ;  /* 0x000000ffff107224 */ /* 0x000fe400078e0033 */
[----:B------:R-:W-:Y:S01]  /*ab930*/  IMAD.X R51, R33, 0x1, R11, P2 ;  /* 0x0000000121337824 */ /* 0x000fe200010e060b */
[----:B0-----:R-:W4:Y:S04]  /*ab940*/  LDL.LU.64 R48, [R1+0x5908] ;  /* 0x0059080001307983 */ /* 0x001f280000300a00 */
[----:B------:R0:W-:Y:S04]  /*ab950*/  STL.64 [R1+0x4960], R34 ;  /* 0x0049602201007387 */ /* 0x0001e80000100a00 */
[----:B------:R1:W-:Y:S01]  /*ab960*/  STL.64 [R1+0x4958], R30 ;  /* 0x0049581e01007387 */ /* 0x0003e20000100a00 */
[----:B------:R-:W-:-:S02]  /*ab970*/  IMAD.MOV.U32 R29, RZ, RZ, R23 ;  /* 0x000000ffff1d7224 */ /* 0x000fc400078e0017 */
[----:B------:R-:W-:Y:S01]  /*ab980*/  IMAD.MOV.U32 R23, RZ, RZ, R16 ;  /* 0x000000ffff177224 */ /* 0x000fe200078e0010 */
[C---:B0-----:R-:W-:Y:S01]  /*ab990*/  IADD3 R34, P0, PT, R36.reuse, R6, RZ ;  /* 0x0000000624227210 */ /* 0x041fe20007f1e0ff */
[----:B-1----:R-:W-:Y:S02]  /*ab9a0*/  IMAD.MOV.U32 R30, RZ, RZ, R28 ;  /* 0x000000ffff1e7224 */ /* 0x002fe400078e001c */
[----:B------:R-:W-:Y:S01]  /*ab9b0*/  IMAD.MOV.U32 R28, RZ, RZ, R52 ;  /* 0x000000ffff1c7224 */ /* 0x000fe200078e0034 */
[----:B------:R-:W-:Y:S01]  /*ab9c0*/  IADD3 R52, P1, PT, R36, R4, RZ ;  /* 0x0000000424347210 */ /* 0x000fe20007f3e0ff */
[----:B------:R-:W-:Y:S01]  /*ab9d0*/  IMAD.MOV.U32 R16, RZ, RZ, R53 ;  /* 0x000000ffff107224 */ /* 0x000fe200078e0035 */
[----:B------:R0:W-:Y:S01]  /*ab9e0*/  STL.64 [R1+0x4950], R50 ;  /* 0x0049503201007387 */ /* 0x0001e20000100a00 */
[C---:B------:R-:W-:Y:S01]  /*ab9f0*/  IMAD.X R35, R33.reuse, 0x1, R7, P0 ;  /* 0x0000000121237824 */ /* 0x040fe200000e0607 */
[----:B------:R-:W-:Y:S01]  /*aba00*/  SHF.R.S32.HI R31, RZ, 0x1f, R37 ;  /* 0x0000001fff1f7819 */ /* 0x000fe20000011425 */
[----:B------:R-:W-:-:S03]  /*aba10*/  IMAD.X R53, R33, 0x1, R5, P1 ;  /* 0x0000000121357824 */ /* 0x000fc600008e0605 */
[----:B------:R1:W-:Y:S01]  /*aba20*/  STL.64 [R1+0x4948], R34 ;  /* 0x0049482201007387 */ /* 0x0003e20000100a00 */
[----:B0-----:R-:W-:-:S03]  /*aba30*/  IADD3 R50, P2, PT, R37, R9, RZ ;  /* 0x0000000925327210 */ /* 0x001fc60007f5e0ff */
[----:B------:R0:W-:Y:S02]  /*aba40*/  STL.64 [R1+0x4940], R52 ;  /* 0x0049403401007387 */ /* 0x0001e40000100a00 */
[----:B------:R-:W-:Y:S01]  /*aba50*/  IMAD.X R51, R31, 0x1, R10, P2 ;  /* 0x000000011f337824 */ /* 0x000fe200010e060a */
[C---:B-1----:R-:W-:Y:S02]  /*aba60*/  IADD3 R34, P0, PT, R37.reuse, R8, RZ ;  /* 0x0000000825227210 */ /* 0x042fe40007f1e0ff */
[C---:B------:R-:W-:Y:S02]  /*aba70*/  IADD3 R36, P2, PT, R37.reuse, R4, RZ ;  /* 0x0000000425247210 */ /* 0x040fe40007f5e0ff */
[----:B0-----:R-:W-:Y:S01]  /*aba80*/  IADD3 R52, P1, PT, R37, R6, RZ ;  /* 0x0000000625347210 */ /* 0x001fe20007f3e0ff */
[----:B------:R-:W-:Y:S01]  /*aba90*/  IMAD.MOV.U32 R37, RZ, RZ, R31 ;  /* 0x000000ffff257224 */ /* 0x000fe200078e001f */
[----:B------:R0:W-:Y:S03]  /*abaa0*/  STL.64 [R1+0x4938], R50 ;  /* 0x0049383201007387 */ /* 0x0001e60000100a00 */
[----:B------:R-:W-:-:S02]  /*abab0*/  IMAD.X R35, R37, 0x1, R11, P0 ;  /* 0x0000000125237824 */ /* 0x000fc400000e060b */
[----:B------:R-:W-:Y:S02]  /*abac0*/  IMAD.MOV.U32 R31, RZ, RZ, R28 ;  /* 0x000000ffff1f7224 */ /* 0x000fe400078e001c */
[----:B------:R-:W-:Y:S02]  /*abad0*/  IMAD.MOV.U32 R28, RZ, RZ, R16 ;  /* 0x000000ffff1c7224 */ /* 0x000fe400078e0010 */
[----:B------:R-:W-:Y:S01]  /*abae0*/  IMAD.MOV.U32 R16, RZ, RZ, R55 ;  /* 0x000000ffff107224 */ /* 0x000fe200078e0037 */
[----:B------:R-:W-:Y:S01]  /*abaf0*/  SHF.R.S32.HI R55, RZ, 0x1f, R38 ;  /* 0x0000001fff377819 */ /* 0x000fe20000011426 */
[----:B0-----:R-:W3:Y:S01]  /*abb00*/  LDL.LU.64 R50, [R1+0x5900] ;  /* 0x0059000001327983 */ /* 0x001ee20000300a00 */
[----:B------:R-:W-:-:S03]  /*abb10*/  IMAD.X R53, R37, 0x1, R7, P1 ;  /* 0x0000000125357824 */ /* 0x000fc600008e0607 */
[----:B------:R0:W-:Y:S01]  /*abb20*/  STL.64 [R1+0x4930], R34 ;  /* 0x0049302201007387 */ /* 0x0001e20000100a00 */
[----:B------:R-:W-:-:S03]  /*abb30*/  IMAD.X R37, R37, 0x1, R5, P2 ;  /* 0x0000000125257824 */ /* 0x000fc600010e0605 */
[----:B------:R1:W-:Y:S01]  /*abb40*/  STL.64 [R1+0x4928], R52 ;  /* 0x0049283401007387 */ /* 0x0003e20000100a00 */
[C---:B0-----:R-:W-:Y:S01]  /*abb50*/  IADD3 R34, P0, PT, R38.reuse, R9, RZ ;  /* 0x0000000926227210 */ /* 0x041fe20007f1e0ff */
[----:B------:R-:W-:Y:S02]  /*abb60*/  IMAD.MOV.U32 R33, RZ, RZ, R29 ;  /* 0x000000ffff217224 */ /* 0x000fe400078e001d */
[----:B-1----:R-:W3:Y:S02]  /*abb70*/  LDL.LU.64 R52, [R1+0x58f8] ;  /* 0x0058f80001347983 */ /* 0x002ee40000300a00 */
[----:B------:R-:W-:Y:S02]  /*abb80*/  IMAD.X R35, R55, 0x1, R10, P0 ;  /* 0x0000000137237824 */ /* 0x000fe400000e060a */
[----:B------:R-:W-:Y:S01]  /*abb90*/  IMAD.MOV.U32 R29, RZ, RZ, R54 ;  /* 0x000000ffff1d7224 */ /* 0x000fe200078e0036 */
        /* <DEDUP_REMOVED lines=8> */
[----:B------:R0:W-:Y:S01]  /*abc20*/  STL.64 [R1+0x4910], R54 ;  /* 0x0049103601007387 */ /* 0x0001e20000100a00 */
[----:B------:R-:W-:-:S03]  /*abc30*/  IMAD.X R35, R38, 0x1, R5, P0 ;  /* 0x0000000126237824 */ /* 0x000fc600000e0605 */
[----:B------:R1:W-:Y:S01]  /*abc40*/  STL.64 [R1+0x4908], R36 ;  /* 0x0049082401007387 */ /* 0x0003e20000100a00 */
[C---:B0-----:R-:W-:Y:S02]  /*abc50*/  IADD3 R54, P1, PT, R39.reuse, R9, RZ ;  /* 0x0000000927367210 */ /* 0x041fe40007f3e0ff */
[----:B-1----:R-:W-:Y:S01]  /*abc60*/  SHF.R.S32.HI R37, RZ, 0x1f, R39 ;  /* 0x0000001fff257819 */ /* 0x002fe20000011427 */
[----:B------:R0:W-:Y:S01]  /*abc70*/  STL.64 [R1+0x4900], R34 ;  /* 0x0049002201007387 */ /* 0x0001e20000100a00 */
[----:B------:R-:W-:-:S03]  /*abc80*/  IADD3 R36, P2, PT, R39, R8, RZ ;  /* 0x0000000827247210 */ /* 0x000fc60007f5e0ff */
[----:B------:R-:W-:Y:S01]  /*abc90*/  IMAD.X R55, R37, 0x1, R10, P1 ;  /* 0x0000000125377824 */ /* 0x000fe200008e060a */
[C---:B------:R-:W-:Y:S02]  /*abca0*/  IADD3 R38, P1, PT, R39.reuse, R4, RZ ;  /* 0x0000000427267210 */ /* 0x040fe40007f3e0ff */
[----:B0-----:R-:W-:Y:S01]  /*abcb0*/  IADD3 R34, P0, PT, R39, R6, RZ ;  /* 0x0000000627227210 */ /* 0x001fe20007f1e0ff */
[----:B------:R-:W-:Y:S01]  /*abcc0*/  IMAD.MOV.U32 R39, RZ, RZ, R37 ;  /* 0x000000ffff277224 */ /* 0x000fe200078e0025 */
[----:B------:R0:W-:Y:S03]  /*abcd0*/  STL.64 [R1+0x48f8], R54 ;  /* 0x0048f83601007387 */ /* 0x0001e60000100a00 */
[C---:B------:R-:W-:Y:S02]  /*abce0*/  IMAD.X R37, R39.reuse, 0x1, R11, P2 ;  /* 0x0000000127257824 */ /* 0x040fe400010e060b */
[C---:B------:R-:W-:Y:S01]  /*abcf0*/  IMAD.X R35, R39.reuse, 0x1, R7, P0 ;  /* 0x0000000127237824 */ /* 0x040fe200000e0607 */
[----:B0-----:R-:W4:Y:S04]  /*abd00*/  LDL.LU.64 R54, [R1+0x58f0] ;  /* 0x0058f00001367983 */ /* 0x001f280000300a00 */
[----:B------:R2:W-:Y:S04]  /*abd10*/  STL.64 [R1+0x48f0], R36 ;  /* 0x0048f02401007387 */ /* 0x0005e80000100a00 */
[----:B------:R0:W-:Y:S01]  /*abd20*/  STL.64 [R1+0x48e8], R34 ;  /* 0x0048e82201007387 */ /* 0x0001e20000100a00 */
[----:B------:R-:W-:Y:S01]  /*abd30*/  IMAD.X R39, R39, 0x1, R5, P1 ;  /* 0x0000000127277824 */ /* 0x000fe200008e0605 */
[----:B--2---:R-:W-:Y:S01]  /*abd40*/  IADD3 R36, P2, PT, R40, R9, RZ ;  /* 0x0000000928247210 */ /* 0x004fe20007f5e0ff */
[----:B0-----:R-:W-:Y:S01]  /*abd50*/  IMAD.MOV.U32 R35, RZ, RZ, R57 ;  /* 0x000000ffff237224 */ /* 0x001fe200078e0039 */
[----:B------:R-:W-:Y:S01]  /*abd60*/  SHF.R.S32.HI R57, RZ, 0x1f, R40 ;  /* 0x0000001fff397819 */ /* 0x000fe20000011428 */
[----:B------:R-:W-:-:S02]  /*abd70*/  IMAD.MOV.U32 R34, RZ, RZ, R33 ;  /* 0x000000ffff227224 */ /* 0x000fc400078e0021 */
[----:B------:R-:W-:Y:S02]  /*abd80*/  IMAD.MOV.U32 R33, RZ, RZ, R31 ;  /* 0x000000ffff217224 */ /* 0x000fe400078e001f */
[----:B------:R-:W-:Y:S01]  /*abd90*/  IMAD.X R37, R57, 0x1, R10, P2 ;  /* 0x0000000139257824 */ /* 0x000fe200010e060a */
[----:B------:R0:W-:Y:S01]  /*abda0*/  STL.64 [R1+0x48e0], R38 ;  /* 0x0048e02601007387 */ /* 0x0001e20000100a00 */
[----:B------:R-:W-:Y:S02]  /*abdb0*/  IMAD.MOV.U32 R31, RZ, RZ, R29 ;  /* 0x000000ffff1f7224 */ /* 0x000fe400078e001d */
[----:B------:R-:W-:Y:S01]  /*abdc0*/  IMAD.MOV.U32 R29, RZ, RZ, R27 ;  /* 0x000000ffff1d7224 */ /* 0x000fe200078e001b */
[----:B------:R1:W-:Y:S01]  /*abdd0*/  STL.64 [R1+0x48d8], R36 ;  /* 0x0048d82401007387 */ /* 0x0003e20000100a00 */
[----:B------:R-:W-:Y:S01]  /*abde0*/  IMAD.MOV.U32 R27, RZ, RZ, R56 ;  /* 0x000000ffff1b7224 */ /* 0x000fe200078e0038 */
[C---:B------:R-:W-:Y:S02]  /*abdf0*/  IADD3 R56, P0, PT, R40.reuse, R8, RZ ;  /* 0x0000000828387210 */ /* 0x040fe40007f1e0ff */
[----:B0-----:R-:W-:-:S02]  /*abe00*/  IADD3 R38, P1, PT, R40, R6, RZ ;  /* 0x0000000628267210 */ /* 0x001fc40007f3e0ff */
        /* <DEDUP_REMOVED lines=18> */
[----:B0-----:R-:W2:Y:S04]  /*abf30*/  LDL.LU.64 R56, [R1+0x58e8] ;  /* 0x0058e80001387983 */ /* 0x001ea80000300a00 */
[----:B------:R0:W-:Y:S04]  /*abf40*/  STL.64 [R1+0x48b0], R38 ;  /* 0x0048b02601007387 */ /* 0x0001e80000100a00 */
[----:B------:R1:W-:Y:S01]  /*abf50*/  STL.64 [R1+0x48a8], R36 ;  /* 0x0048a82401007387 */ /* 0x0003e20000100a00 */
[----:B------:R-:W-:Y:S01]  /*abf60*/  IMAD.X R41, R41, 0x1, R5, P0 ;  /* 0x0000000129297824 */ /* 0x000fe200000e0605 */
[----:B0-----:R-:W-:-:S02]  /*abf70*/  IADD3 R38, P1, PT, R42, R9, RZ ;  /* 0x000000092a267210 */ /* 0x001fc40007f3e0ff */
[----:B-1----:R-:W-:Y:S02]  /*abf80*/  SHF.R.S32.HI R37, RZ, 0x1f, R42 ;  /* 0x0000001fff257819 */ /* 0x002fe4000001142a */
[----:B------:R0:W-:Y:S03]  /*abf90*/  STL.64 [R1+0x48a0], R40 ;  /* 0x0048a02801007387 */ /* 0x0001e60000100a00 */
[----:B------:R-:W-:Y:S01]  /*abfa0*/  IMAD.X R39, R37, 0x1, R10, P1 ;  /* 0x0000000125277824 */ /* 0x000fe200008e060a */
[----:B------:R-:W-:-:S04]  /*abfb0*/  IADD3 R36, P2, PT, R42, R8, RZ ;  /* 0x000000082a247210 */ /* 0x000fc80007f5e0ff */
[----:B------:R1:W-:Y:S01]  /*abfc0*/  STL.64 [R1+0x4898], R38 ;  /* 0x0048982601007387 */ /* 0x0003e20000100a00 */
[----:B0-----:R-:W-:Y:S01]  /*abfd0*/  IADD3 R40, P0, PT, R42, R6, RZ ;  /* 0x000000062a287210 */ /* 0x001fe20007f1e0ff */
[----:B-1----:R-:W-:-:S04]  /*abfe0*/  IMAD.MOV.U32 R39, RZ, RZ, R37 ;  /* 0x000000ffff277224 */ /* 0x002fc800078e0025 */
[C---:B------:R-:W-:Y:S01]  /*abff0*/  IMAD.X R37, R39.reuse, 0x1, R11, P2 ;  /* 0x0000000127257824 */ /* 0x040fe200010e060b */
[----:B------:R-:W-:Y:S02]  /*ac000*/  IADD3 R38, P1, PT, R42, R4, RZ ;  /* 0x000000042a267210 */ /* 0x000fe40007f3e0ff */
[----:B------:R-:W-:Y:S02]  /*ac010*/  SHF.R.S32.HI R42, RZ, 0x1f, R43 ;  /* 0x0000001fff2a7819 */ /* 0x000fe4000001142b */
[----:B------:R0:W-:Y:S01]  /*ac020*/  STL.64 [R1+0x4890], R36 ;  /* 0x0048902401007387 */ /* 0x0001e20000100a00 */
[C---:B------:R-:W-:Y:S02]  /*ac030*/  IMAD.X R41, R39.reuse, 0x1, R7, P0 ;  /* 0x0000000127297824 */ /* 0x040fe400000e0607 */
[----:B------:R-:W-:Y:S01]  /*ac040*/  IMAD.X R39, R39, 0x1, R5, P1 ;  /* 0x0000000127277824 */ /* 0x000fe200008e0605 */
[C---:B0-----:R-:W-:Y:S02]  /*ac050*/  IADD3 R36, P2, PT, R43.reuse, R9, RZ ;  /* 0x000000092b247210 */ /* 0x041fe40007f5e0ff */
[----:B------:R0:W-:Y:S03]  /*ac060*/  STL.64 [R1+0x4888], R40 ;  /* 0x0048882801007387 */ /* 0x0001e60000100a00 */
[----:B------:R-:W-:Y:S01]  /*ac070*/  IMAD.X R37, R42, 0x1, R10, P2 ;  /* 0x000000012a257824 */ /* 0x000fe200010e060a */
[----:B------:R1:W-:Y:S04]  /*ac080*/  STL.64 [R1+0x4880], R38 ;  /* 0x0048802601007387 */ /* 0x0003e80000100a00 */
[----:B------:R1:W-:Y:S01]  /*ac090*/  STL.64 [R1+0x4878], R36 ;  /* 0x0048782401007387 */ /* 0x0003e20000100a00 */
[----:B0-----:R-:W-:-:S02]  /*ac0a0*/  IADD3 R40, P0, PT, R43, R8, RZ ;  /* 0x000000082b287210 */ /* 0x001fc40007f1e0ff */
[----:B-1----:R-:W-:-:S03]  /*ac0b0*/  IADD3 R38, P1, PT, R43, R6, RZ ;  /* 0x000000062b267210 */ /* 0x002fc60007f3e0ff */
[C---:B------:R-:W-:Y:S01]  /*ac0c0*/  IMAD.X R41, R42.reuse, 0x1, R11, P0 ;  /* 0x000000012a297824 */ /* 0x040fe200000e060b */
[----:B------:R-:W-:Y:S01]  /*ac0d0*/  IADD3 R36, P2, PT, R43, R4, RZ ;  /* 0x000000042b247210 */ /* 0x000fe20007f5e0ff */
[----:B------:R-:W-:-:S03]  /*ac0e0*/  IMAD.X R39, R42, 0x1, R7, P1 ;  /* 0x000000012a277824 */ /* 0x000fc600008e0607 */
        /* <DEDUP_REMOVED lines=15> */
[----:B0-----:R-:W-:Y:S02]  /*ac1e0*/  IADD3 R40, P0, PT, R44, R4, RZ ;  /* 0x000000042c287210 */ /* 0x001fe40007f1e0ff */
[----:B-1----:R-:W-:-:S03]  /*ac1f0*/  IADD3 R38, P1, PT, R45, R9, RZ ;  /* 0x000000092d267210 */ /* 0x002fc60007f3e0ff */
[----:B------:R-:W-:Y:S01]  /*ac200*/  IMAD.X R41, R43, 0x1, R5, P0 ;  /* 0x000000012b297824 */ /* 0x000fe200000e0605 */
[----:B---3--:R-:W-:Y:S01]  /*ac210*/  IADD3 R36, P2, PT, R45, R8, RZ ;  /* 0x000000082d247210 */ /* 0x008fe20007f5e0ff */
        /* <DEDUP_REMOVED lines=13> */
[----:B------:R1:W-:Y:S04]  /*ac2f0*/  STL.64 [R1+0x4820], R38 ;  /* 0x0048202601007387 */ /* 0x0003e80000100a00 */
[----:B------:R3:W-:Y:S01]  /*ac300*/  STL.64 [R1+0x4818], R36 ;  /* 0x0048182401007387 */ /* 0x0007e20000100a00 */
[C---:B0-----:R-:W-:Y:S02]  /*ac310*/  IADD3 R40, P0, PT, R46.reuse, R8, RZ ;  /* 0x000000082e287210 */ /* 0x041fe40007f1e0ff */
[----:B-1----:R-:W-:Y:S01]  /*ac320*/  IADD3 R38, P1, PT, R46, R6, RZ ;  /* 0x000000062e267210 */ /* 0x002fe20007f3e0ff */
[----:B---3--:R-:W-:Y:S02]  /*ac330*/  IMAD.MOV.U32 R36, RZ, RZ, R26 ;  /* 0x000000ffff247224 */ /* 0x008fe400078e001a */
[----:B------:R-:W-:-:S02]  /*ac340*/  IMAD.MOV.U32 R26, RZ, RZ, R25 ;  /* 0x000000ffff1a7224 */ /* 0x000fc400078e0019 */
[----:B------:R-:W-:Y:S02]  /*ac350*/  IMAD.MOV.U32 R25, RZ, RZ, R14 ;  /* 0x000000ffff197224 */ /* 0x000fe400078e000e */
[----:B------:R-:W-:Y:S01]  /*ac360*/  IMAD.MOV.U32 R14, RZ, RZ, R58 ;  /* 0x000000ffff0e7224 */ /* 0x000fe200078e003a */
[----:B------:R-:W-:Y:S01]  /*ac370*/  IADD3 R58, P2, PT, R46, R4, RZ ;  /* 0x000000042e3a7210 */ /* 0x000fe20007f5e0ff */
[----:B------:R-:W-:Y:S02]  /*ac380*/  IMAD.MOV.U32 R37, RZ, RZ, R35 ;  /* 0x000000ffff257224 */ /* 0x000fe400078e0023 */
[----:B------:R-:W-:Y:S02]  /*ac390*/  IMAD.MOV.U32 R35, RZ, RZ, R24 ;  /* 0x000000ffff237224 */ /* 0x000fe400078e0018 */
[----:B------:R-:W-:Y:S02]  /*ac3a0*/  IMAD.MOV.U32 R24, RZ, RZ, R22 ;  /* 0x000000ffff187224 */ /* 0x000fe400078e0016 */
[----:B------:R-:W-:-:S02]  /*ac3b0*/  IMAD.X R41, R43, 0x1, R11, P0 ;  /* 0x000000012b297824 */ /* 0x000fc400000e060b */
[----:B------:R-:W-:Y:S02]  /*ac3c0*/  IMAD.MOV.U32 R22, RZ, RZ, R59 ;  /* 0x000000ffff167224 */ /* 0x000fe400078e003b */
[C---:B------:R-:W-:Y:S02]  /*ac3d0*/  IMAD.X R39, R43.reuse, 0x1, R7, P1 ;  /* 0x000000012b277824 */ /* 0x040fe400008e0607 */
[----:B------:R-:W-:Y:S01]  /*ac3e0*/  IMAD.X R59, R43, 0x1, R5, P2 ;  /* 0x000000012b3b7824 */ /* 0x000fe200010e0605 */
[----:B------:R-:W-:Y:S04]  /*ac3f0*/  STL.64 [R1+0x4810], R40 ;  /* 0x0048102801007387 */ /* 0x000fe80000100a00 */
[----:B------:R-:W-:Y:S04]  /*ac400*/  STL.64 [R1+0x4808], R38 ;  /* 0x0048082601007387 */ /* 0x000fe80000100a00 */
[----:B------:R0:W-:Y:S04]  /*ac410*/  STL.64 [R1+0x4800], R58 ;  /* 0x0048003a01007387 */ /* 0x0001e80000100a00 */
[----:B0-----:R-:W3:Y:S01]  /*ac420*/  LDL.LU R59, [R1+0x58e0] ;  /* 0x0058e000013b7983 */ /* 0x001ee20000300800 */
[----:B------:R-:W-:-:S02]  /*ac430*/  IADD3 R40, P0, PT, R47, R9, RZ ;  /* 0x000000092f287210 */ /* 0x000fc40007f1e0ff */
[----:B------:R-:W-:Y:S02]  /*ac440*/  SHF.R.S32.HI R42, RZ, 0x1f, R47 ;  /* 0x0000001fff2a7819 */ /* 0x000fe4000001142f */
[C---:B------:R-:W-:Y:S02]  /*ac450*/  IADD3 R38, P1, PT, R47.reuse, R8, RZ ;  /* 0x000000082f267210 */ /* 0x040fe40007f3e0ff */
[----:B------:R-:W-:Y:S01]  /*ac460*/  IADD3 R58, P2, PT, R47, R6, RZ ;  /* 0x000000062f3a7210 */ /* 0x000fe20007f5e0ff */
[C---:B------:R-:W-:Y:S02]  /*ac470*/  IMAD.X R41, R42.reuse, 0x1, R10, P0 ;  /* 0x000000012a297824 */ /* 0x040fe400000e060a */
[----:B------:R-:W-:Y:S02]  /*ac480*/  IMAD.X R39, R42, 0x1, R11, P1 ;  /* 0x000000012a277824 */ /* 0x000fe400008e060b */
[----:B------:R-:W-:Y:S01]  /*ac490*/  STL [R1+0x47e8], R58 ;  /* 0x0047e83a01007387 */ /* 0x000fe20000100800 */
[----:B------:R-:W-:-:S03]  /*ac4a0*/  IMAD.MOV.U32 R46, RZ, RZ, R58 ;  /* 0x000000ffff2e7224 */ /* 0x000fc600078e003a */
[----:B------:R0:W-:Y:S01]  /*ac4b0*/  STL.64 [R1+0x47f8], R40 ;  /* 0x0047f82801007387 */ /* 0x0001e20000100a00 */
[----:B----4-:R-:W-:Y:S02]  /*ac4c0*/  SHF.R.S32.HI R44, RZ, 0x1f, R48 ;  /* 0x0000001fff2c7819 */ /* 0x010fe40000011430 */
[----:B0-----:R-:W-:-:S05]  /*ac4d0*/  IADD3 R40, P0, PT, R47, R4, RZ ;  /* 0x000000042f287210 */ /* 0x001fca0007f1e0ff */
[C---:B------:R-:W-:Y:S02]  /*ac4e0*/  IMAD.X R41, R42.reuse, 0x1, R5, P0 ;  /* 0x000000012a297824 */ /* 0x040fe400000e0605 */
[----:B---3--:R-:W-:Y:S02]  /*ac4f0*/  IMAD.MOV.U32 R47, RZ, RZ, R59 ;  /* 0x000000ffff2f7224 */ /* 0x008fe400078e003b */
[----:B------:R-:W3:Y:S01]  /*ac500*/  LDL.LU.64 R58, [R1+0x58d8] ;  /* 0x0058d800013a7983 */ /* 0x000ee20000300a00 */
[----:B------:R-:W-:Y:S01]  /*ac510*/  IMAD.X R47, R42, 0x1, R7, P2 ;  /* 0x000000012a2f7824 */ /* 0x000fe200010e0607 */
[C---:B------:R-:W-:Y:S02]  /*ac520*/  IADD3 R46, P2, PT, R48.reuse, R8, RZ ;  /* 0x00000008302e7210 */ /* 0x040fe40007f5e0ff */
[----:B------:R0:W-:Y:S01]  /*ac530*/  STL.64 [R1+0x47f0], R38 ;  /* 0x0047f02601007387 */ /* 0x0001e20000100a00 */
[----:B------:R-:W-:-:S03]  /*ac540*/  IADD3 R42, P0, PT, R48, R6, RZ ;  /* 0x00000006302a7210 */ /* 0x000fc60007f1e0ff */
[----:B------:R1:W-:Y:S01]  /*ac550*/  STL [R1+0x47ec], R47 ;  /* 0x0047ec2f01007387 */ /* 0x0003e20000100800 */
[----:B0-----:R-:W-:-:S03]  /*ac560*/  IADD3 R38, P1, PT, R48, R9, RZ ;  /* 0x0000000930267210 */ /* 0x001fc60007f3e0ff */
[----:B------:R0:W-:Y:S01]  /*ac570*/  STL.64 [R1+0x47e0], R40 ;  /* 0x0047e02801007387 */ /* 0x0001e20000100a00 */
[C---:B-1----:R-:W-:Y:S02]  /*ac580*/  IMAD.X R47, R44.reuse, 0x1, R11, P2 ;  /* 0x000000012c2f7824 */ /* 0x042fe400010e060b */
[C---:B------:R-:W-:Y:S02]  /*ac590*/  IMAD.X R39, R44.reuse, 0x1, R10, P1 ;  /* 0x000000012c277824 */ /* 0x040fe400008e060a */
[----:B------:R-:W-:-:S03]  /*ac5a0*/  IMAD.X R43, R44, 0x1, R7, P0 ;  /* 0x000000012c2b7824 */ /* 0x000fc600000e0607 */
[----:B------:R1:W-:Y:S01]  /*ac5b0*/  STL.64 [R1+0x47d8], R38 ;  /* 0x0047d82601007387 */ /* 0x0003e20000100a00 */
[----:B0-----:R-:W-:Y:S02]  /*ac5c0*/  IMAD.MOV.U32 R40, RZ, RZ, R37 ;  /* 0x000000ffff287224 */ /* 0x001fe400078e0025 */
[----:B------:R-:W-:Y:S02]  /*ac5d0*/  IMAD.MOV.U32 R37, RZ, RZ, R25 ;  /* 0x000000ffff257224 */ /* 0x000fe400078e0019 */
[----:B------:R-:W-:Y:S01]  /*ac5e0*/  IMAD.MOV.U32 R25, RZ, RZ, R22 ;  /* 0x000000ffff197224 */ /* 0x000fe200078e0016 */
[----:B------:R0:W-:Y:S01]  /*ac5f0*/  STL.64 [R1+0x47d0], R46 ;  /* 0x0047d02e01007387 */ /* 0x0001e20000100a00 */
[----:B------:R-:W-:Y:S01]  /*ac600*/  IMAD.MOV.U32 R22, RZ, RZ, R60 ;  /* 0x000000ffff167224 */ /* 0x000fe200078e003c */
[----:B------:R-:W-:Y:S02]  /*ac610*/  IADD3 R60, P1, PT, R48, R4, RZ ;  /* 0x00000004303c7210 */ /* 0x000fe40007f3e0ff */
[----:B------:R4:W-:Y:S01]  /*ac620*/  STL.64 [R1+0x47c8], R42 ;  /* 0x0047c82a01007387 */ /* 0x0009e20000100a00 */
[----:B-1----:R-:W-:-:S02]  /*ac630*/  IMAD.MOV.U32 R39, RZ, RZ, R36 ;  /* 0x000000ffff277224 */ /* 0x002fc400078e0024 */
[----:B------:R-:W-:Y:S02]  /*ac640*/  IMAD.MOV.U32 R36, RZ, RZ, R14 ;  /* 0x000000ffff247224 */ /* 0x000fe400078e000e */
[----:B------:R-:W-:Y:S01]  /*ac650*/  IMAD.MOV.U32 R14, RZ, RZ, R61 ;  /* 0x000000ffff0e7224 */ /* 0x000fe200078e003d */
[----:B0-----:R-:W-:Y:S01]  /*ac660*/  IADD3 R46, P2, PT, R49, R9, RZ ;  /* 0x00000009312e7210 */ /* 0x001fe20007f5e0ff */
[----:B------:R-:W-:Y:S01]  /*ac670*/  IMAD.X R61, R44, 0x1, R5, P1 ;  /* 0x000000012c3d7824 */ /* 0x000fe200008e0605 */
[----:B----4-:R-:W-:Y:S01]  /*ac680*/  SHF.R.S32.HI R43, RZ, 0x1f, R49 ;  /* 0x0000001fff2b7819 */ /* 0x010fe20000011431 */
[----:B------:R-:W-:-:S03]  /*ac690*/  IMAD.MOV.U32 R41, RZ, RZ, R39 ;  /* 0x000000ffff297224 */ /* 0x000fc600078e0027 */
[----:B------:R0:W-:Y:S01]  /*ac6a0*/  STL.64 [R1+0x47c0], R60 ;  /* 0x0047c03c01007387 */ /* 0x0001e20000100a00 */
[----:B------:R-:W-:Y:S02]  /*ac6b0*/  IMAD.MOV.U32 R39, RZ, RZ, R37 ;  /* 0x000000ffff277224 */ /* 0x000fe400078e0025 */
[----:B------:R-:W-:Y:S02]  /*ac6c0*/  IMAD.X R47, R43, 0x1, R10, P2 ;  /* 0x000000012b2f7824 */ /* 0x000fe400010e060a */
[----:B------:R-:W-:Y:S02]  /*ac6d0*/  IMAD.MOV.U32 R38, RZ, RZ, R35 ;  /* 0x000000ffff267224 */ /* 0x000fe400078e0023 */
[----:B------:R-:W-:Y:S02]  /*ac6e0*/  IMAD.MOV.U32 R37, RZ, RZ, R14 ;  /* 0x000000ffff257224 */ /* 0x000fe400078e000e */
[----:B------:R-:W-:Y:S01]  /*ac6f0*/  IMAD.MOV.U32 R14, RZ, RZ, R2 ;  /* 0x000000ffff0e7224 */ /* 0x000fe200078e0002 */
[----:B------:R-:W-:Y:S01]  /*ac700*/  IADD3 R2, P0, PT, R49, R8, RZ ;  /* 0x0000000831027210 */ /* 0x000fe20007f1e0ff */
[----:B0-----:R-:W4:Y:S01]  /*ac710*/  LDL.LU.64 R60, [R1+0x58d0] ;  /* 0x0058d000013c7983 */ /* 0x001f220000300a00 */
[----:B------:R-:W-:-:S03]  /*ac720*/  IMAD.MOV.U32 R42, RZ, RZ, R40 ;  /* 0x000000ffff2a7224 */ /* 0x000fc600078e0028 */
[----:B------:R0:W-:Y:S01]  /*ac730*/  STL.64 [R1+0x47b8], R46 ;  /* 0x0047b82e01007387 */ /* 0x0001e20000100a00 */
[----:B------:R-:W-:Y:S01]  /*ac740*/  IMAD.MOV.U32 R40, RZ, RZ, R38 ;  /* 0x000000ffff287224 */ /* 0x000fe200078e0026 */
[--C-:B------:R-:W-:Y:S01]  /*ac750*/  SHF.R.S32.HI R35, RZ, 0x1f, R3.reuse ;  /* 0x0000001fff237819 */ /* 0x100fe20000011403 */
[----:B------:R-:W-:Y:S01]  /*ac760*/  IMAD.MOV.U32 R38, RZ, RZ, R36 ;  /* 0x000000ffff267224 */ /* 0x000fe200078e0024 */
[----:B------:R-:W-:Y:S01]  /*ac770*/  IADD3 R44, P1, PT, R49, R6, RZ ;  /* 0x00000006312c7210 */ /* 0x000fe20007f3e0ff */
[----:B------:R-:W-:Y:S02]  /*ac780*/  IMAD.MOV.U32 R36, RZ, RZ, R3 ;  /* 0x000000ffff247224 */ /* 0x000fe400078e0003 */
[----:B0-----:R-:W-:-:S04]  /*ac790*/  IMAD.MOV.U32 R47, RZ, RZ, R43 ;  /* 0x000000ffff2f7224 */ /* 0x001fc800078e002b */
[----:B------:R-:W-:Y:S01]  /*ac7a0*/  IMAD.X R3, R47, 0x1, R11, P0 ;  /* 0x000000012f037824 */ /* 0x000fe200000e060b */
[----:B------:R-:W-:Y:S04]  /*ac7b0*/  STL [R1+0x47a8], R44 ;  /* 0x0047a82c01007387 */ /* 0x000fe80000100800 */
[----:B------:R0:W-:Y:S04]  /*ac7c0*/  STL.64 [R1+0x47b0], R2 ;  /* 0x0047b00201007387 */ /* 0x0001e80000100a00 */
[----:B0-----:R-:W4:Y:S01]  /*ac7d0*/  LDL.LU.64 R2, [R1+0x58c8] ;  /* 0x0058c80001027983 */ /* 0x001f220000300a00 */
[----:B------:R-:W-:Y:S01]  /*ac7e0*/  IADD3 R46, P2, PT, R49, R4, RZ ;  /* 0x00000004312e7210 */ /* 0x000fe20007f5e0ff */
[----:B------:R-:W-:Y:S01]  /*ac7f0*/  IMAD.MOV.U32 R48, RZ, RZ, R44 ;  /* 0x000000ffff307224 */ /* 0x000fe200078e002c */
[----:B------:R-:W-:-:S02]  /*ac800*/  IADD3 R44, P0, PT, R50, R9, RZ ;  /* 0x00000009322c7210 */ /* 0x000fc40007f1e0ff */
[----:B------:R-:W-:Y:S01]  /*ac810*/  SHF.R.S32.HI R43, RZ, 0x1f, R50 ;  /* 0x0000001fff2b7819 */ /* 0x000fe20000011432 */
[----:B------:R-:W-:Y:S02]  /*ac820*/  IMAD.MOV.U32 R49, RZ, RZ, R45 ;  /* 0x000000ffff317224 */ /* 0x000fe400078e002d */
[C---:B------:R-:W-:Y:S02]  /*ac830*/  IMAD.X R49, R47.reuse, 0x1, R7, P1 ;  /* 0x000000012f317824 */ /* 0x040fe400008e0607 */
[----:B------:R-:W-:Y:S02]  /*ac840*/  IMAD.X R47, R47, 0x1, R5, P2 ;  /* 0x000000012f2f7824 */ /* 0x000fe400010e0605 */
[----:B------:R-:W-:Y:S01]  /*ac850*/  IMAD.X R45, R43, 0x1, R10, P0 ;  /* 0x000000012b2d7824 */ /* 0x000fe200000e060a */
[----:B------:R-:W-:Y:S01]  /*ac860*/  STL [R1+0x47ac], R49 ;  /* 0x0047ac3101007387 */ /* 0x000fe20000100800 */
[----:B------:R-:W-:-:S03]  /*ac870*/  IADD3 R48, P1, PT, R50, R8, RZ ;  /* 0x0000000832307210 */ /* 0x000fc60007f3e0ff */
[----:B------:R0:W-:Y:S04]  /*ac880*/  STL.64 [R1+0x47a0], R46 ;  /* 0x0047a02e01007387 */ /* 0x0001e80000100a00 */
        /* <DEDUP_REMOVED lines=14> */
[----:B--2---:R-:W-:Y:S01]  /*ac970*/  IADD3 R44, P0, PT, R51, R6, RZ ;  /* 0x00000006332c7210 */ /* 0x004fe20007f1e0ff */
        /* <DEDUP_REMOVED lines=19> */
[----:B--2---:R-:W-:Y:S01]  /*acab0*/  IADD3 R44, P0, PT, R53, R9, RZ ;  /* 0x00000009352c7210 */ /* 0x004fe20007f1e0ff */
        /* <DEDUP_REMOVED lines=62> */
[----:B------:R-:W-:-:S03]  /*acea0*/  IADD3 R50, P1, PT, R57, R4, RZ ;  /* 0x0000000439327210 */ /* 0x000fc60007f3e0ff */
[----:B------:R1:W-:Y:S01]  /*aceb0*/  STL.64 [R1+0x46a8], R44 ;  /* 0x0046a82c01007387 */ /* 0x0003e20000100a00 */
[C---:B---3--:R-:W-:Y:S02]  /*acec0*/  IADD3 R48, P0, PT, R58.reuse, R8, RZ ;  /* 0x000000083a307210 */ /* 0x048fe40007f1e0ff */
[----:B0-----:R-:W-:Y:S02]  /*aced0*/  IADD3 R46, P2, PT, R58, R9, RZ ;  /* 0x000000093a2e7210 */ /* 0x001fe40007f5e0ff */
[----:B-1----:R-:W-:Y:S01]  /*acee0*/  SHF.R.S32.HI R44, RZ, 0x1f, R58 ;  /* 0x0000001fff2c7819 */ /* 0x002fe2000001143a */
[----:B------:R-:W-:-:S04]  /*acef0*/  IMAD.X R51, R43, 0x1, R5, P1 ;  /* 0x000000012b337824 */ /* 0x000fc800008e0605 */
[C---:B------:R-:W-:Y:S02]  /*acf00*/  IMAD.X R47, R44.reuse, 0x1, R10, P2 ;  /* 0x000000012c2f7824 */ /* 0x040fe400010e060a */
[----:B------:R-:W-:Y:S01]  /*acf10*/  IMAD.X R49, R44, 0x1, R11, P0 ;  /* 0x000000012c317824 */ /* 0x000fe200000e060b */
[----:B------:R0:W-:Y:S01]  /*acf20*/  STL.64 [R1+0x46a0], R50 ;  /* 0x0046a03201007387 */ /* 0x0001e20000100a00 */
[----:B------:R-:W-:Y:S02]  /*acf30*/  IMAD.MOV.U32 R43, RZ, RZ, R42 ;  /* 0x000000ffff2b7224 */ /* 0x000fe400078e002a */
[----:B------:R-:W-:Y:S01]  /*acf40*/  IMAD.MOV.U32 R42, RZ, RZ, R41 ;  /* 0x000000ffff2a7224 */ /* 0x000fe200078e0029 */
[----:B------:R-:W-:Y:S01]  /*acf50*/  STL.64 [R1+0x4698], R46 ;  /* 0x0046982e01007387 */ /* 0x000fe20000100a00 */
[----:B------:R-:W-:Y:S02]  /*acf60*/  IMAD.MOV.U32 R41, RZ, RZ, R40 ;  /* 0x000000ffff297224 */ /* 0x000fe400078e0028 */
[----:B------:R-:W-:Y:S01]  /*acf70*/  IMAD.MOV.U32 R40, RZ, RZ, R39 ;  /* 0x000000ffff287224 */ /* 0x000fe200078e0027 */
[----:B------:R1:W-:Y:S01]  /*acf80*/  STL.64 [R1+0x4690], R48 ;  /* 0x0046903001007387 */ /* 0x0003e20000100a00 */
[----:B------:R-:W-:-:S02]  /*acf90*/  IMAD.MOV.U32 R39, RZ, RZ, R38 ;  /* 0x000000ffff277224 */ /* 0x000fc400078e0026 */
[----:B------:R-:W-:Y:S02]  /*acfa0*/  IMAD.MOV.U32 R38, RZ, RZ, R37 ;  /* 0x000000ffff267224 */ /* 0x000fe400078e0025 */
[----:B------:R-:W-:Y:S01]  /*acfb0*/  IMAD.MOV.U32 R37, RZ, RZ, R36 ;  /* 0x000000ffff257224 */ /* 0x000fe200078e0024 */
[----:B0-----:R-:W-:Y:S01]  /*acfc0*/  IADD3 R50, P1, PT, R58, R6, RZ ;  /* 0x000000063a327210 */ /* 0x001fe20007f3e0ff */
[----:B------:R-:W-:Y:S02]  /*acfd0*/  IMAD.MOV.U32 R36, RZ, RZ, R35 ;  /* 0x000000ffff247224 */ /* 0x000fe400078e0023 */
[----:B-1----:R-:W-:Y:S02]  /*acfe0*/  IMAD.MOV.U32 R49, RZ, RZ, R43 ;  /* 0x000000ffff317224 */ /* 0x002fe400078e002b */
[----:B------:R-:W-:Y:S02]  /*acff0*/  IMAD.MOV.U32 R43, RZ, RZ, R42 ;  /* 0x000000ffff2b7224 */ /* 0x000fe400078e002a */
[----:B------:R-:W-:-:S02]  /*ad000*/  IMAD.MOV.U32 R42, RZ, RZ, R41 ;  /* 0x000000ffff2a7224 */ /* 0x000fc400078e0029 */
[----:B------:R-:W-:Y:S02]  /*ad010*/  IMAD.MOV.U32 R41, RZ, RZ, R40 ;  /* 0x000000ffff297224 */ /* 0x000fe400078e0028 */
[----:B------:R-:W-:Y:S02]  /*ad020*/  IMAD.MOV.U32 R35, RZ, RZ, R34 ;  /* 0x000000ffff237224 */ /* 0x000fe400078e0022 */
[----:B------:R-:W-:Y:S01]  /*ad030*/  IMAD.MOV.U32 R40, RZ, RZ, R39 ;  /* 0x000000ffff287224 */ /* 0x000fe200078e0027 */
[----:B------:R-:W-:Y:S01]  /*ad040*/  IADD3 R46, P2, PT, R58, R4, RZ ;  /* 0x000000043a2e7210 */ /* 0x000fe20007f5e0ff */
        /* <DEDUP_REMOVED lines=9> */
[C---:B------:R-:W-:Y:S02]  /*ad0e0*/  IMAD.X R51, R44.reuse, 0x1, R7, P1 ;  /* 0x000000012c337824 */ /* 0x040fe400008e0607 */
[----:B------:R-:W-:Y:S02]  /*ad0f0*/  IMAD.MOV.U32 R43, RZ, RZ, R42 ;  /* 0x000000ffff2b7224 */ /* 0x000fe400078e002a */
[----:B------:R-:W-:Y:S02]  /*ad100*/  IMAD.MOV.U32 R34, RZ, RZ, R33 ;  /* 0x000000ffff227224 */ /* 0x000fe400078e0021 */
[----:B------:R-:W-:Y:S01]  /*ad110*/  IMAD.MOV.U32 R42, RZ, RZ, R41 ;  /* 0x000000ffff2a7224 */ /* 0x000fe200078e0029 */
[----:B----4-:R-:W-:Y:S01]  /*ad120*/  SHF.R.S32.HI R29, RZ, 0x1f, R2 ;  /* 0x0000001fff1d7819 */ /* 0x010fe20000011402 */
[----:B------:R-:W-:Y:S02]  /*ad130*/  IMAD.MOV.U32 R33, RZ, RZ, R31 ;  /* 0x000000ffff217224 */ /* 0x000fe400078e001f */
[----:B------:R-:W-:-:S02]  /*ad140*/  IMAD.X R47, R44, 0x1, R5, P2 ;  /* 0x000000012c2f7824 */ /* 0x000fc400010e0605 */
[----:B------:R-:W-:Y:S02]  /*ad150*/  IMAD.MOV.U32 R41, RZ, RZ, R40 ;  /* 0x000000ffff297224 */ /* 0x000fe400078e0028 */
[----:B------:R-:W-:Y:S02]  /*ad160*/  IMAD.MOV.U32 R31, RZ, RZ, R2 ;  /* 0x000000ffff1f7224 */ /* 0x000fe400078e0002 */
[----:B------:R-:W-:Y:S01]  /*ad170*/  IMAD.MOV.U32 R40, RZ, RZ, R39 ;  /* 0x000000ffff287224 */ /* 0x000fe200078e0027 */
[----:B------:R-:W2:Y:S01]  /*ad180*/  LDL.LU R2, [R1+0x58c0] ;  /* 0x0058c00001027983 */ /* 0x000ea20000300800 */
[----:B------:R-:W-:Y:S01]  /*ad190*/  IMAD.MOV.U32 R39, RZ, RZ, R38 ;  /* 0x000000ffff277224 */ /* 0x000fe200078e0026 */
[----:B------:R-:W-:Y:S01]  /*ad1a0*/  IADD3 R54, P0, PT, R59, R9, RZ ;  /* 0x000000093b367210 */ /* 0x000fe20007f1e0ff */
[----:B------:R-:W-:Y:S01]  /*ad1b0*/  IMAD.MOV.U32 R44, RZ, RZ, R43 ;  /* 0x000000ffff2c7224 */ /* 0x000fe200078e002b */
[----:B------:R0:W-:Y:S01]  /*ad1c0*/  STL.64 [R1+0x4688], R50 ;  /* 0x0046883201007387 */ /* 0x0001e20000100a00 */
[----:B------:R-:W-:Y:S01]  /*ad1d0*/  SHF.R.S32.HI R45, RZ, 0x1f, R59 ;  /* 0x0000001fff2d7819 */ /* 0x000fe2000001143b */
[----:B------:R-:W-:-:S02]  /*ad1e0*/  IMAD.MOV.U32 R38, RZ, RZ, R37 ;  /* 0x000000ffff267224 */ /* 0x000fc400078e0025 */
[----:B------:R-:W-:Y:S01]  /*ad1f0*/  IMAD.MOV.U32 R43, RZ, RZ, R42 ;  /* 0x000000ffff2b7224 */ /* 0x000fe200078e002a */
[----:B------:R1:W-:Y:S01]  /*ad200*/  STL.64 [R1+0x4680], R46 ;  /* 0x0046802e01007387 */ /* 0x0003e20000100a00 */
[----:B------:R-:W-:Y:S02]  /*ad210*/  IMAD.MOV.U32 R37, RZ, RZ, R36 ;  /* 0x000000ffff257224 */ /* 0x000fe400078e0024 */
[----:B------:R-:W-:Y:S02]  /*ad220*/  IMAD.MOV.U32 R42, RZ, RZ, R41 ;  /* 0x000000ffff2a7224 */ /* 0x000fe400078e0029 */
[----:B------:R-:W-:Y:S01]  /*ad230*/  IMAD.MOV.U32 R36, RZ, RZ, R35 ;  /* 0x000000ffff247224 */ /* 0x000fe200078e0023 */
[C---:B0-----:R-:W-:Y:S01]  /*ad240*/  IADD3 R50, P1, PT, R59.reuse, R8, RZ ;  /* 0x000000083b327210 */ /* 0x041fe20007f3e0ff */
[----:B------:R-:W-:Y:S02]  /*ad250*/  IMAD.MOV.U32 R41, RZ, RZ, R40 ;  /* 0x000000ffff297224 */ /* 0x000fe400078e0028 */
[----:B------:R-:W-:Y:S01]  /*ad260*/  IMAD.MOV.U32 R35, RZ, RZ, R34 ;  /* 0x000000ffff237224 */ /* 0x000fe200078e0022 */
[----:B-1----:R-:W-:Y:S01]  /*ad270*/  IADD3 R46, P2, PT, R59, R6, RZ ;  /* 0x000000063b2e7210 */ /* 0x002fe20007f5e0ff */
[----:B------:R-:W-:-:S02]  /*ad280*/  IMAD.MOV.U32 R40, RZ, RZ, R39 ;  /* 0x000000ffff287224 */ /* 0x000fc400078e0027 */
[----:B------:R-:W-:Y:S02]  /*ad290*/  IMAD.MOV.U32 R34, RZ, RZ, R33 ;  /* 0x000000ffff227224 */ /* 0x000fe400078e0021 */
[----:B------:R-:W-:Y:S02]  /*ad2a0*/  IMAD.MOV.U32 R39, RZ, RZ, R38 ;  /* 0x000000ffff277224 */ /* 0x000fe400078e0026 */
[----:B------:R-:W-:Y:S02]  /*ad2b0*/  IMAD.X R55, R45, 0x1, R10, P0 ;  /* 0x000000012d377824 */ /* 0x000fe400000e060a */
[----:B------:R-:W-:Y:S02]  /*ad2c0*/  IMAD.MOV.U32 R33, RZ, RZ, R31 ;  /* 0x000000ffff217224 */ /* 0x000fe400078e001f */
[----:B------:R-:W-:Y:S02]  /*ad2d0*/  IMAD.MOV.U32 R38, RZ, RZ, R37 ;  /* 0x000000ffff267224 */ /* 0x000fe400078e0025 */
[----:B------:R-:W-:-:S02]  /*ad2e0*/  IMAD.MOV.U32 R31, RZ, RZ, R29 ;  /* 0x000000ffff1f7224 */ /* 0x000fc400078e001d */
[C---:B------:R-:W-:Y:S02]  /*ad2f0*/  IMAD.X R51, R45.reuse, 0x1, R11, P1 ;  /* 0x000000012d337824 */ /* 0x040fe400008e060b */
[----:B------:R-:W-:Y:S02]  /*ad300*/  IMAD.MOV.U32 R37, RZ, RZ, R36 ;  /* 0x000000ffff257224 */ /* 0x000fe400078e0024 */
[----:B------:R-:W-:Y:S02]  /*ad310*/  IMAD.MOV.U32 R36, RZ, RZ, R35 ;  /* 0x000000ffff247224 */ /* 0x000fe400078e0023 */
[----:B------:R-:W-:Y:S02]  /*ad320*/  IMAD.MOV.U32 R35, RZ, RZ, R34 ;  /* 0x000000ffff237224 */ /* 0x000fe400078e0022 */
[----:B------:R-:W-:Y:S01]  /*ad330*/  IMAD.X R47, R45, 0x1, R7, P2 ;  /* 0x000000012d2f7824 */ /* 0x000fe200010e0607 */
[----:B------:R0:W-:Y:S01]  /*ad340*/  STL.64 [R1+0x4678], R54 ;  /* 0x0046783601007387 */ /* 0x0001e20000100a00 */
[----:B------:R-:W-:Y:S01]  /*ad350*/  IMAD.MOV.U32 R34, RZ, RZ, R33 ;  /* 0x000000ffff227224 */ /* 0x000fe200078e0021 */
[--C-:B------:R-:W-:Y:S01]  /*ad360*/  SHF.R.S32.HI R29, RZ, 0x1f, R0.reuse ;  /* 0x0000001fff1d7819 */ /* 0x100fe20000011400 */
[----:B------:R-:W-:Y:S01]  /*ad370*/  IMAD.MOV.U32 R33, RZ, RZ, R31 ;  /* 0x000000ffff217224 */ /* 0x000fe200078e001f */
[----:B------:R1:W-:Y:S01]  /*ad380*/  STL.64 [R1+0x4670], R50 ;  /* 0x0046703201007387 */ /* 0x0003e20000100a00 */
[----:B------:R-:W-:Y:S01]  /*ad390*/  IMAD.MOV.U32 R31, RZ, RZ, R0 ;  /* 0x000000ffff1f7224 */ /* 0x000fe200078e0000 */
[----:B------:R-:W-:-:S02]  /*ad3a0*/  IADD3 R56, P0, PT, R59, R4, RZ ;  /* 0x000000043b387210 */ /* 0x000fc40007f1e0ff */
[----:B------:R-:W3:Y:S04]  /*ad3b0*/  LDL.LU R0, [R1+0x58bc] ;  /* 0x0058bc0001007983 */ /* 0x000ee80000300800 */
[----:B------:R4:W-:Y:S01]  /*ad3c0*/  STL.64 [R1+0x4668], R46 ;  /* 0x0046682e01007387 */ /* 0x0009e20000100a00 */
[C---:B0-----:R-:W-:Y:S02]  /*ad3d0*/  IADD3 R54, P1, PT, R60.reuse, R9, RZ ;  /* 0x000000093c367210 */ /* 0x041fe40007f3e0ff */
[----:B-1----:R-:W-:Y:S01]  /*ad3e0*/  IADD3 R50, P2, PT, R60, R8, RZ ;  /* 0x000000083c327210 */ /* 0x002fe20007f5e0ff */
[----:B------:R-:W-:Y:S01]  /*ad3f0*/  IMAD.X R57, R45, 0x1, R5, P0 ;  /* 0x000000012d397824 */ /* 0x000fe200000e0605 */
[----:B----4-:R-:W-:Y:S01]  /*ad400*/  SHF.R.S32.HI R47, RZ, 0x1f, R60 ;  /* 0x0000001fff2f7819 */ /* 0x010fe2000001143c */
[----:B------:R-:W-:-:S02]  /*ad410*/  IMAD.MOV.U32 R46, RZ, RZ, R43 ;  /* 0x000000ffff2e7224 */ /* 0x000fc400078e002b */
[----:B------:R-:W-:Y:S02]  /*ad420*/  IMAD.MOV.U32 R43, RZ, RZ, R42 ;  /* 0x000000ffff2b7224 */ /* 0x000fe400078e002a */
[----:B------:R-:W-:Y:S02]  /*ad430*/  IMAD.MOV.U32 R42, RZ, RZ, R41 ;  /* 0x000000ffff2a7224 */ /* 0x000fe400078e0029 */
[----:B------:R-:W-:Y:S02]  /*ad440*/  IMAD.MOV.U32 R41, RZ, RZ, R40 ;  /* 0x000000ffff297224 */ /* 0x000fe400078e0028 */
[----:B------:R-:W-:Y:S02]  /*ad450*/  IMAD.X R55, R47, 0x1, R10, P1 ;  /* 0x000000012f377824 */ /* 0x000fe400008e060a */
[----:B------:R-:W-:Y:S02]  /*ad460*/  IMAD.MOV.U32 R40, RZ, RZ, R39 ;  /* 0x000000ffff287224 */ /* 0x000fe400078e0027 */
[----:B------:R-:W-:-:S02]  /*ad470*/  IMAD.MOV.U32 R39, RZ, RZ, R38 ;  /* 0x000000ffff277224 */ /* 0x000fc400078e0026 */
[----:B------:R-:W-:Y:S02]  /*ad480*/  IMAD.X R51, R47, 0x1, R11, P2 ;  /* 0x000000012f337824 */ /* 0x000fe400010e060b */
[----:B------:R-:W-:Y:S02]  /*ad490*/  IMAD.MOV.U32 R48, RZ, RZ, R43 ;  /* 0x000000ffff307224 */ /* 0x000fe400078e002b */
[----:B------:R-:W-:Y:S02]  /*ad4a0*/  IMAD.MOV.U32 R38, RZ, RZ, R37 ;  /* 0x000000ffff267224 */ /* 0x000fe400078e0025 */
[----:B------:R-:W-:Y:S01]  /*ad4b0*/  IMAD.MOV.U32 R43, RZ, RZ, R42 ;  /* 0x000000ffff2b7224 */ /* 0x000fe200078e002a */
[----:B------:R0:W-:Y:S01]  /*ad4c0*/  STL.64 [R1+0x4660], R56 ;  /* 0x0046603801007387 */ /* 0x0001e20000100a00 */
[----:B------:R-:W-:Y:S02]  /*ad4d0*/  IMAD.MOV.U32 R37, RZ, RZ, R36 ;  /* 0x000000ffff257224 */ /* 0x000fe400078e0024 */
[----:B------:R-:W-:Y:S01]  /*ad4e0*/  IMAD.MOV.U32 R42, RZ, RZ, R41 ;  /* 0x000000ffff2a7224 */ /* 0x000fe200078e0029 */
[----:B------:R1:W-:Y:S01]  /*ad4f0*/  STL.64 [R1+0x4658], R54 ;  /* 0x0046583601007387 */ /* 0x0003e20000100a00 */
[----:B------:R-:W-:-:S02]  /*ad500*/  IMAD.MOV.U32 R36, RZ, RZ, R35 ;  /* 0x000000ffff247224 */ /* 0x000fc400078e0023 */
[----:B------:R-:W-:Y:S01]  /*ad510*/  IMAD.MOV.U32 R41, RZ, RZ, R40 ;  /* 0x000000ffff297224 */ /* 0x000fe200078e0028 */
[----:B------:R4:W-:Y:S01]  /*ad520*/  STL.64 [R1+0x4650], R50 ;  /* 0x0046503201007387 */ /* 0x0009e20000100a00 */
[----:B------:R-:W-:Y:S02]  /*ad530*/  IMAD.MOV.U32 R35, RZ, RZ, R34 ;  /* 0x000000ffff237224 */ /* 0x000fe400078e0022 */
[----:B------:R-:W-:Y:S01]  /*ad540*/  IMAD.MOV.U32 R40, RZ, RZ, R39 ;  /* 0x000000ffff287224 */ /* 0x000fe200078e0027 */
[C---:B0-----:R-:W-:Y:S01]  /*ad550*/  IADD3 R56, P0, PT, R60.reuse, R6, RZ ;  /* 0x000000063c387210 */ /* 0x041fe20007f1e0ff */
[----:B------:R-:W-:Y:S01]  /*ad560*/  IMAD.MOV.U32 R34, RZ, RZ, R33 ;  /* 0x000000ffff227224 */ /* 0x000fe200078e0021 */
[----:B------:R-:W-:Y:S01]  /*ad570*/  SHF.R.S32.HI R45, RZ, 0x1f, R61 ;  /* 0x0000001fff2d7819 */ /* 0x000fe2000001143d */
[----:B------:R-:W-:Y:S01]  /*ad580*/  IMAD.MOV.U32 R39, RZ, RZ, R38 ;  /* 0x000000ffff277224 */ /* 0x000fe200078e0026 */
[----:B-1----:R-:W-:Y:S01]  /*ad590*/  IADD3 R54, P1, PT, R60, R4, RZ ;  /* 0x000000043c367210 */ /* 0x002fe20007f3e0ff */
[----:B------:R-:W-:-:S02]  /*ad5a0*/  IMAD.MOV.U32 R33, RZ, RZ, R31 ;  /* 0x000000ffff217224 */ /* 0x000fc400078e001f */
[----:B------:R-:W-:Y:S01]  /*ad5b0*/  IMAD.MOV.U32 R38, RZ, RZ, R37 ;  /* 0x000000ffff267224 */ /* 0x000fe200078e0025 */
[----:B----4-:R-:W-:Y:S01]  /*ad5c0*/  IADD3 R50, P2, PT, R61, R9, RZ ;  /* 0x000000093d327210 */ /* 0x010fe20007f5e0ff */
[----:B------:R-:W-:Y:S02]  /*ad5d0*/  IMAD.MOV.U32 R31, RZ, RZ, R29 ;  /* 0x000000ffff1f7224 */ /* 0x000fe400078e001d */
[----:B------:R-:W-:Y:S02]  /*ad5e0*/  IMAD.MOV.U32 R37, RZ, RZ, R36 ;  /* 0x000000ffff257224 */ /* 0x000fe400078e0024 */
[----:B------:R-:W-:Y:S02]  /*ad5f0*/  IMAD.MOV.U32 R36, RZ, RZ, R35 ;  /* 0x000000ffff247224 */ /* 0x000fe400078e0023 */
[----:B------:R-:W-:Y:S02]  /*ad600*/  IMAD.MOV.U32 R35, RZ, RZ, R34 ;  /* 0x000000ffff237224 */ /* 0x000fe400078e0022 */
[----:B------:R-:W-:-:S02]  /*ad610*/  IMAD.X R57, R47, 0x1, R7, P0 ;  /* 0x000000012f397824 */ /* 0x000fc400000e0607 */
[----:B------:R-:W-:Y:S02]  /*ad620*/  IMAD.MOV.U32 R34, RZ, RZ, R33 ;  /* 0x000000ffff227224 */ /* 0x000fe400078e0021 */
[----:B------:R-:W-:Y:S01]  /*ad630*/  IMAD.X R55, R47, 0x1, R5, P1 ;  /* 0x000000012f377824 */ /* 0x000fe200008e0605 */
[----:B------:R-:W-:Y:S01]  /*ad640*/  SHF.R.S32.HI R29, RZ, 0x1f, R3 ;  /* 0x0000001fff1d7819 */ /* 0x000fe20000011403 */
[----:B------:R-:W-:Y:S02]  /*ad650*/  IMAD.MOV.U32 R33, RZ, RZ, R31 ;  /* 0x000000ffff217224 */ /* 0x000fe400078e001f */
[----:B------:R-:W-:Y:S02]  /*ad660*/  IMAD.X R51, R45, 0x1, R10, P2 ;  /* 0x000000012d337824 */ /* 0x000fe400010e060a */
[----:B------:R-:W-:Y:S02]  /*ad670*/  IMAD.MOV.U32 R31, RZ, RZ, R3 ;  /* 0x000000ffff1f7224 */ /* 0x000fe400078e0003 */
[----:B------:R-:W4:Y:S01]  /*ad680*/  LDL.LU R3, [R1+0x58b8] ;  /* 0x0058b80001037983 */ /* 0x000f220000300800 */
[----:B------:R-:W-:-:S02]  /*ad690*/  IMAD.MOV.U32 R52, RZ, RZ, R43 ;  /* 0x000000ffff347224 */ /* 0x000fc400078e002b */
[----:B------:R-:W-:Y:S01]  /*ad6a0*/  IMAD.MOV.U32 R43, RZ, RZ, R42 ;  /* 0x000000ffff2b7224 */ /* 0x000fe200078e002a */
[----:B------:R0:W-:Y:S01]  /*ad6b0*/  STL.64 [R1+0x4648], R56 ;  /* 0x0046483801007387 */ /* 0x0001e20000100a00 */
[----:B------:R-:W-:Y:S02]  /*ad6c0*/  IMAD.MOV.U32 R42, RZ, RZ, R41 ;  /* 0x000000ffff2a7224 */ /* 0x000fe400078e0029 */
[----:B------:R-:W-:Y:S01]  /*ad6d0*/  IMAD.MOV.U32 R41, RZ, RZ, R40 ;  /* 0x000000ffff297224 */ /* 0x000fe200078e0028 */
[----:B------:R1:W-:Y:S01]  /*ad6e0*/  STL.64 [R1+0x4640], R54 ;  /* 0x0046403601007387 */ /* 0x0003e20000100a00 */
[----:B------:R-:W-:-:S03]  /*ad6f0*/  IMAD.MOV.U32 R40, RZ, RZ, R39 ;  /* 0x000000ffff287224 */ /* 0x000fc600078e0027 */
[----:B------:R1:W-:Y:S01]  /*ad700*/  STL.64 [R1+0x4638], R50 ;  /* 0x0046383201007387 */ /* 0x0003e20000100a00 */
[----:B------:R-:W-:Y:S01]  /*ad710*/  IMAD.MOV.U32 R39, RZ, RZ, R38 ;  /* 0x000000ffff277224 */ /* 0x000fe200078e0026 */
[C---:B0-----:R-:W-:Y:S01]  /*ad720*/  IADD3 R56, P0, PT, R61.reuse, R8, RZ ;  /* 0x000000083d387210 */ /* 0x041fe20007f1e0ff */
[----:B------:R-:W-:Y:S01]  /*ad730*/  IMAD.MOV.U32 R47, RZ, RZ, R43 ;  /* 0x000000ffff2f7224 */ /* 0x000fe200078e002b */
[C---:B-1----:R-:W-:Y:S01]  /*ad740*/  IADD3 R54, P1, PT, R61.reuse, R6, RZ ;  /* 0x000000063d367210 */ /* 0x042fe20007f3e0ff */
[----:B------:R-:W-:Y:S01]  /*ad750*/  IMAD.MOV.U32 R38, RZ, RZ, R37 ;  /* 0x000000ffff267224 */ /* 0x000fe200078e0025 */
[----:B------:R-:W-:Y:S01]  /*ad760*/  IADD3 R50, P2, PT, R61, R4, RZ ;  /* 0x000000043d327210 */ /* 0x000fe20007f5e0ff */
[----:B------:R-:W-:Y:S02]  /*ad770*/  IMAD.MOV.U32 R43, RZ, RZ, R42 ;  /* 0x000000ffff2b7224 */ /* 0x000fe400078e002a */
[----:B------:R-:W-:Y:S02]  /*ad780*/  IMAD.MOV.U32 R37, RZ, RZ, R36 ;  /* 0x000000ffff257224 */ /* 0x000fe400078e0024 */
[----:B------:R-:W-:-:S02]  /*ad790*/  IMAD.MOV.U32 R42, RZ, RZ, R41 ;  /* 0x000000ffff2a7224 */ /* 0x000fc400078e0029 */
[----:B------:R-:W-:Y:S02]  /*ad7a0*/  IMAD.MOV.U32 R36, RZ, RZ, R35 ;  /* 0x000000ffff247224 */ /* 0x000fe400078e0023 */
[C---:B------:R-:W-:Y:S02]  /*ad7b0*/  IMAD.X R57, R45.reuse, 0x1, R11, P0 ;  /* 0x000000012d397824 */ /* 0x040fe400000e060b */
[----:B------:R-:W-:Y:S02]  /*ad7c0*/  IMAD.MOV.U32 R41, RZ, RZ, R40 ;  /* 0x000000ffff297224 */ /* 0x000fe400078e0028 */
[----:B------:R-:W-:Y:S02]  /*ad7d0*/  IMAD.MOV.U32 R35, RZ, RZ, R34 ;  /* 0x000000ffff237224 */ /* 0x000fe400078e0022 */
[----:B------:R-:W-:Y:S02]  /*ad7e0*/  IMAD.MOV.U32 R40, RZ, RZ, R39 ;  /* 0x000000ffff287224 */ /* 0x000fe400078e0027 */
[----:B------:R-:W-:-:S02]  /*ad7f0*/  IMAD.X R55, R45, 0x1, R7, P1 ;  /* 0x000000012d377824 */ /* 0x000fc400008e0607 */
[----:B------:R-:W-:Y:S02]  /*ad800*/  IMAD.X R51, R45, 0x1, R5, P2 ;  /* 0x000000012d337824 */ /* 0x000fe400010e0605 */
[----:B------:R-:W-:Y:S02]  /*ad810*/  IMAD.MOV.U32 R34, RZ, RZ, R33 ;  /* 0x000000ffff227224 */ /* 0x000fe400078e0021 */
[----:B------:R-:W-:Y:S02]  /*ad820*/  IMAD.MOV.U32 R39, RZ, RZ, R38 ;  /* 0x000000ffff277224 */ /* 0x000fe400078e0026 */
[----:B------:R-:W-:Y:S02]  /*ad830*/  IMAD.MOV.U32 R45, RZ, RZ, R43 ;  /* 0x000000ffff2d7224 */ /* 0x000fe400078e002b */
[----:B------:R-:W-:Y:S02]  /*ad840*/  IMAD.MOV.U32 R33, RZ, RZ, R31 ;  /* 0x000000ffff217224 */ /* 0x000fe400078e001f */
[----:B------:R-:W-:-:S02]  /*ad850*/  IMAD.MOV.U32 R38, RZ, RZ, R37 ;  /* 0x000000ffff267224 */ /* 0x000fc400078e0025 */
[----:B------:R-:W-:Y:S01]  /*ad860*/  IMAD.MOV.U32 R43, RZ, RZ, R42 ;  /* 0x000000ffff2b7224 */ /* 0x000fe200078e002a */
[----:B------:R0:W-:Y:S01]  /*ad870*/  STL.64 [R1+0x4630], R56 ;  /* 0x0046303801007387 */ /* 0x0001e20000100a00 */
[----:B------:R-:W-:Y:S02]  /*ad880*/  IMAD.MOV.U32 R31, RZ, RZ, R29 ;  /* 0x000000ffff1f7224 */ /* 0x000fe400078e001d */
[----:B------:R-:W-:Y:S02]  /*ad890*/  IMAD.MOV.U32 R37, RZ, RZ, R36 ;  /* 0x000000ffff257224 */ /* 0x000fe400078e0024 */
[----:B------:R-:W-:Y:S02]  /*ad8a0*/  IMAD.MOV.U32 R42, RZ, RZ, R41 ;  /* 0x000000ffff2a7224 */ /* 0x000fe400078e0029 */
[----:B------:R-:W-:Y:S02]  /*ad8b0*/  IMAD.MOV.U32 R36, RZ, RZ, R35 ;  /* 0x000000ffff247224 */ /* 0x000fe400078e0023 */
[----:B------:R-:W-:-:S02]  /*ad8c0*/  IMAD.MOV.U32 R41, RZ, RZ, R40 ;  /* 0x000000ffff297224 */ /* 0x000fc400078e0028 */
[----:B------:R-:W-:Y:S01]  /*ad8d0*/  IMAD.MOV.U32 R35, RZ, RZ, R34 ;  /* 0x000000ffff237224 */ /* 0x000fe200078e0022 */
[----:B0-----:R-:W-:Y:S01]  /*ad8e0*/  IADD3 R56, P0, PT, R49, R9, RZ ;  /* 0x0000000931387210 */ /* 0x001fe20007f1e0ff */
[----:B------:R-:W-:Y:S02]  /*ad8f0*/  IMAD.MOV.U32 R40, RZ, RZ, R39 ;  /* 0x000000ffff287224 */ /* 0x000fe400078e0027 */
[----:B------:R-:W-:Y:S02]  /*ad900*/  IMAD.MOV.U32 R34, RZ, RZ, R33 ;  /* 0x000000ffff227224 */ /* 0x000fe400078e0021 */
[----:B------:R-:W-:Y:S01]  /*ad910*/  IMAD.MOV.U32 R39, RZ, RZ, R38 ;  /* 0x000000ffff277224 */ /* 0x000fe200078e0026 */
[----:B------:R-:W-:Y:S01]  /*ad920*/  SHF.R.S32.HI R29, RZ, 0x1f, R32 ;  /* 0x0000001fff1d7819 */ /* 0x000fe20000011420 */
[----:B------:R-:W-:Y:S02]  /*ad930*/  IMAD.MOV.U32 R33, RZ, RZ, R31 ;  /* 0x000000ffff217224 */ /* 0x000fe400078e001f */
[----:B------:R-:W-:-:S02]  /*ad940*/  IMAD.MOV.U32 R38, RZ, RZ, R37 ;  /* 0x000000ffff267224 */ /* 0x000fc400078e0025 */
[----:B------:R-:W-:Y:S02]  /*ad950*/  IMAD.MOV.U32 R31, RZ, RZ, R32 ;  /* 0x000000ffff1f7224 */ /* 0x000fe400078e0020 */
[----:B------:R-:W-:Y:S01]  /*ad960*/  IMAD.MOV.U32 R37, RZ, RZ, R36 ;  /* 0x000000ffff257224 */ /* 0x000fe200078e0024 */
[----:B------:R-:W2:Y:S01]  /*ad970*/  LDL.LU R32, [R1+0x58b4] ;  /* 0x0058b40001207983 */ /* 0x000ea20000300800 */
[----:B------:R-:W-:Y:S02]  /*ad980*/  IMAD.MOV.U32 R36, RZ, RZ, R35 ;  /* 0x000000ffff247224 */ /* 0x000fe400078e0023 */
[----:B------:R-:W-:Y:S02]  /*ad990*/  IMAD.MOV.U32 R35, RZ, RZ, R34 ;  /* 0x000000ffff237224 */ /* 0x000fe400078e0022 */
[----:B------:R-:W-:Y:S01]  /*ad9a0*/  IMAD.X R57, R53, 0x1, R10, P0 ;  /* 0x0000000135397824 */ /* 0x000fe200000e060a */
[----:B------:R0:W-:Y:S01]  /*ad9b0*/  STL.64 [R1+0x4628], R54 ;  /* 0x0046283601007387 */ /* 0x0001e20000100a00 */
[----:B------:R-:W-:-:S02]  /*ad9c0*/  IMAD.MOV.U32 R34, RZ, RZ, R33 ;  /* 0x000000ffff227224 */ /* 0x000fc400078e0021 */
[----:B------:R-:W-:Y:S01]  /*ad9d0*/  IMAD.MOV.U32 R33, RZ, RZ, R31 ;  /* 0x000000ffff217224 */ /* 0x000fe200078e001f */
[----:B------:R1:W-:Y:S01]  /*ad9e0*/  STL.64 [R1+0x4620], R50 ;  /* 0x0046203201007387 */ /* 0x0003e20000100a00 */
[----:B------:R-:W-:-:S03]  /*ad9f0*/  IMAD.MOV.U32 R31, RZ, RZ, R29 ;  /* 0x000000ffff1f7224 */ /* 0x000fc600078e001d */
[----:B------:R-:W2:Y:S04]  /*ada00*/  LDL.LU R29, [R1+0x40] ;  /* 0x00004000011d7983 */ /* 0x000ea80000300800 */
[----:B------:R1:W-:Y:S01]  /*ada10*/  STL.64 [R1+0x4618], R56 ;  /* 0x0046183801007387 */ /* 0x0003e20000100a00 */
[C---:B0-----:R-:W-:Y:S02]  /*ada20*/  IADD3 R54, P1, PT, R49.reuse, R8, RZ ;  /* 0x0000000831367210 */ /* 0x041fe40007f3e0ff */
[C---:B-1----:R-:W-:Y:S02]  /*ada30*/  IADD3 R50, P2, PT, R49.reuse, R6, RZ ;  /* 0x0000000631327210 */ /* 0x042fe40007f5e0ff */
[----:B------:R-:W-:Y:S01]  /*ada40*/  IADD3 R56, P0, PT, R49, R4, RZ ;  /* 0x0000000431387210 */ /* 0x000fe20007f1e0ff */
[----:B------:R-:W-:-:S02]  /*ada50*/  IMAD.MOV.U32 R49, RZ, RZ, R43 ;  /* 0x000000ffff317224 */ /* 0x000fc400078e002b */
[----:B------:R-:W-:Y:S02]  /*ada60*/  IMAD.MOV.U32 R43, RZ, RZ, R42 ;  /* 0x000000ffff2b7224 */ /* 0x000fe400078e002a */
[----:B------:R-:W-:Y:S02]  /*ada70*/  IMAD.MOV.U32 R42, RZ, RZ, R41 ;  /* 0x000000ffff2a7224 */ /* 0x000fe400078e0029 */
[----:B------:R-:W-:Y:S02]  /*ada80*/  IMAD.MOV.U32 R41, RZ, RZ, R40 ;  /* 0x000000ffff297224 */ /* 0x000fe400078e0028 */
[----:B------:R-:W-:Y:S02]  /*ada90*/  IMAD.MOV.U32 R40, RZ, RZ, R39 ;  /* 0x000000ffff287224 */ /* 0x000fe400078e0027 */
[----:B------:R-:W-:Y:S02]  /*adaa0*/  IMAD.MOV.U32 R39, RZ, RZ, R38 ;  /* 0x000000ffff277224 */ /* 0x000fe400078e0026 */
[----:B------:R-:W-:-:S02]  /*adab0*/  IMAD.MOV.U32 R38, RZ, RZ, R37 ;  /* 0x000000ffff267224 */ /* 0x000fc400078e0025 */
[----:B------:R-:W-:Y:S02]  /*adac0*/  IMAD.X R55, R53, 0x1, R11, P1 ;  /* 0x0000000135377824 */ /* 0x000fe400008e060b */
[----:B------:R-:W-:Y:S02]  /*adad0*/  IMAD.MOV.U32 R37, RZ, RZ, R36 ;  /* 0x000000ffff257224 */ /* 0x000fe400078e0024 */
[----:B------:R-:W-:Y:S02]  /*adae0*/  IMAD.MOV.U32 R36, RZ, RZ, R35 ;  /* 0x000000ffff247224 */ /* 0x000fe400078e0023 */
[----:B------:R-:W-:Y:S02]  /*adaf0*/  IMAD.MOV.U32 R35, RZ, RZ, R34 ;  /* 0x000000ffff237224 */ /* 0x000fe400078e0022 */
[----:B------:R-:W-:Y:S01]  /*adb00*/  IMAD.MOV.U32 R34, RZ, RZ, R33 ;  /* 0x000000ffff227224 */ /* 0x000fe200078e0021 */
[----:B------:R0:W-:Y:S01]  /*adb10*/  STL.64 [R1+0x4610], R54 ;  /* 0x0046103601007387 */ /* 0x0001e20000100a00 */
[----:B------:R-:W-:-:S02]  /*adb20*/  IMAD.MOV.U32 R33, RZ, RZ, R31 ;  /* 0x000000ffff217224 */ /* 0x000fc400078e001f */
[----:B------:R-:W-:Y:S02]  /*adb30*/  IMAD.MOV.U32 R31, RZ, RZ, R30 ;  /* 0x000000ffff1f7224 */ /* 0x000fe400078e001e */
[----:B------:R-:W2:Y:S01]  /*adb40*/  LDL.LU R30, [R1+0x8c8] ;  /* 0x0008c800011e7983 */ /* 0x000ea20000300800 */
[C---:B------:R-:W-:Y:S02]  /*adb50*/  IMAD.X R51, R53.reuse, 0x1, R7, P2 ;  /* 0x0000000135337824 */ /* 0x040fe400010e0607 */
[----:B------:R-:W-:Y:S02]  /*adb60*/  IMAD.X R57, R53, 0x1, R5, P0 ;  /* 0x0000000135397824 */ /* 0x000fe400000e0605 */
[----:B------:R-:W-:Y:S02]  /*adb70*/  IMAD.MOV.U32 R53, RZ, RZ, R43 ;  /* 0x000000ffff357224 */ /* 0x000fe400078e002b */
[----:B------:R-:W-:Y:S02]  /*adb80*/  IMAD.MOV.U32 R43, RZ, RZ, R42 ;  /* 0x000000ffff2b7224 */ /* 0x000fe400078e002a */
[----:B------:R-:W-:-:S02]  /*adb90*/  IMAD.MOV.U32 R42, RZ, RZ, R41 ;  /* 0x000000ffff2a7224 */ /* 0x000fc400078e0029 */
[----:B------:R-:W-:Y:S01]  /*adba0*/  IMAD.MOV.U32 R41, RZ, RZ, R40 ;  /* 0x000000ffff297224 */ /* 0x000fe200078e0028 */
[----:B0-----:R-:W-:Y:S01]  /*adbb0*/  IADD3 R54, P1, PT, R44, R9, RZ ;  /* 0x000000092c367210 */ /* 0x001fe20007f3e0ff */
[----:B------:R-:W-:Y:S02]  /*adbc0*/  IMAD.MOV.U32 R40, RZ, RZ, R39 ;  /* 0x000000ffff287224 */ /* 0x000fe400078e0027 */
[----:B------:R-:W-:Y:S02]  /*adbd0*/  IMAD.MOV.U32 R39, RZ, RZ, R38 ;  /* 0x000000ffff277224 */ /* 0x000fe400078e0026 */
[----:B------:R-:W-:Y:S02]  /*adbe0*/  IMAD.MOV.U32 R38, RZ, RZ, R37 ;  /* 0x000000ffff267224 */ /* 0x000fe400078e0025 */
[----:B------:R-:W-:Y:S02]  /*adbf0*/  IMAD.MOV.U32 R37, RZ, RZ, R36 ;  /* 0x000000ffff257224 */ /* 0x000fe400078e0024 */
[----:B------:R-:W-:-:S02]  /*adc00*/  IMAD.MOV.U32 R36, RZ, RZ, R35 ;  /* 0x000000ffff247224 */ /* 0x000fc400078e0023 */
[----:B------:R-:W-:Y:S02]  /*adc10*/  IMAD.MOV.U32 R35, RZ, RZ, R34 ;  /* 0x000000ffff237224 */ /* 0x000fe400078e0022 */
[----:B------:R-:W-:Y:S02]  /*adc20*/  IMAD.MOV.U32 R34, RZ, RZ, R33 ;  /* 0x000000ffff227224 */ /* 0x000fe400078e0021 */
[----:B------:R-:W-:Y:S01]  /*adc30*/  IMAD.X R55, R46, 0x1, R10, P1 ;  /* 0x000000012e377824 */ /* 0x000fe200008e060a */
[----:B------:R0:W-:Y:S01]  /*adc40*/  STL.64 [R1+0x4608], R50 ;  /* 0x0046083201007387 */ /* 0x0001e20000100a00 */
[----:B------:R-:W-:-:S03]  /*adc50*/  IMAD.MOV.U32 R33, RZ, RZ, R31 ;  /* 0x000000ffff217224 */ /* 0x000fc600078e001f */
[----:B------:R1:W-:Y:S01]  /*adc60*/  STL.64 [R1+0x4600], R56 ;  /* 0x0046003801007387 */ /* 0x0003e20000100a00 */
[C---:B0-----:R-:W-:Y:S02]  /*adc70*/  IADD3 R50, P2, PT, R44.reuse, R8, RZ ;  /* 0x000000082c327210 */ /* 0x041fe40007f5e0ff */
[----:B-1----:R-:W-:-:S03]  /*adc80*/  IADD3 R56, P0, PT, R44, R6, RZ ;  /* 0x000000062c387210 */ /* 0x002fc60007f1e0ff */
[----:B------:R-:W-:Y:S02]  /*adc90*/  IMAD.X R51, R46, 0x1, R11, P2 ;  /* 0x000000012e337824 */ /* 0x000fe400010e060b */
[----:B--2---:R-:W-:Y:S02]  /*adca0*/  IMAD.MOV.U32 R31, RZ, RZ, R30 ;  /* 0x000000ffff1f7224 */ /* 0x004fe400078e001e */
[----:B------:R-:W-:Y:S02]  /*adcb0*/  IMAD.MOV.U32 R30, RZ, RZ, R23 ;  /* 0x000000ffff1e7224 */ /* 0x000fe400078e0017 */
[----:B------:R-:W2:Y:S04]  /*adcc0*/  LDL.LU R23, [R1+0x82c] ;  /* 0x00082c0001177983 */ /* 0x000ea80000300800 */
[----:B------:R0:W-:Y:S02]  /*adcd0*/  STL.64 [R1+0x45f8], R54 ;  /* 0x0045f83601007387 */ /* 0x0001e40000100a00 */
[----:B0-----:R-:W-:Y:S01]  /*adce0*/  IADD3 R54, P1, PT, R44, R4, RZ ;  /* 0x000000042c367210 */ /* 0x001fe20007f3e0ff */
[----:B------:R-:W-:-:S02]  /*adcf0*/  IMAD.MOV.U32 R44, RZ, RZ, R42 ;  /* 0x000000ffff2c7224 */ /* 0x000fc400078e002a */
        /* <DEDUP_REMOVED lines=8> */
[----:B------:R-:W-:Y:S01]  /*add80*/  IMAD.MOV.U32 R34, RZ, RZ, R33 ;  /* 0x000000ffff227224 */ /* 0x000fe200078e0021 */
[----:B------:R0:W-:Y:S01]  /*add90*/  STL.64 [R1+0x45f0], R50 ;  /* 0x0045f03201007387 */ /* 0x0001e20000100a00 */
[----:B------:R-:W-:Y:S02]  /*adda0*/  IMAD.MOV.U32 R33, RZ, RZ, R30 ;  /* 0x000000ffff217224 */ /* 0x000fe400078e001e */
[----:B------:R-:W-:Y:S02]  /*addb0*/  IMAD.MOV.U32 R30, RZ, RZ, R28 ;  /* 0x000000ffff1e7224 */ /* 0x000fe400078e001c */
[----:B------:R-:W2:Y:S01]  /*addc0*/  LDL.LU R28, [R1+0x60] ;  /* 0x00006000011c7983 */ /* 0x000ea20000300800 */
[----:B------:R-:W-:-:S02]  /*addd0*/  IMAD.X R57, R46, 0x1, R7, P0 ;  /* 0x000000012e397824 */ /* 0x000fc400000e0607 */
[----:B------:R-:W-:Y:S02]  /*adde0*/  IMAD.X R55, R46, 0x1, R5, P1 ;  /* 0x000000012e377824 */ /* 0x000fe400008e0605 */
[----:B------:R-:W-:Y:S02]  /*addf0*/  IMAD.MOV.U32 R46, RZ, RZ, R44 ;  /* 0x000000ffff2e7224 */ /* 0x000fe400078e002c */
[----:B------:R-:W-:Y:S02]  /*ade00*/  IMAD.MOV.U32 R44, RZ, RZ, R42 ;  /* 0x000000ffff2c7224 */ /* 0x000fe400078e002a */
[----:B------:R-:W-:Y:S01]  /*ade10*/  IMAD.MOV.U32 R42, RZ, RZ, R41 ;  /* 0x000000ffff2a7224 */ /* 0x000fe200078e0029 */
[----:B0-----:R-:W-:Y:S01]  /*ade20*/  IADD3 R50, P2, PT, R48, R9, RZ ;  /* 0x0000000930327210 */ /* 0x001fe20007f5e0ff */
[----:B------:R-:W-:Y:S02]  /*ade30*/  IMAD.MOV.U32 R41, RZ, RZ, R40 ;  /* 0x000000ffff297224 */ /* 0x000fe400078e0028 */
[----:B------:R-:W-:-:S02]  /*ade40*/  IMAD.MOV.U32 R40, RZ, RZ, R39 ;  /* 0x000000ffff287224 */ /* 0x000fc400078e0027 */
[----:B------:R-:W-:Y:S02]  /*ade50*/  IMAD.MOV.U32 R39, RZ, RZ, R38 ;  /* 0x000000ffff277224 */ /* 0x000fe400078e0026 */
[----:B------:R-:W-:Y:S02]  /*ade60*/  IMAD.MOV.U32 R38, RZ, RZ, R37 ;  /* 0x000000ffff267224 */ /* 0x000fe400078e0025 */
[----:B------:R-:W-:Y:S02]  /*ade70*/  IMAD.MOV.U32 R37, RZ, RZ, R36 ;  /* 0x000000ffff257224 */ /* 0x000fe400078e0024 */
[----:B------:R-:W-:Y:S02]  /*ade80*/  IMAD.MOV.U32 R36, RZ, RZ, R35 ;  /* 0x000000ffff247224 */ /* 0x000fe400078e0023 */
[----:B------:R-:W-:Y:S02]  /*ade90*/  IMAD.MOV.U32 R35, RZ, RZ, R34 ;  /* 0x000000ffff237224 */ /* 0x000fe400078e0022 */
[----:B------:R-:W-:Y:S01]  /*adea0*/  IMAD.X R51, R52, 0x1, R10, P2 ;  /* 0x0000000134337824 */ /* 0x000fe200010e060a */
[----:B------:R0:W-:Y:S01]  /*adeb0*/  STL.64 [R1+0x45e8], R56 ;  /* 0x0045e83801007387 */ /* 0x0001e20000100a00 */
[----:B------:R-:W-:-:S02]  /*adec0*/  IMAD.MOV.U32 R34, RZ, RZ, R33 ;  /* 0x000000ffff227224 */ /* 0x000fc400078e0021 */
[----:B------:R-:W-:Y:S01]  /*aded0*/  IMAD.MOV.U32 R33, RZ, RZ, R30 ;  /* 0x000000ffff217224 */ /* 0x000fe200078e001e */
[----:B------:R1:W-:Y:S01]  /*adee0*/  STL.64 [R1+0x45e0], R54 ;  /* 0x0045e03601007387 */ /* 0x0003e20000100a00 */
[C---:B0-----:R-:W-:Y:S02]  /*adef0*/  IADD3 R56, P0, PT, R48.reuse, R8, RZ ;  /* 0x0000000830387210 */ /* 0x041fe40007f1e0ff */
[----:B-1----:R-:W-:-:S03]  /*adf00*/  IADD3 R54, P1, PT, R48, R6, RZ ;  /* 0x0000000630367210 */ /* 0x002fc60007f3e0ff */
[C---:B------:R-:W-:Y:S02]  /*adf10*/  IMAD.X R57, R52.reuse, 0x1, R11, P0 ;  /* 0x0000000134397824 */ /* 0x040fe400000e060b */
[----:B------:R-:W-:Y:S02]  /*adf20*/  IMAD.X R55, R52, 0x1, R7, P1 ;  /* 0x0000000134377824 */ /* 0x000fe400008e0607 */
[----:B--2---:R-:W-:Y:S02]  /*adf30*/  IMAD.MOV.U32 R30, RZ, RZ, R28 ;  /* 0x000000ffff1e7224 */ /* 0x004fe400078e001c */
[----:B------:R-:W2:Y:S04]  /*adf40*/  LDL.LU R28, [R1+0x888] ;  /* 0x00088800011c7983 */ /* 0x000ea80000300800 */
[----:B------:R0:W-:Y:S04]  /*adf50*/  STL.64 [R1+0x45d8], R50 ;  /* 0x0045d83201007387 */ /* 0x0001e80000100a00 */
[----:B------:R1:W-:Y:S01]  /*adf60*/  STL.64 [R1+0x45d0], R56 ;  /* 0x0045d03801007387 */ /* 0x0003e20000100a00 */
[----:B0-----:R-:W-:Y:S01]  /*adf70*/  IADD3 R50, P2, PT, R48, R4, RZ ;  /* 0x0000000430327210 */ /* 0x001fe20007f5e0ff */
[----:B------:R-:W-:-:S02]  /*adf80*/  IMAD.MOV.U32 R48, RZ, RZ, R44 ;  /* 0x000000ffff307224 */ /* 0x000fc400078e002c */
[----:B------:R-:W-:Y:S02]  /*adf90*/  IMAD.MOV.U32 R44, RZ, RZ, R42 ;  /* 0x000000ffff2c7224 */ /* 0x000fe400078e002a */
[----:B------:R-:W-:Y:S02]  /*adfa0*/  IMAD.MOV.U32 R42, RZ, RZ, R41 ;  /* 0x000000ffff2a7224 */ /* 0x000fe400078e0029 */
[----:B------:R-:W-:Y:S02]  /*adfb0*/  IMAD.MOV.U32 R41, RZ, RZ, R40 ;  /* 0x000000ffff297224 */ /* 0x000fe400078e0028 */
[----:B------:R-:W-:Y:S02]  /*adfc0*/  IMAD.MOV.U32 R40, RZ, RZ, R39 ;  /* 0x000000ffff287224 */ /* 0x000fe400078e0027 */
[----:B------:R-:W-:Y:S02]  /*adfd0*/  IMAD.X R51, R52, 0x1, R5, P2 ;  /* 0x0000000134337824 */ /* 0x000fe400010e0605 */
[----:B------:R-:W-:-:S02]  /*adfe0*/  IMAD.MOV.U32 R39, RZ, RZ, R38 ;  /* 0x000000ffff277224 */ /* 0x000fc400078e0026 */
[----:B------:R-:W-:Y:S02]  /*adff0*/  IMAD.MOV.U32 R52, RZ, RZ, R44 ;  /* 0x000000ffff347224 */ /* 0x000fe400078e002c */
[----:B------:R-:W-:Y:S02]  /*ae000*/  IMAD.MOV.U32 R38, RZ, RZ, R37 ;  /* 0x000000ffff267224 */ /* 0x000fe400078e0025 */
[----:B------:R-:W-:Y:S01]  /*ae010*/  IMAD.MOV.U32 R44, RZ, RZ, R42 ;  /* 0x000000ffff2c7224 */ /* 0x000fe200078e002a */
[----:B-1----:R-:W-:Y:S01]  /*ae020*/  IADD3 R56, P0, PT, R47, R9, RZ ;  /* 0x000000092f387210 */ /* 0x002fe20007f1e0ff */
        /* <DEDUP_REMOVED lines=9> */
[----:B------:R-:W-:Y:S01]  /*ae0c0*/  IMAD.MOV.U32 R38, RZ, RZ, R37 ;  /* 0x000000ffff267224 */ /* 0x000fe200078e0025 */
[----:B------:R-:W2:Y:S01]  /*ae0d0*/  LDL.LU R27, [R1+0x64] ;  /* 0x00006400011b7983 */ /* 0x000ea20000300800 */
[----:B------:R-:W-:Y:S02]  /*ae0e0*/  IMAD.MOV.U32 R37, RZ, RZ, R36 ;  /* 0x000000ffff257224 */ /* 0x000fe400078e0024 */
[----:B------:R-:W-:Y:S02]  /*ae0f0*/  IMAD.MOV.U32 R36, RZ, RZ, R35 ;  /* 0x000000ffff247224 */ /* 0x000fe400078e0023 */
[----:B------:R-:W-:Y:S01]  /*ae100*/  IMAD.X R57, R45, 0x1, R10, P0 ;  /* 0x000000012d397824 */ /* 0x000fe200000e060a */
[----:B------:R0:W-:Y:S01]  /*ae110*/  STL.64 [R1+0x45c8], R54 ;  /* 0x0045c83601007387 */ /* 0x0001e20000100a00 */
[----:B------:R-:W-:Y:S02]  /*ae120*/  IMAD.MOV.U32 R35, RZ, RZ, R34 ;  /* 0x000000ffff237224 */ /* 0x000fe400078e0022 */
[----:B------:R-:W-:Y:S01]  /*ae130*/  IMAD.MOV.U32 R34, RZ, RZ, R33 ;  /* 0x000000ffff227224 */ /* 0x000fe200078e0021 */
[----:B------:R1:W-:Y:S01]  /*ae140*/  STL.64 [R1+0x45c0], R50 ;  /* 0x0045c03201007387 */ /* 0x0003e20000100a00 */
[----:B------:R-:W-:-:S03]  /*ae150*/  IMAD.MOV.U32 R33, RZ, RZ, R17 ;  /* 0x000000ffff217224 */ /* 0x000fc600078e0011 */
[----:B------:R-:W2:Y:S01]  /*ae160*/  LDL.LU R17, [R1+0x884] ;  /* 0x0008840001117983 */ /* 0x000ea20000300800 */
[----:B0-----:R-:W-:-:S03]  /*ae170*/  IADD3 R54, P1, PT, R47, R8, RZ ;  /* 0x000000082f367210 */ /* 0x001fc60007f3e0ff */
[----:B------:R0:W-:Y:S01]  /*ae180*/  STL.64 [R1+0x45b8], R56 ;  /* 0x0045b83801007387 */ /* 0x0001e20000100a00 */
[----:B-1----:R-:W-:Y:S01]  /*ae190*/  IADD3 R50, P2, PT, R47, R6, RZ ;  /* 0x000000062f327210 */ /* 0x002fe20007f5e0ff */
[----:B------:R-:W-:Y:S01]  /*ae1a0*/  IMAD.X R55, R45, 0x1, R11, P1 ;  /* 0x000000012d377824 */ /* 0x000fe200008e060b */
[----:B0-----:R-:W-:Y:S01]  /*ae1b0*/  IADD3 R56, P0, PT, R47, R4, RZ ;  /* 0x000000042f387210 */ /* 0x001fe20007f1e0ff */
[----:B------:R-:W-:Y:S02]  /*ae1c0*/  IMAD.MOV.U32 R47, RZ, RZ, R44 ;  /* 0x000000ffff2f7224 */ /* 0x000fe400078e002c */
[----:B------:R-:W-:Y:S02]  /*ae1d0*/  IMAD.MOV.U32 R44, RZ, RZ, R42 ;  /* 0x000000ffff2c7224 */ /* 0x000fe400078e002a */
[----:B------:R-:W-:Y:S02]  /*ae1e0*/  IMAD.MOV.U32 R42, RZ, RZ, R41 ;  /* 0x000000ffff2a7224 */ /* 0x000fe400078e0029 */
[----:B------:R-:W-:-:S02]  /*ae1f0*/  IMAD.MOV.U32 R41, RZ, RZ, R40 ;  /* 0x000000ffff297224 */ /* 0x000fc400078e0028 */
[----:B------:R-:W-:Y:S02]  /*ae200*/  IMAD.MOV.U32 R40, RZ, RZ, R39 ;  /* 0x000000ffff287224 */ /* 0x000fe400078e0027 */
[----:B------:R-:W-:Y:S02]  /*ae210*/  IMAD.MOV.U32 R39, RZ, RZ, R38 ;  /* 0x000000ffff277224 */ /* 0x000fe400078e0026 */
[C---:B------:R-:W-:Y:S02]  /*ae220*/  IMAD.X R51, R45.reuse, 0x1, R7, P2 ;  /* 0x000000012d337824 */ /* 0x040fe400010e0607 */
[----:B------:R-:W-:Y:S01]  /*ae230*/  IMAD.X R57, R45, 0x1, R5, P0 ;  /* 0x000000012d397824 */ /* 0x000fe200000e0605 */
[----:B------:R0:W-:Y:S01]  /*ae240*/  STL.64 [R1+0x45b0], R54 ;  /* 0x0045b03601007387 */ /* 0x0001e20000100a00 */
[----:B------:R-:W-:Y:S02]  /*ae250*/  IMAD.MOV.U32 R38, RZ, RZ, R37 ;  /* 0x000000ffff267224 */ /* 0x000fe400078e0025 */
[----:B------:R-:W-:-:S02]  /*ae260*/  IMAD.MOV.U32 R45, RZ, RZ, R42 ;  /* 0x000000ffff2d7224 */ /* 0x000fc400078e002a */
[----:B------:R-:W-:Y:S02]  /*ae270*/  IMAD.MOV.U32 R37, RZ, RZ, R36 ;  /* 0x000000ffff257224 */ /* 0x000fe400078e0024 */
        /* <DEDUP_REMOVED lines=9> */
[----:B------:R-:W-:Y:S01]  /*ae310*/  IMAD.MOV.U32 R38, RZ, RZ, R37 ;  /* 0x000000ffff267224 */ /* 0x000fe200078e0025 */
[----:B------:R-:W2:Y:S01]  /*ae320*/  LDL.LU R26, [R1+0x68] ;  /* 0x00006800011a7983 */ /* 0x000ea20000300800 */
[----:B------:R-:W-:Y:S02]  /*ae330*/  IMAD.MOV.U32 R37, RZ, RZ, R36 ;  /* 0x000000ffff257224 */ /* 0x000fe400078e0024 */
[----:B------:R-:W-:Y:S01]  /*ae340*/  IMAD.MOV.U32 R36, RZ, RZ, R35 ;  /* 0x000000ffff247224 */ /* 0x000fe200078e0023 */
[----:B------:R0:W-:Y:S01]  /*ae350*/  STL.64 [R1+0x45a8], R50 ;  /* 0x0045a83201007387 */ /* 0x0001e20000100a00 */
[----:B------:R-:W-:-:S02]  /*ae360*/  IMAD.X R55, R53, 0x1, R10, P1 ;  /* 0x0000000135377824 */ /* 0x000fc400008e060a */
[----:B------:R-:W-:Y:S01]  /*ae370*/  IMAD.MOV.U32 R35, RZ, RZ, R34 ;  /* 0x000000ffff237224 */ /* 0x000fe200078e0022 */
[----:B------:R1:W-:Y:S01]  /*ae380*/  STL.64 [R1+0x45a0], R56 ;  /* 0x0045a03801007387 */ /* 0x0003e20000100a00 */
[----:B------:R-:W-:Y:S02]  /*ae390*/  IMAD.MOV.U32 R34, RZ, RZ, R33 ;  /* 0x000000ffff227224 */ /* 0x000fe400078e0021 */
[----:B------:R-:W-:Y:S02]  /*ae3a0*/  IMAD.MOV.U32 R33, RZ, RZ, R24 ;  /* 0x000000ffff217224 */ /* 0x000fe400078e0018 */
        /* <DEDUP_REMOVED lines=8> */
[----:B------:R-:W-:Y:S01]  /*ae430*/  IMAD.MOV.U32 R42, RZ, RZ, R41 ;  /* 0x000000ffff2a7224 */ /* 0x000fe200078e0029 */
[----:B------:R0:W-:Y:S01]  /*ae440*/  STL.64 [R1+0x4590], R50 ;  /* 0x0045903201007387 */ /* 0x0001e20000100a00 */
[----:B------:R-:W-:-:S02]  /*ae450*/  IMAD.MOV.U32 R41, RZ, RZ, R40 ;  /* 0x000000ffff297224 */ /* 0x000fc400078e0028 */
[----:B------:R-:W-:Y:S02]  /*ae460*/  IMAD.MOV.U32 R40, RZ, RZ, R39 ;  /* 0x000000ffff287224 */ /* 0x000fe400078e0027 */
[----:B------:R-:W-:Y:S02]  /*ae470*/  IMAD.MOV.U32 R39, RZ, RZ, R38 ;  /* 0x000000ffff277224 */ /* 0x000fe400078e0026 */
[----:B------:R-:W-:Y:S02]  /*ae480*/  IMAD.MOV.U32 R38, RZ, RZ, R37 ;  /* 0x000000ffff267224 */ /* 0x000fe400078e0025 */
[----:B------:R-:W-:Y:S01]  /*ae490*/  IMAD.MOV.U32 R37, RZ, RZ, R36 ;  /* 0x000000ffff257224 */ /* 0x000fe200078e0024 */
[----:B0-----:R-:W-:Y:S01]  /*ae4a0*/  IADD3 R50, P2, PT, R43, R9, RZ ;  /* 0x000000092b327210 */ /* 0x001fe20007f5e0ff */
[----:B------:R-:W-:Y:S02]  /*ae4b0*/  IMAD.MOV.U32 R36, RZ, RZ, R35 ;  /* 0x000000ffff247224 */ /* 0x000fe400078e0023 */
[----:B------:R-:W-:-:S02]  /*ae4c0*/  IMAD.X R57, R53, 0x1, R7, P0 ;  /* 0x0000000135397824 */ /* 0x000fc400000e0607 */
[----:B------:R-:W-:Y:S02]  /*ae4d0*/  IMAD.MOV.U32 R35, RZ, RZ, R34 ;  /* 0x000000ffff237224 */ /* 0x000fe400078e0022 */
[----:B------:R-:W-:Y:S02]  /*ae4e0*/  IMAD.X R55, R53, 0x1, R5, P1 ;  /* 0x0000000135377824 */ /* 0x000fe400008e0605 */
[----:B------:R-:W-:Y:S02]  /*ae4f0*/  IMAD.MOV.U32 R34, RZ, RZ, R33 ;  /* 0x000000ffff227224 */ /* 0x000fe400078e0021 */
[----:B------:R-:W-:Y:S02]  /*ae500*/  IMAD.X R51, R46, 0x1, R10, P2 ;  /* 0x000000012e337824 */ /* 0x000fe400010e060a */
[----:B------:R-:W-:Y:S02]  /*ae510*/  IMAD.MOV.U32 R33, RZ, RZ, R25 ;  /* 0x000000ffff217224 */ /* 0x000fe400078e0019 */
[----:B------:R-:W2:Y:S04]  /*ae520*/  LDL.LU R25, [R1+0x6c] ;  /* 0x00006c0001197983 */ /* 0x000ea80000300800 */
[----:B------:R0:W-:Y:S04]  /*ae530*/  STL.64 [R1+0x4588], R56 ;  /* 0x0045883801007387 */ /* 0x0001e80000100a00 */
[----:B------:R1:W-:Y:S04]  /*ae540*/  STL.64 [R1+0x4580], R54 ;  /* 0x0045803601007387 */ /* 0x0003e80000100a00 */
[----:B------:R3:W-:Y:S01]  /*ae550*/  STL.64 [R1+0x4578], R50 ;  /* 0x0045783201007387 */ /* 0x0007e20000100a00 */
[----:B0-----:R-:W-:-:S02]  /*ae560*/  IADD3 R56, P0, PT, R43, R8, RZ ;  /* 0x000000082b387210 */ /* 0x001fc40007f1e0ff */
[C---:B-1----:R-:W-:Y:S02]  /*ae570*/  IADD3 R54, P1, PT, R43.reuse, R6, RZ ;  /* 0x000000062b367210 */ /* 0x042fe40007f3e0ff */
[----:B---3--:R-:W-:Y:S01]  /*ae580*/  IADD3 R50, P2, PT, R43, R4, RZ ;  /* 0x000000042b327210 */ /* 0x008fe20007f5e0ff */
        /* <DEDUP_REMOVED lines=10> */
[----:B------:R-:W-:-:S02]  /*ae630*/  IMAD.X R57, R46, 0x1, R11, P0 ;  /* 0x000000012e397824 */ /* 0x000fc400000e060b */
[----:B------:R-:W-:Y:S02]  /*ae640*/  IMAD.MOV.U32 R42, RZ, RZ, R41 ;  /* 0x000000ffff2a7224 */ /* 0x000fe400078e0029 */
[----:B------:R-:W-:Y:S02]  /*ae650*/  IMAD.MOV.U32 R36, RZ, RZ, R35 ;  /* 0x000000ffff247224 */ /* 0x000fe400078e0023 */
[----:B------:R-:W-:Y:S02]  /*ae660*/  IMAD.MOV.U32 R41, RZ, RZ, R40 ;  /* 0x000000ffff297224 */ /* 0x000fe400078e0028 */
[----:B------:R-:W-:Y:S02]  /*ae670*/  IMAD.MOV.U32 R35, RZ, RZ, R34 ;  /* 0x000000ffff237224 */ /* 0x000fe400078e0022 */
[----:B------:R-:W-:Y:S02]  /*ae680*/  IMAD.MOV.U32 R40, RZ, RZ, R39 ;  /* 0x000000ffff287224 */ /* 0x000fe400078e0027 */
[----:B------:R-:W-:-:S02]  /*ae690*/  IMAD.X R55, R46, 0x1, R7, P1 ;  /* 0x000000012e377824 */ /* 0x000fc400008e0607 */
[----:B------:R-:W-:Y:S02]  /*ae6a0*/  IMAD.X R51, R46, 0x1, R5, P2 ;  /* 0x000000012e337824 */ /* 0x000fe400010e0605 */
[----:B------:R-:W-:Y:S02]  /*ae6b0*/  IMAD.MOV.U32 R34, RZ, RZ, R33 ;  /* 0x000000ffff227224 */ /* 0x000fe400078e0021 */
[----:B------:R-:W-:Y:S02]  /*ae6c0*/  IMAD.MOV.U32 R39, RZ, RZ, R38 ;  /* 0x000000ffff277224 */ /* 0x000fe400078e0026 */
[----:B------:R-:W-:Y:S01]  /*ae6d0*/  IMAD.MOV.U32 R46, RZ, RZ, R43 ;  /* 0x000000ffff2e7224 */ /* 0x000fe200078e002b */
        /* <DEDUP_REMOVED lines=11> */
[----:B------:R-:W-:Y:S01]  /*ae790*/  IMAD.MOV.U32 R22, RZ, RZ, R14 ;  /* 0x000000ffff167224 */ /* 0x000fe200078e000e */
[----:B------:R-:W-:Y:S01]  /*ae7a0*/  SHF.R.S32.HI R14, RZ, 0x1f, R2 ;  /* 0x0000001fff0e7819 */ /* 0x000fe20000011402 */
[----:B------:R-:W-:Y:S02]  /*ae7b0*/  IMAD.MOV.U32 R34, RZ, RZ, R33 ;  /* 0x000000ffff227224 */ /* 0x000fe400078e0021 */
[----:B------:R-:W-:Y:S02]  /*ae7c0*/  IMAD.MOV.U32 R39, RZ, RZ, R38 ;  /* 0x000000ffff277224 */ /* 0x000fe400078e0026 */
[----:B------:R-:W-:Y:S02]  /*ae7d0*/  IMAD.MOV.U32 R33, RZ, RZ, R2 ;  /* 0x000000ffff217224 */ /* 0x000fe400078e0002 */
[----:B------:R-:W-:Y:S01]  /*ae7e0*/  IMAD.MOV.U32 R38, RZ, RZ, R37 ;  /* 0x000000ffff267224 */ /* 0x000fe200078e0025 */
[----:B------:R-:W3:Y:S01]  /*ae7f0*/  LDL.LU R2, [R1+0x58b0] ;  /* 0x0058b00001027983 */ /* 0x000ee20000300800 */
[----:B------:R-:W-:-:S02]  /*ae800*/  IMAD.MOV.U32 R37, RZ, RZ, R36 ;  /* 0x000000ffff257224 */ /* 0x000fc400078e0024 */
[----:B------:R-:W-:Y:S02]  /*ae810*/  IMAD.MOV.U32 R36, RZ, RZ, R35 ;  /* 0x000000ffff247224 */ /* 0x000fe400078e0023 */
[----:B------:R-:W-:Y:S01]  /*ae820*/  IMAD.X R57, R52, 0x1, R10, P0 ;  /* 0x0000000134397824 */ /* 0x000fe200000e060a */
[----:B------:R0:W-:Y:S01]  /*ae830*/  STL.64 [R1+0x4568], R54 ;  /* 0x0045683601007387 */ /* 0x0001e20000100a00 */
[----:B------:R-:W-:Y:S02]  /*ae840*/  IMAD.MOV.U32 R35, RZ, RZ, R34 ;  /* 0x000000ffff237224 */ /* 0x000fe400078e0022 */
[----:B------:R-:W-:Y:S01]  /*ae850*/  IMAD.MOV.U32 R34, RZ, RZ, R33 ;  /* 0x000000ffff227224 */ /* 0x000fe200078e0021 */
[----:B------:R1:W-:Y:S01]  /*ae860*/  STL.64 [R1+0x4560], R50 ;  /* 0x0045603201007387 */ /* 0x0003e20000100a00 */
[----:B------:R-:W-:-:S03]  /*ae870*/  IMAD.MOV.U32 R33, RZ, RZ, R14 ;  /* 0x000000ffff217224 */ /* 0x000fc600078e000e */
[----:B------:R-:W2:Y:S04]  /*ae880*/  LDL.LU R14, [R1+0x58] ;  /* 0x00005800010e7983 */ /* 0x000ea80000300800 */
[----:B------:R4:W-:Y:S01]  /*ae890*/  STL.64 [R1+0x4558], R56 ;  /* 0x0045583801007387 */ /* 0x0009e20000100a00 */
[C---:B0-----:R-:W-:Y:S02]  /*ae8a0*/  IADD3 R54, P1, PT, R48.reuse, R8, RZ ;  /* 0x0000000830367210 */ /* 0x041fe40007f3e0ff */
[----:B-1----:R-:W-:-:S03]  /*ae8b0*/  IADD3 R50, P2, PT, R48, R6, RZ ;  /* 0x0000000630327210 */ /* 0x002fc60007f5e0ff */
[----:B------:R-:W-:Y:S01]  /*ae8c0*/  IMAD.X R55, R52, 0x1, R11, P1 ;  /* 0x0000000134377824 */ /* 0x000fe200008e060b */
[----:B----4-:R-:W-:Y:S01]  /*ae8d0*/  IADD3 R56, P0, PT, R48, R4, RZ ;  /* 0x0000000430387210 */ /* 0x010fe20007f1e0ff */
[----:B------:R-:W-:Y:S02]  /*ae8e0*/  IMAD.MOV.U32 R48, RZ, RZ, R43 ;  /* 0x000000ffff307224 */ /* 0x000fe400078e002b */
[----:B------:R-:W-:Y:S02]  /*ae8f0*/  IMAD.MOV.U32 R43, RZ, RZ, R42 ;  /* 0x000000ffff2b7224 */ /* 0x000fe400078e002a */
[----:B------:R-:W-:Y:S02]  /*ae900*/  IMAD.MOV.U32 R42, RZ, RZ, R41 ;  /* 0x000000ffff2a7224 */ /* 0x000fe400078e0029 */
[----:B------:R-:W-:Y:S02]  /*ae910*/  IMAD.MOV.U32 R41, RZ, RZ, R40 ;  /* 0x000000ffff297224 */ /* 0x000fe400078e0028 */
[----:B------:R-:W-:-:S02]  /*ae920*/  IMAD.MOV.U32 R40, RZ, RZ, R39 ;  /* 0x000000ffff287224 */ /* 0x000fc400078e0027 */
[C---:B------:R-:W-:Y:S02]  /*ae930*/  IMAD.X R51, R52.reuse, 0x1, R7, P2 ;  /* 0x0000000134337824 */ /* 0x040fe400010e0607 */
[----:B------:R-:W-:Y:S02]  /*ae940*/  IMAD.X R57, R52, 0x1, R5, P0 ;  /* 0x0000000134397824 */ /* 0x000fe400000e0605 */
        /* <DEDUP_REMOVED lines=13> */
[----:B------:R-:W-:Y:S01]  /*aea20*/  IMAD.MOV.U32 R38, RZ, RZ, R37 ;  /* 0x000000ffff267224 */ /* 0x000fe200078e0025 */
[----:B------:R0:W-:Y:S01]  /*aea30*/  STL.64 [R1+0x4550], R54 ;  /* 0x0045503601007387 */ /* 0x0001e20000100a00 */
[----:B------:R-:W-:Y:S02]  /*aea40*/  IMAD.MOV.U32 R37, RZ, RZ, R36 ;  /* 0x000000ffff257224 */ /* 0x000fe400078e0024 */
[----:B------:R-:W-:Y:S01]  /*aea50*/  IMAD.MOV.U32 R36, RZ, RZ, R35 ;  /* 0x000000ffff247224 */ /* 0x000fe200078e0023 */
[----:B------:R-:W4:Y:S01]  /*aea60*/  LDL.LU R29, [R1+0x8a0] ;  /* 0x0008a000011d7983 */ /* 0x000f220000300800 */
[----:B------:R-:W-:-:S02]  /*aea70*/  IMAD.MOV.U32 R35, RZ, RZ, R34 ;  /* 0x000000ffff237224 */ /* 0x000fc400078e0022 */
[----:B------:R-:W-:Y:S01]  /*aea80*/  IMAD.MOV.U32 R34, RZ, RZ, R33 ;  /* 0x000000ffff227224 */ /* 0x000fe200078e0021 */
[----:B------:R1:W-:Y:S01]  /*aea90*/  STL.64 [R1+0x4548], R50 ;  /* 0x0045483201007387 */ /* 0x0003e20000100a00 */
[----:B------:R-:W-:-:S03]  /*aeaa0*/  IMAD.MOV.U32 R33, RZ, RZ, R31 ;  /* 0x000000ffff217224 */ /* 0x000fc600078e001f */
[----:B------:R1:W-:Y:S04]  /*aeab0*/  STL.64 [R1+0x4540], R56 ;  /* 0x0045403801007387 */ /* 0x0003e80000100a00 */
[----:B------:R-:W2:Y:S01]  /*aeac0*/  LDL.LU R31, [R1+0x44] ;  /* 0x00004400011f7983 */ /* 0x000ea20000300800 */
[----:B0-----:R-:W-:-:S05]  /*aead0*/  IADD3 R54, P1, PT, R47, R9, RZ ;  /* 0x000000092f367210 */ /* 0x001fca0007f3e0ff */
[C---:B------:R-:W-:Y:S01]  /*aeae0*/  IMAD.X R55, R44.reuse, 0x1, R10, P1 ;  /* 0x000000012c377824 */ /* 0x040fe200008e060a */
[C---:B-1----:R-:W-:Y:S02]  /*aeaf0*/  IADD3 R50, P2, PT, R47.reuse, R8, RZ ;  /* 0x000000082f327210 */ /* 0x042fe40007f5e0ff */
[C---:B------:R-:W-:Y:S02]  /*aeb00*/  IADD3 R56, P0, PT, R47.reuse, R6, RZ ;  /* 0x000000062f387210 */ /* 0x040fe40007f1e0ff */
[----:B------:R0:W-:Y:S01]  /*aeb10*/  STL.64 [R1+0x4538], R54 ;  /* 0x0045383601007387 */ /* 0x0001e20000100a00 */
[C---:B------:R-:W-:Y:S02]  /*aeb20*/  IMAD.X R51, R44.reuse, 0x1, R11, P2 ;  /* 0x000000012c337824 */ /* 0x040fe400010e060b */
[----:B------:R-:W-:Y:S01]  /*aeb30*/  IMAD.X R57, R44, 0x1, R7, P0 ;  /* 0x000000012c397824 */ /* 0x000fe200000e0607 */
        /* <DEDUP_REMOVED lines=11> */
[----:B------:R0:W-:Y:S01]  /*aebf0*/  STL.64 [R1+0x4530], R50 ;  /* 0x0045303201007387 */ /* 0x0001e20000100a00 */
[----:B------:R-:W-:Y:S02]  /*aec00*/  IMAD.MOV.U32 R37, RZ, RZ, R36 ;  /* 0x000000ffff257224 */ /* 0x000fe400078e0024 */
[----:B------:R-:W-:Y:S02]  /*aec10*/  IMAD.MOV.U32 R42, RZ, RZ, R41 ;  /* 0x000000ffff2a7224 */ /* 0x000fe400078e0029 */
[----:B------:R-:W-:-:S02]  /*aec20*/  IMAD.MOV.U32 R36, RZ, RZ, R35 ;  /* 0x000000ffff247224 */ /* 0x000fc400078e0023 */
[----:B------:R-:W-:Y:S02]  /*aec30*/  IMAD.MOV.U32 R41, RZ, RZ, R40 ;  /* 0x000000ffff297224 */ /* 0x000fe400078e0028 */
[----:B------:R-:W-:Y:S02]  /*aec40*/  IMAD.MOV.U32 R35, RZ, RZ, R34 ;  /* 0x000000ffff237224 */ /* 0x000fe400078e0022 */
[----:B------:R-:W-:Y:S01]  /*aec50*/  IMAD.MOV.U32 R40, RZ, RZ, R39 ;  /* 0x000000ffff287224 */ /* 0x000fe200078e0027 */
[----:B0-----:R-:W-:Y:S01]  /*aec60*/  IADD3 R50, P2, PT, R49, R9, RZ ;  /* 0x0000000931327210 */ /* 0x001fe20007f5e0ff */
[----:B------:R-:W-:Y:S02]  /*aec70*/  IMAD.MOV.U32 R34, RZ, RZ, R33 ;  /* 0x000000ffff227224 */ /* 0x000fe400078e0021 */
[----:B------:R-:W-:Y:S02]  /*aec80*/  IMAD.MOV.U32 R39, RZ, RZ, R38 ;  /* 0x000000ffff277224 */ /* 0x000fe400078e0026 */
[----:B------:R-:W-:-:S02]  /*aec90*/  IMAD.MOV.U32 R38, RZ, RZ, R37 ;  /* 0x000000ffff267224 */ /* 0x000fc400078e0025 */
[----:B------:R-:W-:Y:S02]  /*aeca0*/  IMAD.MOV.U32 R37, RZ, RZ, R36 ;  /* 0x000000ffff257224 */ /* 0x000fe400078e0024 */
[----:B------:R-:W-:Y:S02]  /*aecb0*/  IMAD.MOV.U32 R36, RZ, RZ, R35 ;  /* 0x000000ffff247224 */ /* 0x000fe400078e0023 */
[----:B------:R-:W-:Y:S02]  /*aecc0*/  IMAD.MOV.U32 R35, RZ, RZ, R34 ;  /* 0x000000ffff237224 */ /* 0x000fe400078e0022 */
[----:B------:R-:W-:Y:S02]  /*aecd0*/  IMAD.X R51, R53, 0x1, R10, P2 ;  /* 0x0000000135337824 */ /* 0x000fe400010e060a */
[----:B--2---:R-:W-:Y:S02]  /*aece0*/  IMAD.MOV.U32 R33, RZ, RZ, R31 ;  /* 0x000000ffff217224 */ /* 0x004fe400078e001f */
[----:B------:R-:W-:-:S02]  /*aecf0*/  IMAD.MOV.U32 R31, RZ, RZ, R0 ;  /* 0x000000ffff1f7224 */ /* 0x000fc400078e0000 */
[----:B------:R-:W2:Y:S01]  /*aed00*/  LDL.LU R0, [R1+0x58ac] ;  /* 0x0058ac0001007983 */ /* 0x000ea20000300800 */
[----:B------:R-:W-:Y:S02]  /*aed10*/  IMAD.MOV.U32 R34, RZ, RZ, R33 ;  /* 0x000000ffff227224 */ /* 0x000fe400078e0021 */
[----:B------:R-:W-:Y:S01]  /*aed20*/  IMAD.MOV.U32 R33, RZ, RZ, R31 ;  /* 0x000000ffff217224 */ /* 0x000fe200078e001f */
[----:B------:R0:W-:Y:S01]  /*aed30*/  STL.64 [R1+0x4528], R56 ;  /* 0x0045283801007387 */ /* 0x0001e20000100a00 */
[----:B------:R-:W-:-:S03]  /*aed40*/  IMAD.MOV.U32 R31, RZ, RZ, R16 ;  /* 0x000000ffff1f7224 */ /* 0x000fc600078e0010 */
[----:B------:R1:W-:Y:S04]  /*aed50*/  STL.64 [R1+0x4520], R54 ;  /* 0x0045203601007387 */ /* 0x0003e80000100a00 */
[----:B------:R-:W2:Y:S04]  /*aed60*/  LDL.LU R16, [R1+0x78c] ;  /* 0x00078c0001107983 */ /* 0x000ea80000300800 */
[----:B------:R3:W-:Y:S01]  /*aed70*/  STL.64 [R1+0x4518], R50 ;  /* 0x0045183201007387 */ /* 0x0007e20000100a00 */
[C---:B0-----:R-:W-:Y:S02]  /*aed80*/  IADD3 R56, P0, PT, R49.reuse, R8, RZ ;  /* 0x0000000831387210 */ /* 0x041fe40007f1e0ff */
[----:B-1----:R-:W-:-:S02]  /*aed90*/  IADD3 R54, P1, PT, R49, R6, RZ ;  /* 0x0000000631367210 */ /* 0x002fc40007f3e0ff */
[----:B---3--:R-:W-:Y:S01]  /*aeda0*/  IADD3 R50, P2, PT, R49, R4, RZ ;  /* 0x0000000431327210 */ /* 0x008fe20007f5e0ff */
        /* <DEDUP_REMOVED lines=8> */
[----:B------:R-:W-:Y:S02]  /*aee30*/  IMAD.X R57, R53, 0x1, R11, P0 ;  /* 0x0000000135397824 */ /* 0x000fe400000e060b */
[----:B------:R-:W-:Y:S02]  /*aee40*/  IMAD.MOV.U32 R37, RZ, RZ, R36 ;  /* 0x000000ffff257224 */ /* 0x000fe400078e0024 */
[----:B------:R-:W-:Y:S02]  /*aee50*/  IMAD.MOV.U32 R36, RZ, RZ, R35 ;  /* 0x000000ffff247224 */ /* 0x000fe400078e0023 */
[----:B------:R-:W-:-:S02]  /*aee60*/  IMAD.MOV.U32 R35, RZ, RZ, R34 ;  /* 0x000000ffff237224 */ /* 0x000fc400078e0022 */
[----:B------:R-:W-:Y:S01]  /*aee70*/  IMAD.MOV.U32 R34, RZ, RZ, R33 ;  /* 0x000000ffff227224 */ /* 0x000fe200078e0021 */
[----:B------:R0:W-:Y:S01]  /*aee80*/  STL.64 [R1+0x4510], R56 ;  /* 0x0045103801007387 */ /* 0x0001e20000100a00 */
[----:B------:R-:W-:Y:S02]  /*aee90*/  IMAD.MOV.U32 R33, RZ, RZ, R31 ;  /* 0x000000ffff217224 */ /* 0x000fe400078e001f */
[----:B------:R-:W-:Y:S02]  /*aeea0*/  IMAD.MOV.U32 R31, RZ, RZ, R3 ;  /* 0x000000ffff1f7224 */ /* 0x000fe400078e0003 */
[----:B------:R-:W3:Y:S01]  /*aeeb0*/  LDL.LU R3, [R1+0x58a8] ;  /* 0x0058a80001037983 */ /* 0x000ee20000300800 */
[C---:B------:R-:W-:Y:S02]  /*aeec0*/  IMAD.X R55, R53.reuse, 0x1, R7, P1 ;  /* 0x0000000135377824 */ /* 0x040fe400008e0607 */
[----:B------:R-:W-:Y:S02]  /*aeed0*/  IMAD.X R51, R53, 0x1, R5, P2 ;  /* 0x0000000135337824 */ /* 0x000fe400010e0605 */
[----:B------:R-:W-:-:S02]  /*aeee0*/  IMAD.MOV.U32 R53, RZ, RZ, R44 ;  /* 0x000000ffff357224 */ /* 0x000fc400078e002c */
[----:B------:R-:W-:Y:S02]  /*aeef0*/  IMAD.MOV.U32 R44, RZ, RZ, R42 ;  /* 0x000000ffff2c7224 */ /* 0x000fe400078e002a */
[----:B------:R-:W-:Y:S01]  /*aef00*/  IMAD.MOV.U32 R42, RZ, RZ, R41 ;  /* 0x000000ffff2a7224 */ /* 0x000fe200078e0029 */
[----:B0-----:R-:W-:Y:S01]  /*aef10*/  IADD3 R56, P0, PT, R45, R9, RZ ;  /* 0x000000092d387210 */ /* 0x001fe20007f1e0ff */
[----:B------:R-:W-:Y:S02]  /*aef20*/  IMAD.MOV.U32 R41, RZ, RZ, R40 ;  /* 0x000000ffff297224 */ /* 0x000fe400078e0028 */
[----:B------:R-:W-:Y:S02]  /*aef30*/  IMAD.MOV.U32 R40, RZ, RZ, R39 ;  /* 0x000000ffff287224 */ /* 0x000fe400078e0027 */
[----:B------:R-:W-:Y:S02]  /*aef40*/  IMAD.MOV.U32 R39, RZ, RZ, R38 ;  /* 0x000000ffff277224 */ /* 0x000fe400078e0026 */
[----:B------:R-:W-:-:S02]  /*aef50*/  IMAD.MOV.U32 R38, RZ, RZ, R37 ;  /* 0x000000ffff267224 */ /* 0x000fc400078e0025 */
[----:B------:R-:W-:Y:S02]  /*aef60*/  IMAD.MOV.U32 R37, RZ, RZ, R36 ;  /* 0x000000ffff257224 */ /* 0x000fe400078e0024 */
        /* <DEDUP_REMOVED lines=11> */
[C---:B-1----:R-:W-:Y:S01]  /*af020*/  IADD3 R50, P2, PT, R45.reuse, R6, RZ ;  /* 0x000000062d327210 */ /* 0x042fe20007f5e0ff */
[----:B------:R-:W-:Y:S01]  /*af030*/  IMAD.X R55, R46, 0x1, R11, P1 ;  /* 0x000000012e377824 */ /* 0x000fe200008e060b */
[----:B0-----:R-:W-:Y:S01]  /*af040*/  IADD3 R56, P0, PT, R45, R4, RZ ;  /* 0x000000042d387210 */ /* 0x001fe20007f1e0ff */
[----:B------:R-:W-:Y:S02]  /*af050*/  IMAD.MOV.U32 R45, RZ, RZ, R44 ;  /* 0x000000ffff2d7224 */ /* 0x000fe400078e002c */
[----:B------:R-:W-:Y:S02]  /*af060*/  IMAD.MOV.U32 R44, RZ, RZ, R42 ;  /* 0x000000ffff2c7224 */ /* 0x000fe400078e002a */
[----:B------:R-:W-:Y:S02]  /*af070*/  IMAD.MOV.U32 R42, RZ, RZ, R41 ;  /* 0x000000ffff2a7224 */ /* 0x000fe400078e0029 */
[----:B------:R-:W-:-:S02]  /*af080*/  IMAD.MOV.U32 R41, RZ, RZ, R40 ;  /* 0x000000ffff297224 */ /* 0x000fc400078e0028 */
[----:B------:R-:W-:Y:S02]  /*af090*/  IMAD.MOV.U32 R40, RZ, RZ, R39 ;  /* 0x000000ffff287224 */ /* 0x000fe400078e0027 */
[C---:B------:R-:W-:Y:S02]  /*af0a0*/  IMAD.X R51, R46.reuse, 0x1, R7, P2 ;  /* 0x000000012e337824 */ /* 0x040fe400010e0607 */
        /* <DEDUP_REMOVED lines=39> */
[----:B------:R-:W-:Y:S02]  /*af320*/  IMAD.MOV.U32 R40, RZ, RZ, R39 ;  /* 0x000000ffff287224 */ /* 0x000fe400078e0027 */
[----:B------:R-:W-:Y:S02]  /*af330*/  IMAD.MOV.U32 R39, RZ, RZ, R38 ;  /* 0x000000ffff277224 */ /* 0x000fe400078e0026 */
[C---:B------:R-:W-:Y:S02]  /*af340*/  IMAD.X R57, R52.reuse, 0x1, R7, P0 ;  /* 0x0000000134397824 */ /* 0x040fe400000e0607 */
[----:B------:R-:W-:Y:S02]  /*af350*/  IMAD.X R55, R52, 0x1, R5, P1 ;  /* 0x0000000134377824 */ /* 0x000fe400008e0605 */
[----:B------:R-:W-:Y:S02]  /*af360*/  IMAD.MOV.U32 R38, RZ, RZ, R37 ;  /* 0x000000ffff267224 */ /* 0x000fe400078e0025 */
[----:B------:R-:W-:-:S02]  /*af370*/  IMAD.MOV.U32 R52, RZ, RZ, R46 ;  /* 0x000000ffff347224 */ /* 0x000fc400078e002e */
[----:B------:R-:W-:Y:S02]  /*af380*/  IMAD.MOV.U32 R37, RZ, RZ, R36 ;  /* 0x000000ffff257224 */ /* 0x000fe400078e0024 */
[----:B------:R-:W-:Y:S01]  /*af390*/  IMAD.MOV.U32 R46, RZ, RZ, R42 ;  /* 0x000000ffff2e7224 */ /* 0x000fe200078e002a */
[----:B------:R0:W-:Y:S01]  /*af3a0*/  STL.64 [R1+0x44d0], R50 ;  /* 0x0044d03201007387 */ /* 0x0001e20000100a00 */
[----:B------:R-:W-:Y:S02]  /*af3b0*/  IMAD.MOV.U32 R36, RZ, RZ, R35 ;  /* 0x000000ffff247224 */ /* 0x000fe400078e0023 */
[----:B------:R-:W-:Y:S02]  /*af3c0*/  IMAD.MOV.U32 R42, RZ, RZ, R41 ;  /* 0x000000ffff2a7224 */ /* 0x000fe400078e0029 */
[----:B------:R-:W-:Y:S02]  /*af3d0*/  IMAD.MOV.U32 R35, RZ, RZ, R34 ;  /* 0x000000ffff237224 */ /* 0x000fe400078e0022 */
[----:B------:R-:W-:-:S02]  /*af3e0*/  IMAD.MOV.U32 R41, RZ, RZ, R40 ;  /* 0x000000ffff297224 */ /* 0x000fc400078e0028 */
[----:B------:R-:W-:Y:S02]  /*af3f0*/  IMAD.MOV.U32 R34, RZ, RZ, R33 ;  /* 0x000000ffff227224 */ /* 0x000fe400078e0021 */
[----:B------:R-:W-:Y:S01]  /*af400*/  IMAD.MOV.U32 R40, RZ, RZ, R39 ;  /* 0x000000ffff287224 */ /* 0x000fe200078e0027 */
[----:B0-----:R-:W-:Y:S01]  /*af410*/  IADD3 R50, P2, PT, R47, R9, RZ ;  /* 0x000000092f327210 */ /* 0x001fe20007f5e0ff */
[----:B------:R-:W-:Y:S02]  /*af420*/  IMAD.MOV.U32 R33, RZ, RZ, R31 ;  /* 0x000000ffff217224 */ /* 0x000fe400078e001f */
[----:B------:R-:W-:Y:S02]  /*af430*/  IMAD.MOV.U32 R39, RZ, RZ, R38 ;  /* 0x000000ffff277224 */ /* 0x000fe400078e0026 */
[----:B------:R-:W-:Y:S02]  /*af440*/  IMAD.MOV.U32 R31, RZ, RZ, R2 ;  /* 0x000000ffff1f7224 */ /* 0x000fe400078e0002 */
[----:B------:R-:W-:Y:S01]  /*af450*/  IMAD.MOV.U32 R38, RZ, RZ, R37 ;  /* 0x000000ffff267224 */ /* 0x000fe200078e0025 */
[----:B------:R-:W4:Y:S01]  /*af460*/  LDL.LU R2, [R1+0x58a0] ;  /* 0x0058a00001027983 */ /* 0x000f220000300800 */
[----:B------:R-:W-:-:S02]  /*af470*/  IMAD.MOV.U32 R37, RZ, RZ, R36 ;  /* 0x000000ffff257224 */ /* 0x000fc400078e0024 */
[----:B------:R-:W-:Y:S01]  /*af480*/  IMAD.MOV.U32 R36, RZ, RZ, R35 ;  /* 0x000000ffff247224 */ /* 0x000fe200078e0023 */
[----:B------:R0:W-:Y:S01]  /*af490*/  STL.64 [R1+0x44c8], R56 ;  /* 0x0044c83801007387 */ /* 0x0001e20000100a00 */
[----:B------:R-:W-:Y:S02]  /*af4a0*/  IMAD.MOV.U32 R35, RZ, RZ, R34 ;  /* 0x000000ffff237224 */ /* 0x000fe400078e0022 */
[----:B------:R-:W-:Y:S02]  /*af4b0*/  IMAD.X R51, R19, 0x1, R10, P2 ;  /* 0x0000000113337824 */ /* 0x000fe400010e060a */
[----:B------:R-:W-:Y:S01]  /*af4c0*/  IMAD.MOV.U32 R34, RZ, RZ, R33 ;  /* 0x000000ffff227224 */ /* 0x000fe200078e0021 */
[----:B------:R1:W-:Y:S01]  /*af4d0*/  STL.64 [R1+0x44c0], R54 ;  /* 0x0044c03601007387 */ /* 0x0003e20000100a00 */
[----:B------:R-:W-:Y:S02]  /*af4e0*/  IMAD.MOV.U32 R33, RZ, RZ, R31 ;  /* 0x000000ffff217224 */ /* 0x000fe400078e001f */
[----:B------:R-:W-:-:S02]  /*af4f0*/  IMAD.MOV.U32 R31, RZ, RZ, R13 ;  /* 0x000000ffff1f7224 */ /* 0x000fc400078e000d */
[----:B------:R-:W4:Y:S01]  /*af500*/  LDL.LU R13, [R1+0x88] ;  /* 0x00008800010d7983 */ /* 0x000f220000300800 */
[----:B0-----:R-:W-:-:S03]  /*af510*/  IADD3 R56, P0, PT, R47, R8, RZ ;  /* 0x000000082f387210 */ /* 0x001fc60007f1e0ff */
[----:B------:R0:W-:Y:S02]  /*af520*/  STL.64 [R1+0x44b8], R50 ;  /* 0x0044b83201007387 */ /* 0x0001e40000100a00 */
[----:B------:R-:W-:Y:S01]  /*af530*/  IMAD.X R57, R19, 0x1, R11, P0 ;  /* 0x0000000113397824 */ /* 0x000fe200000e060b */
[----:B-1----:R-:W-:-:S04]  /*af540*/  IADD3 R54, P1, PT, R47, R6, RZ ;  /* 0x000000062f367210 */ /* 0x002fc80007f3e0ff */
[----:B------:R1:W-:Y:S01]  /*af550*/  STL.64 [R1+0x44b0], R56 ;  /* 0x0044b03801007387 */ /* 0x0003e20000100a00 */
[----:B0-----:R-:W-:Y:S01]  /*af560*/  IADD3 R50, P2, PT, R47, R4, RZ ;  /* 0x000000042f327210 */ /* 0x001fe20007f5e0ff */
[----:B------:R-:W-:Y:S02]  /*af570*/  IMAD.MOV.U32 R47, RZ, RZ, R42 ;  /* 0x000000ffff2f7224 */ /* 0x000fe400078e002a */
[----:B------:R-:W-:Y:S02]  /*af580*/  IMAD.MOV.U32 R42, RZ, RZ, R41 ;  /* 0x000000ffff2a7224 */ /* 0x000fe400078e0029 */
[----:B------:R-:W-:Y:S02]  /*af590*/  IMAD.MOV.U32 R41, RZ, RZ, R40 ;  /* 0x000000ffff297224 */ /* 0x000fe400078e0028 */
[----:B------:R-:W-:Y:S01]  /*af5a0*/  IMAD.MOV.U32 R40, RZ, RZ, R39 ;  /* 0x000000ffff287224 */ /* 0x000fe200078e0027 */
[----:B-1----:R-:W-:Y:S01]  /*af5b0*/  IADD3 R56, P0, PT, R49, R9, RZ ;  /* 0x0000000931387210 */ /* 0x002fe20007f1e0ff */
[----:B------:R-:W-:-:S02]  /*af5c0*/  IMAD.MOV.U32 R39, RZ, RZ, R38 ;  /* 0x000000ffff277224 */ /* 0x000fc400078e0026 */
[C---:B------:R-:W-:Y:S02]  /*af5d0*/  IMAD.X R55, R19.reuse, 0x1, R7, P1 ;  /* 0x0000000113377824 */ /* 0x040fe400008e0607 */
[----:B------:R-:W-:Y:S02]  /*af5e0*/  IMAD.MOV.U32 R38, RZ, RZ, R37 ;  /* 0x000000ffff267224 */ /* 0x000fe400078e0025 */
[----:B------:R-:W-:Y:S02]  /*af5f0*/  IMAD.MOV.U32 R37, RZ, RZ, R36 ;  /* 0x000000ffff257224 */ /* 0x000fe400078e0024 */
[----:B------:R-:W-:Y:S02]  /*af600*/  IMAD.X R51, R19, 0x1, R5, P2 ;  /* 0x0000000113337824 */ /* 0x000fe400010e0605 */
[----:B------:R-:W-:Y:S02]  /*af610*/  IMAD.MOV.U32 R36, RZ, RZ, R35 ;  /* 0x000000ffff247224 */ /* 0x000fe400078e0023 */
[----:B------:R-:W-:Y:S01]  /*af620*/  IMAD.MOV.U32 R35, RZ, RZ, R34 ;  /* 0x000000ffff237224 */ /* 0x000fe200078e0022 */
[----:B------:R0:W-:Y:S01]  /*af630*/  STL.64 [R1+0x44a8], R54 ;  /* 0x0044a83601007387 */ /* 0x0001e20000100a00 */
[----:B------:R-:W-:-:S02]  /*af640*/  IMAD.MOV.U32 R34, RZ, RZ, R33 ;  /* 0x000000ffff227224 */ /* 0x000fc400078e0021 */
[----:B------:R-:W-:Y:S02]  /*af650*/  IMAD.X R57, R53, 0x1, R10, P0 ;  /* 0x0000000135397824 */ /* 0x000fe400000e060a */
[----:B------:R-:W-:Y:S01]  /*af660*/  IMAD.MOV.U32 R33, RZ, RZ, R31 ;  /* 0x000000ffff217224 */ /* 0x000fe200078e001f */
[----:B------:R1:W-:Y:S01]  /*af670*/  STL.64 [R1+0x44a0], R50 ;  /* 0x0044a03201007387 */ /* 0x0003e20000100a00 */
[----:B------:R-:W-:Y:S01]  /*af680*/  IMAD.MOV.U32 R31, RZ, RZ, R20 ;  /* 0x000000ffff1f7224 */ /* 0x000fe200078e0014 */
[----:B0-----:R-:W-:-:S05]  /*af690*/  IADD3 R54, P1, PT, R49, R8, RZ ;  /* 0x0000000831367210 */ /* 0x001fca0007f3e0ff */
[----:B------:R-:W-:Y:S01]  /*af6a0*/  IMAD.X R55, R53, 0x1, R11, P1 ;  /* 0x0000000135377824 */ /* 0x000fe200008e060b */
[----:B-1----:R-:W-:-:S05]  /*af6b0*/  IADD3 R50, P2, PT, R49, R6, RZ ;  /* 0x0000000631327210 */ /* 0x002fca0007f5e0ff */
[----:B------:R-:W-:Y:S01]  /*af6c0*/  IMAD.X R51, R53, 0x1, R7, P2 ;  /* 0x0000000135337824 */ /* 0x000fe200010e0607 */
[--C-:B---3--:R-:W-:Y:S01]  /*af6d0*/  SHF.R.S32.HI R19, RZ, 0x1f, R3.reuse ;  /* 0x0000001fff137819 */ /* 0x108fe20000011403 */
[----:B------:R-:W-:Y:S02]  /*af6e0*/  IMAD.MOV.U32 R20, RZ, RZ, R3 ;  /* 0x000000ffff147224 */ /* 0x000fe400078e0003 */
[----:B------:R-:W3:Y:S04]  /*af6f0*/  LDL.LU R3, [R1+0x589c] ;  /* 0x00589c0001037983 */ /* 0x000ee80000300800 */
[----:B------:R0:W-:Y:S04]  /*af700*/  STL.64 [R1+0x4498], R56 ;  /* 0x0044983801007387 */ /* 0x0001e80000100a00 */
[----:B------:R1:W-:Y:S01]  /*af710*/  STL.64 [R1+0x4490], R54 ;  /* 0x0044903601007387 */ /* 0x0003e20000100a00 */
[----:B0-----:R-:W-:Y:S01]  /*af720*/  IADD3 R56, P0, PT, R49, R4, RZ ;  /* 0x0000000431387210 */ /* 0x001fe20007f1e0ff */
[----:B------:R-:W-:-:S02]  /*af730*/  IMAD.MOV.U32 R49, RZ, RZ, R47 ;  /* 0x000000ffff317224 */ /* 0x000fc400078e002f */
[----:B------:R-:W-:Y:S02]  /*af740*/  IMAD.MOV.U32 R47, RZ, RZ, R42 ;  /* 0x000000ffff2f7224 */ /* 0x000fe400078e002a */
[----:B------:R-:W-:Y:S02]  /*af750*/  IMAD.MOV.U32 R42, RZ, RZ, R41 ;  /* 0x000000ffff2a7224 */ /* 0x000fe400078e0029 */
[----:B------:R-:W-:Y:S02]  /*af760*/  IMAD.MOV.U32 R41, RZ, RZ, R40 ;  /* 0x000000ffff297224 */ /* 0x000fe400078e0028 */
[----:B------:R-:W-:Y:S01]  /*af770*/  IMAD.MOV.U32 R40, RZ, RZ, R39 ;  /* 0x000000ffff287224 */ /* 0x000fe200078e0027 */
[----:B-1----:R-:W-:Y:S01]  /*af780*/  IADD3 R54, P1, PT, R43, R9, RZ ;  /* 0x000000092b367210 */ /* 0x002fe20007f3e0ff */
[----:B------:R-:W-:Y:S02]  /*af790*/  IMAD.MOV.U32 R39, RZ, RZ, R38 ;  /* 0x000000ffff277224 */ /* 0x000fe400078e0026 */
[----:B------:R-:W-:-:S02]  /*af7a0*/  IMAD.MOV.U32 R38, RZ, RZ, R37 ;  /* 0x000000ffff267224 */ /* 0x000fc400078e0025 */
[----:B------:R-:W-:Y:S02]  /*af7b0*/  IMAD.MOV.U32 R37, RZ, RZ, R36 ;  /* 0x000000ffff257224 */ /* 0x000fe400078e0024 */
[----:B------:R-:W-:Y:S02]  /*af7c0*/  IMAD.MOV.U32 R36, RZ, RZ, R35 ;  /* 0x000000ffff247224 */ /* 0x000fe400078e0023 */
[----:B------:R-:W-:Y:S02]  /*af7d0*/  IMAD.MOV.U32 R35, RZ, RZ, R34 ;  /* 0x000000ffff237224 */ /* 0x000fe400078e0022 */
[----:B------:R-:W-:Y:S02]  /*af7e0*/  IMAD.MOV.U32 R34, RZ, RZ, R33 ;  /* 0x000000ffff227224 */ /* 0x000fe400078e0021 */
[----:B------:R-:W-:Y:S02]  /*af7f0*/  IMAD.X R57, R53, 0x1, R5, P0 ;  /* 0x0000000135397824 */ /* 0x000fe400000e0605 */
[----:B------:R-:W-:-:S02]  /*af800*/  IMAD.MOV.U32 R33, RZ, RZ, R31 ;  /* 0x000000ffff217224 */ /* 0x000fc400078e001f */
[----:B------:R-:W-:Y:S02]  /*af810*/  IMAD.X R55, R45, 0x1, R10, P1 ;  /* 0x000000012d377824 */ /* 0x000fe400008e060a */
[----:B------:R-:W-:Y:S02]  /*af820*/  IMAD.MOV.U32 R31, RZ, RZ, R14 ;  /* 0x000000ffff1f7224 */ /* 0x000fe400078e000e */
[----:B------:R-:W3:Y:S04]  /*af830*/  LDL.LU R14, [R1+0x8c] ;  /* 0x00008c00010e7983 */ /* 0x000ee80000300800 */
[----:B------:R0:W-:Y:S04]  /*af840*/  STL.64 [R1+0x4488], R50 ;  /* 0x0044883201007387 */ /* 0x0001e80000100a00 */
[----:B------:R1:W-:Y:S04]  /*af850*/  STL.64 [R1+0x4480], R56 ;  /* 0x0044803801007387 */ /* 0x0003e80000100a00 */
[----:B------:R1:W-:Y:S01]  /*af860*/  STL.64 [R1+0x4478], R54 ;  /* 0x0044783601007387 */ /* 0x0003e20000100a00 */
[----:B0-----:R-:W-:-:S02]  /*af870*/  IADD3 R50, P2, PT, R43, R8, RZ ;  /* 0x000000082b327210 */ /* 0x001fc40007f5e0ff */
[C---:B-1----:R-:W-:Y:S02]  /*af880*/  IADD3 R56, P0, PT, R43.reuse, R6, RZ ;  /* 0x000000062b387210 */ /* 0x042fe40007f1e0ff */
[----:B------:R-:W-:Y:S01]  /*af890*/  IADD3 R54, P1, PT, R43, R4, RZ ;  /* 0x000000042b367210 */ /* 0x000fe20007f3e0ff */
        /* <DEDUP_REMOVED lines=35> */
[----:B--2---:R-:W-:Y:S01]  /*afad0*/  SHF.R.S32.HI R29, RZ, 0x1f, R0 ;  /* 0x0000001fff1d7819 */ /* 0x004fe20000011400 */
        /* <DEDUP_REMOVED lines=1694> */
[----:B------:R-:W-:Y:S02]  /*b64c0*/  IMAD.MOV.U32 R42, RZ, RZ, R41 ;  /* 0x000000ffff2a7224 */ /* 0x000fe400078e0029 */
[----:B------:R-:W-:Y:S01]  /*b64d0*/  IMAD.MOV.U32 R41, RZ, RZ, R40 ;  /* 0x000000ffff297224 */ /* 0x000fe200078e0028 */
        /* <DEDUP_REMOVED lines=8> */
[----:B------:R-:W-:Y:S01]  /*b6560*/  IMAD.X R55, R52, 0x1, R10, P1 ;  /* 0x0000000134377824 */ /* 0x000fe200008e060a */
[----:B------:R0:W-:Y:S01]  /*b6570*/  STL.64 [R1+0x39e8], R50 ;  /* 0x0039e83201007387 */ /* 0x0001e20000100a00 */
[----:B------:R-:W-:-:S03]  /*b6580*/  IMAD.MOV.U32 R33, RZ, RZ, R30 ;  /* 0x000000ffff217224 */ /* 0x000fc600078e001e */
[----:B------:R1:W-:Y:S01]  /*b6590*/  STL.64 [R1+0x39e0], R56 ;  /* 0x0039e03801007387 */ /* 0x0003e20000100a00 */
[C---:B0-----:R-:W-:Y:S02]  /*b65a0*/  IADD3 R50, P2, PT, R48.reuse, R8, RZ ;  /* 0x0000000830327210 */ /* 0x041fe40007f5e0ff */
[----:B-1----:R-:W-:-:S03]  /*b65b0*/  IADD3 R56, P0, PT, R48, R6, RZ ;  /* 0x0000000630387210 */ /* 0x002fc60007f1e0ff */
[C---:B------:R-:W-:Y:S02]  /*b65c0*/  IMAD.X R51, R52.reuse, 0x1, R11, P2 ;  /* 0x0000000134337824 */ /* 0x040fe400010e060b */
[----:B------:R-:W-:Y:S02]  /*b65d0*/  IMAD.X R57, R52, 0x1, R7, P0 ;  /* 0x0000000134397824 */ /* 0x000fe400000e0607 */
[----:B--2---:R-:W-:Y:S02]  /*b65e0*/  IMAD.MOV.U32 R30, RZ, RZ, R20 ;  /* 0x000000ffff1e7224 */ /* 0x004fe400078e0014 */
[----:B------:R-:W-:Y:S02]  /*b65f0*/  IMAD.MOV.U32 R20, RZ, RZ, R19 ;  /* 0x000000ffff147224 */ /* 0x000fe400078e0013 */
        /* <DEDUP_REMOVED lines=1254> */
[----:B------:R-:W-:Y:S01]  /*bb460*/  IMAD.MOV.U32 R38, RZ, RZ, R37 ;  /* 0x000000ffff267224 */ /* 0x000fe200078e0025 */
[----:B------:R-:W2:Y:S01]  /*bb470*/  LDL.LU R29, [R1+0x668] ;  /* 0x00066800011d7983 */ /* 0x000ea20000300800 */
[----:B------:R-:W-:-:S02]  /*bb480*/  IMAD.MOV.U32 R37, RZ, RZ, R36 ;  /* 0x000000ffff257224 */ /* 0x000fc400078e0024 */
        /* <DEDUP_REMOVED lines=37> */
[----:B----4-:R-:W-:-:S02]  /*bb6e0*/  IMAD.MOV.U32 R31, RZ, RZ, R0 ;  /* 0x000000ffff1f7224 */ /* 0x010fc400078e0000 */
[----:B------:R-:W-:Y:S01]  /*bb6f0*/  IMAD.MOV.U32 R37, RZ, RZ, R36 ;  /* 0x000000ffff257224 */ /* 0x000fe200078e0024 */
[----:B------:R-:W4:Y:S01]  /*bb700*/  LDL.LU R0, [R1+0x5800] ;  /* 0x0058000001007983 */ /* 0x000f220000300800 */
        /* <DEDUP_REMOVED lines=8> */
[----:B------:R-:W4:Y:S04]  /*bb790*/  LDL.LU R16, [R1+0x564] ;  /* 0x0005640001107983 */ /* 0x000f280000300800 */
        /* <DEDUP_REMOVED lines=20> */
[----:B------:R-:W4:Y:S01]  /*bb8e0*/  LDL.LU R32, [R1+0x57fc] ;  /* 0x0057fc0001207983 */ /* 0x000f220000300800 */
[C---:B------:R-:W-:Y:S02]  /*bb8f0*/  IMAD.X R55, R53.reuse, 0x1, R7, P1 ;  /* 0x0000000135377824 */ /* 0x040fe400008e0607 */
[----:B------:R-:W-:Y:S02]  /*bb900*/  IMAD.X R51, R53, 0x1, R5, P2 ;  /* 0x0000000135337824 */ /* 0x000fe400010e0605 */
        /* <DEDUP_REMOVED lines=13> */
[----:B------:R-:W-:Y:S02]  /*bb9e0*/  IMAD.MOV.U32 R34, RZ, RZ, R33 ;  /* 0x000000ffff227224 */ /* 0x000fe400078e0021 */
[----:B------:R-:W-:Y:S01]  /*bb9f0*/  IMAD.MOV.U32 R33, RZ, RZ, R31 ;  /* 0x000000ffff217224 */ /* 0x000fe200078e001f */
[----:B------:R1:W-:Y:S01]  /*bba00*/  STL.64 [R1+0x3580], R50 ;  /* 0x0035803201007387 */ /* 0x0003e20000100a00 */
[----:B------:R-:W-:-:S03]  /*bba10*/  IMAD.MOV.U32 R31, RZ, RZ, R24 ;  /* 0x000000ffff1f7224 */ /* 0x000fc600078e0018 */
[----:B------:R-:W4:Y:S01]  /*bba20*/  LDL.LU R24, [R1+0x1d4] ;  /* 0x0001d40001187983 */ /* 0x000f220000300800 */
        /* <DEDUP_REMOVED lines=28> */
[----:B---3--:R-:W-:-:S02]  /*bbbf0*/  IMAD.MOV.U32 R31, RZ, RZ, R2 ;  /* 0x000000ffff1f7224 */ /* 0x008fc400078e0002 */
[----:B------:R-:W-:Y:S01]  /*bbc00*/  IMAD.MOV.U32 R37, RZ, RZ, R36 ;  /* 0x000000ffff257224 */ /* 0x000fe200078e0024 */
[----:B------:R-:W3:Y:S01]  /*bbc10*/  LDL.LU R2, [R1+0x57f8] ;  /* 0x0057f80001027983 */ /* 0x000ee20000300800 */
        /* <DEDUP_REMOVED lines=8> */
[----:B------:R-:W3:Y:S04]  /*bbca0*/  LDL.LU R18, [R1+0x1d8] ;  /* 0x0001d80001127983 */ /* 0x000ee80000300800 */
[----:B------:R1:W-:Y:S01]  /*bbcb0*/  STL.64 [R1+0x3558], R54 ;  /* 0x0035583601007387 */ /* 0x0003e20000100a00 */
[C---:B0-----:R-:W-:Y:S02]  /*bbcc0*/  IADD3 R50, P2, PT, R48.reuse, R8, RZ ;  /* 0x0000000830327210 */ /* 0x041fe40007f5e0ff */
[----:B-1----:R-:W-:-:S03]  /*bbcd0*/  IADD3 R56, P0, PT, R48, R6, RZ ;  /* 0x0000000630387210 */ /* 0x002fc60007f1e0ff */
[----:B------:R-:W-:Y:S01]  /*bbce0*/  IMAD.X R51, R52, 0x1, R11, P2 ;  /* 0x0000000134337824 */ /* 0x000fe200010e060b */
[----:B------:R-:W-:Y:S01]  /*bbcf0*/  IADD3 R54, P1, PT, R48, R4, RZ ;  /* 0x0000000430367210 */ /* 0x000fe20007f3e0ff */
[----:B------:R-:W-:Y:S02]  /*bbd00*/  IMAD.MOV.U32 R48, RZ, RZ, R46 ;  /* 0x000000ffff307224 */ /* 0x000fe400078e002e */
        /* <DEDUP_REMOVED lines=25> */
[----:B--2---:R-:W-:Y:S02]  /*bbea0*/  IMAD.MOV.U32 R31, RZ, RZ, R3 ;  /* 0x000000ffff1f7224 */ /* 0x004fe400078e0003 */
[----:B------:R-:W-:Y:S01]  /*bbeb0*/  IMAD.MOV.U32 R35, RZ, RZ, R34 ;  /* 0x000000ffff237224 */ /* 0x000fe200078e0022 */
[----:B------:R-:W2:Y:S01]  /*bbec0*/  LDL.LU R3, [R1+0x57f4] ;  /* 0x0057f40001037983 */ /* 0x000ea20000300800 */
[----:B------:R-:W-:Y:S02]  /*bbed0*/  IMAD.X R51, R21, 0x1, R10, P2 ;  /* 0x0000000115337824 */ /* 0x000fe400010e060a */
[----:B------:R-:W-:Y:S01]  /*bbee0*/  IMAD.MOV.U32 R34, RZ, RZ, R33 ;  /* 0x000000ffff227224 */ /* 0x000fe200078e0021 */
[----:B------:R0:W-:Y:S01]  /*bbef0*/  STL.64 [R1+0x3548], R56 ;  /* 0x0035483801007387 */ /* 0x0001e20000100a00 */
[----:B------:R-:W-:-:S02]  /*bbf00*/  IMAD.MOV.U32 R33, RZ, RZ, R31 ;  /* 0x000000ffff217224 */ /* 0x000fc400078e001f */
[----:B------:R-:W-:Y:S01]  /*bbf10*/  IMAD.MOV.U32 R31, RZ, RZ, R13 ;  /* 0x000000ffff1f7224 */ /* 0x000fe200078e000d */
[----:B------:R1:W-:Y:S04]  /*bbf20*/  STL.64 [R1+0x3540], R54 ;  /* 0x0035403601007387 */ /* 0x0003e80000100a00 */
[----:B------:R-:W2:Y:S04]  /*bbf30*/  LDL.LU R13, [R1+0x1dc] ;  /* 0x0001dc00010d7983 */ /* 0x000ea80000300800 */
[----:B------:R1:W-:Y:S01]  /*bbf40*/  STL.64 [R1+0x3538], R50 ;  /* 0x0035383201007387 */ /* 0x0003e20000100a00 */
[----:B0-----:R-:W-:-:S02]  /*bbf50*/  IADD3 R56, P0, PT, R47, R8, RZ ;  /* 0x000000082f387210 */ /* 0x001fc40007f1e0ff */
        /* <DEDUP_REMOVED lines=11> */
[----:B------:R-:W-:Y:S02]  /*bc010*/  IMAD.X R51, R21, 0x1, R5, P2 ;  /* 0x0000000115337824 */ /* 0x000fe400010e0605 */
[----:B------:R-:W-:Y:S02]  /*bc020*/  IMAD.MOV.U32 R36, RZ, RZ, R35 ;  /* 0x000000ffff247224 */ /* 0x000fe400078e0023 */
[----:B------:R-:W-:Y:S01]  /*bc030*/  IMAD.MOV.U32 R35, RZ, RZ, R34 ;  /* 0x000000ffff237224 */ /* 0x000fe200078e0022 */
[----:B------:R0:W-:Y:S01]  /*bc040*/  STL.64 [R1+0x3530], R56 ;  /* 0x0035303801007387 */ /* 0x0001e20000100a00 */
[----:B------:R-:W-:-:S02]  /*bc050*/  IMAD.MOV.U32 R34, RZ, RZ, R33 ;  /* 0x000000ffff227224 */ /* 0x000fc400078e0021 */
[----:B------:R-:W-:Y:S01]  /*bc060*/  IMAD.MOV.U32 R33, RZ, RZ, R31 ;  /* 0x000000ffff217224 */ /* 0x000fe200078e001f */
[----:B------:R1:W-:Y:S01]  /*bc070*/  STL.64 [R1+0x3528], R54 ;  /* 0x0035283601007387 */ /* 0x0003e20000100a00 */
[----:B------:R-:W-:-:S03]  /*bc080*/  IMAD.MOV.U32 R31, RZ, RZ, R19 ;  /* 0x000000ffff1f7224 */ /* 0x000fc600078e0013 */
[----:B------:R0:W-:Y:S01]  /*bc090*/  STL.64 [R1+0x3520], R50 ;  /* 0x0035203201007387 */ /* 0x0001e20000100a00 */
[--C-:B----4-:R-:W-:Y:S01]  /*bc0a0*/  SHF.R.S32.HI R21, RZ, 0x1f, R32.reuse ;  /* 0x0000001fff157819 */ /* 0x110fe20000011420 */
[----:B------:R-:W-:Y:S02]  /*bc0b0*/  IMAD.MOV.U32 R19, RZ, RZ, R32 ;  /* 0x000000ffff137224 */ /* 0x000fe400078e0020 */
[----:B------:R-:W4:Y:S01]  /*bc0c0*/  LDL.LU R32, [R1+0x57f0] ;  /* 0x0057f00001207983 */ /* 0x000f220000300800 */
[C---:B0-----:R-:W-:Y:S02]  /*bc0d0*/  IADD3 R56, P0, PT, R49.reuse, R9, RZ ;  /* 0x0000000931387210 */ /* 0x041fe40007f1e0ff */
[----:B-1----:R-:W-:-:S03]  /*bc0e0*/  IADD3 R54, P1, PT, R49, R8, RZ ;  /* 0x0000000831367210 */ /* 0x002fc60007f3e0ff */
[----:B------:R-:W-:Y:S01]  /*bc0f0*/  IMAD.X R57, R53, 0x1, R10, P0 ;  /* 0x0000000135397824 */ /* 0x000fe200000e060a */
[----:B------:R-:W-:Y:S01]  /*bc100*/  IADD3 R50, P2, PT, R49, R6, RZ ;  /* 0x0000000631327210 */ /* 0x000fe20007f5e0ff */
[----:B------:R-:W-:-:S03]  /*bc110*/  IMAD.X R55, R53, 0x1, R11, P1 ;  /* 0x0000000135377824 */ /* 0x000fc600008e060b */
[----:B------:R0:W-:Y:S04]  /*bc120*/  STL.64 [R1+0x3518], R56 ;  /* 0x0035183801007387 */ /* 0x0001e80000100a00 */
[----:B------:R1:W-:Y:S01]  /*bc130*/  STL.64 [R1+0x3510], R54 ;  /* 0x0035103601007387 */ /* 0x0003e20000100a00 */
[----:B0-----:R-:W-:Y:S01]  /*bc140*/  IADD3 R56, P0, PT, R49, R4, RZ ;  /* 0x0000000431387210 */ /* 0x001fe20007f1e0ff */
[----:B------:R-:W-:Y:S02]  /*bc150*/  IMAD.MOV.U32 R49, RZ, RZ, R47 ;  /* 0x000000ffff317224 */ /* 0x000fe400078e002f */
[----:B------:R-:W-:Y:S02]  /*bc160*/  IMAD.MOV.U32 R47, RZ, RZ, R42 ;  /* 0x000000ffff2f7224 */ /* 0x000fe400078e002a */
[----:B------:R-:W-:-:S02]  /*bc170*/  IMAD.MOV.U32 R42, RZ, RZ, R41 ;  /* 0x000000ffff2a7224 */ /* 0x000fc400078e0029 */
[----:B------:R-:W-:Y:S02]  /*bc180*/  IMAD.MOV.U32 R41, RZ, RZ, R40 ;  /* 0x000000ffff297224 */ /* 0x000fe400078e0028 */
[----:B------:R-:W-:Y:S01]  /*bc190*/  IMAD.MOV.U32 R40, RZ, RZ, R39 ;  /* 0x000000ffff287224 */ /* 0x000fe200078e0027 */
[----:B-1----:R-:W-:Y:S01]  /*bc1a0*/  IADD3 R54, P1, PT, R43, R9, RZ ;  /* 0x000000092b367210 */ /* 0x002fe20007f3e0ff */
        /* <DEDUP_REMOVED lines=9> */
[----:B------:R-:W-:-:S02]  /*bc240*/  IMAD.X R55, R45, 0x1, R10, P1 ;  /* 0x000000012d377824 */ /* 0x000fc400008e060a */
[----:B------:R-:W-:Y:S02]  /*bc250*/  IMAD.MOV.U32 R31, RZ, RZ, R14 ;  /* 0x000000ffff1f7224 */ /* 0x000fe400078e000e */
[----:B------:R-:W2:Y:S04]  /*bc260*/  LDL.LU R14, [R1+0x1e0] ;  /* 0x0001e000010e7983 */ /* 0x000ea80000300800 */
        /* <DEDUP_REMOVED lines=20> */
[C---:B------:R-:W-:Y:S02]  /*bc3b0*/  IMAD.X R51, R45.reuse, 0x1, R11, P2 ;  /* 0x000000012d337824 */ /* 0x040fe400010e060b */
        /* <DEDUP_REMOVED lines=20> */
[----:B------:R-:W-:Y:S01]  /*bc500*/  IMAD.MOV.U32 R33, RZ, RZ, R31 ;  /* 0x000000ffff217224 */ /* 0x000fe200078e001f */
[----:B------:R-:W-:Y:S01]  /*bc510*/  SHF.R.S32.HI R29, RZ, 0x1f, R0 ;  /* 0x0000001fff1d7819 */ /* 0x000fe20000011400 */
[----:B------:R-:W-:-:S02]  /*bc520*/  IMAD.MOV.U32 R38, RZ, RZ, R37 ;  /* 0x000000ffff267224 */ /* 0x000fc400078e0025 */
[----:B------:R-:W-:Y:S02]  /*bc530*/  IMAD.MOV.U32 R31, RZ, RZ, R0 ;  /* 0x000000ffff1f7224 */ /* 0x000fe400078e0000 */
[----:B------:R-:W-:Y:S01]  /*bc540*/  IMAD.MOV.U32 R37, RZ, RZ, R36 ;  /* 0x000000ffff257224 */ /* 0x000fe200078e0024 */
[----:B------:R-:W3:Y:S01]  /*bc550*/  LDL.LU R0, [R1+0x57ec] ;  /* 0x0057ec0001007983 */ /* 0x000ee20000300800 */
        /* <DEDUP_REMOVED lines=12> */
[----:B----4-:R-:W-:Y:S02]  /*bc620*/  IMAD.MOV.U32 R29, RZ, RZ, R32 ;  /* 0x000000ffff1d7224 */ /* 0x010fe400078e0020 */
[----:B------:R-:W4:Y:S04]  /*bc630*/  LDL.LU R32, [R1+0x57e8] ;  /* 0x0057e80001207983 */ /* 0x000f280000300800 */
[----:B------:R0:W-:Y:S02]  /*bc640*/  STL.64 [R1+0x34d8], R50 ;  /* 0x0034d83201007387 */ /* 0x0001e40000100a00 */
        /* <DEDUP_REMOVED lines=25> */
[----:B--2---:R-:W-:Y:S02]  /*bc7e0*/  IMAD.MOV.U32 R30, RZ, RZ, R3 ;  /* 0x000000ffff1e7224 */ /* 0x004fe400078e0003 */
[----:B------:R-:W-:Y:S01]  /*bc7f0*/  IMAD.MOV.U32 R36, RZ, RZ, R35 ;  /* 0x000000ffff247224 */ /* 0x000fe200078e0023 */
[----:B------:R-:W2:Y:S01]  /*bc800*/  LDL.LU R3, [R1+0x57e4] ;  /* 0x0057e40001037983 */ /* 0x000ea20000300800 */
        /* <DEDUP_REMOVED lines=23> */
[----:B------:R-:W-:Y:S01]  /*bc980*/  IMAD.MOV.U32 R34, RZ, RZ, R33 ;  /* 0x000000ffff227224 */ /* 0x000fe200078e0021 */
[----:B------:R0:W-:Y:S01]  /*bc990*/  STL.64 [R1+0x34b0], R54 ;  /* 0x0034b03601007387 */ /* 0x0001e20000100a00 */
[----:B------:R-:W-:Y:S02]  /*bc9a0*/  IMAD.MOV.U32 R33, RZ, RZ, R30 ;  /* 0x000000ffff217224 */ /* 0x000fe400078e001e */
[----:B------:R-:W-:-:S02]  /*bc9b0*/  IMAD.MOV.U32 R30, RZ, RZ, R27 ;  /* 0x000000ffff1e7224 */ /* 0x000fc400078e001b */
[----:B------:R-:W2:Y:S01]  /*bc9c0*/  LDL.LU R27, [R1+0x1ec] ;  /* 0x0001ec00011b7983 */ /* 0x000ea20000300800 */
        /* <DEDUP_REMOVED lines=200> */
[----:B------:R-:W-:Y:S01]  /*bd650*/  IMAD.MOV.U32 R35, RZ, RZ, R34 ;  /* 0x000000ffff237224 */ /* 0x000fe200078e0022 */
[----:B------:R-:W4:Y:S01]  /*bd660*/  LDL.LU R29, [R1+0x600] ;  /* 0x00060000011d7983 */ /* 0x000f220000300800 */
[----:B------:R-:W-:Y:S02]  /*bd670*/  IMAD.MOV.U32 R34, RZ, RZ, R33 ;  /* 0x000000ffff227224 */ /* 0x000fe400078e0021 */
        /* <DEDUP_REMOVED lines=36> */
[----:B------:R-:W-:Y:S01]  /*bd8c0*/  IMAD.MOV.U32 R37, RZ, RZ, R36 ;  /* 0x000000ffff257224 */ /* 0x000fe200078e0024 */
[----:B------:R-:W4:Y:S01]  /*bd8d0*/  LDL.LU R0, [R1+0x57d8] ;  /* 0x0057d80001007983 */ /* 0x000f220000300800 */
        /* <DEDUP_REMOVED lines=109> */
[----:B--2---:R-:W-:Y:S02]  /*bdfb0*/  IMAD.MOV.U32 R31, RZ, RZ, R32 ;  /* 0x000000ffff1f7224 */ /* 0x004fe400078e0020 */
        /* <DEDUP_REMOVED lines=15> */
[C---:B------:R-:W-:Y:S02]  /*be0b0*/  IMAD.X R55, R22.reuse, 0x1, R10, P1 ;  /* 0x0000000116377824 */ /* 0x040fe400008e060a */
[----:B------:R-:W-:Y:S01]  /*be0c0*/  IMAD.MOV.U32 R34, RZ, RZ, R33 ;  /* 0x000000ffff227224 */ /* 0x000fe200078e0021 */
[C---:B0-----:R-:W-:Y:S01]  /*be0d0*/  IADD3 R50, P2, PT, R47.reuse, R8, RZ ;  /* 0x000000082f327210 */ /* 0x041fe20007f5e0ff */
[----:B------:R-:W-:Y:S01]  /*be0e0*/  IMAD.MOV.U32 R33, RZ, RZ, R31 ;  /* 0x000000ffff217224 */ /* 0x000fe200078e001f */
[----:B------:R0:W-:Y:S01]  /*be0f0*/  STL.64 [R1+0x3378], R56 ;  /* 0x0033783801007387 */ /* 0x0001e20000100a00 */
[----:B------:R-:W-:Y:S02]  /*be100*/  IMAD.MOV.U32 R31, RZ, RZ, R14 ;  /* 0x000000ffff1f7224 */ /* 0x000fe400078e000e */
[----:B------:R-:W-:Y:S01]  /*be110*/  IMAD.X R51, R22, 0x1, R11, P2 ;  /* 0x0000000116337824 */ /* 0x000fe200010e060b */
[----:B------:R-:W2:Y:S04]  /*be120*/  LDL.LU R14, [R1+0x214] ;  /* 0x00021400010e7983 */ /* 0x000ea80000300800 */
[----:B------:R1:W-:Y:S01]  /*be130*/  STL.64 [R1+0x3370], R54 ;  /* 0x0033703601007387 */ /* 0x0003e20000100a00 */
[----:B0-----:R-:W-:-:S03]  /*be140*/  IADD3 R56, P0, PT, R47, R6, RZ ;  /* 0x000000062f387210 */ /* 0x001fc60007f1e0ff */
[----:B------:R0:W-:Y:S01]  /*be150*/  STL.64 [R1+0x3368], R50 ;  /* 0x0033683201007387 */ /* 0x0001e20000100a00 */
[----:B-1----:R-:W-:Y:S01]  /*be160*/  IADD3 R54, P1, PT, R47, R4, RZ ;  /* 0x000000042f367210 */ /* 0x002fe20007f3e0ff */
[----:B------:R-:W-:Y:S02]  /*be170*/  IMAD.MOV.U32 R47, RZ, RZ, R42 ;  /* 0x000000ffff2f7224 */ /* 0x000fe400078e002a */
[----:B------:R-:W-:Y:S02]  /*be180*/  IMAD.MOV.U32 R42, RZ, RZ, R41 ;  /* 0x000000ffff2a7224 */ /* 0x000fe400078e0029 */
[----:B------:R-:W-:Y:S01]  /*be190*/  IMAD.MOV.U32 R41, RZ, RZ, R40 ;  /* 0x000000ffff297224 */ /* 0x000fe200078e0028 */
[----:B0-----:R-:W-:Y:S01]  /*be1a0*/  IADD3 R50, P2, PT, R48, R9, RZ ;  /* 0x0000000930327210 */ /* 0x001fe20007f5e0ff */
[----:B------:R-:W-:Y:S02]  /*be1b0*/  IMAD.MOV.U32 R40, RZ, RZ, R39 ;  /* 0x000000ffff287224 */ /* 0x000fe400078e0027 */
        /* <DEDUP_REMOVED lines=17> */
[--C-:B----4-:R-:W-:Y:S01]  /*be2d0*/  SHF.R.S32.HI R22, RZ, 0x1f, R3.reuse ;  /* 0x0000001fff167819 */ /* 0x110fe20000011403 */
[----:B------:R-:W-:Y:S02]  /*be2e0*/  IMAD.MOV.U32 R23, RZ, RZ, R3 ;  /* 0x000000ffff177224 */ /* 0x000fe400078e0003 */
[----:B------:R-:W4:Y:S04]  /*be2f0*/  LDL.LU R3, [R1+0x57c8] ;  /* 0x0057c80001037983 */ /* 0x000f280000300800 */
        /* <DEDUP_REMOVED lines=66> */
[----:B------:R-:W3:Y:S01]  /*be720*/  LDL.LU R0, [R1+0x57c4] ;  /* 0x0057c40001007983 */ /* 0x000ee20000300800 */
        /* <DEDUP_REMOVED lines=39> */
[----:B--2---:R-:W-:Y:S02]  /*be9a0*/  IMAD.MOV.U32 R30, RZ, RZ, R32 ;  /* 0x000000ffff1e7224 */ /* 0x004fe400078e0020 */
        /* <DEDUP_REMOVED lines=393> */
[----:B--2---:R-:W-:Y:S02]  /*c0240*/  IMAD.MOV.U32 R31, RZ, RZ, R0 ;  /* 0x000000ffff1f7224 */ /* 0x004fe400078e0000 */
[----:B------:R-:W2:Y:S01]  /*c0250*/  LDL.LU R0, [R1+0x57a8] ;  /* 0x0057a80001007983 */ /* 0x000ea20000300800 */
        /* <DEDUP_REMOVED lines=14> */
[----:B------:R-:W-:Y:S01]  /*c0340*/  IMAD.MOV.U32 R42, RZ, RZ, R41 ;  /* 0x000000ffff2a7224 */ /* 0x000fe200078e0029 */
[----:B------:R0:W-:Y:S01]  /*c0350*/  STL.64 [R1+0x31b8], R54 ;  /* 0x0031b83601007387 */ /* 0x0001e20000100a00 */
[----:B------:R-:W-:Y:S02]  /*c0360*/  IMAD.MOV.U32 R41, RZ, RZ, R40 ;  /* 0x000000ffff297224 */ /* 0x000fe400078e0028 */
[----:B------:R-:W-:-:S02]  /*c0370*/  IMAD.MOV.U32 R40, RZ, RZ, R39 ;  /* 0x000000ffff287224 */ /* 0x000fc400078e0027 */
[----:B------:R-:W-:Y:S02]  /*c0380*/  IMAD.MOV.U32 R39, RZ, RZ, R38 ;  /* 0x000000ffff277224 */ /* 0x000fe400078e0026 */
[C---:B------:R-:W-:Y:S02]  /*c0390*/  IMAD.X R51, R26.reuse, 0x1, R7, P2 ;  /* 0x000000011a337824 */ /* 0x040fe400010e0607 */
[----:B------:R-:W-:Y:S01]  /*c03a0*/  IMAD.MOV.U32 R38, RZ, RZ, R37 ;  /* 0x000000ffff267224 */ /* 0x000fe200078e0025 */
[----:B0-----:R-:W-:Y:S01]  /*c03b0*/  IADD3 R54, P1, PT, R49, R9, RZ ;  /* 0x0000000931367210 */ /* 0x001fe20007f3e0ff */
[----:B------:R-:W-:Y:S02]  /*c03c0*/  IMAD.MOV.U32 R37, RZ, RZ, R36 ;  /* 0x000000ffff257224 */ /* 0x000fe400078e0024 */
[----:B------:R-:W-:Y:S02]  /*c03d0*/  IMAD.X R57, R26, 0x1, R5, P0 ;  /* 0x000000011a397824 */ /* 0x000fe400000e0605 */
[----:B------:R-:W-:-:S02]  /*c03e0*/  IMAD.MOV.U32 R36, RZ, RZ, R35 ;  /* 0x000000ffff247224 */ /* 0x000fc400078e0023 */
[----:B------:R-:W-:Y:S01]  /*c03f0*/  IMAD.MOV.U32 R35, RZ, RZ, R34 ;  /* 0x000000ffff237224 */ /* 0x000fe200078e0022 */
[----:B------:R0:W-:Y:S01]  /*c0400*/  STL.64 [R1+0x31a0], R50 ;  /* 0x0031a03201007387 */ /* 0x0001e20000100a00 */
[----:B------:R-:W-:Y:S02]  /*c0410*/  IMAD.MOV.U32 R34, RZ, RZ, R33 ;  /* 0x000000ffff227224 */ /* 0x000fe400078e0021 */
        /* <DEDUP_REMOVED lines=90> */
[----:B---3--:R-:W-:Y:S01]  /*c09c0*/  IADD3 R56, P0, PT, R48, R4, RZ ;  /* 0x0000000430387210 */ /* 0x008fe20007f1e0ff */
        /* <DEDUP_REMOVED lines=15> */
[----:B------:R-:W3:Y:S01]  /*c0ac0*/  LDL.LU R30, [R1+0x548] ;  /* 0x00054800011e7983 */ /* 0x000ee20000300800 */
        /* <DEDUP_REMOVED lines=21> */
[----:B---3--:R-:W-:Y:S02]  /*c0c20*/  IMAD.MOV.U32 R31, RZ, RZ, R30 ;  /* 0x000000ffff1f7224 */ /* 0x008fe400078e001e */
[----:B------:R-:W-:Y:S02]  /*c0c30*/  IMAD.MOV.U32 R30, RZ, RZ, R20 ;  /* 0x000000ffff1e7224 */ /* 0x000fe400078e0014 */
[----:B------:R-:W3:Y:S04]  /*c0c40*/  LDL.LU R20, [R1+0x4bc] ;  /* 0x0004bc0001147983 */ /* 0x000ee80000300800 */
        /* <DEDUP_REMOVED lines=2144> */
[----:B------:R-:W-:Y:S01]  /*c9250*/  IMAD.MOV.U32 R34, RZ, RZ, R33 ;  /* 0x000000ffff227224 */ /* 0x000fe200078e0021 */
[----:B------:R1:W-:Y:S01]  /*c9260*/  STL.64 [R1+0x2a40], R54 ;  /* 0x002a403601007387 */ /* 0x0003e20000100a00 */
[----:B------:R-:W-:-:S03]  /*c9270*/  IMAD.MOV.U32 R33, RZ, RZ, R31 ;  /* 0x000000ffff217224 */ /* 0x000fc600078e001f */
[----:B------:R0:W-:Y:S01]  /*c9280*/  STL.64 [R1+0x2a28], R50 ;  /* 0x002a283201007387 */ /* 0x0001e20000100a00 */
[----:B--2---:R-:W-:Y:S02]  /*c9290*/  IMAD.MOV.U32 R31, RZ, RZ, R30 ;  /* 0x000000ffff1f7224 */ /* 0x004fe400078e001e */
[----:B------:R-:W-:Y:S02]  /*c92a0*/  IMAD.MOV.U32 R30, RZ, RZ, R28 ;  /* 0x000000ffff1e7224 */ /* 0x000fe400078e001c */
[----:B------:R-:W2:Y:S01]  /*c92b0*/  LDL.LU R28, [R1+0x237c] ;  /* 0x00237c00011c7983 */ /* 0x000ea20000300800 */
[----:B0-----:R-:W-:-:S05]  /*c92c0*/  IADD3 R56, P0, PT, R44, R9, RZ ;  /* 0x000000092c387210 */ /* 0x001fca0007f1e0ff */
[----:B------:R-:W-:Y:S01]  /*c92d0*/  IMAD.X R57, R46, 0x1, R10, P0 ;  /* 0x000000012e397824 */ /* 0x000fe200000e060a */
[C---:B-1----:R-:W-:Y:S02]  /*c92e0*/  IADD3 R54, P1, PT, R44.reuse, R8, RZ ;  /* 0x000000082c367210 */ /* 0x042fe40007f3e0ff */
[----:B------:R-:W-:Y:S02]  /*c92f0*/  IADD3 R50, P2, PT, R44, R6, RZ ;  /* 0x000000062c327210 */ /* 0x000fe40007f5e0ff */
[----:B------:R0:W-:Y:S01]  /*c9300*/  STL.64 [R1+0x2a30], R56 ;  /* 0x002a303801007387 */ /* 0x0001e20000100a00 */
[----:B------:R-:W-:Y:S01]  /*c9310*/  IMAD.X R55, R46, 0x1, R11, P1 ;  /* 0x000000012e377824 */ /* 0x000fe200008e060b */
        /* <DEDUP_REMOVED lines=13> */
[----:B--2---:R-:W-:Y:S02]  /*c93f0*/  IMAD.MOV.U32 R30, RZ, RZ, R28 ;  /* 0x000000ffff1e7224 */ /* 0x004fe400078e001c */
[----:B------:R-:W-:Y:S02]  /*c9400*/  IMAD.MOV.U32 R28, RZ, RZ, R27 ;  /* 0x000000ffff1c7224 */ /* 0x000fe400078e001b */
[----:B------:R-:W2:Y:S01]  /*c9410*/  LDL.LU R27, [R1+0x234c] ;  /* 0x00234c00011b7983 */ /* 0x000ea20000300800 */
[----:B------:R-:W-:-:S02]  /*c9420*/  IMAD.X R51, R46, 0x1, R7, P2 ;  /* 0x000000012e337824 */ /* 0x000fc400010e0607 */
[----:B------:R-:W-:Y:S02]  /*c9430*/  IMAD.X R57, R46, 0x1, R5, P0 ;  /* 0x000000012e397824 */ /* 0x000fe400000e0605 */
        /* <DEDUP_REMOVED lines=14> */
[----:B------:R0:W-:Y:S04]  /*c9520*/  STL.64 [R1+0x2a20], R50 ;  /* 0x002a203201007387 */ /* 0x0001e80000100a00 */
[----:B------:R1:W-:Y:S01]  /*c9530*/  STL.64 [R1+0x2a08], R56 ;  /* 0x002a083801007387 */ /* 0x0003e20000100a00 */
[C---:B0-----:R-:W-:Y:S02]  /*c9540*/  IADD3 R50, P2, PT, R49.reuse, R8, RZ ;  /* 0x0000000831327210 */ /* 0x041fe40007f5e0ff */
[----:B-1----:R-:W-:-:S03]  /*c9550*/  IADD3 R56, P0, PT, R49, R6, RZ ;  /* 0x0000000631387210 */ /* 0x002fc60007f1e0ff */
[C---:B------:R-:W-:Y:S02]  /*c9560*/  IMAD.X R51, R53.reuse, 0x1, R11, P2 ;  /* 0x0000000135337824 */ /* 0x040fe400010e060b */
[----:B------:R-:W-:Y:S02]  /*c9570*/  IMAD.X R57, R53, 0x1, R7, P0 ;  /* 0x0000000135397824 */ /* 0x000fe400000e0607 */
[----:B--2---:R-:W-:Y:S02]  /*c9580*/  IMAD.MOV.U32 R28, RZ, RZ, R27 ;  /* 0x000000ffff1c7224 */ /* 0x004fe400078e001b */
[----:B------:R-:W-:Y:S02]  /*c9590*/  IMAD.MOV.U32 R27, RZ, RZ, R26 ;  /* 0x000000ffff1b7224 */ /* 0x000fe400078e001a */
        /* <DEDUP_REMOVED lines=230> */
[----:B-1----:R-:W-:-:S03]  /*ca400*/  IADD3 R56, P0, PT, R48, R6, RZ ;  /* 0x0000000630387210 */ /* 0x002fc60007f1e0ff */
[----:B------:R-:W-:Y:S01]  /*ca410*/  IMAD.X R51, R52, 0x1, R11, P2 ;  /* 0x0000000134337824 */ /* 0x000fe200010e060b */
[----:B---3--:R-:W-:Y:S01]  /*ca420*/  IADD3 R54, P1, PT, R48, R4, RZ ;  /* 0x0000000430367210 */ /* 0x008fe20007f3e0ff */
        /* <DEDUP_REMOVED lines=39> */
[----:B----4-:R-:W-:Y:S01]  /*ca6a0*/  IADD3 R50, P2, PT, R45, R4, RZ ;  /* 0x000000042d327210 */ /* 0x010fe20007f5e0ff */
        /* <DEDUP_REMOVED lines=77> */
[----:B------:R-:W2:Y:S01]  /*cab80*/  LDL.LU R14, [R1+0x23cc] ;  /* 0x0023cc00010e7983 */ /* 0x000ea20000300800 */
        /* <DEDUP_REMOVED lines=77> */
[----:B------:R-:W-:Y:S02]  /*cb060*/  IMAD.X R55, R46, 0x1, R11, P1 ;  /* 0x000000012e377824 */ /* 0x000fe400008e060b */
[----:B------:R-:W-:Y:S02]  /*cb070*/  IMAD.MOV.U32 R37, RZ, RZ, R36 ;  /* 0x000000ffff257224 */ /* 0x000fe400078e0024 */
[----:B------:R-:W-:-:S02]  /*cb080*/  IMAD.MOV.U32 R36, RZ, RZ, R35 ;  /* 0x000000ffff247224 */ /* 0x000fc400078e0023 */
[----:B------:R-:W-:Y:S02]  /*cb090*/  IMAD.MOV.U32 R35, RZ, RZ, R34 ;  /* 0x000000ffff237224 */ /* 0x000fe400078e0022 */
[----:B------:R-:W-:Y:S01]  /*cb0a0*/  IMAD.MOV.U32 R34, RZ, RZ, R33 ;  /* 0x000000ffff227224 */ /* 0x000fe200078e0021 */
[--C-:B--2---:R-:W-:Y:S01]  /*cb0b0*/  SHF.R.S32.HI R29, RZ, 0x1f, R2.reuse ;  /* 0x0000001fff1d7819 */ /* 0x104fe20000011402 */
[----:B------:R-:W-:Y:S01]  /*cb0c0*/  IMAD.MOV.U32 R33, RZ, RZ, R31 ;  /* 0x000000ffff217224 */ /* 0x000fe200078e001f */
[----:B------:R0:W-:Y:S01]  /*cb0d0*/  STL.64 [R1+0x28b8], R54 ;  /* 0x0028b83601007387 */ /* 0x0001e20000100a00 */
[----:B------:R-:W-:-:S03]  /*cb0e0*/  IMAD.MOV.U32 R31, RZ, RZ, R2 ;  /* 0x000000ffff1f7224 */ /* 0x000fc600078e0002 */
        /* <DEDUP_REMOVED lines=52> */
[----:B------:R-:W-:Y:S02]  /*cb430*/  IMAD.MOV.U32 R36, RZ, RZ, R35 ;  /* 0x000000ffff247224 */ /* 0x000fe400078e0023 */
[----:B----4-:R-:W-:Y:S02]  /*cb440*/  IMAD.MOV.U32 R28, RZ, RZ, R0 ;  /* 0x000000ffff1c7224 */ /* 0x010fe400078e0000 */
[----:B------:R-:W-:Y:S01]  /*cb450*/  IMAD.MOV.U32 R35, RZ, RZ, R34 ;  /* 0x000000ffff237224 */ /* 0x000fe200078e0022 */
[----:B------:R-:W4:Y:S01]  /*cb460*/  LDL.LU R0, [R1+0x570c] ;  /* 0x00570c0001007983 */ /* 0x000f220000300800 */
[----:B------:R-:W-:-:S02]  /*cb470*/  IMAD.X R51, R45, 0x1, R10, P2 ;  /* 0x000000012d337824 */ /* 0x000fc400010e060a */
[----:B------:R-:W-:Y:S01]  /*cb480*/  IMAD.MOV.U32 R34, RZ, RZ, R33 ;  /* 0x000000ffff227224 */ /* 0x000fe200078e0021 */
[----:B------:R0:W-:Y:S01]  /*cb490*/  STL.64 [R1+0x2880], R56 ;  /* 0x0028803801007387 */ /* 0x0001e20000100a00 */
[----:B------:R-:W-:Y:S02]  /*cb4a0*/  IMAD.MOV.U32 R33, RZ, RZ, R31 ;  /* 0x000000ffff217224 */ /* 0x000fe400078e001f */
[----:B------:R-:W-:Y:S01]  /*cb4b0*/  IMAD.MOV.U32 R31, RZ, RZ, R25 ;  /* 0x000000ffff1f7224 */ /* 0x000fe200078e0019 */
[----:B------:R1:W-:Y:S04]  /*cb4c0*/  STL.64 [R1+0x2868], R54 ;  /* 0x0028683601007387 */ /* 0x0003e80000100a00 */
        /* <DEDUP_REMOVED lines=71> */
[----:B------:R-:W3:Y:S01]  /*cb940*/  LDL R17, [R1+0x124] ;  /* 0x0001240001117983 */ /* 0x000ee20000100800 */
        /* <DEDUP_REMOVED lines=40> */
[----:B------:R-:W3:Y:S01]  /*cbbd0*/  LDL.LU R15, [R1+0x3bc4] ;  /* 0x003bc400010f7983 */ /* 0x000ee20000300800 */
[----:B------:R-:W-:-:S02]  /*cbbe0*/  IMAD.MOV.U32 R33, RZ, RZ, R31 ;  /* 0x000000ffff217224 */ /* 0x000fc400078e001f */
[----:B------:R-:W-:Y:S01]  /*cbbf0*/  IMAD.MOV.U32 R31, RZ, RZ, R24 ;  /* 0x000000ffff1f7224 */ /* 0x000fe200078e0018 */
[----:B------:R1:W-:Y:S04]  /*cbc00*/  STL.64 [R1+0x2820], R56 ;  /* 0x0028203801007387 */ /* 0x0003e80000100a00 */
[----:B------:R0:W-:Y:S01]  /*cbc10*/  STL.64 [R1+0x2808], R54 ;  /* 0x0028083601007387 */ /* 0x0001e20000100a00 */
[----:B--2---:R-:W-:-:S03]  /*cbc20*/  IMAD.MOV.U32 R24, RZ, RZ, R32 ;  /* 0x000000ffff187224 */ /* 0x004fc600078e0020 */
[----:B------:R-:W2:Y:S01]  /*cbc30*/  LDL.LU R32, [R1+0x5704] ;  /* 0x0057040001207983 */ /* 0x000ea20000300800 */
        /* <DEDUP_REMOVED lines=11> */
[----:B------:R-:W-:Y:S01]  /*cbcf0*/  IMAD.MOV.U32 R40, RZ, RZ, R39 ;  /* 0x000000ffff287224 */ /* 0x000fe200078e0027 */
[----:B-1----:R-:W-:Y:S01]  /*cbd00*/  IADD3 R56, P0, PT, R43, R9, RZ ;  /* 0x000000092b387210 */ /* 0x002fe20007f1e0ff */
[----:B------:R-:W-:Y:S02]  /*cbd10*/  IMAD.MOV.U32 R39, RZ, RZ, R38 ;  /* 0x000000ffff277224 */ /* 0x000fe400078e0026 */
[----:B------:R-:W-:Y:S02]  /*cbd20*/  IMAD.MOV.U32 R38, RZ, RZ, R37 ;  /* 0x000000ffff267224 */ /* 0x000fe400078e0025 */
[----:B------:R-:W-:Y:S02]  /*cbd30*/  IMAD.MOV.U32 R37, RZ, RZ, R36 ;  /* 0x000000ffff257224 */ /* 0x000fe400078e0024 */
[----:B------:R-:W-:Y:S02]  /*cbd40*/  IMAD.MOV.U32 R36, RZ, RZ, R35 ;  /* 0x000000ffff247224 */ /* 0x000fe400078e0023 */
[----:B------:R-:W-:-:S02]  /*cbd50*/  IMAD.MOV.U32 R35, RZ, RZ, R34 ;  /* 0x000000ffff237224 */ /* 0x000fc400078e0022 */
[C---:B------:R-:W-:Y:S02]  /*cbd60*/  IMAD.X R55, R53.reuse, 0x1, R7, P1 ;  /* 0x0000000135377824 */ /* 0x040fe400008e0607 */
[----:B------:R-:W-:Y:S02]  /*cbd70*/  IMAD.MOV.U32 R34, RZ, RZ, R33 ;  /* 0x000000ffff227224 */ /* 0x000fe400078e0021 */
[----:B------:R-:W-:Y:S02]  /*cbd80*/  IMAD.X R51, R53, 0x1, R5, P2 ;  /* 0x0000000135337824 */ /* 0x000fe400010e0605 */
[----:B------:R-:W-:Y:S02]  /*cbd90*/  IMAD.MOV.U32 R33, RZ, RZ, R31 ;  /* 0x000000ffff217224 */ /* 0x000fe400078e001f */
[----:B------:R-:W-:Y:S02]  /*cbda0*/  IMAD.X R57, R45, 0x1, R10, P0 ;  /* 0x000000012d397824 */ /* 0x000fe400000e060a */
[----:B------:R-:W-:-:S02]  /*cbdb0*/  IMAD.MOV.U32 R31, RZ, RZ, R23 ;  /* 0x000000ffff1f7224 */ /* 0x000fc400078e0017 */
[----:B------:R-:W3:Y:S04]  /*cbdc0*/  LDL.LU R23, [R1+0x2410] ;  /* 0x0024100001177983 */ /* 0x000ee80000300800 */
[----:B------:R0:W-:Y:S04]  /*cbdd0*/  STL.64 [R1+0x2800], R54 ;  /* 0x0028003601007387 */ /* 0x0001e80000100a00 */
[----:B------:R1:W-:Y:S04]  /*cbde0*/  STL.64 [R1+0x27e0], R50 ;  /* 0x0027e03201007387 */ /* 0x0003e80000100a00 */
[----:B------:R4:W-:Y:S01]  /*cbdf0*/  STL.64 [R1+0x27e8], R56 ;  /* 0x0027e83801007387 */ /* 0x0009e20000100a00 */
[----:B0-----:R-:W-:-:S02]  /*cbe00*/  IADD3 R54, P1, PT, R43, R8, RZ ;  /* 0x000000082b367210 */ /* 0x001fc40007f3e0ff */
[C---:B-1----:R-:W-:Y:S02]  /*cbe10*/  IADD3 R50, P2, PT, R43.reuse, R6, RZ ;  /* 0x000000062b327210 */ /* 0x042fe40007f5e0ff */
        /* <DEDUP_REMOVED lines=37> */
[----:B------:R-:W-:Y:S01]  /*cc070*/  IMAD.MOV.U32 R38, RZ, RZ, R37 ;  /* 0x000000ffff267224 */ /* 0x000fe200078e0025 */
[--C-:B------:R-:W-:Y:S01]  /*cc080*/  SHF.R.S32.HI R26, RZ, 0x1f, R3.reuse ;  /* 0x0000001fff1a7819 */ /* 0x100fe20000011403 */
[----:B------:R-:W-:-:S02]  /*cc090*/  IMAD.MOV.U32 R31, RZ, RZ, R3 ;  /* 0x000000ffff1f7224 */ /* 0x000fc400078e0003 */
[----:B------:R-:W-:Y:S01]  /*cc0a0*/  IMAD.MOV.U32 R37, RZ, RZ, R36 ;  /* 0x000000ffff257224 */ /* 0x000fe200078e0024 */
[----:B------:R-:W4:Y:S01]  /*cc0b0*/  LDL.LU R3, [R1+0x5700] ;  /* 0x0057000001037983 */ /* 0x000f220000300800 */
        /* <DEDUP_REMOVED lines=46> */
[----:B------:R-:W-:Y:S02]  /*cc3a0*/  IMAD.X R51, R46, 0x1, R10, P2 ;  /* 0x000000012e337824 */ /* 0x000fe400010e060a */
[----:B--2---:R-:W-:Y:S02]  /*cc3b0*/  IMAD.MOV.U32 R29, RZ, RZ, R32 ;  /* 0x000000ffff1d7224 */ /* 0x004fe400078e0020 */
[----:B------:R-:W2:Y:S02]  /*cc3c0*/  LDL.LU R32, [R1+0x56fc] ;  /* 0x0056fc0001207983 */ /* 0x000ea40000300800 */
[----:B------:R-:W-:Y:S02]  /*cc3d0*/  IMAD.MOV.U32 R30, RZ, RZ, R29 ;  /* 0x000000ffff1e7224 */ /* 0x000fe400078e001d */
        /* <DEDUP_REMOVED lines=48> */
[----:B------:R-:W-:Y:S01]  /*cc6e0*/  IMAD.X R57, R53, 0x1, R10, P0 ;  /* 0x0000000135397824 */ /* 0x000fe200000e060a */
[----:B------:R0:W-:Y:S04]  /*cc6f0*/  STL.64 [R1+0x27a0], R54 ;  /* 0x0027a03601007387 */ /* 0x0001e80000100a00 */
[----:B------:R1:W-:Y:S01]  /*cc700*/  STL.64 [R1+0x2788], R50 ;  /* 0x0027883201007387 */ /* 0x0003e20000100a00 */
[----:B0-----:R-:W-:-:S02]  /*cc710*/  IADD3 R54, P1, PT, R44, R8, RZ ;  /* 0x000000082c367210 */ /* 0x001fc40007f3e0ff */
[----:B-1----:R-:W-:-:S03]  /*cc720*/  IADD3 R50, P2, PT, R44, R6, RZ ;  /* 0x000000062c327210 */ /* 0x002fc60007f5e0ff */
[C---:B------:R-:W-:Y:S02]  /*cc730*/  IMAD.X R55, R53.reuse, 0x1, R11, P1 ;  /* 0x0000000135377824 */ /* 0x040fe400008e060b */
[----:B------:R-:W-:Y:S02]  /*cc740*/  IMAD.X R51, R53, 0x1, R7, P2 ;  /* 0x0000000135337824 */ /* 0x000fe400010e0607 */
[----:B--2---:R-:W-:Y:S02]  /*cc750*/  IMAD.MOV.U32 R27, RZ, RZ, R25 ;  /* 0x000000ffff1b7224 */ /* 0x004fe400078e0019 */
[----:B------:R-:W-:Y:S02]  /*cc760*/  IMAD.MOV.U32 R25, RZ, RZ, R20 ;  /* 0x000000ffff197224 */ /* 0x000fe400078e0014 */
[----:B------:R-:W-:Y:S02]  /*cc770*/  IMAD.MOV.U32 R20, RZ, RZ, R18 ;  /* 0x000000ffff147224 */ /* 0x000fe400078e0012 */
[----:B----4-:R-:W-:-:S02]  /*cc780*/  IMAD.MOV.U32 R18, RZ, RZ, R3 ;  /* 0x000000ffff127224 */ /* 0x010fc400078e0003 */
[----:B------:R-:W2:Y:S04]  /*cc790*/  LDL.LU R3, [R1+0x56f4] ;  /* 0x0056f40001037983 */ /* 0x000ea80000300800 */
[----:B------:R0:W-:Y:S02]  /*cc7a0*/  STL.64 [R1+0x2790], R56 ;  /* 0x0027903801007387 */ /* 0x0001e40000100a00 */
        /* <DEDUP_REMOVED lines=22> */
[----:B------:R-:W-:Y:S02]  /*cc910*/  IMAD.X R57, R53, 0x1, R5, P0 ;  /* 0x0000000135397824 */ /* 0x000fe400000e0605 */
[----:B------:R-:W-:Y:S02]  /*cc920*/  IMAD.MOV.U32 R42, RZ, RZ, R41 ;  /* 0x000000ffff2a7224 */ /* 0x000fe400078e0029 */
[----:B------:R-:W-:-:S02]  /*cc930*/  IMAD.MOV.U32 R18, RZ, RZ, R13 ;  /* 0x000000ffff127224 */ /* 0x000fc400078e000d */
[----:B------:R-:W-:Y:S01]  /*cc940*/  IMAD.X R55, R45, 0x1, R10, P1 ;  /* 0x000000012d377824 */ /* 0x000fe200008e060a */
[----:B------:R-:W4:Y:S01]  /*cc950*/  LDL.LU R13, [R1+0x23d4] ;  /* 0x0023d400010d7983 */ /* 0x000f220000300800 */
        /* <DEDUP_REMOVED lines=9> */
[----:B------:R-:W-:Y:S01]  /*cc9f0*/  IMAD.MOV.U32 R33, RZ, RZ, R31 ;  /* 0x000000ffff217224 */ /* 0x000fe200078e001f */
[C---:B0-----:R-:W-:Y:S01]  /*cca00*/  IADD3 R50, P2, PT, R49.reuse, R8, RZ ;  /* 0x0000000831327210 */ /* 0x041fe20007f5e0ff */
[----:B------:R-:W-:Y:S01]  /*cca10*/  IMAD.MOV.U32 R31, RZ, RZ, R30 ;  /* 0x000000ffff1f7224 */ /* 0x000fe200078e001e */
[C---:B-1----:R-:W-:Y:S01]  /*cca20*/  IADD3 R56, P0, PT, R49.reuse, R6, RZ ;  /* 0x0000000631387210 */ /* 0x042fe20007f1e0ff */
[----:B------:R-:W-:Y:S01]  /*cca30*/  IMAD.MOV.U32 R30, RZ, RZ, R29 ;  /* 0x000000ffff1e7224 */ /* 0x000fe200078e001d */
[----:B---3--:R-:W-:Y:S01]  /*cca40*/  IADD3 R54, P1, PT, R49, R4, RZ ;  /* 0x0000000431367210 */ /* 0x008fe20007f3e0ff */
[----:B------:R-:W-:Y:S02]  /*cca50*/  IMAD.MOV.U32 R49, RZ, RZ, R43 ;  /* 0x000000ffff317224 */ /* 0x000fe400078e002b */
[----:B------:R-:W-:-:S02]  /*cca60*/  IMAD.X R51, R45, 0x1, R11, P2 ;  /* 0x000000012d337824 */ /* 0x000fc400010e060b */
[----:B------:R-:W-:Y:S02]  /*cca70*/  IMAD.MOV.U32 R43, RZ, RZ, R42 ;  /* 0x000000ffff2b7224 */ /* 0x000fe400078e002a */
        /* <DEDUP_REMOVED lines=8> */
[C---:B------:R-:W-:Y:S01]  /*ccb00*/  IMAD.X R57, R45.reuse, 0x1, R7, P0 ;  /* 0x000000012d397824 */ /* 0x040fe200000e0607 */
[----:B------:R0:W-:Y:S01]  /*ccb10*/  STL.64 [R1+0x2778], R50 ;  /* 0x0027783201007387 */ /* 0x0001e20000100a00 */
[----:B------:R-:W-:Y:S02]  /*ccb20*/  IMAD.X R55, R45, 0x1, R5, P1 ;  /* 0x000000012d377824 */ /* 0x000fe400008e0605 */
        /* <DEDUP_REMOVED lines=35> */
[----:B------:R-:W2:Y:S01]  /*ccd60*/  LDL.LU R24, [R1+0x23a0] ;  /* 0x0023a00001187983 */ /* 0x000ea20000300800 */
[C---:B------:R-:W-:Y:S02]  /*ccd70*/  IMAD.X R57, R52.reuse, 0x1, R11, P0 ;  /* 0x0000000134397824 */ /* 0x040fe400000e060b */
[C---:B------:R-:W-:Y:S02]  /*ccd80*/  IMAD.X R55, R52.reuse, 0x1, R7, P1 ;  /* 0x0000000134377824 */ /* 0x040fe400008e0607 */
[----:B------:R-:W-:Y:S01]  /*ccd90*/  IMAD.X R51, R52, 0x1, R5, P2 ;  /* 0x0000000134337824 */ /* 0x000fe200010e0605 */
[----:B------:R-:W-:Y:S04]  /*ccda0*/  STL.64 [R1+0x2758], R56 ;  /* 0x0027583801007387 */ /* 0x000fe80000100a00 */
[----:B------:R-:W-:Y:S04]  /*ccdb0*/  STL.64 [R1+0x2740], R54 ;  /* 0x0027403601007387 */ /* 0x000fe80000100a00 */
[----:B------:R0:W-:Y:S02]  /*ccdc0*/  STL.64 [R1+0x2728], R50 ;  /* 0x0027283201007387 */ /* 0x0001e40000100a00 */
[----:B0-----:R-:W-:-:S02]  /*ccdd0*/  IMAD.MOV.U32 R51, RZ, RZ, R43 ;  /* 0x000000ffff337224 */ /* 0x001fc400078e002b */
        /* <DEDUP_REMOVED lines=8> */
[----:B--2---:R-:W-:Y:S02]  /*cce60*/  IMAD.MOV.U32 R27, RZ, RZ, R24 ;  /* 0x000000ffff1b7224 */ /* 0x004fe400078e0018 */
[----:B------:R-:W2:Y:S01]  /*cce70*/  LDL.LU R24, [R1+0x23a4] ;  /* 0x0023a40001187983 */ /* 0x000ea20000300800 */
[C---:B------:R-:W-:Y:S01]  /*cce80*/  IADD3 R56, P0, PT, R47.reuse, R9, RZ ;  /* 0x000000092f387210 */ /* 0x040fe20007f1e0ff */
[----:B------:R-:W-:Y:S01]  /*cce90*/  IMAD.MOV.U32 R50, RZ, RZ, R43 ;  /* 0x000000ffff327224 */ /* 0x000fe200078e002b */
[----:B------:R-:W-:Y:S01]  /*ccea0*/  IADD3 R54, P1, PT, R47, R8, RZ ;  /* 0x000000082f367210 */ /* 0x000fe20007f3e0ff */
[----:B------:R-:W-:-:S02]  /*cceb0*/  IMAD.MOV.U32 R43, RZ, RZ, R42 ;  /* 0x000000ffff2b7224 */ /* 0x000fc400078e002a */
[----:B------:R-:W-:Y:S02]  /*ccec0*/  IMAD.X R57, R46, 0x1, R10, P0 ;  /* 0x000000012e397824 */ /* 0x000fe400000e060a */
[----:B------:R-:W-:Y:S02]  /*cced0*/  IMAD.MOV.U32 R42, RZ, RZ, R41 ;  /* 0x000000ffff2a7224 */ /* 0x000fe400078e0029 */
[----:B------:R-:W-:Y:S01]  /*ccee0*/  IMAD.MOV.U32 R41, RZ, RZ, R40 ;  /* 0x000000ffff297224 */ /* 0x000fe200078e0028 */
[----:B------:R0:W-:Y:S01]  /*ccef0*/  STL.64 [R1+0x2730], R56 ;  /* 0x0027303801007387 */ /* 0x0001e20000100a00 */
[----:B------:R-:W-:Y:S01]  /*ccf00*/  IMAD.MOV.U32 R40, RZ, RZ, R39 ;  /* 0x000000ffff287224 */ /* 0x000fe200078e0027 */
[----:B------:R-:W-:Y:S01]  /*ccf10*/  IADD3 R52, P2, PT, R47, R6, RZ ;  /* 0x000000062f347210 */ /* 0x000fe20007f5e0ff */
[----:B------:R-:W-:Y:S02]  /*ccf20*/  IMAD.MOV.U32 R39, RZ, RZ, R38 ;  /* 0x000000ffff277224 */ /* 0x000fe400078e0026 */
[----:B------:R-:W-:-:S02]  /*ccf30*/  IMAD.MOV.U32 R38, RZ, RZ, R37 ;  /* 0x000000ffff267224 */ /* 0x000fc400078e0025 */
[----:B------:R-:W-:Y:S02]  /*ccf40*/  IMAD.MOV.U32 R37, RZ, RZ, R36 ;  /* 0x000000ffff257224 */ /* 0x000fe400078e0024 */
        /* <DEDUP_REMOVED lines=25> */
[----:B--2---:R-:W-:Y:S02]  /*cd0e0*/  IMAD.MOV.U32 R27, RZ, RZ, R24 ;  /* 0x000000ffff1b7224 */ /* 0x004fe400078e0018 */
[----:B------:R-:W-:Y:S02]  /*cd0f0*/  IMAD.MOV.U32 R24, RZ, RZ, R22 ;  /* 0x000000ffff187224 */ /* 0x000fe400078e0016 */
[----:B------:R-:W2:Y:S04]  /*cd100*/  LDL.LU R22, [R1+0x2408] ;  /* 0x0024080001167983 */ /* 0x000ea80000300800 */
[----:B------:R0:W-:Y:S04]  /*cd110*/  STL.64 [R1+0x2738], R54 ;  /* 0x0027383601007387 */ /* 0x0001e80000100a00 */
[----:B------:R1:W-:Y:S04]  /*cd120*/  STL.64 [R1+0x2720], R52 ;  /* 0x0027203401007387 */ /* 0x0003e80000100a00 */
[----:B------:R-:W2:Y:S01]  /*cd130*/  LDL.LU R3, [R1+0x56ec] ;  /* 0x0056ec0001037983 */ /* 0x000ea20000300800 */
[----:B0-----:R-:W-:-:S03]  /*cd140*/  IADD3 R54, P1, PT, R44, R9, RZ ;  /* 0x000000092c367210 */ /* 0x001fc60007f3e0ff */
[----:B------:R0:W-:Y:S02]  /*cd150*/  STL.64 [R1+0x2708], R56 ;  /* 0x0027083801007387 */ /* 0x0001e40000100a00 */
[----:B------:R-:W-:Y:S02]  /*cd160*/  IMAD.X R55, R58, 0x1, R10, P1 ;  /* 0x000000013a377824 */ /* 0x000fe400008e060a */
[----:B------:R-:W2:Y:S01]  /*cd170*/  LDL.LU R26, [R1+0x23b8] ;  /* 0x0023b800011a7983 */ /* 0x000ea20000300800 */
[----:B-1----:R-:W-:-:S03]  /*cd180*/  IADD3 R52, P2, PT, R44, R8, RZ ;  /* 0x000000082c347210 */ /* 0x002fc60007f5e0ff */
[----:B------:R1:W-:Y:S01]  /*cd190*/  STL.64 [R1+0x2710], R54 ;  /* 0x0027103601007387 */ /* 0x0003e20000100a00 */
[----:B0-----:R-:W-:Y:S01]  /*cd1a0*/  IADD3 R56, P0, PT, R44, R6, RZ ;  /* 0x000000062c387210 */ /* 0x001fe20007f1e0ff */
[----:B------:R-:W-:Y:S01]  /*cd1b0*/  IMAD.X R53, R58, 0x1, R11, P2 ;  /* 0x000000013a357824 */ /* 0x000fe200010e060b */
[----:B-1----:R-:W-:Y:S01]  /*cd1c0*/  IADD3 R54, P1, PT, R44, R4, RZ ;  /* 0x000000042c367210 */ /* 0x002fe20007f3e0ff */
        /* <DEDUP_REMOVED lines=20> */
[C---:B-1----:R-:W-:Y:S02]  /*cd310*/  IADD3 R54, P1, PT, R49.reuse, R6, RZ ;  /* 0x0000000631367210 */ /* 0x042fe40007f3e0ff */
[----:B---3--:R-:W-:Y:S01]  /*cd320*/  IADD3 R52, P2, PT, R49, R4, RZ ;  /* 0x0000000431347210 */ /* 0x008fe20007f5e0ff */
[C---:B------:R-:W-:Y:S02]  /*cd330*/  IMAD.X R57, R45.reuse, 0x1, R11, P0 ;  /* 0x000000012d397824 */ /* 0x040fe400000e060b */
[C---:B------:R-:W-:Y:S02]  /*cd340*/  IMAD.X R55, R45.reuse, 0x1, R7, P1 ;  /* 0x000000012d377824 */ /* 0x040fe400008e0607 */
        /* <DEDUP_REMOVED lines=13> */
[----:B------:R-:W-:Y:S01]  /*cd420*/  IMAD.MOV.U32 R31, RZ, RZ, R30 ;  /* 0x000000ffff1f7224 */ /* 0x000fe200078e001e */
[----:B------:R1:W-:Y:S01]  /*cd430*/  STL.64 [R1+0x26e0], R54 ;  /* 0x0026e03601007387 */ /* 0x0003e20000100a00 */
[----:B------:R-:W-:-:S03]  /*cd440*/  IMAD.MOV.U32 R30, RZ, RZ, R29 ;  /* 0x000000ffff1e7224 */ /* 0x000fc600078e001d */
[----:B------:R3:W-:Y:S01]  /*cd450*/  STL.64 [R1+0x26c8], R52 ;  /* 0x0026c83401007387 */ /* 0x0007e20000100a00 */
[----:B--2---:R-:W-:-:S03]  /*cd460*/  IMAD.MOV.U32 R29, RZ, RZ, R0 ;  /* 0x000000ffff1d7224 */ /* 0x004fc600078e0000 */
[----:B------:R-:W2:Y:S01]  /*cd470*/  LDL.LU R0, [R1+0x56e4] ;  /* 0x0056e40001007983 */ /* 0x000ea20000300800 */
[C---:B0-----:R-:W-:Y:S02]  /*cd480*/  IADD3 R56, P0, PT, R48.reuse, R9, RZ ;  /* 0x0000000930387210 */ /* 0x041fe40007f1e0ff */
[C---:B-1----:R-:W-:Y:S02]  /*cd490*/  IADD3 R54, P1, PT, R48.reuse, R8, RZ ;  /* 0x0000000830367210 */ /* 0x042fe40007f3e0ff */
[C---:B---3--:R-:W-:Y:S01]  /*cd4a0*/  IADD3 R52, P2, PT, R48.reuse, R6, RZ ;  /* 0x0000000630347210 */ /* 0x048fe20007f5e0ff */
[C---:B------:R-:W-:Y:S01]  /*cd4b0*/  IMAD.X R57, R51.reuse, 0x1, R10, P0 ;  /* 0x0000000133397824 */ /* 0x040fe200000e060a */
[----:B------:R-:W-:Y:S01]  /*cd4c0*/  IADD3 R48, P0, PT, R48, R4, RZ ;  /* 0x0000000430307210 */ /* 0x000fe20007f1e0ff */
[C---:B------:R-:W-:Y:S02]  /*cd4d0*/  IMAD.X R55, R51.reuse, 0x1, R11, P1 ;  /* 0x0000000133377824 */ /* 0x040fe400008e060b */
[----:B------:R-:W-:-:S02]  /*cd4e0*/  IMAD.X R53, R51, 0x1, R7, P2 ;  /* 0x0000000133357824 */ /* 0x000fc400010e0607 */
[----:B------:R-:W-:Y:S01]  /*cd4f0*/  IMAD.X R49, R51, 0x1, R5, P0 ;  /* 0x0000000133317824 */ /* 0x000fe200000e0605 */
[----:B------:R-:W-:Y:S04]  /*cd500*/  STL.64 [R1+0x26d0], R56 ;  /* 0x0026d03801007387 */ /* 0x000fe80000100a00 */
        /* <DEDUP_REMOVED lines=9> */
[C---:B------:R-:W-:Y:S01]  /*cd5a0*/  IMAD.X R49, R47.reuse, 0x1, R7, P0 ;  /* 0x000000012f317824 */ /* 0x040fe200000e0607 */
[----:B------:R-:W-:Y:S02]  /*cd5b0*/  IADD3 R50, P1, PT, R50, R4, RZ ;  /* 0x0000000432327210 */ /* 0x000fe40007f3e0ff */
[----:B------:R-:W-:Y:S04]  /*cd5c0*/  STL.64 [R1+0x26b8], R52 ;  /* 0x0026b83401007387 */ /* 0x000fe80000100a00 */
[----:B------:R1:W-:Y:S01]  /*cd5d0*/  STL.64 [R1+0x26a0], R48 ;  /* 0x0026a03001007387 */ /* 0x0003e20000100a00 */
[----:B0-----:R-:W-:Y:S01]  /*cd5e0*/  IADD3 R54, P2, PT, R46, R9, RZ ;  /* 0x000000092e367210 */ /* 0x001fe20007f5e0ff */
[----:B------:R-:W-:-:S04]  /*cd5f0*/  IMAD.X R51, R47, 0x1, R5, P1 ;  /* 0x000000012f337824 */ /* 0x000fc800008e0605 */
[----:B------:R-:W-:Y:S02]  /*cd600*/  IMAD.X R55, R44, 0x1, R10, P2 ;  /* 0x000000012c377824 */ /* 0x000fe400010e060a */
[----:B-1----:R-:W-:Y:S02]  /*cd610*/  IMAD.MOV.U32 R49, RZ, RZ, R43 ;  /* 0x000000ffff317224 */ /* 0x002fe400078e002b */
[----:B------:R-:W-:Y:S02]  /*cd620*/  IMAD.MOV.U32 R43, RZ, RZ, R33 ;  /* 0x000000ffff2b7224 */ /* 0x000fe400078e0021 */
[----:B------:R-:W-:Y:S02]  /*cd630*/  IMAD.MOV.U32 R33, RZ, RZ, R31 ;  /* 0x000000ffff217224 */ /* 0x000fe400078e001f */
[----:B------:R-:W-:Y:S02]  /*cd640*/  IMAD.MOV.U32 R31, RZ, RZ, R29 ;  /* 0x000000ffff1f7224 */ /* 0x000fe400078e001d */
[----:B------:R-:W-:-:S02]  /*cd650*/  IMAD.MOV.U32 R29, RZ, RZ, R20 ;  /* 0x000000ffff1d7224 */ /* 0x000fc400078e0014 */
[----:B--2---:R-:W-:Y:S02]  /*cd660*/  IMAD.MOV.U32 R20, RZ, RZ, R0 ;  /* 0x000000ffff147224 */ /* 0x004fe400078e0000 */
[----:B------:R-:W2:Y:S04]  /*cd670*/  LDL.LU R0, [R1+0x56e0] ;  /* 0x0056e00001007983 */ /* 0x000ea80000300800 */
[----:B------:R0:W-:Y:S04]  /*cd680*/  STL.64 [R1+0x2688], R50 ;  /* 0x0026883201007387 */ /* 0x0001e80000100a00 */
[----:B------:R-:W-:Y:S04]  /*cd690*/  STL.64 [R1+0x2690], R54 ;  /* 0x0026903601007387 */ /* 0x000fe80000100a00 */
[----:B------:R-:W3:Y:S01]  /*cd6a0*/  LDL.LU R47, [R1+0x3d58] ;  /* 0x003d5800012f7983 */ /* 0x000ee20000300800 */
[----:B------:R-:W-:-:S05]  /*cd6b0*/  IADD3 R52, P0, PT, R46, R8, RZ ;  /* 0x000000082e347210 */ /* 0x000fca0007f1e0ff */
[----:B------:R-:W-:-:S05]  /*cd6c0*/  IMAD.X R53, R44, 0x1, R11, P0 ;  /* 0x000000012c357824 */ /* 0x000fca00000e060b */
[----:B------:R1:W-:Y:S01]  /*cd6d0*/  STL.64 [R1+0x2698], R52 ;  /* 0x0026983401007387 */ /* 0x0003e20000100a00 */
[----:B0-----:R-:W-:Y:S02]  /*cd6e0*/  IADD3 R50, P1, PT, R46, R6, RZ ;  /* 0x000000062e327210 */ /* 0x001fe40007f3e0ff */
[----:B---3--:R-:W-:Y:S01]  /*cd6f0*/  ISETP.GE.AND P2, PT, R47, UR72, PT ;  /* 0x000000482f007c0c */ /* 0x008fe2000bf46270 */
        /* <DEDUP_REMOVED lines=8> */
[----:B------:R-:W3:Y:S01]  /*cd780*/  LDL.LU R36, [R1+0x23b0] ;  /* 0x0023b00001247983 */ /* 0x000ee20000300800 */
[----:B-1----:R-:W-:Y:S01]  /*cd790*/  IADD3 R52, P0, PT, R46, R4, RZ ;  /* 0x000000042e347210 */ /* 0x002fe20007f1e0ff */
[----:B------:R-:W-:-:S04]  /*cd7a0*/  IMAD.X R51, R44, 0x1, R7, P1 ;  /* 0x000000012c337824 */ /* 0x000fc800008e0607 */
[----:B------:R-:W-:Y:S01]  /*cd7b0*/  IMAD.X R53, R44, 0x1, R5, P0 ;  /* 0x000000012c357824 */ /* 0x000fe200000e0605 */
[----:B------:R0:W-:Y:S01]  /*cd7c0*/  STL.64 [R1+0x2680], R50 ;  /* 0x0026803201007387 */ /* 0x0001e20000100a00 */
[----:B------:R-:W-:Y:S02]  /*cd7d0*/  SHF.R.S32.HI R44, RZ, 0x1f, R12 ;  /* 0x0000001fff2c7819 */ /* 0x000fe4000001140c */
[----:B0-----:R-:W-:-:S05]  /*cd7e0*/  IADD3 R50, P1, PT, R12, R9, RZ ;  /* 0x000000090c327210 */ /* 0x001fca0007f3e0ff */
[----:B------:R-:W-:Y:S02]  /*cd7f0*/  IMAD.X R51, R44, 0x1, R10, P1 ;  /* 0x000000012c337824 */ /* 0x000fe400008e060a */
[----:B------:R-:W-:Y:S02]  /*cd800*/  IMAD.MOV.U32 R44, RZ, RZ, R43 ;  /* 0x000000ffff2c7224 */ /* 0x000fe400078e002b */
[----:B------:R-:W-:Y:S02]  /*cd810*/  IMAD.MOV.U32 R43, RZ, RZ, R42 ;  /* 0x000000ffff2b7224 */ /* 0x000fe400078e002a */
[----:B------:R-:W-:Y:S02]  /*cd820*/  IMAD.MOV.U32 R42, RZ, RZ, R40 ;  /* 0x000000ffff2a7224 */ /* 0x000fe400078e0028 */
[----:B------:R-:W-:Y:S02]  /*cd830*/  IMAD.MOV.U32 R40, RZ, RZ, R39 ;  /* 0x000000ffff287224 */ /* 0x000fe400078e0027 */
[----:B------:R-:W-:-:S02]  /*cd840*/  IMAD.MOV.U32 R39, RZ, RZ, R38 ;  /* 0x000000ffff277224 */ /* 0x000fc400078e0026 */
[----:B------:R-:W-:Y:S01]  /*cd850*/  IMAD.MOV.U32 R38, RZ, RZ, R37 ;  /* 0x000000ffff267224 */ /* 0x000fe200078e0025 */
[----:B------:R-:W-:Y:S01]  /*cd860*/  STL.64 [R1+0x2678], R52 ;  /* 0x0026783401007387 */ /* 0x000fe20000100a00 */
[----:B------:R-:W-:Y:S02]  /*cd870*/  IMAD.MOV.U32 R48, RZ, RZ, R44 ;  /* 0x000000ffff307224 */ /* 0x000fe400078e002c */
[----:B------:R-:W-:Y:S01]  /*cd880*/  IMAD.MOV.U32 R44, RZ, RZ, R43 ;  /* 0x000000ffff2c7224 */ /* 0x000fe200078e002b */
[----:B------:R0:W-:Y:S01]  /*cd890*/  STL.64 [R1+0x4160], R50 ;  /* 0x0041603201007387 */ /* 0x0001e20000100a00 */
[----:B------:R-:W-:Y:S02]  /*cd8a0*/  IMAD.MOV.U32 R43, RZ, RZ, R42 ;  /* 0x000000ffff2b7224 */ /* 0x000fe400078e002a */
[----:B------:R-:W-:Y:S02]  /*cd8b0*/  IMAD.MOV.U32 R42, RZ, RZ, R39 ;  /* 0x000000ffff2a7224 */ /* 0x000fe400078e0027 */
[----:B------:R-:W-:Y:S01]  /*cd8c0*/  IMAD.MOV.U32 R39, RZ, RZ, R38 ;  /* 0x000000ffff277224 */ /* 0x000fe200078e0026 */
[----:B0-----:R-:W-:-:S02]  /*cd8d0*/  IADD3 R50, P0, PT, R45, R9, RZ ;  /* 0x000000092d327210 */ /* 0x001fc40007f1e0ff */
[----:B------:R-:W-:Y:S01]  /*cd8e0*/  IADD3 R52, P1, PT, R45, R8, RZ ;  /* 0x000000082d347210 */ /* 0x000fe20007f3e0ff */
[----:B------:R-:W-:Y:S02]  /*cd8f0*/  VIADD R12, R12, UR71 ;  /* 0x000000470c0c7c36 */ /* 0x000fe40008000000 */
[----:B---3--:R-:W-:Y:S02]  /*cd900*/  IMAD.MOV.U32 R37, RZ, RZ, R36 ;  /* 0x000000ffff257224 */ /* 0x008fe400078e0024 */
[----:B------:R-:W-:Y:S02]  /*cd910*/  IMAD.MOV.U32 R36, RZ, RZ, R33 ;  /* 0x000000ffff247224 */ /* 0x000fe400078e0021 */
[----:B------:R-:W-:Y:S02]  /*cd920*/  IMAD.MOV.U32 R33, RZ, RZ, R31 ;  /* 0x000000ffff217224 */ /* 0x000fe400078e001f */
[----:B------:R-:W-:Y:S02]  /*cd930*/  IMAD.MOV.U32 R31, RZ, RZ, R30 ;  /* 0x000000ffff1f7224 */ /* 0x000fe400078e001e */
[----:B------:R-:W-:-:S02]  /*cd940*/  IMAD.MOV.U32 R30, RZ, RZ, R29 ;  /* 0x000000ffff1e7224 */ /* 0x000fc400078e001d */
[----:B----4-:R-:W-:Y:S01]  /*cd950*/  IMAD.MOV.U32 R29, RZ, RZ, R13 ;  /* 0x000000ffff1d7224 */ /* 0x010fe200078e000d */
[----:B------:R-:W-:Y:S01]  /*cd960*/  SHF.R.S32.HI R13, RZ, 0x1f, R45 ;  /* 0x0000001fff0d7819 */ /* 0x000fe2000001142d */
[----:B------:R-:W-:Y:S02]  /*cd970*/  IMAD.MOV.U32 R38, RZ, RZ, R37 ;  /* 0x000000ffff267224 */ /* 0x000fe400078e0025 */
[----:B------:R-:W-:Y:S02]  /*cd980*/  IMAD.MOV.U32 R37, RZ, RZ, R36 ;  /* 0x000000ffff257224 */ /* 0x000fe400078e0024 */
        /* <DEDUP_REMOVED lines=8> */
[----:B------:R-:W3:Y:S01]  /*cda10*/  LDL.LU R32, [R1+0x56dc] ;  /* 0x0056dc0001207983 */ /* 0x000ee20000300800 */
[----:B------:R-:W-:-:S05]  /*cda20*/  IMAD.X R53, R13, 0x1, R11, P1 ;  /* 0x000000010d357824 */ /* 0x000fca00008e060b */
[----:B------:R1:W-:Y:S01]  /*cda30*/  STL.64 [R1+0x2660], R52 ;  /* 0x0026603401007387 */ /* 0x0003e20000100a00 */
[----:B0-----:R-:W-:-:S05]  /*cda40*/  IADD3 R50, P0, PT, R45, R6, RZ ;  /* 0x000000062d327210 */ /* 0x001fca0007f1e0ff */
[----:B------:R-:W-:Y:S01]  /*cda50*/  IMAD.X R51, R13, 0x1, R7, P0 ;  /* 0x000000010d337824 */ /* 0x000fe200000e0607 */
[----:B-1----:R-:W-:Y:S01]  /*cda60*/  IADD3 R52, P1, PT, R45, R4, RZ ;  /* 0x000000042d347210 */ /* 0x002fe20007f3e0ff */
        /* <DEDUP_REMOVED lines=10> */
[----:B------:R-:W4:Y:S01]  /*cdb10*/  LDL.LU R2, [R1+0x56d8] ;  /* 0x0056d80001027983 */ /* 0x000f220000300800 */
[----:B------:R-:W-:Y:S02]  /*cdb20*/  IMAD.MOV.U32 R31, RZ, RZ, R30 ;  /* 0x000000ffff1f7224 */ /* 0x000fe400078e001e */
[----:B------:R-:W-:Y:S01]  /*cdb30*/  IMAD.MOV.U32 R30, RZ, RZ, R17 ;  /* 0x000000ffff1e7224 */ /* 0x000fe200078e0011 */
[----:B0-----:R-:W-:Y:S01]  /*cdb40*/  IADD3 R50, P0, PT, R12, R4, RZ ;  /* 0x000000040c327210 */ /* 0x001fe20007f1e0ff */
[----:B------:R-:W-:Y:S01]  /*cdb50*/  IMAD.MOV.U32 R17, RZ, RZ, R15 ;  /* 0x000000ffff117224 */ /* 0x000fe200078e000f */
[----:B------:R-:W-:Y:S01]  /*cdb60*/  SHF.R.S32.HI R15, RZ, 0x1f, R12 ;  /* 0x0000001fff0f7819 */ /* 0x000fe2000001140c */
[----:B-1----:R-:W-:-:S04]  /*cdb70*/  IMAD.MOV.U32 R52, RZ, RZ, R45 ;  /* 0x000000ffff347224 */ /* 0x002fc800078e002d */
[----:B------:R-:W-:Y:S02]  /*cdb80*/  IMAD.X R51, R15, 0x1, R5, P0 ;  /* 0x000000010f337824 */ /* 0x000fe400000e0605 */
[----:B------:R-:W-:Y:S02]  /*cdb90*/  IMAD.MOV.U32 R45, RZ, RZ, R43 ;  /* 0x000000ffff2d7224 */ /* 0x000fe400078e002b */
[----:B------:R-:W-:Y:S01]  /*cdba0*/  IMAD.MOV.U32 R43, RZ, RZ, R30 ;  /* 0x000000ffff2b7224 */ /* 0x000fe200078e001e */
[----:B------:R0:W-:Y:S01]  /*cdbb0*/  STL.64 [R1+0x4118], R50 ;  /* 0x0041183201007387 */ /* 0x0001e20000100a00 */
[----:B------:R-:W-:Y:S02]  /*cdbc0*/  IMAD.MOV.U32 R30, RZ, RZ, R25 ;  /* 0x000000ffff1e7224 */ /* 0x000fe400078e0019 */
[----:B------:R-:W-:Y:S01]  /*cdbd0*/  IMAD.MOV.U32 R25, RZ, RZ, R14 ;  /* 0x000000ffff197224 */ /* 0x000fe200078e000e */
[----:B------:R-:W-:Y:S02]  /*cdbe0*/  SHF.R.S32.HI R14, RZ, 0x1f, R49 ;  /* 0x0000001fff0e7819 */ /* 0x000fe40000011431 */
[----:B0-----:R-:W-:-:S05]  /*cdbf0*/  IADD3 R50, P0, PT, R49, R9, RZ ;  /* 0x0000000931327210 */ /* 0x001fca0007f1e0ff */
[----:B------:R-:W-:Y:S01]  /*cdc00*/  IMAD.X R51, R14, 0x1, R10, P0 ;  /* 0x000000010e337824 */ /* 0x000fe200000e060a */
[----:B------:R-:W-:-:S04]  /*cdc10*/  IADD3 R54, P1, PT, R49, R8, RZ ;  /* 0x0000000831367210 */ /* 0x000fc80007f3e0ff */
[----:B------:R0:W-:Y:S01]  /*cdc20*/  STL.64 [R1+0x2640], R50 ;  /* 0x0026403201007387 */ /* 0x0001e20000100a00 */
[----:B------:R-:W-:Y:S01]  /*cdc30*/  IMAD.X R55, R14, 0x1, R11, P1 ;  /* 0x000000010e377824 */ /* 0x000fe200008e060b */
[----:B0-----:R-:W-:-:S04]  /*cdc40*/  IADD3 R50, P0, PT, R49, R6, RZ ;  /* 0x0000000631327210 */ /* 0x001fc80007f1e0ff */
[----:B------:R0:W-:Y:S01]  /*cdc50*/  STL.64 [R1+0x2648], R54 ;  /* 0x0026483601007387 */ /* 0x0001e20000100a00 */
[----:B------:R-:W-:Y:S01]  /*cdc60*/  IMAD.X R51, R14, 0x1, R7, P0 ;  /* 0x000000010e337824 */ /* 0x000fe200000e0607 */
[----:B------:R-:W-:-:S04]  /*cdc70*/  SHF.R.S32.HI R13, RZ, 0x1f, R47 ;  /* 0x0000001fff0d7819 */ /* 0x000fc8000001142f */
[----:B------:R1:W-:Y:S01]  /*cdc80*/  STL.64 [R1+0x2650], R50 ;  /* 0x0026503201007387 */ /* 0x0003e20000100a00 */
[----:B0-----:R-:W-:Y:S01]  /*cdc90*/  IADD3 R54, P1, PT, R49, R4, RZ ;  /* 0x0000000431367210 */ /* 0x001fe20007f3e0ff */
[----:B------:R-:W-:Y:S02]  /*cdca0*/  IMAD.MOV.U32 R49, RZ, RZ, R46 ;  /* 0x000000ffff317224 */ /* 0x000fe400078e002e */
[----:B------:R-:W-:Y:S02]  /*cdcb0*/  IMAD.MOV.U32 R46, RZ, RZ, R45 ;  /* 0x000000ffff2e7224 */ /* 0x000fe400078e002d */
[----:B------:R-:W-:Y:S01]  /*cdcc0*/  IMAD.MOV.U32 R45, RZ, RZ, R44 ;  /* 0x000000ffff2d7224 */ /* 0x000fe200078e002c */
[----:B-1----:R-:W-:Y:S01]  /*cdcd0*/  IADD3 R50, P0, PT, R47, R9, RZ ;  /* 0x000000092f327210 */ /* 0x002fe20007f1e0ff */
[----:B------:R-:W-:Y:S02]  /*cdce0*/  IMAD.X R55, R14, 0x1, R5, P1 ;  /* 0x000000010e377824 */ /* 0x000fe400008e0605 */
[----:B------:R-:W-:-:S02]  /*cdcf0*/  IMAD.MOV.U32 R44, RZ, RZ, R43 ;  /* 0x000000ffff2c7224 */ /* 0x000fc400078e002b */
[----:B------:R-:W-:Y:S02]  /*cdd00*/  IMAD.MOV.U32 R43, RZ, RZ, R42 ;  /* 0x000000ffff2b7224 */ /* 0x000fe400078e002a */
[----:B------:R-:W-:Y:S02]  /*cdd10*/  IMAD.MOV.U32 R42, RZ, RZ, R41 ;  /* 0x000000ffff2a7224 */ /* 0x000fe400078e0029 */
[----:B------:R-:W-:Y:S02]  /*cdd20*/  IMAD.X R51, R13, 0x1, R10, P0 ;  /* 0x000000010d337824 */ /* 0x000fe400000e060a */
[----:B------:R-:W-:Y:S01]  /*cdd30*/  IMAD.MOV.U32 R41, RZ, RZ, R27 ;  /* 0x000000ffff297224 */ /* 0x000fe200078e001b */
[----:B------:R0:W-:Y:S01]  /*cdd40*/  STL.64 [R1+0x2630], R54 ;  /* 0x0026303601007387 */ /* 0x0001e20000100a00 */
[----:B------:R-:W-:Y:S02]  /*cdd50*/  IMAD.MOV.U32 R27, RZ, RZ, R24 ;  /* 0x000000ffff1b7224 */ /* 0x000fe400078e0018 */
[----:B------:R-:W-:-:S02]  /*cdd60*/  IMAD.MOV.U32 R24, RZ, RZ, R22 ;  /* 0x000000ffff187224 */ /* 0x000fc400078e0016 */
[----:B------:R-:W2:Y:S04]  /*cdd70*/  LDL.LU R22, [R1+0x23f4] ;  /* 0x0023f40001167983 */ /* 0x000ea80000300800 */
[----:B------:R1:W-:Y:S01]  /*cdd80*/  STL.64 [R1+0x2638], R50 ;  /* 0x0026383201007387 */ /* 0x0003e20000100a00 */
[----:B0-----:R-:W-:-:S05]  /*cdd90*/  IADD3 R54, P1, PT, R47, R8, RZ ;  /* 0x000000082f367210 */ /* 0x001fca0007f3e0ff */
[----:B------:R-:W-:Y:S01]  /*cdda0*/  IMAD.X R55, R13, 0x1, R11, P1 ;  /* 0x000000010d377824 */ /* 0x000fe200008e060b */
[----:B-1----:R-:W-:-:S04]  /*cddb0*/  IADD3 R50, P0, PT, R47, R6, RZ ;  /* 0x000000062f327210 */ /* 0x002fc80007f1e0ff */
[----:B------:R0:W-:Y:S01]  /*cddc0*/  STL.64 [R1+0x2620], R54 ;  /* 0x0026203601007387 */ /* 0x0001e20000100a00 */
[----:B------:R-:W-:-:S05]  /*cddd0*/  IMAD.X R51, R13, 0x1, R7, P0 ;  /* 0x000000010d337824 */ /* 0x000fca00000e0607 */
[----:B------:R1:W-:Y:S01]  /*cdde0*/  STL.64 [R1+0x2628], R50 ;  /* 0x0026283201007387 */ /* 0x0003e20000100a00 */
[----:B0-----:R-:W-:Y:S01]  /*cddf0*/  IADD3 R54, P1, PT, R47, R4, RZ ;  /* 0x000000042f367210 */ /* 0x001fe20007f3e0ff */
[----:B------:R-:W-:Y:S02]  /*cde00*/  IMAD.MOV.U32 R47, RZ, RZ, R46 ;  /* 0x000000ffff2f7224 */ /* 0x000fe400078e002e */
[----:B------:R-:W-:Y:S02]  /*cde10*/  IMAD.MOV.U32 R46, RZ, RZ, R45 ;  /* 0x000000ffff2e7224 */ /* 0x000fe400078e002d */
[----:B------:R-:W-:Y:S01]  /*cde20*/  IMAD.X R55, R13, 0x1, R5, P1 ;  /* 0x000000010d377824 */ /* 0x000fe200008e0605 */
[----:B-1----:R-:W-:Y:S01]  /*cde30*/  IADD3 R50, P0, PT, R12, R6, RZ ;  /* 0x000000060c327210 */ /* 0x002fe20007f1e0ff */
[----:B------:R-:W-:Y:S02]  /*cde40*/  IMAD.MOV.U32 R45, RZ, RZ, R44 ;  /* 0x000000ffff2d7224 */ /* 0x000fe400078e002c */
[----:B------:R-:W-:-:S02]  /*cde50*/  IMAD.MOV.U32 R44, RZ, RZ, R43 ;  /* 0x000000ffff2c7224 */ /* 0x000fc400078e002b */
[----:B------:R-:W-:Y:S01]  /*cde60*/  IMAD.X R51, R15, 0x1, R7, P0 ;  /* 0x000000010f337824 */ /* 0x000fe200000e0607 */
[----:B------:R-:W-:Y:S01]  /*cde70*/  STL.64 [R1+0x2618], R54 ;  /* 0x0026183601007387 */ /* 0x000fe20000100a00 */
[----:B------:R-:W-:Y:S02]  /*cde80*/  IMAD.MOV.U32 R43, RZ, RZ, R40 ;  /* 0x000000ffff2b7224 */ /* 0x000fe400078e0028 */
[----:B------:R-:W-:Y:S02]  /*cde90*/  IMAD.MOV.U32 R40, RZ, RZ, R26 ;  /* 0x000000ffff287224 */ /* 0x000fe400078e001a */
[----:B------:R-:W2:Y:S01]  /*cdea0*/  LDL.LU R26, [R1+0x23fc] ;  /* 0x0023fc00011a7983 */ /* 0x000ea20000300800 */
[----:B------:R-:W-:-:S03]  /*cdeb0*/  SHF.R.S32.HI R14, RZ, 0x1f, R48 ;  /* 0x0000001fff0e7819 */ /* 0x000fc60000011430 */
[----:B------:R0:W-:Y:S02]  /*cdec0*/  STL.64 [R1+0x40c0], R50 ;  /* 0x0040c03201007387 */ /* 0x0001e40000100a00 */
        /* <DEDUP_REMOVED lines=10> */
[----:B0-----:R-:W-:-:S05]  /*cdf70*/  IADD3 R54, P1, PT, R48, R4, RZ ;  /* 0x0000000430367210 */ /* 0x001fca0007f3e0ff */
[----:B------:R-:W-:Y:S01]  /*cdf80*/  IMAD.X R55, R14, 0x1, R5, P1 ;  /* 0x000000010e377824 */ /* 0x000fe200008e0605 */
[----:B-1----:R-:W-:-:S04]  /*cdf90*/  IADD3 R50, P0, PT, R52, R9, RZ ;  /* 0x0000000934327210 */ /* 0x002fc80007f1e0ff */
[----:B------:R0:W-:Y:S01]  /*cdfa0*/  STL.64 [R1+0x25f0], R54 ;  /* 0x0025f03601007387 */ /* 0x0001e20000100a00 */
[----:B------:R-:W-:Y:S02]  /*cdfb0*/  IMAD.X R51, R13, 0x1, R10, P0 ;  /* 0x000000010d337824 */ /* 0x000fe400000e060a */
[----:B------:R-:W-:Y:S02]  /*cdfc0*/  IMAD.MOV.U32 R48, RZ, RZ, R46 ;  /* 0x000000ffff307224 */ /* 0x000fe400078e002e */
[----:B------:R-:W-:Y:S01]  /*cdfd0*/  IMAD.MOV.U32 R46, RZ, RZ, R45 ;  /* 0x000000ffff2e7224 */ /* 0x000fe200078e002d */
[----:B------:R1:W-:Y:S01]  /*cdfe0*/  STL.64 [R1+0x25f8], R50 ;  /* 0x0025f83201007387 */ /* 0x0003e20000100a00 */
[----:B------:R-:W-:Y:S01]  /*cdff0*/  IMAD.MOV.U32 R45, RZ, RZ, R44 ;  /* 0x000000ffff2d7224 */ /* 0x000fe200078e002c */
[----:B0-----:R-:W-:Y:S01]  /*ce000*/  IADD3 R54, P1, PT, R52, R8, RZ ;  /* 0x0000000834367210 */ /* 0x001fe20007f3e0ff */
[----:B------:R-:W-:Y:S02]  /*ce010*/  IMAD.MOV.U32 R44, RZ, RZ, R43 ;  /* 0x000000ffff2c7224 */ /* 0x000fe400078e002b */
[----:B------:R-:W-:-:S02]  /*ce020*/  IMAD.MOV.U32 R43, RZ, RZ, R39 ;  /* 0x000000ffff2b7224 */ /* 0x000fc400078e0027 */
[----:B------:R-:W-:Y:S01]  /*ce030*/  IMAD.MOV.U32 R39, RZ, RZ, R38 ;  /* 0x000000ffff277224 */ /* 0x000fe200078e0026 */
[C---:B-1----:R-:W-:Y:S01]  /*ce040*/  IADD3 R50, P0, PT, R52.reuse, R6, RZ ;  /* 0x0000000634327210 */ /* 0x042fe20007f1e0ff */
[C---:B------:R-:W-:Y:S02]  /*ce050*/  IMAD.X R55, R13.reuse, 0x1, R11, P1 ;  /* 0x000000010d377824 */ /* 0x040fe400008e060b */
[----:B------:R-:W-:Y:S02]  /*ce060*/  IMAD.MOV.U32 R38, RZ, RZ, R37 ;  /* 0x000000ffff267224 */ /* 0x000fe400078e0025 */
[C---:B------:R-:W-:Y:S02]  /*ce070*/  IMAD.X R51, R13.reuse, 0x1, R7, P0 ;  /* 0x000000010d337824 */ /* 0x040fe400000e0607 */
[----:B------:R-:W-:Y:S02]  /*ce080*/  IMAD.MOV.U32 R37, RZ, RZ, R36 ;  /* 0x000000ffff257224 */ /* 0x000fe400078e0024 */
[----:B------:R-:W-:Y:S01]  /*ce090*/  IMAD.MOV.U32 R36, RZ, RZ, R3 ;  /* 0x000000ffff247224 */ /* 0x000fe200078e0003 */
[----:B------:R-:W-:Y:S01]  /*ce0a0*/  IADD3 R52, P1, PT, R52, R4, RZ ;  /* 0x0000000434347210 */ /* 0x000fe20007f3e0ff */
[----:B------:R-:W2:Y:S04]  /*ce0b0*/  LDL.LU R3, [R1+0x56d4] ;  /* 0x0056d40001037983 */ /* 0x000ea80000300800 */
[----:B------:R-:W-:Y:S04]  /*ce0c0*/  STL.64 [R1+0x25e0], R54 ;  /* 0x0025e03601007387 */ /* 0x000fe80000100a00 */
[----:B------:R0:W-:Y:S01]  /*ce0d0*/  STL.64 [R1+0x25e8], R50 ;  /* 0x0025e83201007387 */ /* 0x0001e20000100a00 */
[----:B------:R-:W-:Y:S01]  /*ce0e0*/  IMAD.X R53, R13, 0x1, R5, P1 ;  /* 0x000000010d357824 */ /* 0x000fe200008e0605 */
[----:B------:R-:W-:-:S02]  /*ce0f0*/  SHF.R.S32.HI R14, RZ, 0x1f, R49 ;  /* 0x0000001fff0e7819 */ /* 0x000fc40000011431 */
[----:B0-----:R-:W-:Y:S02]  /*ce100*/  IADD3 R50, P0, PT, R12, R8, RZ ;  /* 0x000000080c327210 */ /* 0x001fe40007f1e0ff */
[----:B------:R0:W-:Y:S03]  /*ce110*/  STL.64 [R1+0x25d8], R52 ;  /* 0x0025d83401007387 */ /* 0x0001e60000100a00 */
[----:B------:R-:W-:-:S05]  /*ce120*/  IMAD.X R51, R15, 0x1, R11, P0 ;  /* 0x000000010f337824 */ /* 0x000fca00000e060b */
[----:B------:R1:W-:Y:S01]  /*ce130*/  STL.64 [R1+0x4070], R50 ;  /* 0x0040703201007387 */ /* 0x0003e20000100a00 */
[----:B0-----:R-:W-:-:S05]  /*ce140*/  IADD3 R52, P0, PT, R49, R9, RZ ;  /* 0x0000000931347210 */ /* 0x001fca0007f1e0ff */
[----:B------:R-:W-:Y:S01]  /*ce150*/  IMAD.X R53, R14, 0x1, R10, P0 ;  /* 0x000000010e357824 */ /* 0x000fe200000e060a */
[----:B-1----:R-:W-:-:S04]  /*ce160*/  IADD3 R50, P1, PT, R49, R8, RZ ;  /* 0x0000000831327210 */ /* 0x002fc80007f3e0ff */
[----:B------:R0:W-:Y:S01]  /*ce170*/  STL.64 [R1+0x25c8], R52 ;  /* 0x0025c83401007387 */ /* 0x0001e20000100a00 */
[----:B------:R-:W-:-:S05]  /*ce180*/  IMAD.X R51, R14, 0x1, R11, P1 ;  /* 0x000000010e337824 */ /* 0x000fca00008e060b */
[----:B------:R1:W-:Y:S01]  /*ce190*/  STL.64 [R1+0x25d0], R50 ;  /* 0x0025d03201007387 */ /* 0x0003e20000100a00 */
[----:B0-----:R-:W-:-:S05]  /*ce1a0*/  IADD3 R52, P0, PT, R49, R6, RZ ;  /* 0x0000000631347210 */ /* 0x001fca0007f1e0ff */
[----:B------:R-:W-:Y:S02]  /*ce1b0*/  IMAD.X R53, R14, 0x1, R7, P0 ;  /* 0x000000010e357824 */ /* 0x000fe400000e0607 */
[----:B-1----:R-:W-:Y:S02]  /*ce1c0*/  IMAD.MOV.U32 R51, RZ, RZ, R46 ;  /* 0x000000ffff337224 */ /* 0x002fe400078e002e */
[----:B------:R-:W-:Y:S02]  /*ce1d0*/  IMAD.MOV.U32 R46, RZ, RZ, R45 ;  /* 0x000000ffff2e7224 */ /* 0x000fe400078e002d */
[----:B------:R-:W-:Y:S02]  /*ce1e0*/  IMAD.MOV.U32 R45, RZ, RZ, R44 ;  /* 0x000000ffff2d7224 */ /* 0x000fe400078e002c */
[----:B------:R-:W-:Y:S02]  /*ce1f0*/  IMAD.MOV.U32 R44, RZ, RZ, R43 ;  /* 0x000000ffff2c7224 */ /* 0x000fe400078e002b */
[----:B------:R-:W-:-:S02]  /*ce200*/  IMAD.MOV.U32 R43, RZ, RZ, R36 ;  /* 0x000000ffff2b7224 */ /* 0x000fc400078e0024 */
[----:B------:R-:W-:Y:S02]  /*ce210*/  IMAD.MOV.U32 R36, RZ, RZ, R31 ;  /* 0x000000ffff247224 */ /* 0x000fe400078e001f */
[----:B------:R-:W-:Y:S01]  /*ce220*/  IMAD.MOV.U32 R31, RZ, RZ, R20 ;  /* 0x000000ffff1f7224 */ /* 0x000fe200078e0014 */
[----:B------:R-:W-:Y:S01]  /*ce230*/  IADD3 R54, P1, PT, R49, R4, RZ ;  /* 0x0000000431367210 */ /* 0x000fe20007f3e0ff */
[----:B------:R-:W2:Y:S01]  /*ce240*/  LDL.LU R20, [R1+0x346c] ;  /* 0x00346c0001147983 */ /* 0x000ea20000300800 */
[----:B------:R-:W-:-:S03]  /*ce250*/  SHF.R.S32.HI R13, RZ, 0x1f, R47 ;  /* 0x0000001fff0d7819 */ /* 0x000fc6000001142f */
[----:B------:R0:W-:Y:S01]  /*ce260*/  STL.64 [R1+0x25c0], R52 ;  /* 0x0025c03401007387 */ /* 0x0001e20000100a00 */
[----:B------:R-:W-:Y:S01]  /*ce270*/  IMAD.X R55, R14, 0x1, R5, P1 ;  /* 0x000000010e377824 */ /* 0x000fe200008e0605 */
[----:B0-----:R-:W-:-:S04]  /*ce280*/  IADD3 R52, P0, PT, R47, R9, RZ ;  /* 0x000000092f347210 */ /* 0x001fc80007f1e0ff */
[----:B------:R0:W-:Y:S01]  /*ce290*/  STL.64 [R1+0x25b0], R54 ;  /* 0x0025b03601007387 */ /* 0x0001e20000100a00 */
[----:B------:R-:W-:Y:S02]  /*ce2a0*/  IMAD.X R53, R13, 0x1, R10, P0 ;  /* 0x000000010d357824 */ /* 0x000fe400000e060a */
[----:B------:R-:W-:-:S03]  /*ce2b0*/  IMAD.MOV.U32 R50, RZ, RZ, R46 ;  /* 0x000000ffff327224 */ /* 0x000fc600078e002e */
        /* <DEDUP_REMOVED lines=8> */
[----:B------:R-:W-:Y:S02]  /*ce340*/  IMAD.X R53, R13, 0x1, R7, P0 ;  /* 0x000000010d357824 */ /* 0x000fe400000e0607 */
[----:B------:R-:W-:Y:S02]  /*ce350*/  IMAD.MOV.U32 R36, RZ, RZ, R25 ;  /* 0x000000ffff247224 */ /* 0x000fe400078e0019 */
[----:B------:R-:W2:Y:S04]  /*ce360*/  LDL.LU R25, [R1+0x23c4] ;  /* 0x0023c40001197983 */ /* 0x000ea80000300800 */
[----:B------:R0:W-:Y:S04]  /*ce370*/  STL.64 [R1+0x25a0], R54 ;  /* 0x0025a03601007387 */ /* 0x0001e80000100a00 */
[----:B------:R1:W-:Y:S01]  /*ce380*/  STL.64 [R1+0x25a8], R52 ;  /* 0x0025a83401007387 */ /* 0x0003e20000100a00 */
[----:B0-----:R-:W-:-:S02]  /*ce390*/  IADD3 R54, P1, PT, R47, R4, RZ ;  /* 0x000000042f367210 */ /* 0x001fc40007f3e0ff */
[----:B-1----:R-:W-:-:S03]  /*ce3a0*/  IADD3 R52, P0, PT, R12, R9, RZ ;  /* 0x000000090c347210 */ /* 0x002fc60007f1e0ff */
[----:B------:R-:W-:Y:S01]  /*ce3b0*/  IMAD.X R55, R13, 0x1, R5, P1 ;  /* 0x000000010d377824 */ /* 0x000fe200008e0605 */
[----:B------:R-:W-:Y:S01]  /*ce3c0*/  SHF.R.S32.HI R13, RZ, 0x1f, R48 ;  /* 0x0000001fff0d7819 */ /* 0x000fe20000011430 */
[----:B------:R-:W-:Y:S01]  /*ce3d0*/  IMAD.X R53, R15, 0x1, R10, P0 ;  /* 0x000000010f357824 */ /* 0x000fe200000e060a */
[----:B------:R-:W-:Y:S01]  /*ce3e0*/  IADD3 R14, P0, PT, R48, R9, RZ ;  /* 0x00000009300e7210 */ /* 0x000fe20007f1e0ff */
[----:B------:R-:W-:Y:S02]  /*ce3f0*/  IMAD.MOV.U32 R47, RZ, RZ, R46 ;  /* 0x000000ffff2f7224 */ /* 0x000fe400078e002e */
[----:B------:R-:W-:Y:S02]  /*ce400*/  IMAD.MOV.U32 R46, RZ, RZ, R45 ;  /* 0x000000ffff2e7224 */ /* 0x000fe400078e002d */
[----:B------:R-:W-:Y:S02]  /*ce410*/  IMAD.X R15, R13, 0x1, R10, P0 ;  /* 0x000000010d0f7824 */ /* 0x000fe400000e060a */
[----:B------:R-:W-:Y:S01]  /*ce420*/  IMAD.MOV.U32 R45, RZ, RZ, R44 ;  /* 0x000000ffff2d7224 */ /* 0x000fe200078e002c */
[----:B------:R-:W-:Y:S01]  /*ce430*/  STL.64 [R1+0x2598], R54 ;  /* 0x0025983601007387 */ /* 0x000fe20000100a00 */
[----:B------:R-:W-:-:S02]  /*ce440*/  IMAD.MOV.U32 R44, RZ, RZ, R43 ;  /* 0x000000ffff2c7224 */ /* 0x000fc400078e002b */
[----:B------:R-:W-:Y:S01]  /*ce450*/  IMAD.MOV.U32 R43, RZ, RZ, R42 ;  /* 0x000000ffff2b7224 */ /* 0x000fe200078e002a */
[----:B------:R0:W-:Y:S01]  /*ce460*/  STL.64 [R1+0x4038], R52 ;  /* 0x0040383401007387 */ /* 0x0001e20000100a00 */
[----:B------:R-:W-:Y:S02]  /*ce470*/  IMAD.MOV.U32 R42, RZ, RZ, R41 ;  /* 0x000000ffff2a7224 */ /* 0x000fe400078e0029 */
[----:B---3--:R-:W-:Y:S01]  /*ce480*/  IMAD.MOV.U32 R41, RZ, RZ, R32 ;  /* 0x000000ffff297224 */ /* 0x008fe200078e0020 */
[----:B------:R1:W-:Y:S04]  /*ce490*/  STL.64 [R1+0x2590], R14 ;  /* 0x0025900e01007387 */ /* 0x0003e80000100a00 */
[----:B------:R-:W3:Y:S01]  /*ce4a0*/  LDL.LU R32, [R1+0x56d0] ;  /* 0x0056d00001207983 */ /* 0x000ee20000300800 */
[----:B0-----:R-:W-:-:S05]  /*ce4b0*/  IADD3 R52, P1, PT, R48, R8, RZ ;  /* 0x0000000830347210 */ /* 0x001fca0007f3e0ff */
[----:B------:R-:W-:Y:S01]  /*ce4c0*/  IMAD.X R53, R13, 0x1, R11, P1 ;  /* 0x000000010d357824 */ /* 0x000fe200008e060b */
[----:B-1----:R-:W-:-:S04]  /*ce4d0*/  IADD3 R14, P0, PT, R48, R6, RZ ;  /* 0x00000006300e7210 */ /* 0x002fc80007f1e0ff */
[----:B------:R0:W-:Y:S01]  /*ce4e0*/  STL.64 [R1+0x2580], R52 ;  /* 0x0025803401007387 */ /* 0x0001e20000100a00 */
[----:B------:R-:W-:Y:S01]  /*ce4f0*/  IMAD.X R15, R13, 0x1, R7, P0 ;  /* 0x000000010d0f7824 */ /* 0x000fe200000e0607 */
[----:B0-----:R-:W-:-:S04]  /*ce500*/  IADD3 R52, P1, PT, R48, R4, RZ ;  /* 0x0000000430347210 */ /* 0x001fc80007f3e0ff */
[----:B------:R-:W-:Y:S01]  /*ce510*/  STL.64 [R1+0x2588], R14 ;  /* 0x0025880e01007387 */ /* 0x000fe20000100a00 */
[----:B------:R-:W-:-:S05]  /*ce520*/  IMAD.X R53, R13, 0x1, R5, P1 ;  /* 0x000000010d357824 */ /* 0x000fca00008e0605 */
[----:B------:R0:W-:Y:S02]  /*ce530*/  STL.64 [R1+0x2578], R52 ;  /* 0x0025783401007387 */ /* 0x0001e40000100a00 */
[----:B0-----:R-:W-:Y:S02]  /*ce540*/  IMAD.MOV.U32 R52, RZ, RZ, R46 ;  /* 0x000000ffff347224 */ /* 0x001fe400078e002e */
[----:B------:R-:W-:Y:S02]  /*ce550*/  IMAD.MOV.U32 R46, RZ, RZ, R45 ;  /* 0x000000ffff2e7224 */ /* 0x000fe400078e002d */
[----:B------:R-:W-:Y:S02]  /*ce560*/  IMAD.MOV.U32 R45, RZ, RZ, R44 ;  /* 0x000000ffff2d7224 */ /* 0x000fe400078e002c */
[----:B------:R-:W-:Y:S02]  /*ce570*/  IMAD.MOV.U32 R44, RZ, RZ, R43 ;  /* 0x000000ffff2c7224 */ /* 0x000fe400078e002b */
[----:B------:R-:W-:-:S02]  /*ce580*/  IMAD.MOV.U32 R43, RZ, RZ, R42 ;  /* 0x000000ffff2b7224 */ /* 0x000fc400078e002a */
[----:B------:R-:W-:Y:S02]  /*ce590*/  IMAD.MOV.U32 R42, RZ, RZ, R41 ;  /* 0x000000ffff2a7224 */ /* 0x000fe400078e0029 */
[----:B----4-:R-:W-:Y:S02]  /*ce5a0*/  IMAD.MOV.U32 R41, RZ, RZ, R2 ;  /* 0x000000ffff297224 */ /* 0x010fe400078e0002 */
[----:B------:R-:W4:Y:S01]  /*ce5b0*/  LDL.LU R2, [R1+0x56cc] ;  /* 0x0056cc0001027983 */ /* 0x000f220000300800 */
[----:B------:R-:W-:Y:S01]  /*ce5c0*/  VIADD R12, R12, UR6 ;  /* 0x000000060c0c7c36 */ /* 0x000fe20008000000 */
[----:B------:R-:W-:Y:S01]  /*ce5d0*/  SHF.R.S32.HI R14, RZ, 0x1f, R51 ;  /* 0x0000001fff0e7819 */ /* 0x000fe20000011433 */
[----:B------:R-:W0:Y:S03]  /*ce5e0*/  LDCU UR6, c[0x0][0x3b8] ;  /* 0x00007700ff0677ac */ /* 0x000e260008000800 */
[----:B------:R-:W-:-:S02]  /*ce5f0*/  SHF.R.S32.HI R15, RZ, 0x1f, R12 ;  /* 0x0000001fff0f7819 */ /* 0x000fc4000001140c */
[----:B------:R-:W-:-:S05]  /*ce600*/  IADD3 R48, P0, PT, R12, R4, RZ ;  /* 0x000000040c307210 */ /* 0x000fca0007f1e0ff */
[----:B------:R-:W-:-:S05]  /*ce610*/  IMAD.X R49, R15, 0x1, R5, P0 ;  /* 0x000000010f317824 */ /* 0x000fca00000e0605 */
[----:B------:R1:W-:Y:S01]  /*ce620*/  STL.64 [R1+0x3ff8], R48 ;  /* 0x003ff83001007387 */ /* 0x0003e20000100a00 */
[C---:B------:R-:W-:Y:S02]  /*ce630*/  IADD3 R54, P1, PT, R51.reuse, R8, RZ ;  /* 0x0000000833367210 */ /* 0x040fe40007f3e0ff */
[----:B-1----:R-:W-:-:S05]  /*ce640*/  IADD3 R48, P0, PT, R51, R9, RZ ;  /* 0x0000000933307210 */ /* 0x002fca0007f1e0ff */
[----:B------:R-:W-:-:S05]  /*ce650*/  IMAD.X R49, R14, 0x1, R10, P0 ;  /* 0x000000010e317824 */ /* 0x000fca00000e060a */
[----:B------:R1:W-:Y:S01]  /*ce660*/  STL.64 [R1+0x2560], R48 ;  /* 0x0025603001007387 */ /* 0x0003e20000100a00 */
[----:B------:R-:W-:Y:S01]  /*ce670*/  IMAD.X R55, R14, 0x1, R11, P1 ;  /* 0x000000010e377824 */ /* 0x000fe200008e060b */
[----:B-1----:R-:W-:-:S04]  /*ce680*/  IADD3 R48, P0, PT, R51, R6, RZ ;  /* 0x0000000633307210 */ /* 0x002fc80007f1e0ff */
[----:B------:R1:W-:Y:S01]  /*ce690*/  STL.64 [R1+0x2568], R54 ;  /* 0x0025683601007387 */ /* 0x0003e20000100a00 */
[----:B------:R-:W-:Y:S01]  /*ce6a0*/  IMAD.X R49, R14, 0x1, R7, P0 ;  /* 0x000000010e317824 */ /* 0x000fe200000e0607 */
[----:B------:R-:W-:-:S04]  /*ce6b0*/  SHF.R.S32.HI R13, RZ, 0x1f, R50 ;  /* 0x0000001fff0d7819 */ /* 0x000fc80000011432 */
[----:B------:R0:W-:Y:S01]  /*ce6c0*/  STL.64 [R1+0x2570], R48 ;  /* 0x0025703001007387 */ /* 0x0001e20000100a00 */
[----:B-1----:R-:W-:Y:S01]  /*ce6d0*/  IADD3 R54, P1, PT, R51, R4, RZ ;  /* 0x0000000433367210 */ /* 0x002fe20007f3e0ff */
[----:B------:R-:W-:Y:S02]  /*ce6e0*/  IMAD.MOV.U32 R51, RZ, RZ, R46 ;  /* 0x000000ffff337224 */ /* 0x000fe400078e002e */
[----:B------:R-:W-:Y:S02]  /*ce6f0*/  IMAD.MOV.U32 R46, RZ, RZ, R45 ;  /* 0x000000ffff2e7224 */ /* 0x000fe400078e002d */
[----:B------:R-:W-:Y:S02]  /*ce700*/  IMAD.MOV.U32 R45, RZ, RZ, R44 ;  /* 0x000000ffff2d7224 */ /* 0x000fe400078e002c */
[----:B------:R-:W-:Y:S01]  /*ce710*/  IMAD.MOV.U32 R44, RZ, RZ, R42 ;  /* 0x000000ffff2c7224 */ /* 0x000fe200078e002a */
[----:B0-----:R-:W-:Y:S01]  /*ce720*/  IADD3 R48, P0, PT, R50, R9, RZ ;  /* 0x0000000932307210 */ /* 0x001fe20007f1e0ff */
[----:B------:R-:W-:-:S02]  /*ce730*/  IMAD.X R55, R14, 0x1, R5, P1 ;  /* 0x000000010e377824 */ /* 0x000fc400008e0605 */
[----:B------:R-:W-:Y:S02]  /*ce740*/  IMAD.MOV.U32 R42, RZ, RZ, R41 ;  /* 0x000000ffff2a7224 */ /* 0x000fe400078e0029 */
[----:B------:R-:W-:Y:S02]  /*ce750*/  IMAD.MOV.U32 R41, RZ, RZ, R39 ;  /* 0x000000ffff297224 */ /* 0x000fe400078e0027 */
[----:B------:R-:W-:Y:S02]  /*ce760*/  IMAD.MOV.U32 R39, RZ, RZ, R38 ;  /* 0x000000ffff277224 */ /* 0x000fe400078e0026 */
[----:B------:R-:W-:Y:S02]  /*ce770*/  IMAD.X R49, R13, 0x1, R10, P0 ;  /* 0x000000010d317824 */ /* 0x000fe400000e060a */
[----:B------:R-:W-:Y:S01]  /*ce780*/  IMAD.MOV.U32 R38, RZ, RZ, R37 ;  /* 0x000000ffff267224 */ /* 0x000fe200078e0025 */
[----:B------:R0:W-:Y:S01]  /*ce790*/  STL.64 [R1+0x2550], R54 ;  /* 0x0025503601007387 */ /* 0x0001e20000100a00 */
[----:B------:R-:W-:-:S02]  /*ce7a0*/  IMAD.MOV.U32 R37, RZ, RZ, R33 ;  /* 0x000000ffff257224 */ /* 0x000fc400078e0021 */
[----:B--2---:R-:W-:Y:S02]  /*ce7b0*/  IMAD.MOV.U32 R33, RZ, RZ, R3 ;  /* 0x000000ffff217224 */ /* 0x004fe400078e0003 */
        /* <DEDUP_REMOVED lines=11> */
[----:B------:R-:W-:Y:S02]  /*ce870*/  IMAD.MOV.U32 R44, RZ, RZ, R42 ;  /* 0x000000ffff2c7224 */ /* 0x000fe400078e002a */
[----:B------:R-:W-:Y:S01]  /*ce880*/  IMAD.MOV.U32 R42, RZ, RZ, R41 ;  /* 0x000000ffff2a7224 */ /* 0x000fe200078e0029 */
[----:B-1----:R-:W-:Y:S01]  /*ce890*/  IADD3 R48, P0, PT, R12, R6, RZ ;  /* 0x000000060c307210 */ /* 0x002fe20007f1e0ff */
[----:B------:R-:W-:-:S02]  /*ce8a0*/  IMAD.X R55, R13, 0x1, R5, P1 ;  /* 0x000000010d377824 */ /* 0x000fc400008e0605 */
[----:B------:R-:W-:Y:S02]  /*ce8b0*/  IMAD.MOV.U32 R41, RZ, RZ, R39 ;  /* 0x000000ffff297224 */ /* 0x000fe400078e0027 */
[----:B------:R-:W-:Y:S02]  /*ce8c0*/  IMAD.MOV.U32 R39, RZ, RZ, R38 ;  /* 0x000000ffff277224 */ /* 0x000fe400078e0026 */
[----:B------:R-:W-:Y:S02]  /*ce8d0*/  IMAD.MOV.U32 R38, RZ, RZ, R37 ;  /* 0x000000ffff267224 */ /* 0x000fe400078e0025 */
[----:B------:R-:W-:Y:S02]  /*ce8e0*/  IMAD.X R49, R15, 0x1, R7, P0 ;  /* 0x000000010f317824 */ /* 0x000fe400000e0607 */
[----:B------:R-:W-:Y:S01]  /*ce8f0*/  IMAD.MOV.U32 R37, RZ, RZ, R33 ;  /* 0x000000ffff257224 */ /* 0x000fe200078e0021 */
[----:B------:R0:W-:Y:S01]  /*ce900*/  STL.64 [R1+0x2538], R54 ;  /* 0x0025383601007387 */ /* 0x0001e20000100a00 */
[----:B------:R-:W-:Y:S01]  /*ce910*/  IMAD.MOV.U32 R33, RZ, RZ, R29 ;  /* 0x000000ffff217224 */ /* 0x000fe200078e001d */
[----:B------:R-:W-:-:S02]  /*ce920*/  SHF.R.S32.HI R14, RZ, 0x1f, R47 ;  /* 0x0000001fff0e7819 */ /* 0x000fc4000001142f */
[----:B0-----:R-:W-:-:S05]  /*ce930*/  IADD3 R54, P1, PT, R47, R8, RZ ;  /* 0x000000082f367210 */ /* 0x001fca0007f3e0ff */
[----:B------:R-:W-:Y:S01]  /*ce940*/  IMAD.X R55, R14, 0x1, R11, P1 ;  /* 0x000000010e377824 */ /* 0x000fe200008e060b */
[----:B------:R-:W-:Y:S01]  /*ce950*/  SHF.R.S32.HI R13, RZ, 0x1f, R52 ;  /* 0x0000001fff0d7819 */ /* 0x000fe20000011434 */
[----:B---3--:R-:W-:Y:S02]  /*ce960*/  IMAD.MOV.U32 R29, RZ, RZ, R32 ;  /* 0x000000ffff1d7224 */ /* 0x008fe400078e0020 */
[----:B------:R-:W3:Y:S04]  /*ce970*/  LDL.LU R32, [R1+0x56c4] ;  /* 0x0056c40001207983 */ /* 0x000ee80000300800 */
[----:B------:R0:W-:Y:S02]  /*ce980*/  STL.64 [R1+0x3fa8], R48 ;  /* 0x003fa83001007387 */ /* 0x0001e40000100a00 */
[----:B0-----:R-:W-:-:S05]  /*ce990*/  IADD3 R48, P0, PT, R47, R9, RZ ;  /* 0x000000092f307210 */ /* 0x001fca0007f1e0ff */
[----:B------:R-:W-:-:S05]  /*ce9a0*/  IMAD.X R49, R14, 0x1, R10, P0 ;  /* 0x000000010e317824 */ /* 0x000fca00000e060a */
[----:B------:R0:W-:Y:S02]  /*ce9b0*/  STL.64 [R1+0x2520], R48 ;  /* 0x0025203001007387 */ /* 0x0001e40000100a00 */
        /* <DEDUP_REMOVED lines=8> */
[----:B------:R-:W-:Y:S02]  /*cea40*/  IMAD.X R49, R13, 0x1, R10, P0 ;  /* 0x000000010d317824 */ /* 0x000fe400000e060a */
[----:B------:R-:W-:-:S03]  /*cea50*/  IMAD.MOV.U32 R47, RZ, RZ, R46 ;  /* 0x000000ffff2f7224 */ /* 0x000fc600078e002e */
[----:B------:R1:W-:Y:S01]  /*cea60*/  STL.64 [R1+0x2518], R48 ;  /* 0x0025183001007387 */ /* 0x0003e20000100a00 */
[C---:B0-----:R-:W-:Y:S01]  /*cea70*/  IADD3 R54, P1, PT, R52.reuse, R8, RZ ;  /* 0x0000000834367210 */ /* 0x041fe20007f3e0ff */
[----:B------:R-:W-:Y:S02]  /*cea80*/  IMAD.MOV.U32 R46, RZ, RZ, R44 ;  /* 0x000000ffff2e7224 */ /* 0x000fe400078e002c */
[----:B------:R-:W-:Y:S02]  /*cea90*/  IMAD.MOV.U32 R44, RZ, RZ, R42 ;  /* 0x000000ffff2c7224 */ /* 0x000fe400078e002a */
[----:B------:R-:W-:Y:S01]  /*ceaa0*/  IMAD.MOV.U32 R42, RZ, RZ, R41 ;  /* 0x000000ffff2a7224 */ /* 0x000fe200078e0029 */
[----:B-1----:R-:W-:Y:S01]  /*ceab0*/  IADD3 R48, P0, PT, R52, R6, RZ ;  /* 0x0000000634307210 */ /* 0x002fe20007f1e0ff */
[----:B------:R-:W-:Y:S02]  /*ceac0*/  IMAD.X R55, R13, 0x1, R11, P1 ;  /* 0x000000010d377824 */ /* 0x000fe400008e060b */
[----:B------:R-:W-:-:S02]  /*cead0*/  IMAD.MOV.U32 R41, RZ, RZ, R39 ;  /* 0x000000ffff297224 */ /* 0x000fc400078e0027 */
[----:B------:R-:W-:Y:S02]  /*ceae0*/  IMAD.X R49, R13, 0x1, R7, P0 ;  /* 0x000000010d317824 */ /* 0x000fe400000e0607 */
[----:B------:R-:W-:Y:S02]  /*ceaf0*/  IMAD.MOV.U32 R39, RZ, RZ, R25 ;  /* 0x000000ffff277224 */ /* 0x000fe400078e0019 */
[----:B----4-:R-:W-:Y:S02]  /*ceb00*/  IMAD.MOV.U32 R25, RZ, RZ, R2 ;  /* 0x000000ffff197224 */ /* 0x010fe400078e0002 */
[----:B------:R-:W4:Y:S01]  /*ceb10*/  LDL.LU R2, [R1+0x56c0] ;  /* 0x0056c00001027983 */ /* 0x000f220000300800 */
[----:B------:R-:W-:-:S03]  /*ceb20*/  IADD3 R52, P1, PT, R52, R4, RZ ;  /* 0x0000000434347210 */ /* 0x000fc60007f3e0ff */
[----:B------:R-:W-:Y:S04]  /*ceb30*/  STL.64 [R1+0x2500], R54 ;  /* 0x0025003601007387 */ /* 0x000fe80000100a00 */
[----:B------:R0:W-:Y:S01]  /*ceb40*/  STL.64 [R1+0x2508], R48 ;  /* 0x0025083001007387 */ /* 0x0001e20000100a00 */
[----:B------:R-:W-:Y:S01]  /*ceb50*/  IMAD.X R53, R13, 0x1, R5, P1 ;  /* 0x000000010d357824 */ /* 0x000fe200008e0605 */
[----:B0-----:R-:W-:-:S04]  /*ceb60*/  IADD3 R48, P0, PT, R12, R8, RZ ;  /* 0x000000080c307210 */ /* 0x001fc80007f1e0ff */
[----:B------:R-:W-:Y:S01]  /*ceb70*/  STL.64 [R1+0x24f8], R52 ;  /* 0x0024f83401007387 */ /* 0x000fe20000100a00 */
[----:B------:R-:W-:Y:S01]  /*ceb80*/  IMAD.X R49, R15, 0x1, R11, P0 ;  /* 0x000000010f317824 */ /* 0x000fe200000e060b */
[----:B------:R-:W-:-:S04]  /*ceb90*/  SHF.R.S32.HI R14, RZ, 0x1f, R51 ;  /* 0x0000001fff0e7819 */ /* 0x000fc80000011433 */
        /* <DEDUP_REMOVED lines=18> */
[----:B------:R-:W-:Y:S01]  /*cecc0*/  IMAD.X R53, R13, 0x1, R11, P1 ;  /* 0x000000010d357824 */ /* 0x000fe200008e060b */
[----:B-1----:R-:W-:-:S04]  /*cecd0*/  IADD3 R48, P0, PT, R50, R6, RZ ;  /* 0x0000000632307210 */ /* 0x002fc80007f1e0ff */
[----:B------:R-:W-:Y:S01]  /*cece0*/  STL.64 [R1+0x24c0], R52 ;  /* 0x0024c03401007387 */ /* 0x000fe20000100a00 */
[----:B------:R-:W-:Y:S01]  /*cecf0*/  IMAD.X R49, R13, 0x1, R7, P0 ;  /* 0x000000010d317824 */ /* 0x000fe200000e0607 */
[----:B------:R-:W-:-:S04]  /*ced00*/  IADD3 R50, P1, PT, R50, R4, RZ ;  /* 0x0000000432327210 */ /* 0x000fc80007f3e0ff */
[----:B------:R0:W-:Y:S01]  /*ced10*/  STL.64 [R1+0x24c8], R48 ;  /* 0x0024c83001007387 */ /* 0x0001e20000100a00 */
[----:B------:R-:W-:Y:S01]  /*ced20*/  IMAD.X R51, R13, 0x1, R5, P1 ;  /* 0x000000010d337824 */ /* 0x000fe200008e0605 */
[----:B------:R-:W-:Y:S02]  /*ced30*/  SHF.R.S32.HI R13, RZ, 0x1f, R45 ;  /* 0x0000001fff0d7819 */ /* 0x000fe4000001142d */
[----:B0-----:R-:W-:-:S05]  /*ced40*/  IADD3 R48, P0, PT, R12, R9, RZ ;  /* 0x000000090c307210 */ /* 0x001fca0007f1e0ff */
[--C-:B------:R-:W-:Y:S01]  /*ced50*/  IMAD.X R49, R15, 0x1, R10.reuse, P0 ;  /* 0x000000010f317824 */ /* 0x100fe200000e060a */
[----:B------:R-:W-:Y:S01]  /*ced60*/  IADD3 R14, P0, PT, R45, R9, RZ ;  /* 0x000000092d0e7210 */ /* 0x000fe20007f1e0ff */
[----:B------:R-:W-:Y:S04]  /*ced70*/  STL.64 [R1+0x24b8], R50 ;  /* 0x0024b83201007387 */ /* 0x000fe80000100a00 */
[----:B------:R-:W-:Y:S01]  /*ced80*/  IMAD.X R15, R13, 0x1, R10, P0 ;  /* 0x000000010d0f7824 */ /* 0x000fe200000e060a */
[----:B------:R0:W-:Y:S04]  /*ced90*/  STL.64 [R1+0x3f18], R48 ;  /* 0x003f183001007387 */ /* 0x0001e80000100a00 */
[----:B------:R1:W-:Y:S01]  /*ceda0*/  STL.64 [R1+0x24b0], R14 ;  /* 0x0024b00e01007387 */ /* 0x0003e20000100a00 */
[----:B------:R-:W-:Y:S01]  /*cedb0*/  VIADD R12, R12, UR7 ;  /* 0x000000070c0c7c36 */ /* 0x000fe20008000000 */
[----:B------:R-:W2:Y:S01]  /*cedc0*/  LDCU UR7, c[0x0][0x3b8] ;  /* 0x00007700ff0777ac */ /* 0x000ea20008000800 */
[----:B0-----:R-:W-:-:S02]  /*cedd0*/  IADD3 R48, P1, PT, R45, R8, RZ ;  /* 0x000000082d307210 */ /* 0x001fc40007f3e0ff */
[----:B-1----:R-:W-:-:S03]  /*cede0*/  IADD3 R14, P0, PT, R45, R6, RZ ;  /* 0x000000062d0e7210 */ /* 0x002fc60007f1e0ff */
[----:B------:R-:W-:Y:S01]  /*cedf0*/  IMAD.X R49, R13, 0x1, R11, P1 ;  /* 0x000000010d317824 */ /* 0x000fe200008e060b */
[----:B------:R-:W-:Y:S01]  /*cee00*/  IADD3 R50, P1, PT, R45, R4, RZ ;  /* 0x000000042d327210 */ /* 0x000fe20007f3e0ff */
[----:B------:R-:W-:-:S03]  /*cee10*/  IMAD.X R15, R13, 0x1, R7, P0 ;  /* 0x000000010d0f7824 */ /* 0x000fc600000e0607 */
[----:B------:R0:W-:Y:S01]  /*cee20*/  STL.64 [R1+0x24a0], R48 ;  /* 0x0024a03001007387 */ /* 0x0001e20000100a00 */
[----:B------:R-:W-:-:S03]  /*cee30*/  IMAD.X R51, R13, 0x1, R5, P1 ;  /* 0x000000010d337824 */ /* 0x000fc600008e0605 */
[----:B------:R1:W-:Y:S01]  /*cee40*/  STL.64 [R1+0x24a8], R14 ;  /* 0x0024a80e01007387 */ /* 0x0003e20000100a00 */
[----:B0-----:R-:W-:Y:S02]  /*cee50*/  IADD3 R48, P0, PT, R12, R4, RZ ;  /* 0x000000040c307210 */ /* 0x001fe40007f1e0ff */
[----:B-1----:R-:W-:Y:S01]  /*cee60*/  SHF.R.S32.HI R15, RZ, 0x1f, R12 ;  /* 0x0000001fff0f7819 */ /* 0x002fe2000001140c */
[----:B------:R0:W-:Y:S01]  /*cee70*/  STL.64 [R1+0x2498], R50 ;  /* 0x0024983201007387 */ /* 0x0001e20000100a00 */
[----:B------:R-:W-:-:S03]  /*cee80*/  SHF.R.S32.HI R14, RZ, 0x1f, R43 ;  /* 0x0000001fff0e7819 */ /* 0x000fc6000001142b */
[----:B------:R-:W-:Y:S01]  /*cee90*/  IMAD.X R49, R15, 0x1, R5, P0 ;  /* 0x000000010f317824 */ /* 0x000fe200000e0605 */
[----:B0-----:R-:W-:-:S04]  /*ceea0*/  IADD3 R50, P0, PT, R43, R9, RZ ;  /* 0x000000092b327210 */ /* 0x001fc80007f1e0ff */
[----:B------:R0:W-:Y:S01]  /*ceeb0*/  STL.64 [R1+0x3ed8], R48 ;  /* 0x003ed83001007387 */ /* 0x0001e20000100a00 */
[----:B------:R-:W-:Y:S01]  /*ceec0*/  IMAD.X R51, R14, 0x1, R10, P0 ;  /* 0x000000010e337824 */ /* 0x000fe200000e060a */
[----:B0-----:R-:W-:-:S04]  /*ceed0*/  IADD3 R48, P1, PT, R43, R8, RZ ;  /* 0x000000082b307210 */ /* 0x001fc80007f3e0ff */
[----:B------:R0:W-:Y:S01]  /*ceee0*/  STL.64 [R1+0x2480], R50 ;  /* 0x0024803201007387 */ /* 0x0001e20000100a00 */
[C---:B------:R-:W-:Y:S02]  /*ceef0*/  IMAD.X R49, R14.reuse, 0x1, R11, P1 ;  /* 0x000000010e317824 */ /* 0x040fe400008e060b */
[----:B------:R-:W-:Y:S01]  /*cef00*/  IMAD.MOV.U32 R45, RZ, RZ, R44 ;  /* 0x000000ffff2d7224 */ /* 0x000fe200078e002c */
[----:B0-----:R-:W-:Y:S02]  /*cef10*/  IADD3 R50, P0, PT, R43, R6, RZ ;  /* 0x000000062b327210 */ /* 0x001fe40007f1e0ff */
[----:B------:R0:W-:Y:S01]  /*cef20*/  STL.64 [R1+0x2488], R48 ;  /* 0x0024883001007387 */ /* 0x0001e20000100a00 */
[----:B------:R-:W-:Y:S01]  /*cef30*/  IMAD.MOV.U32 R44, RZ, RZ, R42 ;  /* 0x000000ffff2c7224 */ /* 0x000fe200078e002a */
[----:B------:R-:W-:Y:S01]  /*cef40*/  SHF.R.S32.HI R13, RZ, 0x1f, R47 ;  /* 0x0000001fff0d7819 */ /* 0x000fe2000001142f */
[----:B------:R-:W-:Y:S01]  /*cef50*/  IMAD.X R51, R14, 0x1, R7, P0 ;  /* 0x000000010e337824 */ /* 0x000fe200000e0607 */
[----:B------:R-:W-:-:S02]  /*cef60*/  IADD3 R42, P0, PT, R47, R9, RZ ;  /* 0x000000092f2a7210 */ /* 0x000fc40007f1e0ff */
[----:B0-----:R-:W-:-:S03]  /*cef70*/  IADD3 R48, P1, PT, R43, R4, RZ ;  /* 0x000000042b307210 */ /* 0x001fc60007f3e0ff */
[----:B------:R-:W-:Y:S02]  /*cef80*/  IMAD.X R43, R13, 0x1, R10, P0 ;  /* 0x000000010d2b7824 */ /* 0x000fe400000e060a */
[----:B------:R-:W-:Y:S01]  /*cef90*/  IMAD.X R49, R14, 0x1, R5, P1 ;  /* 0x000000010e317824 */ /* 0x000fe200008e0605 */
[----:B------:R-:W-:Y:S04]  /*cefa0*/  STL.64 [R1+0x2490], R50 ;  /* 0x0024903201007387 */ /* 0x000fe80000100a00 */
[----:B------:R0:W-:Y:S04]  /*cefb0*/  STL.64 [R1+0x2470], R48 ;  /* 0x0024703001007387 */ /* 0x0001e80000100a00 */
[----:B------:R1:W-:Y:S01]  /*cefc0*/  STL.64 [R1+0x2478], R42 ;  /* 0x0024782a01007387 */ /* 0x0003e20000100a00 */
[----:B0-----:R-:W-:-:S02]  /*cefd0*/  IADD3 R48, P1, PT, R47, R8, RZ ;  /* 0x000000082f307210 */ /* 0x001fc40007f3e0ff */
[----:B-1----:R-:W-:-:S03]  /*cefe0*/  IADD3 R42, P0, PT, R47, R6, RZ ;  /* 0x000000062f2a7210 */ /* 0x002fc60007f1e0ff */
[C---:B------:R-:W-:Y:S02]  /*ceff0*/  IMAD.X R49, R13.reuse, 0x1, R11, P1 ;  /* 0x000000010d317824 */ /* 0x040fe400008e060b */
[----:B------:R-:W-:-:S03]  /*cf000*/  IMAD.X R43, R13, 0x1, R7, P0 ;  /* 0x000000010d2b7824 */ /* 0x000fc600000e0607 */
[----:B------:R0:W-:Y:S04]  /*cf010*/  STL.64 [R1+0x2460], R48 ;  /* 0x0024603001007387 */ /* 0x0001e80000100a00 */
[----:B------:R1:W-:Y:S01]  /*cf020*/  STL.64 [R1+0x2468], R42 ;  /* 0x0024682a01007387 */ /* 0x0003e20000100a00 */
[----:B0-----:R-:W-:Y:S02]  /*cf030*/  IADD3 R48, P1, PT, R47, R4, RZ ;  /* 0x000000042f307210 */ /* 0x001fe40007f3e0ff */
[----:B-1----:R-:W-:-:S03]  /*cf040*/  IADD3 R42, P0, PT, R12, R6, RZ ;  /* 0x000000060c2a7210 */ /* 0x002fc60007f1e0ff */
[----:B------:R-:W-:Y:S02]  /*cf050*/  IMAD.X R49, R13, 0x1, R5, P1 ;  /* 0x000000010d317824 */ /* 0x000fe400008e0605 */
[----:B------:R-:W-:-:S03]  /*cf060*/  IMAD.X R43, R15, 0x1, R7, P0 ;  /* 0x000000010f2b7824 */ /* 0x000fc600000e0607 */
[----:B------:R-:W-:Y:S01]  /*cf070*/  STL.64 [R1+0x2458], R48 ;  /* 0x0024583001007387 */ /* 0x000fe20000100a00 */
        /* <DEDUP_REMOVED lines=8> */
[----:B------:R-:W-:Y:S01]  /*cf100*/  STL.64 [R1+0x2448], R48 ;  /* 0x0024483001007387 */ /* 0x000fe20000100a00 */
[----:B------:R-:W-:Y:S01]  /*cf110*/  IMAD.X R43, R14, 0x1, R7, P0 ;  /* 0x000000010e2b7824 */ /* 0x000fe200000e0607 */
[----:B------:R-:W-:Y:S02]  /*cf120*/  IADD3 R46, P1, PT, R46, R4, RZ ;  /* 0x000000042e2e7210 */ /* 0x000fe40007f3e0ff */
[----:B------:R-:W-:Y:S02]  /*cf130*/  SHF.R.S32.HI R13, RZ, 0x1f, R45 ;  /* 0x0000001fff0d7819 */ /* 0x000fe4000001142d */
[----:B------:R0:W-:Y:S01]  /*cf140*/  STL.64 [R1+0x2450], R42 ;  /* 0x0024502a01007387 */ /* 0x0001e20000100a00 */
[----:B------:R-:W-:Y:S01]  /*cf150*/  IMAD.X R47, R14, 0x1, R5, P1 ;  /* 0x000000010e2f7824 */ /* 0x000fe200008e0605 */
[----:B0-----:R-:W-:-:S04]  /*cf160*/  IADD3 R42, P0, PT, R45, R9, RZ ;  /* 0x000000092d2a7210 */ /* 0x001fc80007f1e0ff */
[----:B------:R0:W-:Y:S01]  /*cf170*/  STL.64 [R1+0x2430], R46 ;  /* 0x0024302e01007387 */ /* 0x0001e20000100a00 */
[----:B------:R-:W-:-:S05]  /*cf180*/  IMAD.X R43, R13, 0x1, R10, P0 ;  /* 0x000000010d2b7824 */ /* 0x000fca00000e060a */
[----:B------:R1:W-:Y:S01]  /*cf190*/  STL.64 [R1+0x2438], R42 ;  /* 0x0024382a01007387 */ /* 0x0003e20000100a00 */
[----:B0-----:R-:W-:-:S05]  /*cf1a0*/  IADD3 R46, P1, PT, R45, R8, RZ ;  /* 0x000000082d2e7210 */ /* 0x001fca0007f3e0ff */
[----:B------:R-:W-:Y:S01]  /*cf1b0*/  IMAD.X R47, R13, 0x1, R11, P1 ;  /* 0x000000010d2f7824 */ /* 0x000fe200008e060b */
[----:B-1----:R-:W-:-:S04]  /*cf1c0*/  IADD3 R42, P0, PT, R45, R6, RZ ;  /* 0x000000062d2a7210 */ /* 0x002fc80007f1e0ff */
[----:B------:R-:W-:Y:S01]  /*cf1d0*/  STL.64 [R1+0x2420], R46 ;  /* 0x0024202e01007387 */ /* 0x000fe20000100a00 */
[----:B------:R-:W-:-:S05]  /*cf1e0*/  IMAD.X R43, R13, 0x1, R7, P0 ;  /* 0x000000010d2b7824 */ /* 0x000fca00000e0607 */
[----:B------:R0:W-:Y:S01]  /*cf1f0*/  STL.64 [R1+0x2428], R42 ;  /* 0x0024282a01007387 */ /* 0x0001e20000100a00 */
        /* <DEDUP_REMOVED lines=29> */
[----:B0-----:R-:W-:Y:S02]  /*cf3d0*/  IADD3 R44, P1, PT, R40, R4, RZ ;  /* 0x00000004282c7210 */ /* 0x001fe40007f3e0ff */
[----:B-1----:R-:W-:-:S03]  /*cf3e0*/  IADD3 R42, P0, PT, R12, R9, RZ ;  /* 0x000000090c2a7210 */ /* 0x002fc60007f1e0ff */
[----:B------:R-:W-:Y:S01]  /*cf3f0*/  IMAD.X R45, R13, 0x1, R5, P1 ;  /* 0x000000010d2d7824 */ /* 0x000fe200008e0605 */
[----:B------:R-:W-:Y:S01]  /*cf400*/  SHF.R.S32.HI R13, RZ, 0x1f, R38 ;  /* 0x0000001fff0d7819 */ /* 0x000fe20000011426 */
[--C-:B------:R-:W-:Y:S01]  /*cf410*/  IMAD.X R43, R15, 0x1, R10.reuse, P0 ;  /* 0x000000010f2b7824 */ /* 0x100fe200000e060a */
[C---:B------:R-:W-:Y:S02]  /*cf420*/  IADD3 R14, P0, PT, R38.reuse, R9, RZ ;  /* 0x00000009260e7210 */ /* 0x040fe40007f1e0ff */
[----:B------:R-:W-:Y:S03]  /*cf430*/  STL.64 [R1+0x2380], R44 ;  /* 0x0023802c01007387 */ /* 0x000fe60000100a00 */
[----:B------:R-:W-:Y:S01]  /*cf440*/  IMAD.X R15, R13, 0x1, R10, P0 ;  /* 0x000000010d0f7824 */ /* 0x000fe200000e060a */
[----:B------:R0:W-:Y:S04]  /*cf450*/  STL.64 [R1+0x3df0], R42 ;  /* 0x003df02a01007387 */ /* 0x0001e80000100a00 */
[----:B------:R1:W-:Y:S01]  /*cf460*/  STL.64 [R1+0x2378], R14 ;  /* 0x0023780e01007387 */ /* 0x0003e20000100a00 */
[----:B0-----:R-:W-:-:S02]  /*cf470*/  IADD3 R42, P1, PT, R38, R8, RZ ;  /* 0x00000008262a7210 */ /* 0x001fc40007f3e0ff */
[----:B-1----:R-:W-:-:S03]  /*cf480*/  IADD3 R14, P0, PT, R38, R6, RZ ;  /* 0x00000006260e7210 */ /* 0x002fc60007f1e0ff */
[C---:B------:R-:W-:Y:S02]  /*cf490*/  IMAD.X R43, R13.reuse, 0x1, R11, P1 ;  /* 0x000000010d2b7824 */ /* 0x040fe400008e060b */
[----:B------:R-:W-:Y:S01]  /*cf4a0*/  VIADD R12, R12, UR6 ;  /* 0x000000060c0c7c36 */ /* 0x000fe20008000000 */
[----:B------:R-:W0:Y:S01]  /*cf4b0*/  LDCU UR6, c[0x0][0x3b8] ;  /* 0x00007700ff0677ac */ /* 0x000e220008000800 */
[----:B------:R-:W-:Y:S01]  /*cf4c0*/  IMAD.X R15, R13, 0x1, R7, P0 ;  /* 0x000000010d0f7824 */ /* 0x000fe200000e0607 */
[----:B------:R1:W-:Y:S04]  /*cf4d0*/  STL.64 [R1+0x2368], R42 ;  /* 0x0023682a01007387 */ /* 0x0003e80000100a00 */
[----:B------:R0:W-:Y:S01]  /*cf4e0*/  STL.64 [R1+0x2370], R14 ;  /* 0x0023700e01007387 */ /* 0x0001e20000100a00 */
[----:B------:R-:W-:Y:S01]  /*cf4f0*/  IMAD.MOV.U32 R40, RZ, RZ, R39 ;  /* 0x000000ffff287224 */ /* 0x000fe200078e0027 */
[-C--:B-1----:R-:W-:Y:S01]  /*cf500*/  IADD3 R42, P1, PT, R38, R4.reuse, RZ ;  /* 0x00000004262a7210 */ /* 0x082fe20007f3e0ff */
[----:B------:R-:W-:Y:S01]  /*cf510*/  IMAD.MOV.U32 R38, RZ, RZ, R36 ;  /* 0x000000ffff267224 */ /* 0x000fe200078e0024 */
[----:B------:R-:W-:-:S02]  /*cf520*/  IADD3 R36, P0, PT, R12, R4, RZ ;  /* 0x000000040c247210 */ /* 0x000fc40007f1e0ff */
[----:B0-----:R-:W-:Y:S01]  /*cf530*/  SHF.R.S32.HI R15, RZ, 0x1f, R12 ;  /* 0x0000001fff0f7819 */ /* 0x001fe2000001140c */
[----:B------:R-:W-:Y:S02]  /*cf540*/  IMAD.MOV.U32 R39, RZ, RZ, R37 ;  /* 0x000000ffff277224 */ /* 0x000fe400078e0025 */
[--C-:B------:R-:W-:Y:S02]  /*cf550*/  IMAD.X R43, R13, 0x1, R5.reuse, P1 ;  /* 0x000000010d2b7824 */ /* 0x100fe400008e0605 */
[----:B------:R-:W-:Y:S01]  /*cf560*/  IMAD.X R37, R15, 0x1, R5, P0 ;  /* 0x000000010f257824 */ /* 0x000fe200000e0605 */
[----:B------:R-:W-:Y:S02]  /*cf570*/  SHF.R.S32.HI R14, RZ, 0x1f, R41 ;  /* 0x0000001fff0e7819 */ /* 0x000fe40000011429 */
[----:B------:R-:W-:Y:S04]  /*cf580*/  STL.64 [R1+0x2360], R42 ;  /* 0x0023602a01007387 */ /* 0x000fe80000100a00 */
        /* <DEDUP_REMOVED lines=23> */
[----:B------:R-:W-:Y:S02]  /*cf700*/  IADD3 R40, P1, PT, R40, R4, RZ ;  /* 0x0000000428287210 */ /* 0x000fe40007f3e0ff */
[----:B0-----:R-:W-:-:S05]  /*cf710*/  IADD3 R36, P0, PT, R12, R6, RZ ;  /* 0x000000060c247210 */ /* 0x001fca0007f1e0ff */
[----:B------:R-:W-:Y:S01]  /*cf720*/  IMAD.X R37, R15, 0x1, R7, P0 ;  /* 0x000000010f257824 */ /* 0x000fe200000e0607 */
[----:B------:R-:W-:-:S04]  /*cf730*/  SHF.R.S32.HI R14, RZ, 0x1f, R39 ;  /* 0x0000001fff0e7819 */ /* 0x000fc80000011427 */
        /* <DEDUP_REMOVED lines=19> */
[C---:B0-----:R-:W-:Y:S02]  /*cf870*/  IADD3 R40, P1, PT, R38.reuse, R8, RZ ;  /* 0x0000000826287210 */ /* 0x041fe40007f3e0ff */
[----:B-1----:R-:W-:-:S03]  /*cf880*/  IADD3 R36, P0, PT, R38, R6, RZ ;  /* 0x0000000626247210 */ /* 0x002fc60007f1e0ff */
[C---:B------:R-:W-:Y:S02]  /*cf890*/  IMAD.X R41, R13.reuse, 0x1, R11, P1 ;  /* 0x000000010d297824 */ /* 0x040fe400008e060b */
[----:B------:R-:W-:Y:S01]  /*cf8a0*/  IMAD.X R37, R13, 0x1, R7, P0 ;  /* 0x000000010d257824 */ /* 0x000fe200000e0607 */
[----:B------:R-:W-:-:S04]  /*cf8b0*/  IADD3 R38, P1, PT, R38, R4, RZ ;  /* 0x0000000426267210 */ /* 0x000fc80007f3e0ff */
[----:B------:R0:W-:Y:S01]  /*cf8c0*/  STL.64 [R1+0xb90], R36 ;  /* 0x000b902401007387 */ /* 0x0001e20000100a00 */
[----:B------:R-:W-:-:S03]  /*cf8d0*/  IMAD.X R39, R13, 0x1, R5, P1 ;  /* 0x000000010d277824 */ /* 0x000fc600008e0605 */
[----:B------:R-:W-:Y:S01]  /*cf8e0*/  STL.64 [R1+0xb88], R40 ;  /* 0x000b882801007387 */ /* 0x000fe20000100a00 */
[----:B0-----:R-:W-:-:S03]  /*cf8f0*/  IADD3 R36, P0, PT, R12, R8, RZ ;  /* 0x000000080c247210 */ /* 0x001fc60007f1e0ff */
[----:B------:R-:W-:Y:S02]  /*cf900*/  STL.64 [R1+0xb80], R38 ;  /* 0x000b802601007387 */ /* 0x000fe40000100a00 */
        /* <DEDUP_REMOVED lines=30> */
[----:B------:R-:W-:Y:S02]  /*cfaf0*/  IADD3 R14, P0, PT, R29, R9, RZ ;  /* 0x000000091d0e7210 */ /* 0x000fe40007f1e0ff */
[----:B------:R-:W-:Y:S03]  /*cfb00*/  STL.64 [R1+0xb40], R38 ;  /* 0x000b402601007387 */ /* 0x000fe60000100a00 */
[----:B------:R-:W-:Y:S01]  /*cfb10*/  IMAD.X R15, R13, 0x1, R10, P0 ;  /* 0x000000010d0f7824 */ /* 0x000fe200000e060a */
[----:B------:R0:W-:Y:S04]  /*cfb20*/  STL.64 [R1+0x3cd0], R36 ;  /* 0x003cd02401007387 */ /* 0x0001e80000100a00 */
[----:B------:R1:W-:Y:S01]  /*cfb30*/  STL.64 [R1+0xb38], R14 ;  /* 0x000b380e01007387 */ /* 0x0003e20000100a00 */
[----:B--2---:R-:W-:Y:S01]  /*cfb40*/  VIADD R12, R12, UR7 ;  /* 0x000000070c0c7c36 */ /* 0x004fe20008000000 */
[----:B0-----:R-:W-:-:S02]  /*cfb50*/  IADD3 R36, P1, PT, R29, R8, RZ ;  /* 0x000000081d247210 */ /* 0x001fc40007f3e0ff */
[----:B-1----:R-:W-:-:S03]  /*cfb60*/  IADD3 R14, P0, PT, R29, R6, RZ ;  /* 0x000000061d0e7210 */ /* 0x002fc60007f1e0ff */
[C---:B------:R-:W-:Y:S02]  /*cfb70*/  IMAD.X R37, R13.reuse, 0x1, R11, P1 ;  /* 0x000000010d257824 */ /* 0x040fe400008e060b */
[----:B------:R-:W-:-:S03]  /*cfb80*/  IMAD.X R15, R13, 0x1, R7, P0 ;  /* 0x000000010d0f7824 */ /* 0x000fc600000e0607 */
[----:B------:R0:W-:Y:S01]  /*cfb90*/  STL.64 [R1+0xb28], R36 ;  /* 0x000b282401007387 */ /* 0x0001e20000100a00 */
[----:B------:R-:W-:Y:S02]  /*cfba0*/  IMAD.MOV.U32 R33, RZ, RZ, R31 ;  /* 0x000000ffff217224 */ /* 0x000fe400078e001f */
[----:B------:R-:W-:Y:S01]  /*cfbb0*/  IMAD.MOV.U32 R31, RZ, RZ, R28 ;  /* 0x000000ffff1f7224 */ /* 0x000fe200078e001c */
[----:B------:R1:W-:Y:S01]  /*cfbc0*/  STL.64 [R1+0xb30], R14 ;  /* 0x000b300e01007387 */ /* 0x0003e20000100a00 */
[-C--:B------:R-:W-:Y:S02]  /*cfbd0*/  IADD3 R28, P0, PT, R12, R4.reuse, RZ ;  /* 0x000000040c1c7210 */ /* 0x080fe40007f1e0ff */
[----:B0-----:R-:W-:Y:S02]  /*cfbe0*/  IADD3 R36, P1, PT, R29, R4, RZ ;  /* 0x000000041d247210 */ /* 0x001fe40007f3e0ff */
[----:B-1----:R-:W-:-:S03]  /*cfbf0*/  SHF.R.S32.HI R15, RZ, 0x1f, R12 ;  /* 0x0000001fff0f7819 */ /* 0x002fc6000001140c */
[--C-:B------:R-:W-:Y:S02]  /*cfc00*/  IMAD.X R37, R13, 0x1, R5.reuse, P1 ;  /* 0x000000010d257824 */ /* 0x100fe400008e0605 */
        /* <DEDUP_REMOVED lines=51> */
[C---:B-1----:R-:W-:Y:S02]  /*cff40*/  IADD3 R28, P0, PT, R30.reuse, R6, RZ ;  /* 0x000000061e1c7210 */ /* 0x042fe40007f1e0ff */
[----:B------:R-:W-:-:S03]  /*cff50*/  IADD3 R30, P1, PT, R30, R4, RZ ;  /* 0x000000041e1e7210 */ /* 0x000fc60007f3e0ff */
[C---:B------:R-:W-:Y:S01]  /*cff60*/  IMAD.X R29, R13.reuse, 0x1, R7, P0 ;  /* 0x000000010d1d7824 */ /* 0x040fe200000e0607 */
[----:B------:R-:W-:Y:S01]  /*cff70*/  STL.64 [R1+0xa78], R34 ;  /* 0x000a782201007387 */ /* 0x000fe20000100a00 */
[----:B------:R-:W-:-:S03]  /*cff80*/  IMAD.X R31, R13, 0x1, R5, P1 ;  /* 0x000000010d1f7824 */ /* 0x000fc600008e0605 */
[----:B------:R0:W-:Y:S01]  /*cff90*/  STL.64 [R1+0xa90], R28 ;  /* 0x000a901c01007387 */ /* 0x0001e20000100a00 */
[----:B------:R-:W-:-:S03]  /*cffa0*/  SHF.R.S32.HI R14, RZ, 0x1f, R27 ;  /* 0x0000001fff0e7819 */ /* 0x000fc6000001141b */
        /* <DEDUP_REMOVED lines=22> */
[----:B-1----:R-:W-:Y:S01]  /*d0110*/  IADD3 R30, P0, PT, R25, R6, RZ ;  /* 0x00000006191e7210 */ /* 0x002fe20007f1e0ff */
[----:B------:R-:W-:Y:S02]  /*d0120*/  IMAD.MOV.U32 R27, RZ, RZ, R26 ;  /* 0x000000ffff1b7224 */ /* 0x000fe400078e001a */
[----:B------:R-:W-:Y:S01]  /*d0130*/  IMAD.MOV.U32 R26, RZ, RZ, R24 ;  /* 0x000000ffff1a7224 */ /* 0x000fe200078e0018 */
[----:B------:R0:W-:Y:S01]  /*d0140*/  STL.64 [R1+0xa08], R28 ;  /* 0x000a081c01007387 */ /* 0x0001e20000100a00 */
[----:B------:R-:W-:Y:S01]  /*d0150*/  IMAD.X R31, R13, 0x1, R7, P0 ;  /* 0x000000010d1f7824 */ /* 0x000fe200000e0607 */
[----:B------:R-:W-:Y:S02]  /*d0160*/  IADD3 R24, P0, PT, R12, R9, RZ ;  /* 0x000000090c187210 */ /* 0x000fe40007f1e0ff */
[----:B0-----:R-:W-:-:S03]  /*d0170*/  IADD3 R28, P1, PT, R25, R4, RZ ;  /* 0x00000004191c7210 */ /* 0x001fc60007f3e0ff */
[----:B------:R-:W-:Y:S02]  /*d0180*/  IMAD.X R25, R15, 0x1, R10, P0 ;  /* 0x000000010f197824 */ /* 0x000fe400000e060a */
[----:B------:R-:W-:Y:S01]  /*d0190*/  IMAD.X R29, R13, 0x1, R5, P1 ;  /* 0x000000010d1d7824 */ /* 0x000fe200008e0605 */
[----:B------:R-:W-:Y:S01]  /*d01a0*/  STL.64 [R1+0xa20], R30 ;  /* 0x000a201e01007387 */ /* 0x000fe20000100a00 */
[----:B------:R-:W-:-:S03]  /*d01b0*/  SHF.R.S32.HI R14, RZ, 0x1f, R22 ;  /* 0x0000001fff0e7819 */ /* 0x000fc60000011416 */
[----:B------:R-:W-:Y:S04]  /*d01c0*/  STL.64 [R1+0xa00], R28 ;  /* 0x000a001c01007387 */ /* 0x000fe80000100a00 */
[----:B------:R0:W-:Y:S02]  /*d01d0*/  STL.64 [R1+0x3b90], R24 ;  /* 0x003b901801007387 */ /* 0x0001e40000100a00 */
[----:B0-----:R-:W-:-:S05]  /*d01e0*/  IADD3 R24, P0, PT, R22, R9, RZ ;  /* 0x0000000916187210 */ /* 0x001fca0007f1e0ff */
[----:B------:R-:W-:Y:S01]  /*d01f0*/  IMAD.X R25, R14, 0x1, R10, P0 ;  /* 0x000000010e197824 */ /* 0x000fe200000e060a */
[----:B------:R-:W-:-:S04]  /*d0200*/  IADD3 R28, P1, PT, R22, R8, RZ ;  /* 0x00000008161c7210 */ /* 0x000fc80007f3e0ff */
[----:B------:R0:W-:Y:S01]  /*d0210*/  STL.64 [R1+0x9e8], R24 ;  /* 0x0009e81801007387 */ /* 0x0001e20000100a00 */
[----:B------:R-:W-:Y:S02]  /*d0220*/  IMAD.X R29, R14, 0x1, R11, P1 ;  /* 0x000000010e1d7824 */ /* 0x000fe400008e060b */
[----:B------:R-:W-:Y:S01]  /*d0230*/  VIADD R12, R12, UR6 ;  /* 0x000000060c0c7c36 */ /* 0x000fe20008000000 */
[----:B0-----:R-:W-:Y:S02]  /*d0240*/  IADD3 R24, P0, PT, R22, R6, RZ ;  /* 0x0000000616187210 */ /* 0x001fe40007f1e0ff */
[----:B------:R0:W-:Y:S03]  /*d0250*/  STL.64 [R1+0x9c8], R28 ;  /* 0x0009c81c01007387 */ /* 0x0001e60000100a00 */
[----:B------:R-:W-:Y:S01]  /*d0260*/  IMAD.X R25, R14, 0x1, R7, P0 ;  /* 0x000000010e197824 */ /* 0x000fe200000e0607 */
[----:B------:R-:W-:-:S04]  /*d0270*/  SHF.R.S32.HI R13, RZ, 0x1f, R12 ;  /* 0x0000001fff0d7819 */ /* 0x000fc8000001140c */
[----:B------:R1:W-:Y:S01]  /*d0280*/  STL.64 [R1+0x9e0], R24 ;  /* 0x0009e01801007387 */ /* 0x0003e20000100a00 */
[-C--:B0-----:R-:W-:Y:S02]  /*d0290*/  IADD3 R28, P1, PT, R22, R4.reuse, RZ ;  /* 0x00000004161c7210 */ /* 0x081fe40007f3e0ff */
[----:B-1----:R-:W-:-:S03]  /*d02a0*/  IADD3 R24, P0, PT, R12, R4, RZ ;  /* 0x000000040c187210 */ /* 0x002fc60007f1e0ff */
[--C-:B------:R-:W-:Y:S02]  /*d02b0*/  IMAD.X R29, R14, 0x1, R5.reuse, P1 ;  /* 0x000000010e1d7824 */ /* 0x100fe400008e0605 */
[----:B------:R-:W-:Y:S02]  /*d02c0*/  IMAD.X R25, R13, 0x1, R5, P0 ;  /* 0x000000010d197824 */ /* 0x000fe400000e0605 */
[----:B------:R-:W-:-:S03]  /*d02d0*/  IMAD.MOV.U32 R22, RZ, RZ, R20 ;  /* 0x000000ffff167224 */ /* 0x000fc600078e0014 */
[----:B------:R0:W-:Y:S04]  /*d02e0*/  STL.64 [R1+0x3b50], R24 ;  /* 0x003b501801007387 */ /* 0x0001e80000100a00 */
[----:B------:R1:W-:Y:S04]  /*d02f0*/  STL.64 [R1+0x9c0], R28 ;  /* 0x0009c01c01007387 */ /* 0x0003e80000100a00 */
[----:B------:R-:W2:Y:S01]  /*d0300*/  LDL.LU R20, [R1+0x3d5c] ;  /* 0x003d5c0001147983 */ /* 0x000ea20000300800 */
[----:B------:R-:W-:Y:S02]  /*d0310*/  SHF.R.S32.HI R14, RZ, 0x1f, R27 ;  /* 0x0000001fff0e7819 */ /* 0x000fe4000001141b */
[----:B0-----:R-:W-:-:S05]  /*d0320*/  IADD3 R24, P0, PT, R27, R9, RZ ;  /* 0x000000091b187210 */ /* 0x001fca0007f1e0ff */
[----:B------:R-:W-:Y:S01]  /*d0330*/  IMAD.X R25, R14, 0x1, R10, P0 ;  /* 0x000000010e197824 */ /* 0x000fe200000e060a */
[----:B-1----:R-:W-:-:S04]  /*d0340*/  IADD3 R28, P1, PT, R27, R8, RZ ;  /* 0x000000081b1c7210 */ /* 0x002fc80007f3e0ff */
[----:B------:R0:W-:Y:S01]  /*d0350*/  STL.64 [R1+0x988], R24 ;  /* 0x0009881801007387 */ /* 0x0001e20000100a00 */
[----:B------:R-:W-:-:S05]  /*d0360*/  IMAD.X R29, R14, 0x1, R11, P1 ;  /* 0x000000010e1d7824 */ /* 0x000fca00008e060b */
[----:B------:R1:W-:Y:S01]  /*d0370*/  STL.64 [R1+0x9a0], R28 ;  /* 0x0009a01c01007387 */ /* 0x0003e20000100a00 */
[----:B0-----:R-:W-:-:S05]  /*d0380*/  IADD3 R24, P0, PT, R27, R6, RZ ;  /* 0x000000061b187210 */ /* 0x001fca0007f1e0ff */
[C---:B------:R-:W-:Y:S01]  /*d0390*/  IMAD.X R25, R14.reuse, 0x1, R7, P0 ;  /* 0x000000010e197824 */ /* 0x040fe200000e0607 */
[----:B-1----:R-:W-:Y:S02]  /*d03a0*/  IADD3 R28, P1, PT, R27, R4, RZ ;  /* 0x000000041b1c7210 */ /* 0x002fe40007f3e0ff */
[----:B------:R-:W-:Y:S02]  /*d03b0*/  SHF.R.S32.HI R15, RZ, 0x1f, R26 ;  /* 0x0000001fff0f7819 */ /* 0x000fe4000001141a */
        /* <DEDUP_REMOVED lines=8> */
[C---:B0-----:R-:W-:Y:S02]  /*d0440*/  IADD3 R24, P0, PT, R26.reuse, R6, RZ ;  /* 0x000000061a187210 */ /* 0x041fe40007f1e0ff */
[----:B------:R-:W-:-:S03]  /*d0450*/  IADD3 R26, P1, PT, R26, R4, RZ ;  /* 0x000000041a1a7210 */ /* 0x000fc60007f3e0ff */
[C---:B------:R-:W-:Y:S02]  /*d0460*/  IMAD.X R25, R15.reuse, 0x1, R7, P0 ;  /* 0x000000010f197824 */ /* 0x040fe400000e0607 */
[----:B------:R-:W-:-:S03]  /*d0470*/  IMAD.X R27, R15, 0x1, R5, P1 ;  /* 0x000000010f1b7824 */ /* 0x000fc600008e0605 */
[----:B------:R0:W-:Y:S01]  /*d0480*/  STL.64 [R1+0x960], R24 ;  /* 0x0009601801007387 */ /* 0x0001e20000100a00 */
[----:B------:R-:W-:-:S03]  /*d0490*/  SHF.R.S32.HI R14, RZ, 0x1f, R23 ;  /* 0x0000001fff0e7819 */ /* 0x000fc60000011417 */
[----:B------:R-:W-:Y:S04]  /*d04a0*/  STL.64 [R1+0x948], R28 ;  /* 0x0009481c01007387 */ /* 0x000fe80000100a00 */
[----:B------:R1:W-:Y:S01]  /*d04b0*/  STL.64 [R1+0x940], R26 ;  /* 0x0009401a01007387 */ /* 0x0003e20000100a00 */
[----:B0-----:R-:W-:Y:S02]  /*d04c0*/  IADD3 R24, P0, PT, R12, R6, RZ ;  /* 0x000000060c187210 */ /* 0x001fe40007f1e0ff */
[----:B-1----:R-:W-:-:S03]  /*d04d0*/  IADD3 R26, P1, PT, R23, R9, RZ ;  /* 0x00000009171a7210 */ /* 0x002fc60007f3e0ff */
[----:B------:R-:W-:Y:S02]  /*d04e0*/  IMAD.X R25, R13, 0x1, R7, P0 ;  /* 0x000000010d197824 */ /* 0x000fe400000e0607 */
[----:B------:R-:W-:-:S03]  /*d04f0*/  IMAD.X R27, R14, 0x1, R10, P1 ;  /* 0x000000010e1b7824 */ /* 0x000fc600008e060a */
[----:B------:R0:W-:Y:S04]  /*d0500*/  STL.64 [R1+0x3b10], R24 ;  /* 0x003b101801007387 */ /* 0x0001e80000100a00 */
[----:B------:R1:W-:Y:S01]  /*d0510*/  STL.64 [R1+0x908], R26 ;  /* 0x0009081a01007387 */ /* 0x0003e20000100a00 */
[C---:B0-----:R-:W-:Y:S02]  /*d0520*/  IADD3 R24, P0, PT, R23.reuse, R8, RZ ;  /* 0x0000000817187210 */ /* 0x041fe40007f1e0ff */
[----:B-1----:R-:W-:-:S03]  /*d0530*/  IADD3 R26, P1, PT, R23, R6, RZ ;  /* 0x00000006171a7210 */ /* 0x002fc60007f3e0ff */
[C---:B------:R-:W-:Y:S01]  /*d0540*/  IMAD.X R25, R14.reuse, 0x1, R11, P0 ;  /* 0x000000010e197824 */ /* 0x040fe200000e060b */
[----:B------:R-:W-:Y:S01]  /*d0550*/  UMOV UR7, UR9 ;  /* 0x0000000900077c82 */ /* 0x000fe20008000000 */
[----:B------:R-:W-:-:S03]  /*d0560*/  IMAD.X R27, R14, 0x1, R7, P1 ;  /* 0x000000010e1b7824 */ /* 0x000fc600008e0607 */
[----:B------:R0:W-:Y:S04]  /*d0570*/  STL.64 [R1+0x920], R24 ;  /* 0x0009201801007387 */ /* 0x0001e80000100a00 */
[----:B------:R-:W-:Y:S01]  /*d0580*/  STL.64 [R1+0x928], R26 ;  /* 0x0009281a01007387 */ /* 0x000fe20000100a00 */
[----:B0-----:R-:W-:-:S05]  /*d0590*/  IADD3 R24, P0, PT, R23, R4, RZ ;  /* 0x0000000417187210 */ /* 0x001fca0007f1e0ff */
[----:B------:R-:W-:Y:S01]  /*d05a0*/  IMAD.X R25, R14, 0x1, R5, P0 ;  /* 0x000000010e197824 */ /* 0x000fe200000e0605 */
[----:B------:R-:W-:Y:S02]  /*d05b0*/  SHF.R.S32.HI R14, RZ, 0x1f, R21 ;  /* 0x0000001fff0e7819 */ /* 0x000fe40000011415 */
[----:B--2---:R-:W-:Y:S02]  /*d05c0*/  ISETP.GE.AND P1, PT, R20, UR7, PT ;  /* 0x0000000714007c0c */ /* 0x004fe4000bf26270 */
[----:B------:R-:W2:Y:S04]  /*d05d0*/  LDL.LU R20, [R1+0x3d68] ;  /* 0x003d680001147983 */ /* 0x000ea80000300800 */
[----:B------:R-:W3:Y:S04]  /*d05e0*/  LDL.LU R15, [R1+0x3d6c] ;  /* 0x003d6c00010f7983 */ /* 0x000ee80000300800 */
[----:B------:R0:W-:Y:S02]  /*d05f0*/  STL.64 [R1+0x900], R24 ;  /* 0x0009001801007387 */ /* 0x0001e40000100a00 */
[----:B0-----:R-:W-:-:S05]  /*d0600*/  IADD3 R24, P0, PT, R21, R9, RZ ;  /* 0x0000000915187210 */ /* 0x001fca0007f1e0ff */
[----:B------:R-:W-:-:S05]  /*d0610*/  IMAD.X R25, R14, 0x1, R10, P0 ;  /* 0x000000010e197824 */ /* 0x000fca00000e060a */
[----:B------:R0:W-:Y:S02]  /*d0620*/  STL.64 [R1+0x8c0], R24 ;  /* 0x0008c01801007387 */ /* 0x0001e40000100a00 */
[----:B0-----:R-:W-:-:S05]  /*d0630*/  IADD3 R24, P0, PT, R21, R8, RZ ;  /* 0x0000000815187210 */ /* 0x001fca0007f1e0ff */
[----:B------:R-:W-:-:S05]  /*d0640*/  IMAD.X R25, R14, 0x1, R11, P0 ;  /* 0x000000010e197824 */ /* 0x000fca00000e060b */
[----:B------:R0:W-:Y:S02]  /*d0650*/  STL.64 [R1+0x8c8], R24 ;  /* 0x0008c81801007387 */ /* 0x0001e40000100a00 */
[----:B0-----:R-:W-:-:S05]  /*d0660*/  IADD3 R24, P0, PT, R21, R6, RZ ;  /* 0x0000000615187210 */ /* 0x001fca0007f1e0ff */
[----:B------:R-:W-:-:S05]  /*d0670*/  IMAD.X R25, R14, 0x1, R7, P0 ;  /* 0x000000010e197824 */ /* 0x000fca00000e0607 */
[----:B------:R0:W-:Y:S02]  /*d0680*/  STL.64 [R1+0x8e0], R24 ;  /* 0x0008e01801007387 */ /* 0x0001e40000100a00 */
[----:B0-----:R-:W-:Y:S02]  /*d0690*/  IADD3 R24, P0, PT, R21, R4, RZ ;  /* 0x0000000415187210 */ /* 0x001fe40007f1e0ff */
[----:B------:R-:W4:Y:S03]  /*d06a0*/  LDL.LU R21, [R1+0x3d78] ;  /* 0x003d780001157983 */ /* 0x000f260000300800 */
[----:B------:R-:W-:Y:S01]  /*d06b0*/  IMAD.X R25, R14, 0x1, R5, P0 ;  /* 0x000000010e197824 */ /* 0x000fe200000e0605 */
[----:B------:R-:W-:-:S04]  /*d06c0*/  SHF.R.S32.HI R14, RZ, 0x1f, R22 ;  /* 0x0000001fff0e7819 */ /* 0x000fc80000011416 */
[----:B------:R0:W-:Y:S02]  /*d06d0*/  STL.64 [R1+0x8e8], R24 ;  /* 0x0008e81801007387 */ /* 0x0001e40000100a00 */
[----:B0-----:R-:W-:-:S05]  /*d06e0*/  IADD3 R24, P0, PT, R22, R9, RZ ;  /* 0x0000000916187210 */ /* 0x001fca0007f1e0ff */
[----:B------:R-:W-:-:S05]  /*d06f0*/  IMAD.X R25, R14, 0x1, R10, P0 ;  /* 0x000000010e197824 */ /* 0x000fca00000e060a */
[----:B------:R0:W-:Y:S01]  /*d0700*/  STL.64 [R1+0x880], R24 ;  /* 0x0008801801007387 */ /* 0x0001e20000100a00 */
[----:B------:R-:W-:Y:S01]  /*d0710*/  UMOV UR72, UR8 ;  /* 0x0000000800487c82 */ /* 0x000fe20008000000 */
[----:B------:R-:W1:Y:S01]  /*d0720*/  LDCU.64 UR8, c[0x0][0x398] ;  /* 0x00007300ff0877ac */ /* 0x000e620008000a00 */
[----:B0-----:R-:W-:-:S05]  /*d0730*/  IADD3 R24, P0, PT, R22, R8, RZ ;  /* 0x0000000816187210 */ /* 0x001fca0007f1e0ff */
[----:B------:R-:W-:-:S05]  /*d0740*/  IMAD.X R25, R14, 0x1, R11, P0 ;  /* 0x000000010e197824 */ /* 0x000fca00000e060b */
[----:B------:R0:W-:Y:S02]  /*d0750*/  STL.64 [R1+0x888], R24 ;  /* 0x0008881801007387 */ /* 0x0001e40000100a00 */
[----:B0-----:R-:W-:-:S05]  /*d0760*/  IADD3 R24, P0, PT, R22, R6, RZ ;  /* 0x0000000616187210 */ /* 0x001fca0007f1e0ff */
[----:B------:R-:W-:Y:S01]  /*d0770*/  IMAD.X R25, R14, 0x1, R7, P0 ;  /* 0x000000010e197824 */ /* 0x000fe200000e0607 */
[----:B------:R-:W-:Y:S02]  /*d0780*/  IADD3 R22, P0, PT, R22, R4, RZ ;  /* 0x0000000416167210 */ /* 0x000fe40007f1e0ff */
[----:B------:R-:W-:-:S03]  /*d0790*/  LOP3.LUT R0, R0, 0xfeffffff, RZ, 0xc0, !PT ;  /* 0xfeffffff00007812 */ /* 0x000fc600078ec0ff */
[----:B------:R-:W-:Y:S01]  /*d07a0*/  IMAD.X R23, R14, 0x1, R5, P0 ;  /* 0x000000010e177824 */ /* 0x000fe200000e0605 */
[----:B-1----:R-:W-:Y:S01]  /*d07b0*/  UMOV UR7, UR9 ;  /* 0x0000000900077c82 */ /* 0x002fe20008000000 */
[----:B------:R-:W-:Y:S01]  /*d07c0*/  STL.64 [R1+0x8a0], R24 ;  /* 0x0008a01801007387 */ /* 0x000fe20000100a00 */
[----:B------:R-:W-:-:S03]  /*d07d0*/  @P2 LOP3.LUT R0, R0, 0x1000000, RZ, 0xfc, !PT ;  /* 0x0100000000002812 */ /* 0x000fc600078efcff */
[----:B------:R0:W-:Y:S04]  /*d07e0*/  STL.64 [R1+0x8a8], R22 ;  /* 0x0008a81601007387 */ /* 0x0001e80000100a00 */
[----:B0-----:R-:W4:Y:S01]  /*d07f0*/  LDL.LU R22, [R1+0x3d7c] ;  /* 0x003d7c0001167983 */ /* 0x001f220000300800 */
[----:B------:R-:W-:Y:S01]  /*d0800*/  UMOV UR70, UR8 ;  /* 0x0000000800467c82 */ /* 0x000fe20008000000 */
[----:B------:R-:W0:Y:S01]  /*d0810*/  LDCU.64 UR8, c[0x0][0x398] ;  /* 0x00007300ff0877ac */ /* 0x000e220008000a00 */
[----:B------:R-:W-:Y:S02]  /*d0820*/  LOP3.LUT R0, R0, 0xff7fffff, RZ, 0xc0, !PT ;  /* 0xff7fffff00007812 */ /* 0x000fe400078ec0ff */
[----:B------:R-:W-:Y:S02]  /*d0830*/  IADD3 R14, P0, PT, R12, R8, RZ ;  /* 0x000000080c0e7210 */ /* 0x000fe40007f1e0ff */
[----:B------:R-:W-:Y:S01]  /*d0840*/  @P1 LOP3.LUT R0, R0, 0x800000, RZ, 0xfc, !PT ;  /* 0x0080000000001812 */ /* 0x000fe200078efcff */
[----:B0-----:R-:W-:Y:S01]  /*d0850*/  UMOV UR6, UR9 ;  /* 0x0000000900067c82 */ /* 0x001fe20008000000 */
[----:B------:R-:W-:Y:S01]  /*d0860*/  UMOV UR57, UR8 ;  /* 0x0000000800397c82 */ /* 0x000fe20008000000 */
[----:B------:R-:W0:Y:S01]  /*d0870*/  LDCU.64 UR8, c[0x0][0x398] ;  /* 0x00007300ff0877ac */ /* 0x000e220008000a00 */
[----:B------:R-:W-:-:S02]  /*d0880*/  LOP3.LUT R0, R0, 0xffbfffff, RZ, 0xc0, !PT ;  /* 0xffbfffff00007812 */ /* 0x000fc400078ec0ff */
[----:B--2---:R-:W-:Y:S02]  /*d0890*/  ISETP.GE.AND P2, PT, R20, UR7, PT ;  /* 0x0000000714007c0c */ /* 0x004fe4000bf46270 */
[----:B------:R-:W2:Y:S01]  /*d08a0*/  LDL.LU R20, [R1+0x3d80] ;  /* 0x003d800001147983 */ /* 0x000ea20000300800 */
[----:B---3--:R-:W-:Y:S01]  /*d08b0*/  ISETP.GE.AND P1, PT, R15, UR6, PT ;  /* 0x000000060f007c0c */ /* 0x008fe2000bf26270 */
[----:B------:R-:W-:-:S05]  /*d08c0*/  IMAD.X R15, R13, 0x1, R11, P0 ;  /* 0x000000010d0f7824 */ /* 0x000fca00000e060b */
[----:B------:R1:W-:Y:S01]  /*d08d0*/  STL.64 [R1+0x23c0], R14 ;  /* 0x0023c00e01007387 */ /* 0x0003e20000100a00 */
[----:B------:R-:W-:-:S03]  /*d08e0*/  IADD3 R24, P0, PT, R12, R9, RZ ;  /* 0x000000090c187210 */ /* 0x000fc60007f1e0ff */
[----:B-1----:R-:W3:Y:S01]  /*d08f0*/  LDL.LU R15, [R1+0x3d84] ;  /* 0x003d8400010f7983 */ /* 0x002ee20000300800 */
[----:B------:R-:W-:Y:S01]  /*d0900*/  @P2 LOP3.LUT R0, R0, 0x400000, RZ, 0xfc, !PT ;  /* 0x0040000000002812 */ /* 0x000fe200078efcff */
[----:B------:R-:W-:-:S03]  /*d0910*/  IMAD.X R25, R13, 0x1, R10, P0 ;  /* 0x000000010d197824 */ /* 0x000fc600000e060a */
[----:B------:R-:W-:Y:S01]  /*d0920*/  LOP3.LUT R0, R0, 0xffdfffff, RZ, 0xc0, !PT ;  /* 0xffdfffff00007812 */ /* 0x000fe200078ec0ff */
[----:B0-----:R-:W-:Y:S01]  /*d0930*/  UMOV UR6, UR9 ;  /* 0x0000000900067c82 */ /* 0x001fe20008000000 */
[----:B------:R-:W-:Y:S02]  /*d0940*/  STL.64 [R1+0x23d0], R24 ;  /* 0x0023d01801007387 */ /* 0x000fe40000100a00 */
[----:B------:R-:W-:Y:S02]  /*d0950*/  @P1 LOP3.LUT R0, R0, 0x200000, RZ, 0xfc, !PT ;  /* 0x0020000000001812 */ /* 0x000fe400078efcff */
[----:B----4-:R-:W-:Y:S01]  /*d0960*/  ISETP.GE.AND P1, PT, R21, UR6, PT ;  /* 0x0000000615007c0c */ /* 0x010fe2000bf26270 */
[----:B------:R-:W-:Y:S01]  /*d0970*/  UMOV UR9, UR13 ;  /* 0x0000000d00097c82 */ /* 0x000fe20008000000 */
[----:B------:R-:W4:Y:S01]  /*d0980*/  LDL.LU R21, [R1+0x3d88] ;  /* 0x003d880001157983 */ /* 0x000f220000300800 */
[----:B------:R-:W0:Y:S03]  /*d0990*/  LDCU.64 UR12, c[0x0][0x398] ;  /* 0x00007300ff0c77ac */ /* 0x000e260008000a00 */
[----:B------:R-:W4:Y:S01]  /*d09a0*/  LDL.LU R14, [R1+0x3d8c] ;  /* 0x003d8c00010e7983 */ /* 0x000f220000300800 */
[----:B------:R-:W-:Y:S01]  /*d09b0*/  UMOV UR69, UR8 ;  /* 0x0000000800457c82 */ /* 0x000fe20008000000 */
[----:B------:R-:W1:Y:S01]  /*d09c0*/  LDCU UR6, c[0x0][0x3b8] ;  /* 0x00007700ff0677ac */ /* 0x000e620008000800 */
[----:B0-----:R-:W-:Y:S01]  /*d09d0*/  UMOV UR8, UR13 ;  /* 0x0000000d00087c82 */ /* 0x001fe20008000000 */
[----:B------:R-:W-:Y:S01]  /*d09e0*/  UMOV UR62, UR12 ;  /* 0x0000000c003e7c82 */ /* 0x000fe20008000000 */
[----:B------:R-:W0:Y:S01]  /*d09f0*/  LDCU.64 UR12, c[0x0][0x398] ;  /* 0x00007300ff0c77ac */ /* 0x000e220008000a00 */
[----:B------:R-:W-:-:S04]  /*d0a00*/  LOP3.LUT R0, R0, 0xffefffff, RZ, 0xc0, !PT ;  /* 0xffefffff00007812 */ /* 0x000fc800078ec0ff */
[----:B------:R-:W-:-:S04]  /*d0a10*/  @P1 LOP3.LUT R0, R0, 0x100000, RZ, 0xfc, !PT ;  /* 0x0010000000001812 */ /* 0x000fc800078efcff */
[----:B------:R-:W-:Y:S01]  /*d0a20*/  LOP3.LUT R0, R0, 0xfff7ffff, RZ, 0xc0, !PT ;  /* 0xfff7ffff00007812 */ /* 0x000fe200078ec0ff */
[----:B0-----:R-:W-:Y:S01]  /*d0a30*/  UMOV UR7, UR13 ;  /* 0x0000000d00077c82 */ /* 0x001fe20008000000 */
[----:B-1----:R-:W-:-:S05]  /*d0a40*/  VIADD R12, R12, UR6 ;  /* 0x000000060c0c7c36 */ /* 0x002fca0008000000 */
[----:B------:R-:W-:Y:S02]  /*d0a50*/  SHF.R.S32.HI R13, RZ, 0x1f, R12 ;  /* 0x0000001fff0d7819 */ /* 0x000fe4000001140c */
[----:B------:R-:W-:-:S13]  /*d0a60*/  ISETP.GE.AND P0, PT, R22, UR9, PT ;  /* 0x0000000916007c0c */ /* 0x000fda000bf06270 */
[----:B------:R-:W-:-:S04]  /*d0a70*/  @P0 LOP3.LUT R0, R0, 0x80000, RZ, 0xfc, !PT ;  /* 0x0008000000000812 */ /* 0x000fc800078efcff */
[----:B------:R-:W-:Y:S02]  /*d0a80*/  LOP3.LUT R0, R0, 0xfffbffff, RZ, 0xc0, !PT ;  /* 0xfffbffff00007812 */ /* 0x000fe400078ec0ff */
[----:B------:R-:W-:-:S05]  /*d0a90*/  IADD3 R22, P0, PT, R12, R4, RZ ;  /* 0x000000040c167210 */ /* 0x000fca0007f1e0ff */
[----:B------:R-:W-:Y:S01]  /*d0aa0*/  IMAD.X R23, R13, 0x1, R5, P0 ;  /* 0x000000010d177824 */ /* 0x000fe200000e0605 */
[----:B--2---:R-:W-:Y:S01]  /*d0ab0*/  ISETP.GE.AND P2, PT, R20, UR8, PT ;  /* 0x0000000814007c0c */ /* 0x004fe2000bf46270 */
[----:B------:R-:W0:Y:S01]  /*d0ac0*/  LDCU.64 UR8, c[0x0][0x398] ;  /* 0x00007300ff0877ac */ /* 0x000e220008000a00 */
[----:B------:R-:W2:Y:S01]  /*d0ad0*/  LDL.LU R20, [R1+0x3d98] ;  /* 0x003d980001147983 */ /* 0x000ea20000300800 */
[----:B0-----:R-:W-:Y:S01]  /*d0ae0*/  UMOV UR41, UR8 ;  /* 0x0000000800297c82 */ /* 0x001fe20008000000 */
[----:B---3--:R-:W-:Y:S01]  /*d0af0*/  ISETP.GE.AND P1, PT, R15, UR7, PT ;  /* 0x000000070f007c0c */ /* 0x008fe2000bf26270 */
[----:B------:R-:W-:Y:S01]  /*d0b00*/  UMOV UR7, UR9 ;  /* 0x0000000900077c82 */ /* 0x000fe20008000000 */
[----:B------:R-:W3:Y:S01]  /*d0b10*/  LDL.LU R15, [R1+0x3d9c] ;  /* 0x003d9c00010f7983 */ /* 0x000ee20000300800 */
[----:B------:R-:W0:Y:S06]  /*d0b20*/  LDCU.64 UR8, c[0x0][0x398] ;  /* 0x00007300ff0877ac */ /* 0x000e2c0008000a00 */
[----:B------:R-:W-:-:S04]  /*d0b30*/  @P2 LOP3.LUT R0, R0, 0x40000, RZ, 0xfc, !PT ;  /* 0x0004000000002812 */ /* 0x000fc800078efcff */
[----:B------:R-:W-:Y:S01]  /*d0b40*/  LOP3.LUT R0, R0, 0xfffdffff, RZ, 0xc0, !PT ;  /* 0xfffdffff00007812 */ /* 0x000fe200078ec0ff */
[----:B------:R1:W-:Y:S03]  /*d0b50*/  STL.64 [R1+0x23b8], R22 ;  /* 0x0023b81601007387 */ /* 0x0003e60000100a00 */
[----:B------:R-:W-:Y:S01]  /*d0b60*/  @P1 LOP3.LUT R0, R0, 0x20000, RZ, 0xfc, !PT ;  /* 0x0002000000001812 */ /* 0x000fe200078efcff */
[----:B0-----:R-:W-:Y:S02]  /*d0b70*/  UMOV UR6, UR9 ;  /* 0x0000000900067c82 */ /* 0x001fe40008000000 */
[----:B----4-:R-:W-:Y:S02]  /*d0b80*/  ISETP.GE.AND P1, PT, R14, UR6, PT ;  /* 0x000000060e007c0c */ /* 0x010fe4000bf26270 */
[----:B------:R-:W4:Y:S01]  /*d0b90*/  LDL.LU R14, [R1+0x3db0] ;  /* 0x003db000010e7983 */ /* 0x000f220000300800 */
[----:B------:R-:W-:Y:S01]  /*d0ba0*/  UMOV UR75, UR8 ;  /* 0x00000008004b7c82 */ /* 0x000fe20008000000 */
[----:B------:R-:W0:Y:S01]  /*d0bb0*/  LDCU.64 UR8, c[0x0][0x398] ;  /* 0x00007300ff0877ac */ /* 0x000e220008000a00 */
[----:B------:R-:W-:-:S02]  /*d0bc0*/  ISETP.GE.AND P2, PT, R21, UR7, PT ;  /* 0x0000000715007c0c */ /* 0x000fc4000bf46270 */
[----:B-1----:R-:W-:Y:S02]  /*d0bd0*/  IADD3 R22, P0, PT, R12, R6, RZ ;  /* 0x000000060c167210 */ /* 0x002fe40007f1e0ff */
[----:B------:R-:W-:-:S03]  /*d0be0*/  LOP3.LUT R0, R0, 0xfffeffff, RZ, 0xc0, !PT ;  /* 0xfffeffff00007812 */ /* 0x000fc600078ec0ff */
[----:B------:R-:W-:-:S06]  /*d0bf0*/  IMAD.X R23, R13, 0x1, R7, P0 ;  /* 0x000000010d177824 */ /* 0x000fcc00000e0607 */
[----:B------:R-:W-:Y:S01]  /*d0c00*/  @P2 LOP3.LUT R0, R0, 0x10000, RZ, 0xfc, !PT ;  /* 0x0001000000002812 */ /* 0x000fe200078efcff */
[----:B0-----:R-:W-:Y:S01]  /*d0c10*/  UMOV UR7, UR9 ;  /* 0x0000000900077c82 */ /* 0x001fe20008000000 */
[----:B------:R0:W-:Y:S04]  /*d0c20*/  STL.64 [R1+0x23c8], R22 ;  /* 0x0023c81601007387 */ /* 0x0001e80000100a00 */
[----:B0-----:R-:W4:Y:S01]  /*d0c30*/  LDL.LU R22, [R1+0x3db4] ;  /* 0x003db40001167983 */ /* 0x001f220000300800 */
[----:B------:R-:W-:Y:S01]  /*d0c40*/  UMOV UR61, UR8 ;  /* 0x00000008003d7c82 */ /* 0x000fe20008000000 */
[----:B------:R-:W0:Y:S01]  /*d0c50*/  LDCU.64 UR8, c[0x0][0x398] ;  /* 0x00007300ff0877ac */ /* 0x000e220008000a00 */
[----:B------:R-:W-:-:S04]  /*d0c60*/  LOP3.LUT R0, R0, 0xffff7fff, RZ, 0xc0, !PT ;  /* 0xffff7fff00007812 */ /* 0x000fc800078ec0ff */
[----:B------:R-:W-:Y:S01]  /*d0c70*/  @P1 LOP3.LUT R0, R0, 0x8000, RZ, 0xfc, !PT ;  /* 0x0000800000001812 */ /* 0x000fe200078efcff */
[----:B0-----:R-:W-:Y:S01]  /*d0c80*/  UMOV UR6, UR9 ;  /* 0x0000000900067c82 */ /* 0x001fe20008000000 */
[----:B------:R-:W-:Y:S01]  /*d0c90*/  UMOV UR23, UR8 ;  /* 0x0000000800177c82 */ /* 0x000fe20008000000 */
[----:B------:R-:W0:Y:S01]  /*d0ca0*/  LDCU.64 UR8, c[0x0][0x398] ;  /* 0x00007300ff0877ac */ /* 0x000e220008000a00 */
[----:B------:R-:W-:Y:S02]  /*d0cb0*/  LOP3.LUT R0, R0, 0xffffbfff, RZ, 0xc0, !PT ;  /* 0xffffbfff00007812 */ /* 0x000fe400078ec0ff */
[----:B--2---:R-:W-:Y:S02]  /*d0cc0*/  ISETP.GE.AND P2, PT, R20, UR7, PT ;  /* 0x0000000714007c0c */ /* 0x004fe4000bf46270 */
[----:B------:R-:W-:-:S05]  /*d0cd0*/  IADD3 R20, P0, PT, R12, R8, RZ ;  /* 0x000000080c147210 */ /* 0x000fca0007f1e0ff */
[----:B------:R-:W-:-:S05]  /*d0ce0*/  IMAD.X R21, R13, 0x1, R11, P0 ;  /* 0x000000010d157824 */ /* 0x000fca00000e060b */
[----:B------:R1:W-:Y:S04]  /*d0cf0*/  STL.64 [R1+0x23e0], R20 ;  /* 0x0023e01401007387 */ /* 0x0003e80000100a00 */
[----:B-1----:R-:W2:Y:S01]  /*d0d00*/  LDL.LU R20, [R1+0x3db8] ;  /* 0x003db80001147983 */ /* 0x002ea20000300800 */
[----:B---3--:R-:W-:-:S03]  /*d0d10*/  ISETP.GE.AND P1, PT, R15, UR6, PT ;  /* 0x000000060f007c0c */ /* 0x008fc6000bf26270 */
[----:B------:R-:W3:Y:S01]  /*d0d20*/  LDL.LU R15, [R1+0x3dbc] ;  /* 0x003dbc00010f7983 */ /* 0x000ee20000300800 */
[----:B------:R-:W-:Y:S02]  /*d0d30*/  IADD3 R24, P0, PT, R12, R9, RZ ;  /* 0x000000090c187210 */ /* 0x000fe40007f1e0ff */
[----:B------:R-:W-:-:S03]  /*d0d40*/  @P2 LOP3.LUT R0, R0, 0x4000, RZ, 0xfc, !PT ;  /* 0x0000400000002812 */ /* 0x000fc600078efcff */
[----:B------:R-:W-:Y:S01]  /*d0d50*/  IMAD.X R25, R13, 0x1, R10, P0 ;  /* 0x000000010d197824 */ /* 0x000fe200000e060a */
[----:B------:R-:W-:Y:S01]  /*d0d60*/  LOP3.LUT R0, R0, 0xffffdfff, RZ, 0xc0, !PT ;  /* 0xffffdfff00007812 */ /* 0x000fe200078ec0ff */
[----:B0-----:R-:W-:-:S03]  /*d0d70*/  UMOV UR6, UR9 ;  /* 0x0000000900067c82 */ /* 0x001fc60008000000 */
[----:B------:R-:W-:Y:S01]  /*d0d80*/  @P1 LOP3.LUT R0, R0, 0x2000, RZ, 0xfc, !PT ;  /* 0x0000200000001812 */ /* 0x000fe200078efcff */
[----:B------:R-:W-:Y:S04]  /*d0d90*/  STL.64 [R1+0x23f0], R24 ;  /* 0x0023f01801007387 */ /* 0x000fe80000100a00 */
[----:B------:R-:W3:Y:S01]  /*d0da0*/  LDL.LU R21, [R1+0x3dc0] ;  /* 0x003dc00001157983 */ /* 0x000ee20000300800 */
[----:B----4-:R-:W-:Y:S01]  /*d0db0*/  ISETP.GE.AND P1, PT, R14, UR6, PT ;  /* 0x000000060e007c0c */ /* 0x010fe2000bf26270 */
[----:B------:R-:W-:Y:S02]  /*d0dc0*/  UMOV UR68, UR12 ;  /* 0x0000000c00447c82 */ /* 0x000fe40008000000 */
[----:B------:R-:W4:Y:S01]  /*d0dd0*/  LDL.LU R14, [R1+0x3dc4] ;  /* 0x003dc400010e7983 */ /* 0x000f220000300800 */
[----:B------:R-:W0:Y:S01]  /*d0de0*/  LDCU.64 UR12, c[0x0][0x398] ;  /* 0x00007300ff0c77ac */ /* 0x000e220008000a00 */
[----:B------:R-:W-:Y:S01]  /*d0df0*/  UMOV UR74, UR8 ;  /* 0x00000008004a7c82 */ /* 0x000fe20008000000 */
[----:B------:R-:W1:Y:S01]  /*d0e00*/  LDCU UR6, c[0x0][0x3b8] ;  /* 0x00007700ff0677ac */ /* 0x000e620008000800 */
[----:B0-----:R-:W-:Y:S01]  /*d0e10*/  UMOV UR9, UR13 ;  /* 0x0000000d00097c82 */ /* 0x001fe20008000000 */
[----:B------:R-:W-:Y:S01]  /*d0e20*/  UMOV UR18, UR12 ;  /* 0x0000000c00127c82 */ /* 0x000fe20008000000 */
[----:B------:R-:W0:Y:S02]  /*d0e30*/  LDCU.64 UR12, c[0x0][0x398] ;  /* 0x00007300ff0c77ac */ /* 0x000e240008000a00 */
[----:B0-----:R-:W-:Y:S01]  /*d0e40*/  UMOV UR8, UR13 ;  /* 0x0000000d00087c82 */ /* 0x001fe20008000000 */
[----:B------:R-:W-:Y:S01]  /*d0e50*/  UMOV UR46, UR12 ;  /* 0x0000000c002e7c82 */ /* 0x000fe20008000000 */
[----:B------:R-:W0:Y:S01]  /*d0e60*/  LDCU.64 UR12, c[0x0][0x398] ;  /* 0x00007300ff0c77ac */ /* 0x000e220008000a00 */
[----:B------:R-:W-:-:S02]  /*d0e70*/  ISETP.GE.AND P0, PT, R22, UR9, PT ;  /* 0x0000000916007c0c */ /* 0x000fc4000bf06270 */
[----:B------:R-:W-:-:S04]  /*d0e80*/  LOP3.LUT R0, R0, 0xffffefff, RZ, 0xc0, !PT ;  /* 0xffffefff00007812 */ /* 0x000fc800078ec0ff */
[----:B------:R-:W-:-:S04]  /*d0e90*/  @P1 LOP3.LUT R0, R0, 0x1000, RZ, 0xfc, !PT ;  /* 0x0000100000001812 */ /* 0x000fc800078efcff */
[----:B------:R-:W-:Y:S01]  /*d0ea0*/  LOP3.LUT R0, R0, 0xfffff7ff, RZ, 0xc0, !PT ;  /* 0xfffff7ff00007812 */ /* 0x000fe200078ec0ff */
[----:B0-----:R-:W-:-:S03]  /*d0eb0*/  UMOV UR7, UR13 ;  /* 0x0000000d00077c82 */ /* 0x001fc60008000000 */
[----:B------:R-:W-:Y:S01]  /*d0ec0*/  @P0 LOP3.LUT R0, R0, 0x800, RZ, 0xfc, !PT ;  /* 0x0000080000000812 */ /* 0x000fe200078efcff */
[----:B-1----:R-:W-:-:S03]  /*d0ed0*/  VIADD R12, R12, UR6 ;  /* 0x000000060c0c7c36 */ /* 0x002fc60008000000 */
[----:B------:R-:W-:Y:S02]  /*d0ee0*/  LOP3.LUT R0, R0, 0xfffffbff, RZ, 0xc0, !PT ;  /* 0xfffffbff00007812 */ /* 0x000fe400078ec0ff */
[----:B------:R-:W-:Y:S02]  /*d0ef0*/  SHF.R.S32.HI R13, RZ, 0x1f, R12 ;  /* 0x0000001fff0d7819 */ /* 0x000fe4000001140c */
[----:B------:R-:W-:-:S05]  /*d0f00*/  IADD3 R22, P0, PT, R12, R4, RZ ;  /* 0x000000040c167210 */ /* 0x000fca0007f1e0ff */
[----:B------:R-:W-:Y:S01]  /*d0f10*/  IMAD.X R23, R13, 0x1, R5, P0 ;  /* 0x000000010d177824 */ /* 0x000fe200000e0605 */
[----:B--2---:R-:W-:Y:S01]  /*d0f20*/  ISETP.GE.AND P2, PT, R20, UR8, PT ;  /* 0x0000000814007c0c */ /* 0x004fe2000bf46270 */
[----:B------:R-:W0:Y:S01]  /*d0f30*/  LDCU.64 UR8, c[0x0][0x398] ;  /* 0x00007300ff0877ac */ /* 0x000e220008000a00 */
[----:B------:R-:W2:Y:S01]  /*d0f40*/  LDL.LU R20, [R1+0x3dc8] ;  /* 0x003dc80001147983 */ /* 0x000ea20000300800 */
[----:B---3--:R-:W-:-:S03]  /*d0f50*/  ISETP.GE.AND P1, PT, R15, UR7, PT ;  /* 0x000000070f007c0c */ /* 0x008fc6000bf26270 */
[----:B------:R-:W3:Y:S01]  /*d0f60*/  LDL.LU R15, [R1+0x3dcc] ;  /* 0x003dcc00010f7983 */ /* 0x000ee20000300800 */
[----:B0-----:R-:W-:Y:S01]  /*d0f70*/  UMOV UR7, UR9 ;  /* 0x0000000900077c82 */ /* 0x001fe20008000000 */
[----:B------:R-:W-:Y:S01]  /*d0f80*/  UMOV UR73, UR8 ;  /* 0x0000000800497c82 */ /* 0x000fe20008000000 */
[----:B------:R-:W0:Y:S04]  /*d0f90*/  LDCU.64 UR8, c[0x0][0x398] ;  /* 0x00007300ff0877ac */ /* 0x000e280008000a00 */
        /* <DEDUP_REMOVED lines=20> */
[----:B------:R-:W-:-:S04]  /*d10e0*/  @P1 LOP3.LUT R0, R0, 0x80, RZ, 0xfc, !PT ;  /* 0x0000008000001812 */ /* 0x000fc800078efcff */
[----:B------:R-:W-:Y:S01]  /*d10f0*/  LOP3.LUT R0, R0, 0xffffffbf, RZ, 0xc0, !PT ;  /* 0xffffffbf00007812 */ /* 0x000fe200078ec0ff */
[----:B0-----:R-:W-:Y:S01]  /*d1100*/  UMOV UR6, UR9 ;  /* 0x0000000900067c82 */ /* 0x001fe20008000000 */
[----:B------:R-:W-:Y:S01]  /*d1110*/  UMOV UR58, UR8 ;  /* 0x00000008003a7c82 */ /* 0x000fe20008000000 */
[----:B------:R-:W0:Y:S01]  /*d1120*/  LDCU.64 UR8, c[0x0][0x398] ;  /* 0x00007300ff0877ac */ /* 0x000e220008000a00 */
[----:B--2---:R-:W-:Y:S02]  /*d1130*/  ISETP.GE.AND P2, PT, R20, UR7, PT ;  /* 0x0000000714007c0c */ /* 0x004fe4000bf46270 */
[----:B------:R-:W-:-:S05]  /*d1140*/  IADD3 R20, P0, PT, R12, R8, RZ ;  /* 0x000000080c147210 */ /* 0x000fca0007f1e0ff */
[----:B------:R-:W-:-:S05]  /*d1150*/  IMAD.X R21, R13, 0x1, R11, P0 ;  /* 0x000000010d157824 */ /* 0x000fca00000e060b */
[----:B------:R1:W-:Y:S04]  /*d1160*/  STL.64 [R1+0x2408], R20 ;  /* 0x0024081401007387 */ /* 0x0003e80000100a00 */
[----:B-1----:R-:W2:Y:S01]  /*d1170*/  LDL.LU R20, [R1+0x3de0] ;  /* 0x003de00001147983 */ /* 0x002ea20000300800 */
[----:B---3--:R-:W-:-:S03]  /*d1180*/  ISETP.GE.AND P1, PT, R15, UR6, PT ;  /* 0x000000060f007c0c */ /* 0x008fc6000bf26270 */
[----:B------:R-:W3:Y:S01]  /*d1190*/  LDL.LU R15, [R1+0x3de4] ;  /* 0x003de400010f7983 */ /* 0x000ee20000300800 */
[----:B------:R-:W-:Y:S01]  /*d11a0*/  @P2 LOP3.LUT R0, R0, 0x40, RZ, 0xfc, !PT ;  /* 0x0000004000002812 */ /* 0x000fe200078efcff */
[----:B0-----:R-:W-:Y:S02]  /*d11b0*/  UMOV UR6, UR9 ;  /* 0x0000000900067c82 */ /* 0x001fe40008000000 */
[----:B------:R-:W3:Y:S01]  /*d11c0*/  LDL.LU R21, [R1+0x3de8] ;  /* 0x003de80001157983 */ /* 0x000ee20000300800 */
[----:B------:R-:W-:-:S05]  /*d11d0*/  LOP3.LUT R0, R0, 0xffffffdf, RZ, 0xc0, !PT ;  /* 0xffffffdf00007812 */ /* 0x000fca00078ec0ff */
[----:B------:R-:W-:Y:S02]  /*d11e0*/  @P1 LOP3.LUT R0, R0, 0x20, RZ, 0xfc, !PT ;  /* 0x0000002000001812 */ /* 0x000fe400078efcff */
[----:B----4-:R-:W-:Y:S01]  /*d11f0*/  ISETP.GE.AND P1, PT, R14, UR6, PT ;  /* 0x000000060e007c0c */ /* 0x010fe2000bf26270 */
[----:B------:R-:W-:Y:S01]  /*d1200*/  UMOV UR67, UR12 ;  /* 0x0000000c00437c82 */ /* 0x000fe20008000000 */
[----:B------:R-:W4:Y:S01]  /*d1210*/  LDL.LU R14, [R1+0x3dec] ;  /* 0x003dec00010e7983 */ /* 0x000f220000300800 */
[----:B------:R-:W-:Y:S01]  /*d1220*/  UMOV UR12, UR17 ;  /* 0x00000011000c7c82 */ /* 0x000fe20008000000 */
[----:B------:R-:W-:Y:S01]  /*d1230*/  UMOV UR71, UR16 ;  /* 0x0000001000477c82 */ /* 0x000fe20008000000 */
[----:B------:R-:W0:Y:S01]  /*d1240*/  LDCU.64 UR16, c[0x0][0x398] ;  /* 0x00007300ff1077ac */ /* 0x000e220008000a00 */
[----:B------:R-:W-:Y:S01]  /*d1250*/  IADD3 R24, P0, PT, R12, R9, RZ ;  /* 0x000000090c187210 */ /* 0x000fe20007f1e0ff */
[----:B------:R-:W1:Y:S04]  /*d1260*/  LDCU UR6, c[0x0][0x3b8] ;  /* 0x00007700ff0677ac */ /* 0x000e680008000800 */
[----:B------:R-:W-:-:S05]  /*d1270*/  IMAD.X R25, R13, 0x1, R10, P0 ;  /* 0x000000010d197824 */ /* 0x000fca00000e060a */
[----:B------:R-:W-:Y:S01]  /*d1280*/  STL.64 [R1+0x3468], R24 ;  /* 0x0034681801007387 */ /* 0x000fe20000100a00 */
[----:B0-----:R-:W-:Y:S01]  /*d1290*/  UMOV UR9, UR17 ;  /* 0x0000001100097c82 */ /* 0x001fe20008000000 */
[----:B------:R-:W-:Y:S01]  /*d12a0*/  UMOV UR51, UR16 ;  /* 0x0000001000337c82 */ /* 0x000fe20008000000 */
[----:B------:R-:W0:Y:S01]  /*d12b0*/  LDCU.64 UR16, c[0x0][0x398] ;  /* 0x00007300ff1077ac */ /* 0x000e220008000a00 */
[----:B------:R-:W-:Y:S02]  /*d12c0*/  LOP3.LUT R0, R0, 0xffffffef, RZ, 0xc0, !PT ;  /* 0xffffffef00007812 */ /* 0x000fe400078ec0ff */
[----:B------:R-:W-:Y:S01]  /*d12d0*/  ISETP.GE.AND P0, PT, R22, UR12, PT ;  /* 0x0000000c16007c0c */ /* 0x000fe2000bf06270 */
[----:B-1----:R-:W-:Y:S01]  /*d12e0*/  VIADD R12, R12, UR6 ;  /* 0x000000060c0c7c36 */ /* 0x002fe20008000000 */
[----:B------:R-:W-:Y:S01]  /*d12f0*/  @P1 LOP3.LUT R0, R0, 0x10, RZ, 0xfc, !PT ;  /* 0x0000001000001812 */ /* 0x000fe200078efcff */
[----:B------:R-:W1:Y:S03]  /*d1300*/  LDCU.64 UR12, c[0x0][0x398] ;  /* 0x00007300ff0c77ac */ /* 0x000e660008000a00 */
[----:B------:R-:W-:Y:S01]  /*d1310*/  LOP3.LUT R0, R0, 0xfffffff7, RZ, 0xc0, !PT ;  /* 0xfffffff700007812 */ /* 0x000fe200078ec0ff */
[----:B0-----:R-:W-:Y:S01]  /*d1320*/  UMOV UR7, UR17 ;  /* 0x0000001100077c82 */ /* 0x001fe20008000000 */
[----:B------:R-:W-:Y:S01]  /*d1330*/  UMOV UR66, UR16 ;  /* 0x0000001000427c82 */ /* 0x000fe20008000000 */
[----:B------:R-:W0:Y:S04]  /*d1340*/  LDCU.64 UR16, c[0x0][0x398] ;  /* 0x00007300ff1077ac */ /* 0x000e280008000a00 */
[----:B------:R-:W-:-:S04]  /*d1350*/  @P0 LOP3.LUT R0, R0, 0x8, RZ, 0xfc, !PT ;  /* 0x0000000800000812 */ /* 0x000fc800078efcff */
[----:B------:R-:W-:Y:S02]  /*d1360*/  LOP3.LUT R0, R0, 0xfffffffb, RZ, 0xc0, !PT ;  /* 0xfffffffb00007812 */ /* 0x000fe400078ec0ff */
[----:B------:R-:W-:Y:S02]  /*d1370*/  SHF.R.S32.HI R13, RZ, 0x1f, R12 ;  /* 0x0000001fff0d7819 */ /* 0x000fe4000001140c */
[----:B------:R-:W-:-:S05]  /*d1380*/  IADD3 R22, P0, PT, R12, R4, RZ ;  /* 0x000000040c167210 */ /* 0x000fca0007f1e0ff */
[----:B------:R-:W-:Y:S01]  /*d1390*/  IMAD.X R23, R13, 0x1, R5, P0 ;  /* 0x000000010d177824 */ /* 0x000fe200000e0605 */
[----:B0-----:R-:W-:Y:S01]  /*d13a0*/  UMOV UR6, UR17 ;  /* 0x0000001100067c82 */ /* 0x001fe20008000000 */
[----:B--2---:R-:W-:Y:S02]  /*d13b0*/  ISETP.GE.AND P2, PT, R20, UR9, PT ;  /* 0x0000000914007c0c */ /* 0x004fe4000bf46270 */
[----:B------:R-:W2:Y:S01]  /*d13c0*/  LDL.LU R20, [R1+0x3df8] ;  /* 0x003df80001147983 */ /* 0x000ea20000300800 */
[----:B---3--:R-:W-:-:S03]  /*d13d0*/  ISETP.GE.AND P1, PT, R15, UR7, PT ;  /* 0x000000070f007c0c */ /* 0x008fc6000bf26270 */
[----:B------:R-:W3:Y:S07]  /*d13e0*/  LDL.LU R15, [R1+0x3dfc] ;  /* 0x003dfc00010f7983 */ /* 0x000eee0000300800 */
[----:B------:R-:W-:-:S04]  /*d13f0*/  @P2 LOP3.LUT R0, R0, 0x4, RZ, 0xfc, !PT ;  /* 0x0000000400002812 */ /* 0x000fc800078efcff */
[----:B------:R-:W-:Y:S01]  /*d1400*/  LOP3.LUT R0, R0, 0xfffffffd, RZ, 0xc0, !PT ;  /* 0xfffffffd00007812 */ /* 0x000fe200078ec0ff */
[----:B------:R0:W-:Y:S03]  /*d1410*/  STL.64 [R1+0x23f8], R22 ;  /* 0x0023f81601007387 */ /* 0x0001e60000100a00 */
[----:B------:R-:W-:Y:S02]  /*d1420*/  @P1 LOP3.LUT R0, R0, 0x2, RZ, 0xfc, !PT ;  /* 0x0000000200001812 */ /* 0x000fe400078efcff */
[----:B----4-:R-:W-:Y:S02]  /*d1430*/  ISETP.GE.AND P1, PT, R14, UR6, PT ;  /* 0x000000060e007c0c */ /* 0x010fe4000bf26270 */
[----:B------:R-:W4:Y:S01]  /*d1440*/  LDL.LU R14, [R1+0x3e08] ;  /* 0x003e0800010e7983 */ /* 0x000f220000300800 */
[----:B------:R-:W-:Y:S01]  /*d1450*/  UMOV UR65, UR16 ;  /* 0x0000001000417c82 */ /* 0x000fe20008000000 */
[----:B------:R-:W1:Y:S01]  /*d1460*/  LDCU.64 UR16, c[0x0][0x398] ;  /* 0x00007300ff1077ac */ /* 0x000e620008000a00 */
[----:B0-----:R-:W-:Y:S01]  /*d1470*/  IADD3 R22, P0, PT, R12, R6, RZ ;  /* 0x000000060c167210 */ /* 0x001fe20007f1e0ff */
[----:B-1----:R-:W-:-:S04]  /*d1480*/  UMOV UR7, UR13 ;  /* 0x0000000d00077c82 */ /* 0x002fc80008000000 */
[----:B------:R-:W-:Y:S01]  /*d1490*/  IMAD.X R23, R13, 0x1, R7, P0 ;  /* 0x000000010d177824 */ /* 0x000fe200000e0607 */
[----:B------:R-:W-:-:S04]  /*d14a0*/  ISETP.GE.AND P2, PT, R21, UR7, PT ;  /* 0x0000000715007c0c */ /* 0x000fc8000bf46270 */
[----:B------:R0:W-:Y:S04]  /*d14b0*/  STL.64 [R1+0x2410], R22 ;  /* 0x0024101601007387 */ /* 0x0001e80000100a00 */
[----:B------:R-:W4:Y:S01]  /*d14c0*/  LDL.LU R21, [R1+0x3e0c] ;  /* 0x003e0c0001157983 */ /* 0x000f220000300800 */
[----:B------:R-:W-:Y:S01]  /*d14d0*/  UMOV UR7, UR17 ;  /* 0x0000001100077c82 */ /* 0x000fe20008000000 */
[----:B------:R-:W-:Y:S01]  /*d14e0*/  UMOV UR47, UR8 ;  /* 0x00000008002f7c82 */ /* 0x000fe20008000000 */
[----:B------:R-:W-:Y:S01]  /*d14f0*/  UMOV UR8, UR77 ;  /* 0x0000004d00087c82 */ /* 0x000fe20008000000 */
[----:B------:R-:W-:Y:S01]  /*d1500*/  UMOV UR77, UR16 ;  /* 0x00000010004d7c82 */ /* 0x000fe20008000000 */
[----:B------:R-:W1:Y:S01]  /*d1510*/  LDCU.64 UR16, c[0x0][0x398] ;  /* 0x00007300ff1077ac */ /* 0x000e620008000a00 */
[----:B------:R-:W-:-:S04]  /*d1520*/  LOP3.LUT R3, R3, 0x7fffffff, RZ, 0xc0, !PT ;  /* 0x7fffffff03037812 */ /* 0x000fc800078ec0ff */
[----:B------:R-:W-:-:S04]  /*d1530*/  @P1 LOP3.LUT R3, R3, 0x80000000, RZ, 0xfc, !PT ;  /* 0x8000000003031812 */ /* 0x000fc800078efcff */
[----:B------:R-:W-:Y:S01]  /*d1540*/  LOP3.LUT R3, R3, 0xbfffffff, RZ, 0xc0, !PT ;  /* 0xbfffffff03037812 */ /* 0x000fe200078ec0ff */
[----:B------:R-:W-:Y:S01]  /*d1550*/  UMOV UR22, UR8 ;  /* 0x0000000800167c82 */ /* 0x000fe20008000000 */
[----:B------:R-:W0:Y:S01]  /*d1560*/  LDCU.64 UR8, c[0x0][0x398] ;  /* 0x00007300ff0877ac */ /* 0x000e220008000a00 */
[----:B-1----:R-:W-:Y:S01]  /*d1570*/  UMOV UR6, UR17 ;  /* 0x0000001100067c82 */ /* 0x002fe20008000000 */
[----:B--2---:R-:W-:Y:S02]  /*d1580*/  ISETP.GE.AND P0, PT, R20, UR7, PT ;  /* 0x0000000714007c0c */ /* 0x004fe4000bf06270 */
[----:B------:R-:W2:Y:S01]  /*d1590*/  LDL.LU R20, [R1+0x3e10] ;  /* 0x003e100001147983 */ /* 0x000ea20000300800 */
[----:B---3--:R-:W-:-:S03]  /*d15a0*/  ISETP.GE.AND P1, PT, R15, UR6, PT ;  /* 0x000000060f007c0c */ /* 0x008fc6000bf26270 */
[----:B------:R-:W3:Y:S07]  /*d15b0*/  LDL.LU R15, [R1+0x3e14] ;  /* 0x003e1400010f7983 */ /* 0x000eee0000300800 */
[----:B------:R-:W-:Y:S02]  /*d15c0*/  @P0 LOP3.LUT R3, R3, 0x40000000, RZ, 0xfc, !PT ;  /* 0x4000000003030812 */ /* 0x000fe400078efcff */
[----:B0-----:R-:W-:-:S05]  /*d15d0*/  IADD3 R22, P0, PT, R12, R8, RZ ;  /* 0x000000080c167210 */ /* 0x001fca0007f1e0ff */
[----:B------:R-:W-:-:S05]  /*d15e0*/  IMAD.X R23, R13, 0x1, R11, P0 ;  /* 0x000000010d177824 */ /* 0x000fca00000e060b */
[----:B------:R0:W-:Y:S01]  /*d15f0*/  STL.64 [R1+0x3b30], R22 ;  /* 0x003b301601007387 */ /* 0x0001e20000100a00 */
[----:B------:R-:W-:Y:S01]  /*d1600*/  LOP3.LUT R3, R3, 0xdfffffff, RZ, 0xc0, !PT ;  /* 0xdfffffff03037812 */ /* 0x000fe200078ec0ff */
[----:B------:R-:W-:Y:S01]  /*d1610*/  UMOV UR6, UR9 ;  /* 0x0000000900067c82 */ /* 0x000fe20008000000 */
[----:B0-----:R-:W-:-:S05]  /*d1620*/  IADD3 R22, P0, PT, R12, R9, RZ ;  /* 0x000000090c167210 */ /* 0x001fca0007f1e0ff */
[----:B------:R-:W-:Y:S01]  /*d1630*/  IMAD.X R23, R13, 0x1, R10, P0 ;  /* 0x000000010d177824 */ /* 0x000fe200000e060a */
[----:B------:R-:W-:-:S04]  /*d1640*/  @P1 LOP3.LUT R3, R3, 0x20000000, RZ, 0xfc, !PT ;  /* 0x2000000003031812 */ /* 0x000fc800078efcff */
[----:B------:R0:W-:Y:S01]  /*d1650*/  STL.64 [R1+0x3b48], R22 ;  /* 0x003b481601007387 */ /* 0x0001e20000100a00 */
[----:B----4-:R-:W-:Y:S01]  /*d1660*/  ISETP.GE.AND P1, PT, R14, UR6, PT ;  /* 0x000000060e007c0c */ /* 0x010fe2000bf26270 */
[----:B------:R-:W1:Y:S02]  /*d1670*/  LDCU.64 UR6, c[0x0][0x398] ;  /* 0x00007300ff0677ac */ /* 0x000e640008000a00 */
[----:B0-----:R-:W4:Y:S04]  /*d1680*/  LDL.LU R22, [R1+0x3e18] ;  /* 0x003e180001167983 */ /* 0x001f280000300800 */
[----:B------:R-:W4:Y:S01]  /*d1690*/  LDL.LU R14, [R1+0x3e1c] ;  /* 0x003e1c00010e7983 */ /* 0x000f220000300800 */
[----:B------:R-:W-:Y:S01]  /*d16a0*/  UMOV UR63, UR16 ;  /* 0x00000010003f7c82 */ /* 0x000fe20008000000 */
[----:B-1----:R-:W-:Y:S01]  /*d16b0*/  UMOV UR16, UR7 ;  /* 0x0000000700107c82 */ /* 0x002fe20008000000 */
[----:B------:R-:W-:Y:S01]  /*d16c0*/  UMOV UR60, UR6 ;  /* 0x00000006003c7c82 */ /* 0x000fe20008000000 */
[----:B------:R-:W2:Y:S01]  /*d16d0*/  LDCU.64 UR6, c[0x0][0x398] ;  /* 0x00007300ff0677ac */ /* 0x000ea20008000a00 */
[----:B------:R-:W-:Y:S01]  /*d16e0*/  LOP3.LUT R3, R3, 0xefffffff, RZ, 0xc0, !PT ;  /* 0xefffffff03037812 */ /* 0x000fe200078ec0ff */
[----:B------:R-:W-:Y:S01]  /*d16f0*/  UMOV UR59, UR8 ;  /* 0x00000008003b7c82 */ /* 0x000fe20008000000 */
[----:B------:R-:W3:Y:S02]  /*d1700*/  LDCU.64 UR8, c[0x0][0x398] ;  /* 0x00007300ff0877ac */ /* 0x000ee40008000a00 */
[----:B------:R-:W-:-:S02]  /*d1710*/  @P1 LOP3.LUT R3, R3, 0x10000000, RZ, 0xfc, !PT ;  /* 0x1000000003031812 */ /* 0x000fc400078efcff */
[----:B------:R-:W-:Y:S01]  /*d1720*/  ISETP.GE.AND P1, PT, R21, UR16, PT ;  /* 0x0000001015007c0c */ /* 0x000fe2000bf26270 */
[----:B------:R-:W-:Y:S01]  /*d1730*/  UMOV UR13, UR12 ;  /* 0x0000000c000d7c82 */ /* 0x000fe20008000000 */
[----:B------:R-:W0:Y:S01]  /*d1740*/  LDCU UR12, c[0x0][0x3b8] ;  /* 0x00007700ff0c77ac */ /* 0x000e220008000800 */
[----:B------:R-:W-:Y:S01]  /*d1750*/  LOP3.LUT R3, R3, 0xf7ffffff, RZ, 0xc0, !PT ;  /* 0xf7ffffff03037812 */ /* 0x000fe200078ec0ff */
[----:B------:R-:W4:Y:S09]  /*d1760*/  LDCU.64 UR16, c[0x0][0x398] ;  /* 0x00007300ff1077ac */ /* 0x000f320008000a00 */
[----:B------:R-:W-:-:S04]  /*d1770*/  @P1 LOP3.LUT R3, R3, 0x8000000, RZ, 0xfc, !PT ;  /* 0x0800000003031812 */ /* 0x000fc800078efcff */
[----:B------:R-:W-:Y:S01]  /*d1780*/  LOP3.LUT R3, R3, 0xfbffffff, RZ, 0xc0, !PT ;  /* 0xfbffffff03037812 */ /* 0x000fe200078ec0ff */
[----:B0-----:R-:W-:-:S05]  /*d1790*/  VIADD R12, R12, UR12 ;  /* 0x0000000c0c0c7c36 */ /* 0x001fca0008000000 */
[----:B------:R-:W-:Y:S02]  /*d17a0*/  SHF.R.S32.HI R13, RZ, 0x1f, R12 ;  /* 0x0000001fff0d7819 */ /* 0x000fe4000001140c */
[----:B--2---:R-:W-:Y:S01]  /*d17b0*/  ISETP.GE.AND P0, PT, R20, UR7, PT ;  /* 0x0000000714007c0c */ /* 0x004fe2000bf06270 */
[----:B------:R-:W-:Y:S01]  /*d17c0*/  UMOV UR40, UR22 ;  /* 0x0000001600287c82 */ /* 0x000fe20008000000 */
[----:B------:R-:W2:Y:S01]  /*d17d0*/  LDL.LU R20, [R1+0x3e28] ;  /* 0x003e280001147983 */ /* 0x000ea20000300800 */
[----:B------:R-:W0:Y:S03]  /*d17e0*/  LDCU UR7, c[0x0][0x3b8] ;  /* 0x00007700ff0777ac */ /* 0x000e260008000800 */
[----:B------:R-:W2:Y:S01]  /*d17f0*/  LDL.LU R21, [R1+0x3e2c] ;  /* 0x003e2c0001157983 */ /* 0x000ea20000300800 */
[----:B---3--:R-:W-:-:S03]  /*d1800*/  ISETP.GE.AND P1, PT, R15, UR9, PT ;  /* 0x000000090f007c0c */ /* 0x008fc6000bf26270 */
[----:B------:R-:W3:Y:S03]  /*d1810*/  LDL.LU R15, [R1+0x3e40] ;  /* 0x003e4000010f7983 */ /* 0x000ee60000300800 */
[----:B------:R-:W-:Y:S02]  /*d1820*/  @P0 LOP3.LUT R3, R3, 0x4000000, RZ, 0xfc, !PT ;  /* 0x0400000003030812 */ /* 0x000fe400078efcff */
[----:B------:R-:W-:Y:S02]  /*d1830*/  IADD3 R24, P0, PT, R12, R4, RZ ;  /* 0x000000040c187210 */ /* 0x000fe40007f1e0ff */
[----:B------:R-:W-:-:S03]  /*d1840*/  LOP3.LUT R3, R3, 0xfdffffff, RZ, 0xc0, !PT ;  /* 0xfdffffff03037812 */ /* 0x000fc600078ec0ff */
[----:B------:R-:W-:Y:S01]  /*d1850*/  IMAD.X R25, R13, 0x1, R5, P0 ;  /* 0x000000010d197824 */ /* 0x000fe200000e0605 */
[----:B------:R-:W-:-:S04]  /*d1860*/  @P1 LOP3.LUT R3, R3, 0x2000000, RZ, 0xfc, !PT ;  /* 0x0200000003031812 */ /* 0x000fc800078efcff */
[----:B------:R-:W-:Y:S01]  /*d1870*/  STL.64 [R1+0x3b28], R24 ;  /* 0x003b281801007387 */ /* 0x000fe20000100a00 */
[----:B----4-:R-:W-:-:S03]  /*d1880*/  ISETP.GE.AND P1, PT, R14, UR17, PT ;  /* 0x000000110e007c0c */ /* 0x010fc6000bf26270 */
[----:B------:R-:W4:Y:S01]  /*d1890*/  LDL.LU R14, [R1+0x3e44] ;  /* 0x003e4400010e7983 */ /* 0x000f220000300800 */
[----:B------:R-:W-:Y:S01]  /*d18a0*/  UMOV UR9, UR13 ;  /* 0x0000000d00097c82 */ /* 0x000fe20008000000 */
[----:B------:R-:W1:Y:S01]  /*d18b0*/  LDCU.64 UR12, c[0x0][0x398] ;  /* 0x00007300ff0c77ac */ /* 0x000e620008000a00 */
[----:B------:R-:W-:Y:S02]  /*d18c0*/  LOP3.LUT R3, R3, 0xfeffffff, RZ, 0xc0, !PT ;  /* 0xfeffffff03037812 */ /* 0x000fe400078ec0ff */
[----:B-1----:R-:W-:Y:S01]  /*d18d0*/  ISETP.GE.AND P0, PT, R22, UR13, PT ;  /* 0x0000000d16007c0c */ /* 0x002fe2000bf06270 */
[----:B------:R-:W-:Y:S01]  /*d18e0*/  UMOV UR13, UR18 ;  /* 0x00000012000d7c82 */ /* 0x000fe20008000000 */
[----:B------:R-:W2:Y:S11]  /*d18f0*/  LDCU.64 UR18, c[0x0][0x398] ;  /* 0x00007300ff1277ac */ /* 0x000eb60008000a00 */
[----:B------:R-:W-:-:S02]  /*d1900*/  @P0 LOP3.LUT R3, R3, 0x1000000, RZ, 0xfc, !PT ;  /* 0x0100000003030812 */ /* 0x000fc400078efcff */
[----:B------:R-:W-:-:S05]  /*d1910*/  IADD3 R22, P0, PT, R12, R6, RZ ;  /* 0x000000060c167210 */ /* 0x000fca0007f1e0ff */
[----:B------:R-:W-:-:S05]  /*d1920*/  IMAD.X R23, R13, 0x1, R7, P0 ;  /* 0x000000010d177824 */ /* 0x000fca00000e0607 */
[----:B------:R1:W-:Y:S04]  /*d1930*/  STL.64 [R1+0x3b40], R22 ;  /* 0x003b401601007387 */ /* 0x0003e80000100a00 */
[----:B-1----:R-:W4:Y:S01]  /*d1940*/  LDL.LU R23, [R1+0x3e48] ;  /* 0x003e480001177983 */ /* 0x002f220000300800 */
[----:B------:R-:W-:-:S04]  /*d1950*/  LOP3.LUT R3, R3, 0xff7fffff, RZ, 0xc0, !PT ;  /* 0xff7fffff03037812 */ /* 0x000fc800078ec0ff */
[----:B------:R-:W-:-:S04]  /*d1960*/  @P1 LOP3.LUT R3, R3, 0x800000, RZ, 0xfc, !PT ;  /* 0x0080000003031812 */ /* 0x000fc800078efcff */
[----:B------:R-:W-:Y:S02]  /*d1970*/  LOP3.LUT R3, R3, 0xffbfffff, RZ, 0xc0, !PT ;  /* 0xffbfffff03037812 */ /* 0x000fe400078ec0ff */
[----:B--2---:R-:W-:Y:S02]  /*d1980*/  ISETP.GE.AND P0, PT, R20, UR19, PT ;  /* 0x0000001314007c0c */ /* 0x004fe4000bf06270 */
[----:B------:R-:W2:Y:S01]  /*d1990*/  LDL.LU R20, [R1+0x3e4c] ;  /* 0x003e4c0001147983 */ /* 0x000ea20000300800 */
[----:B------:R-:W-:Y:S01]  /*d19a0*/  UMOV UR19, UR23 ;  /* 0x0000001700137c82 */ /* 0x000fe20008000000 */
[----:B------:R-:W3:Y:S01]  /*d19b0*/  LDCU.64 UR22, c[0x0][0x398] ;  /* 0x00007300ff1677ac */ /* 0x000ee20008000a00 */
[----:B------:R-:W-:-:S08]  /*d19c0*/  ISETP.GE.AND P1, PT, R21, UR21, PT ;  /* 0x0000001515007c0c */ /* 0x000fd0000bf26270 */
[----:B------:R-:W-:Y:S02]  /*d19d0*/  @P0 LOP3.LUT R3, R3, 0x400000, RZ, 0xfc, !PT ;  /* 0x0040000003030812 */ /* 0x000fe400078efcff */
[----:B------:R-:W-:Y:S02]  /*d19e0*/  IADD3 R24, P0, PT, R12, R8, RZ ;  /* 0x000000080c187210 */ /* 0x000fe40007f1e0ff */
[----:B------:R-:W-:-:S03]  /*d19f0*/  LOP3.LUT R3, R3, 0xffdfffff, RZ, 0xc0, !PT ;  /* 0xffdfffff03037812 */ /* 0x000fc600078ec0ff */
[----:B------:R-:W-:Y:S01]  /*d1a00*/  IMAD.X R25, R13, 0x1, R11, P0 ;  /* 0x000000010d197824 */ /* 0x000fe200000e060b */
[----:B------:R-:W-:Y:S02]  /*d1a10*/  @P1 LOP3.LUT R3, R3, 0x200000, RZ, 0xfc, !PT ;  /* 0x0020000003031812 */ /* 0x000fe400078efcff */
[----:B---3--:R-:W-:Y:S02]  /*d1a20*/  ISETP.GE.AND P1, PT, R15, UR23, PT ;  /* 0x000000170f007c0c */ /* 0x008fe4000bf26270 */
[----:B------:R1:W-:Y:S04]  /*d1a30*/  STL.64 [R1+0x3b60], R24 ;  /* 0x003b601801007387 */ /* 0x0003e80000100a00 */
[----:B------:R-:W3:Y:S04]  /*d1a40*/  LDL.LU R22, [R1+0x3e50] ;  /* 0x003e500001167983 */ /* 0x000ee80000300800 */
[----:B------:R-:W3:Y:S01]  /*d1a50*/  LDL.LU R15, [R1+0x3e54] ;  /* 0x003e5400010f7983 */ /* 0x000ee20000300800 */
[----:B-1----:R-:W-:-:S05]  /*d1a60*/  IADD3 R24, P0, PT, R12, R9, RZ ;  /* 0x000000090c187210 */ /* 0x002fca0007f1e0ff */
[----:B------:R-:W-:-:S05]  /*d1a70*/  IMAD.X R25, R13, 0x1, R10, P0 ;  /* 0x000000010d197824 */ /* 0x000fca00000e060a */
[----:B------:R1:W-:Y:S04]  /*d1a80*/  STL.64 [R1+0x3b78], R24 ;  /* 0x003b781801007387 */ /* 0x0003e80000100a00 */
[----:B------:R-:W3:Y:S01]  /*d1a90*/  LDL.LU R21, [R1+0x3e58] ;  /* 0x003e580001157983 */ /* 0x000ee20000300800 */
[----:B----4-:R-:W-:-:S03]  /*d1aa0*/  ISETP.GE.AND P0, PT, R14, UR25, PT ;  /* 0x000000190e007c0c */ /* 0x010fc6000bf06270 */
[----:B------:R-:W4:Y:S01]  /*d1ab0*/  LDL.LU R14, [R1+0x3e5c] ;  /* 0x003e5c00010e7983 */ /* 0x000f220000300800 */
[----:B------:R-:W-:-:S04]  /*d1ac0*/  LOP3.LUT R3, R3, 0xffefffff, RZ, 0xc0, !PT ;  /* 0xffefffff03037812 */ /* 0x000fc800078ec0ff */
[----:B------:R-:W-:Y:S02]  /*d1ad0*/  @P1 LOP3.LUT R3, R3, 0x100000, RZ, 0xfc, !PT ;  /* 0x0010000003031812 */ /* 0x000fe400078efcff */
[----:B------:R-:W-:Y:S02]  /*d1ae0*/  LOP3.LUT R0, R0, 0xfffffffe, RZ, 0xc0, !PT ;  /* 0xfffffffe00007812 */ /* 0x000fe400078ec0ff */
[----:B------:R-:W-:Y:S02]  /*d1af0*/  LOP3.LUT R3, R3, 0xfff7ffff, RZ, 0xc0, !PT ;  /* 0xfff7ffff03037812 */ /* 0x000fe400078ec0ff */
[----:B------:R-:W-:Y:S02]  /*d1b00*/  @P2 LOP3.LUT R0, R0, 0x1, RZ, 0xfc, !PT ;  /* 0x0000000100002812 */ /* 0x000fe400078efcff */
[----:B------:R-:W-:Y:S01]  /*d1b10*/  @P0 LOP3.LUT R3, R3, 0x80000, RZ, 0xfc, !PT ;  /* 0x0008000003030812 */ /* 0x000fe200078efcff */
[----:B0-----:R-:W-:Y:S01]  /*d1b20*/  VIADD R12, R12, UR7 ;  /* 0x000000070c0c7c36 */ /* 0x001fe20008000000 */
[----:B------:R-:W-:Y:S01]  /*d1b30*/  UMOV UR64, UR40 ;  /* 0x0000002800407c82 */ /* 0x000fe20008000000 */
[----:B------:R-:W0:Y:S01]  /*d1b40*/  LDCU UR7, c[0x0][0x3b8] ;  /* 0x00007700ff0777ac */ /* 0x000e220008000800 */
[----:B------:R-:W-:-:S02]  /*d1b50*/  LOP3.LUT R3, R3, 0xfffbffff, RZ, 0xc0, !PT ;  /* 0xfffbffff03037812 */ /* 0x000fc400078ec0ff */
[----:B------:R-:W-:Y:S02]  /*d1b60*/  SHF.R.S32.HI R13, RZ, 0x1f, R12 ;  /* 0x0000001fff0d7819 */ /* 0x000fe4000001140c */
[----:B-1----:R-:W-:-:S05]  /*d1b70*/  IADD3 R24, P0, PT, R12, R4, RZ ;  /* 0x000000040c187210 */ /* 0x002fca0007f1e0ff */
[----:B------:R-:W-:Y:S01]  /*d1b80*/  IMAD.X R25, R13, 0x1, R5, P0 ;  /* 0x000000010d197824 */ /* 0x000fe200000e0605 */
[----:B------:R-:W-:-:S13]  /*d1b90*/  ISETP.GE.AND P2, PT, R23, UR27, PT ;  /* 0x0000001b17007c0c */ /* 0x000fda000bf46270 */
[----:B------:R-:W-:-:S04]  /*d1ba0*/  @P2 LOP3.LUT R3, R3, 0x40000, RZ, 0xfc, !PT ;  /* 0x0004000003032812 */ /* 0x000fc800078efcff */
[----:B------:R-:W-:Y:S02]  /*d1bb0*/  LOP3.LUT R3, R3, 0xfffdffff, RZ, 0xc0, !PT ;  /* 0xfffdffff03037812 */ /* 0x000fe400078ec0ff */
[----:B--2---:R-:W-:Y:S02]  /*d1bc0*/  ISETP.GE.AND P1, PT, R20, UR29, PT ;  /* 0x0000001d14007c0c */ /* 0x004fe4000bf26270 */
[----:B------:R-:W2:Y:S04]  /*d1bd0*/  LDL.LU R20, [R1+0x3e68] ;  /* 0x003e680001147983 */ /* 0x000ea80000300800 */
[----:B------:R-:W-:Y:S07]  /*d1be0*/  STL.64 [R1+0x3b58], R24 ;  /* 0x003b581801007387 */ /* 0x000fee0000100a00 */
[----:B------:R-:W-:-:S04]  /*d1bf0*/  @P1 LOP3.LUT R3, R3, 0x20000, RZ, 0xfc, !PT ;  /* 0x0002000003031812 */ /* 0x000fc800078efcff */
[----:B------:R-:W-:Y:S02]  /*d1c00*/  LOP3.LUT R3, R3, 0xfffeffff, RZ, 0xc0, !PT ;  /* 0xfffeffff03037812 */ /* 0x000fe400078ec0ff */
[----:B---3--:R-:W-:Y:S02]  /*d1c10*/  ISETP.GE.AND P2, PT, R22, UR31, PT ;  /* 0x0000001f16007c0c */ /* 0x008fe4000bf46270 */
[----:B------:R-:W-:Y:S02]  /*d1c20*/  ISETP.GE.AND P1, PT, R15, UR33, PT ;  /* 0x000000210f007c0c */ /* 0x000fe4000bf26270 */
[----:B------:R-:W3:Y:S01]  /*d1c30*/  LDL.LU R15, [R1+0x3e6c] ;  /* 0x003e6c00010f7983 */ /* 0x000ee20000300800 */
[----:B------:R-:W-:-:S08]  /*d1c40*/  IADD3 R22, P0, PT, R12, R6, RZ ;  /* 0x000000060c167210 */ /* 0x000fd00007f1e0ff */
[----:B------:R-:W-:Y:S01]  /*d1c50*/  @P2 LOP3.LUT R3, R3, 0x10000, RZ, 0xfc, !PT ;  /* 0x0001000003032812 */ /* 0x000fe200078efcff */
[----:B------:R-:W-:-:S03]  /*d1c60*/  IMAD.X R23, R13, 0x1, R7, P0 ;  /* 0x000000010d177824 */ /* 0x000fc600000e0607 */
[----:B------:R-:W-:Y:S02]  /*d1c70*/  LOP3.LUT R3, R3, 0xffff7fff, RZ, 0xc0, !PT ;  /* 0xffff7fff03037812 */ /* 0x000fe400078ec0ff */
[----:B------:R1:W-:Y:S02]  /*d1c80*/  STL.64 [R1+0x3b70], R22 ;  /* 0x003b701601007387 */ /* 0x0003e40000100a00 */
[----:B------:R-:W-:Y:S02]  /*d1c90*/  @P1 LOP3.LUT R3, R3, 0x8000, RZ, 0xfc, !PT ;  /* 0x0000800003031812 */ /* 0x000fe400078efcff */
[----:B-1----:R-:W3:Y:S01]  /*d1ca0*/  LDL.LU R23, [R1+0x3e70] ;  /* 0x003e700001177983 */ /* 0x002ee20000300800 */
[----:B----4-:R-:W-:-:S03]  /*d1cb0*/  ISETP.GE.AND P1, PT, R14, UR37, PT ;  /* 0x000000250e007c0c */ /* 0x010fc6000bf26270 */
[----:B------:R-:W4:Y:S01]  /*d1cc0*/  LDL.LU R14, [R1+0x3e74] ;  /* 0x003e7400010e7983 */ /* 0x000f220000300800 */
[----:B------:R-:W-:Y:S02]  /*d1cd0*/  IADD3 R24, P0, PT, R12, R8, RZ ;  /* 0x000000080c187210 */ /* 0x000fe40007f1e0ff */
[----:B------:R-:W-:-:S03]  /*d1ce0*/  ISETP.GE.AND P2, PT, R21, UR35, PT ;  /* 0x0000002315007c0c */ /* 0x000fc6000bf46270 */
[----:B------:R-:W-:Y:S01]  /*d1cf0*/  IMAD.X R25, R13, 0x1, R11, P0 ;  /* 0x000000010d197824 */ /* 0x000fe200000e060b */
[----:B------:R-:W-:-:S04]  /*d1d00*/  LOP3.LUT R3, R3, 0xffffbfff, RZ, 0xc0, !PT ;  /* 0xffffbfff03037812 */ /* 0x000fc800078ec0ff */
[----:B------:R1:W-:Y:S04]  /*d1d10*/  STL.64 [R1+0x3b88], R24 ;  /* 0x003b881801007387 */ /* 0x0003e80000100a00 */
[----:B------:R-:W4:Y:S01]  /*d1d20*/  LDL.LU R22, [R1+0x3e78] ;  /* 0x003e780001167983 */ /* 0x000f220000300800 */
[----:B------:R-:W-:-:S03]  /*d1d30*/  @P2 LOP3.LUT R3, R3, 0x4000, RZ, 0xfc, !PT ;  /* 0x0000400003032812 */ /* 0x000fc600078efcff */
[----:B------:R-:W4:Y:S01]  /*d1d40*/  LDL.LU R21, [R1+0x3e7c] ;  /* 0x003e7c0001157983 */ /* 0x000f220000300800 */
[----:B------:R-:W-:-:S04]  /*d1d50*/  LOP3.LUT R3, R3, 0xffffdfff, RZ, 0xc0, !PT ;  /* 0xffffdfff03037812 */ /* 0x000fc800078ec0ff */
[----:B------:R-:W-:-:S04]  /*d1d60*/  @P1 LOP3.LUT R3, R3, 0x2000, RZ, 0xfc, !PT ;  /* 0x0000200003031812 */ /* 0x000fc800078efcff */
[----:B------:R-:W-:Y:S02]  /*d1d70*/  LOP3.LUT R3, R3, 0xffffefff, RZ, 0xc0, !PT ;  /* 0xffffefff03037812 */ /* 0x000fe400078ec0ff */
[----:B--2---:R-:W-:-:S13]  /*d1d80*/  ISETP.GE.AND P0, PT, R20, UR39, PT ;  /* 0x0000002714007c0c */ /* 0x004fda000bf06270 */
[----:B------:R-:W-:Y:S02]  /*d1d90*/  @P0 LOP3.LUT R3, R3, 0x1000, RZ, 0xfc, !PT ;  /* 0x0000100003030812 */ /* 0x000fe400078efcff */
[----:B-1----:R-:W-:-:S05]  /*d1da0*/  IADD3 R24, P0, PT, R12, R9, RZ ;  /* 0x000000090c187210 */ /* 0x002fca0007f1e0ff */
[----:B------:R-:W-:-:S05]  /*d1db0*/  IMAD.X R25, R13, 0x1, R10, P0 ;  /* 0x000000010d197824 */ /* 0x000fca00000e060a */
[----:B------:R1:W-:Y:S04]  /*d1dc0*/  STL.64 [R1+0x3ba0], R24 ;  /* 0x003ba01801007387 */ /* 0x0003e80000100a00 */
[----:B------:R-:W2:Y:S01]  /*d1dd0*/  LDL.LU R20, [R1+0x3e88] ;  /* 0x003e880001147983 */ /* 0x000ea20000300800 */
[----:B------:R-:W-:Y:S01]  /*d1de0*/  UMOV UR39, UR41 ;  /* 0x0000002900277c82 */ /* 0x000fe20008000000 */
[----:B------:R-:W3:Y:S02]  /*d1df0*/  LDCU.64 UR40, c[0x0][0x398] ;  /* 0x00007300ff2877ac */ /* 0x000ee40008000a00 */
[----:B---3--:R-:W-:Y:S02]  /*d1e00*/  ISETP.GE.AND P0, PT, R15, UR41, PT ;  /* 0x000000290f007c0c */ /* 0x008fe4000bf06270 */
[----:B------:R-:W3:Y:S01]  /*d1e10*/  LDL.LU R15, [R1+0x3e8c] ;  /* 0x003e8c00010f7983 */ /* 0x000ee20000300800 */
[----:B----4-:R-:W-:-:S03]  /*d1e20*/  ISETP.GE.AND P1, PT, R14, UR45, PT ;  /* 0x0000002d0e007c0c */ /* 0x010fc6000bf26270 */
[----:B------:R-:W4:Y:S01]  /*d1e30*/  LDL.LU R14, [R1+0x3e98] ;  /* 0x003e9800010e7983 */ /* 0x000f220000300800 */
[----:B------:R-:W-:-:S06]  /*d1e40*/  LOP3.LUT R3, R3, 0xfffff7ff, RZ, 0xc0, !PT ;  /* 0xfffff7ff03037812 */ /* 0x000fcc00078ec0ff */
[----:B------:R-:W-:Y:S02]  /*d1e50*/  @P0 LOP3.LUT R3, R3, 0x800, RZ, 0xfc, !PT ;  /* 0x0000080003030812 */ /* 0x000fe400078efcff */
[----:B------:R-:W-:Y:S01]  /*d1e60*/  ISETP.GE.AND P0, PT, R23, UR43, PT ;  /* 0x0000002b17007c0c */ /* 0x000fe2000bf06270 */
[----:B------:R-:W-:Y:S01]  /*d1e70*/  UMOV UR41, UR47 ;  /* 0x0000002f00297c82 */ /* 0x000fe20008000000 */
[----:B------:R-:W-:Y:S01]  /*d1e80*/  UMOV UR45, UR46 ;  /* 0x0000002e002d7c82 */ /* 0x000fe20008000000 */
[----:B------:R-:W1:Y:S01]  /*d1e90*/  LDCU.64 UR46, c[0x0][0x398] ;  /* 0x00007300ff2e77ac */ /* 0x000e620008000a00 */
[----:B------:R-:W-:Y:S01]  /*d1ea0*/  LOP3.LUT R3, R3, 0xfffffbff, RZ, 0xc0, !PT ;  /* 0xfffffbff03037812 */ /* 0x000fe200078ec0ff */
[----:B0-----:R-:W-:Y:S01]  /*d1eb0*/  VIADD R12, R12, UR7 ;  /* 0x000000070c0c7c36 */ /* 0x001fe20008000000 */
[----:B------:R-:W-:Y:S01]  /*d1ec0*/  UMOV UR17, UR51 ;  /* 0x0000003300117c82 */ /* 0x000fe20008000000 */
[----:B------:R-:W-:Y:S01]  /*d1ed0*/  UMOV UR23, UR50 ;  /* 0x0000003200177c82 */ /* 0x000fe20008000000 */
[----:B------:R-:W2:Y:S05]  /*d1ee0*/  LDCU.64 UR50, c[0x0][0x398] ;  /* 0x00007300ff3277ac */ /* 0x000eaa0008000a00 */
[----:B------:R-:W-:Y:S01]  /*d1ef0*/  @P0 LOP3.LUT R3, R3, 0x400, RZ, 0xfc, !PT ;  /* 0x0000040003030812 */ /* 0x000fe200078efcff */
[----:B------:R-:W-:Y:S01]  /*d1f00*/  UMOV UR37, UR57 ;  /* 0x0000003900257c82 */ /* 0x000fe20008000000 */
[----:B------:R-:W-:Y:S01]  /*d1f10*/  UMOV UR31, UR56 ;  /* 0x00000038001f7c82 */ /* 0x000fe20008000000 */
[----:B------:R-:W-:Y:S01]  /*d1f20*/  SHF.R.S32.HI R13, RZ, 0x1f, R12 ;  /* 0x0000001fff0d7819 */ /* 0x000fe2000001140c */
[----:B------:R-:W0:Y:S01]  /*d1f30*/  LDCU.64 UR56, c[0x0][0x398] ;  /* 0x00007300ff3877ac */ /* 0x000e220008000a00 */
[----:B------:R-:W-:Y:S01]  /*d1f40*/  LOP3.LUT R3, R3, 0xfffffdff, RZ, 0xc0, !PT ;  /* 0xfffffdff03037812 */ /* 0x000fe200078ec0ff */
[----:B------:R-:W-:-:S03]  /*d1f50*/  UMOV UR27, UR59 ;  /* 0x0000003b001b7c82 */ /* 0x000fc60008000000 */
[----:B------:R-:W-:Y:S01]  /*d1f60*/  @P1 LOP3.LUT R3, R3, 0x200, RZ, 0xfc, !PT ;  /* 0x0000020003031812 */ /* 0x000fe200078efcff */
[----:B------:R-:W-:Y:S01]  /*d1f70*/  UMOV UR29, UR58 ;  /* 0x0000003a001d7c82 */ /* 0x000fe20008000000 */
[----:B-1----:R-:W-:Y:S01]  /*d1f80*/  ISETP.GE.AND P1, PT, R22, UR47, PT ;  /* 0x0000002f16007c0c */ /* 0x002fe2000bf26270 */
[----:B------:R-:W1:Y:S01]  /*d1f90*/  LDCU.64 UR58, c[0x0][0x398] ;  /* 0x00007300ff3a77ac */ /* 0x000e620008000a00 */
[----:B------:R-:W-:Y:S02]  /*d1fa0*/  IADD3 R24, P0, PT, R12, R4, RZ ;  /* 0x000000040c187210 */ /* 0x000fe40007f1e0ff */
[----:B------:R-:W-:Y:S01]  /*d1fb0*/  LOP3.LUT R3, R3, 0xfffffeff, RZ, 0xc0, !PT ;  /* 0xfffffeff03037812 */ /* 0x000fe200078ec0ff */
[----:B------:R-:W-:Y:S01]  /*d1fc0*/  UMOV UR25, UR61 ;  /* 0x0000003d00197c82 */ /* 0x000fe20008000000 */
[----:B------:R-:W-:Y:S01]  /*d1fd0*/  UMOV UR21, UR60 ;  /* 0x0000003c00157c82 */ /* 0x000fe20008000000 */
[----:B------:R-:W-:Y:S01]  /*d1fe0*/  IMAD.X R25, R13, 0x1, R5, P0 ;  /* 0x000000010d197824 */ /* 0x000fe200000e0605 */
[----:B------:R-:W-:Y:S01]  /*d1ff0*/  ISETP.GE.AND P0, PT, R21, UR49, PT ;  /* 0x0000003115007c0c */ /* 0x000fe2000bf06270 */
[----:B------:R-:W0:Y:S04]  /*d2000*/  LDCU.64 UR60, c[0x0][0x398] ;  /* 0x00007300ff3c77ac */ /* 0x000e280008000a00 */
[----:B------:R-:W-:Y:S01]  /*d2010*/  @P1 LOP3.LUT R3, R3, 0x100, RZ, 0xfc, !PT ;  /* 0x0000010003031812 */ /* 0x000fe200078efcff */
[----:B------:R-:W0:Y:S03]  /*d2020*/  LDCU UR7, c[0x0][0x3b8] ;  /* 0x00007700ff0777ac */ /* 0x000e260008000800 */
[----:B------:R-:W-:-:S04]  /*d2030*/  LOP3.LUT R3, R3, 0xffffff7f, RZ, 0xc0, !PT ;  /* 0xffffff7f03037812 */ /* 0x000fc800078ec0ff */
[----:B------:R-:W-:Y:S02]  /*d2040*/  @P0 LOP3.LUT R3, R3, 0x80, RZ, 0xfc, !PT ;  /* 0x0000008003030812 */ /* 0x000fe400078efcff */
[----:B------:R-:W-:Y:S01]  /*d2050*/  IADD3 R22, P0, PT, R12, R6, RZ ;  /* 0x000000060c167210 */ /* 0x000fe20007f1e0ff */
[----:B------:R-:W-:Y:S04]  /*d2060*/  STL.64 [R1+0x3b80], R24 ;  /* 0x003b801801007387 */ /* 0x000fe80000100a00 */
[----:B------:R-:W-:-:S05]  /*d2070*/  IMAD.X R23, R13, 0x1, R7, P0 ;  /* 0x000000010d177824 */ /* 0x000fca00000e0607 */
[----:B------:R0:W-:Y:S04]  /*d2080*/  STL.64 [R1+0x3b98], R22 ;  /* 0x003b981601007387 */ /* 0x0001e80000100a00 */
[----:B0-----:R-:W4:Y:S01]  /*d2090*/  LDL.LU R22, [R1+0x3e9c] ;  /* 0x003e9c0001167983 */ /* 0x001f220000300800 */
[----:B------:R-:W-:Y:S01]  /*d20a0*/  UMOV UR49, UR52 ;  /* 0x0000003400317c82 */ /* 0x000fe20008000000 */
[----:B------:R-:W3:Y:S01]  /*d20b0*/  LDCU.64 UR52, c[0x0][0x398] ;  /* 0x00007300ff3477ac */ /* 0x000ee20008000a00 */
[----:B--2---:R-:W-:Y:S02]  /*d20c0*/  ISETP.GE.AND P2, PT, R20, UR51, PT ;  /* 0x0000003314007c0c */ /* 0x004fe4000bf46270 */
[----:B------:R-:W-:-:S05]  /*d20d0*/  IADD3 R20, P0, PT, R12, R8, RZ ;  /* 0x000000080c147210 */ /* 0x000fca0007f1e0ff */
[----:B------:R-:W-:-:S05]  /*d20e0*/  IMAD.X R21, R13, 0x1, R11, P0 ;  /* 0x000000010d157824 */ /* 0x000fca00000e060b */
[----:B------:R0:W-:Y:S04]  /*d20f0*/  STL.64 [R1+0x3bb0], R20 ;  /* 0x003bb01401007387 */ /* 0x0001e80000100a00 */
[----:B0-----:R-:W1:Y:S04]  /*d2100*/  LDL.LU R21, [R1+0x3ea0] ;  /* 0x003ea00001157983 */ /* 0x001e680000300800 */
[----:B------:R-:W2:Y:S01]  /*d2110*/  LDL.LU R20, [R1+0x3ea4] ;  /* 0x003ea40001147983 */ /* 0x000ea20000300800 */
[----:B---3--:R-:W-:-:S03]  /*d2120*/  ISETP.GE.AND P1, PT, R15, UR53, PT ;  /* 0x000000350f007c0c */ /* 0x008fc6000bf26270 */
[----:B------:R-:W3:Y:S01]  /*d2130*/  LDL.LU R15, [R1+0x3ea8] ;  /* 0x003ea800010f7983 */ /* 0x000ee20000300800 */
[----:B----4-:R-:W-:-:S03]  /*d2140*/  ISETP.GE.AND P0, PT, R14, UR55, PT ;  /* 0x000000370e007c0c */ /* 0x010fc6000bf06270 */
[----:B------:R-:W4:Y:S01]  /*d2150*/  LDL.LU R14, [R1+0x3eac] ;  /* 0x003eac00010e7983 */ /* 0x000f220000300800 */
[----:B------:R-:W-:-:S04]  /*d2160*/  LOP3.LUT R3, R3, 0xffffffbf, RZ, 0xc0, !PT ;  /* 0xffffffbf03037812 */ /* 0x000fc800078ec0ff */
[----:B------:R-:W-:-:S04]  /*d2170*/  @P2 LOP3.LUT R3, R3, 0x40, RZ, 0xfc, !PT ;  /* 0x0000004003032812 */ /* 0x000fc800078efcff */
[----:B------:R-:W-:-:S04]  /*d2180*/  LOP3.LUT R3, R3, 0xffffffdf, RZ, 0xc0, !PT ;  /* 0xffffffdf03037812 */ /* 0x000fc800078ec0ff */
[----:B------:R-:W-:-:S04]  /*d2190*/  @P1 LOP3.LUT R3, R3, 0x20, RZ, 0xfc, !PT ;  /* 0x0000002003031812 */ /* 0x000fc800078efcff */
[----:B------:R-:W-:-:S04]  /*d21a0*/  LOP3.LUT R3, R3, 0xffffffef, RZ, 0xc0, !PT ;  /* 0xffffffef03037812 */ /* 0x000fc800078ec0ff */
[----:B------:R-:W-:Y:S02]  /*d21b0*/  @P0 LOP3.LUT R3, R3, 0x10, RZ, 0xfc, !PT ;  /* 0x0000001003030812 */ /* 0x000fe400078efcff */
[----:B------:R-:W-:Y:S02]  /*d21c0*/  IADD3 R24, P0, PT, R12, R9, RZ ;  /* 0x000000090c187210 */ /* 0x000fe40007f1e0ff */
[----:B------:R-:W-:-:S03]  /*d21d0*/  LOP3.LUT R3, R3, 0xfffffff7, RZ, 0xc0, !PT ;  /* 0xfffffff703037812 */ /* 0x000fc600078ec0ff */
[----:B------:R-:W-:Y:S01]  /*d21e0*/  IMAD.X R25, R13, 0x1, R10, P0 ;  /* 0x000000010d197824 */ /* 0x000fe200000e060a */
[----:B------:R-:W-:Y:S01]  /*d21f0*/  UMOV UR47, UR63 ;  /* 0x0000003f002f7c82 */ /* 0x000fe20008000000 */
[----:B------:R-:W-:Y:S01]  /*d2200*/  VIADD R12, R12, UR7 ;  /* 0x000000070c0c7c36 */ /* 0x000fe20008000000 */
[----:B------:R-:W-:Y:S01]  /*d2210*/  UMOV UR55, UR66 ;  /* 0x0000004200377c82 */ /* 0x000fe20008000000 */
[----:B------:R-:W-:Y:S01]  /*d2220*/  UMOV UR53, UR65 ;  /* 0x0000004100357c82 */ /* 0x000fe20008000000 */
[----:B------:R-:W-:Y:S01]  /*d2230*/  STL.64 [R1+0x3be0], R24 ;  /* 0x003be01801007387 */ /* 0x000fe20000100a00 */
[----:B------:R-:W-:Y:S01]  /*d2240*/  UMOV UR33, UR17 ;  /* 0x0000001100217c82 */ /* 0x000fe20008000000 */
[----:B------:R-:W-:Y:S01]  /*d2250*/  SHF.R.S32.HI R13, RZ, 0x1f, R12 ;  /* 0x0000001fff0d7819 */ /* 0x000fe2000001140c */
[----:B------:R-:W-:Y:S01]  /*d2260*/  UMOV UR66, UR64 ;  /* 0x0000004000427c82 */ /* 0x000fe20008000000 */
[----:B------:R-:W4:Y:S01]  /*d2270*/  LDCU.64 UR64, c[0x0][0x398] ;  /* 0x00007300ff4077ac */ /* 0x000f220008000a00 */
[----:B------:R-:W-:Y:S01]  /*d2280*/  ISETP.GE.AND P1, PT, R22, UR57, PT ;  /* 0x0000003916007c0c */ /* 0x000fe2000bf26270 */
[----:B------:R-:W-:Y:S01]  /*d2290*/  UMOV UR35, UR68 ;  /* 0x0000004400237c82 */ /* 0x000fe20008000000 */
[----:B------:R-:W0:Y:S11]  /*d22a0*/  LDCU UR7, c[0x0][0x3b8] ;  /* 0x00007700ff0777ac */ /* 0x000e360008000800 */
[----:B------:R-:W-:-:S04]  /*d22b0*/  @P1 LOP3.LUT R3, R3, 0x8, RZ, 0xfc, !PT ;  /* 0x0000000803031812 */ /* 0x000fc800078efcff */
[----:B------:R-:W-:Y:S02]  /*d22c0*/  LOP3.LUT R3, R3, 0xfffffffb, RZ, 0xc0, !PT ;  /* 0xfffffffb03037812 */ /* 0x000fe400078ec0ff */
[----:B-1----:R-:W-:Y:S02]  /*d22d0*/  ISETP.GE.AND P0, PT, R21, UR59, PT ;  /* 0x0000003b15007c0c */ /* 0x002fe4000bf06270 */
[----:B--2---:R-:W-:Y:S01]  /*d22e0*/  ISETP.GE.AND P1, PT, R20, UR61, PT ;  /* 0x0000003d14007c0c */ /* 0x004fe2000bf26270 */
[----:B------:R-:W-:Y:S01]  /*d22f0*/  UMOV UR61, UR62 ;  /* 0x0000003e003d7c82 */ /* 0x000fe20008000000 */
[----:B------:R-:W3:Y:S01]  /*d2300*/  LDCU.64 UR62, c[0x0][0x398] ;  /* 0x00007300ff3e77ac */ /* 0x000ee20008000a00 */
[----:B------:R-:W2:Y:S08]  /*d2310*/  LDL.LU R20, [R1+0x3eb8] ;  /* 0x003eb80001147983 */ /* 0x000eb00000300800 */
[----:B------:R-:W-:-:S02]  /*d2320*/  @P0 LOP3.LUT R3, R3, 0x4, RZ, 0xfc, !PT ;  /* 0x0000000403030812 */ /* 0x000fc400078efcff */
[----:B------:R-:W-:-:S05]  /*d2330*/  IADD3 R22, P0, PT, R12, R4, RZ ;  /* 0x000000040c167210 */ /* 0x000fca0007f1e0ff */
[----:B------:R-:W-:Y:S01]  /*d2340*/  IMAD.X R23, R13, 0x1, R5, P0 ;  /* 0x000000010d177824 */ /* 0x000fe200000e0605 */
[----:B---3--:R-:W-:-:S04]  /*d2350*/  ISETP.GE.AND P0, PT, R15, UR63, PT ;  /* 0x0000003f0f007c0c */ /* 0x008fc8000bf06270 */
[----:B------:R1:W-:Y:S04]  /*d2360*/  STL.64 [R1+0x3bd8], R22 ;  /* 0x003bd81601007387 */ /* 0x0003e80000100a00 */
[----:B------:R-:W3:Y:S01]  /*d2370*/  LDL.LU R15, [R1+0x3ebc] ;  /* 0x003ebc00010f7983 */ /* 0x000ee20000300800 */
[----:B------:R-:W-:-:S04]  /*d2380*/  LOP3.LUT R3, R3, 0xfffffffd, RZ, 0xc0, !PT ;  /* 0xfffffffd03037812 */ /* 0x000fc800078ec0ff */
[----:B------:R-:W-:Y:S02]  /*d2390*/  @P1 LOP3.LUT R3, R3, 0x2, RZ, 0xfc, !PT ;  /* 0x0000000203031812 */ /* 0x000fe400078efcff */
[----:B-1----:R-:W-:Y:S02]  /*d23a0*/  IADD3 R22, P1, PT, R12, R6, RZ ;  /* 0x000000060c167210 */ /* 0x002fe40007f3e0ff */
[----:B------:R-:W-:-:S03]  /*d23b0*/  LOP3.LUT R3, R3, 0xfffffffe, RZ, 0xc0, !PT ;  /* 0xfffffffe03037812 */ /* 0x000fc600078ec0ff */
[----:B------:R-:W-:Y:S01]  /*d23c0*/  IMAD.X R23, R13, 0x1, R7, P1 ;  /* 0x000000010d177824 */ /* 0x000fe200008e0607 */
[----:B------:R-:W-:Y:S02]  /*d23d0*/  @P0 LOP3.LUT R3, R3, 0x1, RZ, 0xfc, !PT ;  /* 0x0000000103030812 */ /* 0x000fe400078efcff */
[----:B----4-:R-:W-:Y:S02]  /*d23e0*/  ISETP.GE.AND P0, PT, R14, UR65, PT ;  /* 0x000000410e007c0c */ /* 0x010fe4000bf06270 */
[----:B------:R1:W-:Y:S04]  /*d23f0*/  STL.64 [R1+0x3c00], R22 ;  /* 0x003c001601007387 */ /* 0x0003e80000100a00 */
[----:B------:R-:W4:Y:S01]  /*d2400*/  LDL.LU R14, [R1+0x3ec0] ;  /* 0x003ec000010e7983 */ /* 0x000f220000300800 */
[----:B------:R-:W-:Y:S01]  /*d2410*/  UMOV UR63, UR23 ;  /* 0x00000017003f7c82 */ /* 0x000fe20008000000 */
[----:B------:R-:W-:Y:S01]  /*d2420*/  UMOV UR23, UR67 ;  /* 0x0000004300177c82 */ /* 0x000fe20008000000 */
[----:B------:R-:W-:Y:S01]  /*d2430*/  UMOV UR17, UR66 ;  /* 0x0000004200117c82 */ /* 0x000fe20008000000 */
[----:B------:R-:W2:Y:S01]  /*d2440*/  LDCU.64 UR66, c[0x0][0x398] ;  /* 0x00007300ff4277ac */ /* 0x000ea20008000a00 */
[----:B------:R-:W4:Y:S01]  /*d2450*/  LDL.LU R21, [R1+0x3ec4] ;  /* 0x003ec40001157983 */ /* 0x000f220000300800 */
[----:B------:R-:W-:Y:S01]  /*d2460*/  UMOV UR65, UR69 ;  /* 0x0000004500417c82 */ /* 0x000fe20008000000 */
[----:B------:R-:W3:Y:S01]  /*d2470*/  LDCU.64 UR68, c[0x0][0x398] ;  /* 0x00007300ff4477ac */ /* 0x000ee20008000a00 */
[----:B-1----:R-:W-:-:S05]  /*d2480*/  IADD3 R22, P3, PT, R12, R8, RZ ;  /* 0x000000080c167210 */ /* 0x002fca0007f7e0ff */
[----:B------:R-:W-:Y:S01]  /*d2490*/  IMAD.X R23, R13, 0x1, R11, P3 ;  /* 0x000000010d177824 */ /* 0x000fe200018e060b */
[----:B------:R-:W-:Y:S01]  /*d24a0*/  LOP3.LUT R32, R32, 0xfffffeff, RZ, 0xc0, !PT ;  /* 0xfffffeff20207812 */ /* 0x000fe200078ec0ff */
[----:B0-----:R-:W-:Y:S01]  /*d24b0*/  VIADD R33, R12, UR7 ;  /* 0x000000070c217c36 */ /* 0x001fe20008000000 */
[----:B------:R-:W-:Y:S01]  /*d24c0*/  UMOV UR59, UR31 ;  /* 0x0000001f003b7c82 */ /* 0x000fe20008000000 */
[----:B------:R-:W-:Y:S01]  /*d24d0*/  UMOV UR43, UR74 ;  /* 0x0000004a002b7c82 */ /* 0x000fe20008000000 */
[----:B------:R-:W-:Y:S01]  /*d24e0*/  @P0 LOP3.LUT R32, R32, 0x100, RZ, 0xfc, !PT ;  /* 0x0000010020200812 */ /* 0x000fe200078efcff */
[----:B------:R-:W-:Y:S01]  /*d24f0*/  UMOV UR57, UR73 ;  /* 0x0000004900397c82 */ /* 0x000fe20008000000 */
[----:B------:R-:W-:Y:S02]  /*d2500*/  SHF.R.S32.HI R43, RZ, 0x1f, R33 ;  /* 0x0000001fff2b7819 */ /* 0x000fe40000011421 */
[----:B--2---:R-:W-:Y:S01]  /*d2510*/  ISETP.GE.AND P1, PT, R20, UR67, PT ;  /* 0x0000004314007c0c */ /* 0x004fe2000bf26270 */
[----:B------:R-:W-:Y:S01]  /*d2520*/  UMOV UR67, UR37 ;  /* 0x0000002500437c82 */ /* 0x000fe20008000000 */
[----:B------:R-:W-:Y:S01]  /*d2530*/  UMOV UR37, UR29 ;  /* 0x0000001d00257c82 */ /* 0x000fe20008000000 */
[----:B------:R-:W-:Y:S01]  /*d2540*/  UMOV UR29, UR71 ;  /* 0x00000047001d7c82 */ /* 0x000fe20008000000 */
[----:B------:R-:W2:Y:S01]  /*d2550*/  LDL.LU R20, [R1+0x3ec8] ;  /* 0x003ec80001147983 */ /* 0x000ea20000300800 */
[----:B---3--:R-:W-:Y:S01]  /*d2560*/  ISETP.GE.AND P2, PT, R15, UR69, PT ;  /* 0x000000450f007c0c */ /* 0x008fe2000bf46270 */
[----:B------:R-:W-:Y:S01]  /*d2570*/  UMOV UR69, UR70 ;  /* 0x0000004600457c82 */ /* 0x000fe20008000000 */
[----:B------:R-:W4:Y:S01]  /*d2580*/  LDCU.64 UR70, c[0x0][0x398] ;  /* 0x00007300ff4677ac */ /* 0x000f220008000a00 */
[----:B------:R-:W3:Y:S01]  /*d2590*/  LDL.LU R15, [R1+0x3ecc] ;  /* 0x003ecc00010f7983 */ /* 0x000ee20000300800 */
[----:B------:R-:W0:Y:S03]  /*d25a0*/  LDCU UR7, c[0x0][0x398] ;  /* 0x00007300ff0777ac */ /* 0x000e260008000800 */
[----:B------:R1:W-:Y:S02]  /*d25b0*/  STL.64 [R1+0x3c20], R22 ;  /* 0x003c201601007387 */ /* 0x0003e40000100a00 */
[----:B-1----:R-:W-:-:S05]  /*d25c0*/  IADD3 R22, P4, PT, R12, R9, RZ ;  /* 0x000000090c167210 */ /* 0x002fca0007f9e0ff */
[----:B------:R-:W-:Y:S01]  /*d25d0*/  IMAD.X R23, R13, 0x1, R10, P4 ;  /* 0x000000010d177824 */ /* 0x000fe200020e060a */
[----:B----4-:R-:W-:Y:S02]  /*d25e0*/  ISETP.GE.AND P3, PT, R14, UR71, PT ;  /* 0x000000470e007c0c */ /* 0x010fe4000bf66270 */
[----:B------:R-:W4:Y:S04]  /*d25f0*/  LDL.LU R14, [R1+0x398] ;  /* 0x00039800010e7983 */ /* 0x000f280000300800 */
[----:B------:R-:W-:Y:S01]  /*d2600*/  STL.64 [R1+0x3c40], R22 ;  /* 0x003c401601007387 */ /* 0x000fe20000100a00 */
[----:B------:R-:W-:-:S03]  /*d2610*/  IADD3 R12, P0, PT, R33, R4, RZ ;  /* 0x00000004210c7210 */ /* 0x000fc60007f1e0ff */
[----:B------:R-:W3:Y:S02]  /*d2620*/  LDL R47, [R1+0x128] ;  /* 0x00012800012f7983 */ /* 0x000ee40000100800 */
[----:B------:R-:W-:-:S05]  /*d2630*/  IMAD.X R13, R43, 0x1, R5, P0 ;  /* 0x000000012b0d7824 */ /* 0x000fca00000e0605 */
[----:B------:R1:W-:Y:S04]  /*d2640*/  STL.64 [R1+0x3c38], R12 ;  /* 0x003c380c01007387 */ /* 0x0003e80000100a00 */
[----:B------:R-:W4:Y:S04]  /*d2650*/  LDL R44, [R1+0x12c] ;  /* 0x00012c00012c7983 */ /* 0x000f280000100800 */
[----:B-1----:R-:W4:Y:S04]  /*d2660*/  LDL.LU R13, [R1+0x394] ;  /* 0x00039400010d7983 */ /* 0x002f280000300800 */
[----:B------:R-:W0:Y:S01]  /*d2670*/  LDL R45, [R1+0x130] ;  /* 0x00013000012d7983 */ /* 0x000e220000100800 */
[----:B------:R-:W-:Y:S01]  /*d2680*/  UMOV UR31, UR25 ;  /* 0x00000019001f7c82 */ /* 0x000fe20008000000 */
[----:B------:R-:W-:Y:S01]  /*d2690*/  UMOV UR25, UR75 ;  /* 0x0000004b00197c82 */ /* 0x000fe20008000000 */
[----:B------:R-:W2:Y:S01]  /*d26a0*/  LDCU.64 UR74, c[0x0][0x398] ;  /* 0x00007300ff4a77ac */ /* 0x000ea20008000a00 */
[----:B------:R-:W-:Y:S01]  /*d26b0*/  LOP3.LUT R32, R32, 0xffffff7f, RZ, 0xc0, !PT ;  /* 0xffffff7f20207812 */ /* 0x000fe200078ec0ff */
[----:B------:R-:W-:Y:S01]  /*d26c0*/  IMAD.MOV.U32 R46, RZ, RZ, R19 ;  /* 0x000000ffff2e7224 */ /* 0x000fe200078e0013 */
[----:B------:R-:W4:Y:S01]  /*d26d0*/  LDL.LU R12, [R1+0x390] ;  /* 0x00039000010c7983 */ /* 0x000f220000300800 */
[----:B------:R-:W-:Y:S01]  /*d26e0*/  UMOV UR71, UR72 ;  /* 0x0000004800477c82 */ /* 0x000fe20008000000 */
[----:B------:R-:W-:Y:S01]  /*d26f0*/  @P1 LOP3.LUT R32, R32, 0x80, RZ, 0xfc, !PT ;  /* 0x0000008020201812 */ /* 0x000fe200078efcff */
[----:B------:R-:W1:Y:S01]  /*d2700*/  LDCU.64 UR72, c[0x0][0x398] ;  /* 0x00007300ff4877ac */ /* 0x000e620008000a00 */
[----:B------:R-:W-:-:S02]  /*d2710*/  LOP3.LUT P1, RZ, R0, 0x10000000, RZ, 0xc0, !PT ;  /* 0x1000000000ff7812 */ /* 0x000fc4000782c0ff */
[----:B------:R-:W-:Y:S01]  /*d2720*/  LOP3.LUT R32, R32, 0xfffffdff, RZ, 0xc0, !PT ;  /* 0xfffffdff20207812 */ /* 0x000fe200078ec0ff */
[----:B------:R-:W-:-:S03]  /*d2730*/  UMOV UR51, UR77 ;  /* 0x0000004d00337c82 */ /* 0x000fc60008000000 */
[----:B------:R-:W-:Y:S02]  /*d2740*/  @P2 LOP3.LUT R32, R32, 0x200, RZ, 0xfc, !PT ;  /* 0x0000020020202812 */ /* 0x000fe400078efcff */
[----:B-1----:R-:W-:Y:S01]  /*d2750*/  ISETP.GE.AND P4, PT, R21, UR73, PT ;  /* 0x0000004915007c0c */ /* 0x002fe2000bf86270 */
[----:B------:R-:W-:Y:S01]  /*d2760*/  UMOV UR73, UR76 ;  /* 0x0000004c00497c82 */ /* 0x000fe20008000000 */
[----:B------:R-:W1:Y:S01]  /*d2770*/  LDCU.64 UR76, c[0x0][0x398] ;  /* 0x00007300ff4c77ac */ /* 0x000e620008000a00 */
[----:B------:R-:W-:Y:S02]  /*d2780*/  ISETP.LT.AND P2, PT, R46, UR73, !P1 ;  /* 0x000000492e007c0c */ /* 0x000fe4000cf41270 */
[----:B------:R-:W-:-:S04]  /*d2790*/  LOP3.LUT R32, R32, 0xfffffbff, RZ, 0xc0, !PT ;  /* 0xfffffbff20207812 */ /* 0x000fc800078ec0ff */
[----:B------:R-:W-:Y:S01]  /*d27a0*/  @P3 LOP3.LUT R32, R32, 0x400, RZ, 0xfc, !PT ;  /* 0x0000040020203812 */ /* 0x000fe200078efcff */
[----:B------:R-:W-:Y:S01]  /*d27b0*/  UMOV UR73, UR67 ;  /* 0x0000004300497c82 */ /* 0x000fe20008000000 */
[----:B------:R-:W-:Y:S01]  /*d27c0*/  UMOV UR67, UR61 ;  /* 0x0000003d00437c82 */ /* 0x000fe20008000000 */
[----:B------:R-:W-:Y:S01]  /*d27d0*/  UMOV UR61, UR39 ;  /* 0x00000027003d7c82 */ /* 0x000fe20008000000 */
[----:B------:R-:W-:Y:S01]  /*d27e0*/  UMOV UR39, UR19 ;  /* 0x0000001300277c82 */ /* 0x000fe20008000000 */
[----:B------:R-:W0:Y:S01]  /*d27f0*/  LDCU UR19, c[0x0][0x398] ;  /* 0x00007300ff1377ac */ /* 0x000e220008000800 */
[----:B------:R-:W-:-:S04]  /*d2800*/  LOP3.LUT R32, R32, 0xfffff7ff, RZ, 0xc0, !PT ;  /* 0xfffff7ff20207812 */ /* 0x000fc800078ec0ff */
[----:B------:R-:W-:Y:S02]  /*d2810*/  @P4 LOP3.LUT R32, R32, 0x800, RZ, 0xfc, !PT ;  /* 0x0000080020204812 */ /* 0x000fe400078efcff */
[----:B--2---:R-:W-:Y:S01]  /*d2820*/  ISETP.GE.AND P5, PT, R20, UR75, PT ;  /* 0x0000004b14007c0c */ /* 0x004fe2000bfa6270 */
[----:B------:R-:W-:Y:S01]  /*d2830*/  UMOV UR75, UR17 ;  /* 0x00000011004b7c82 */ /* 0x000fe20008000000 */
[----:B------:R-:W2:Y:S01]  /*d2840*/  LDCU UR17, c[0x0][0x398] ;  /* 0x00007300ff1177ac */ /* 0x000ea20008000800 */
[----:B---3--:R-:W-:Y:S02]  /*d2850*/  ISETP.LT.AND P0, PT, R47, UR75, !P1 ;  /* 0x0000004b2f007c0c */ /* 0x008fe4000cf01270 */
[----:B----4-:R-:W-:-:S11]  /*d2860*/  LOP3.LUT R14, R14, 0xffffffbf, RZ, 0xc0, !PT ;  /* 0xffffffbf0e0e7812 */ /* 0x010fd600078ec0ff */
[----:B------:R-:W-:Y:S02]  /*d2870*/  @P0 LOP3.LUT R14, R14, 0x40, RZ, 0xfc, !PT ;  /* 0x000000400e0e0812 */ /* 0x000fe400078efcff */
[----:B------:R-:W-:Y:S02]  /*d2880*/  ISETP.LT.AND P0, PT, R44, UR15, !P1 ;  /* 0x0000000f2c007c0c */ /* 0x000fe4000cf01270 */
[----:B------:R-:W-:Y:S01]  /*d2890*/  LOP3.LUT R14, R14, 0xffffffdf, RZ, 0xc0, !PT ;  /* 0xffffffdf0e0e7812 */ /* 0x000fe200078ec0ff */
[----:B------:R-:W-:Y:S01]  /*d28a0*/  UMOV UR75, UR69 ;  /* 0x00000045004b7c82 */ /* 0x000fe20008000000 */
[----:B------:R-:W-:Y:S01]  /*d28b0*/  UMOV UR69, UR63 ;  /* 0x0000003f00457c82 */ /* 0x000fe20008000000 */
[----:B------:R-:W-:Y:S01]  /*d28c0*/  UMOV UR63, UR55 ;  /* 0x00000037003f7c82 */ /* 0x000fe20008000000 */
[----:B0-----:R-:W-:-:S07]  /*d28d0*/  ISETP.LT.AND P1, PT, R45, UR7, !P1 ;  /* 0x000000072d007c0c */ /* 0x001fce000cf21270 */
[----:B------:R-:W-:Y:S01]  /*d28e0*/  @P0 LOP3.LUT R14, R14, 0x20, RZ, 0xfc, !PT ;  /* 0x000000200e0e0812 */ /* 0x000fe200078efcff */
[----:B------:R-:W-:Y:S01]  /*d28f0*/  UMOV UR55, UR49 ;  /* 0x0000003100377c82 */ /* 0x000fe20008000000 */
[----:B-1----:R-:W-:Y:S01]  /*d2900*/  ISETP.GE.AND P6, PT, R15, UR77, PT ;  /* 0x0000004d0f007c0c */ /* 0x002fe2000bfc6270 */
[----:B------:R-:W0:Y:S01]  /*d2910*/  LDCU UR7, c[0x0][0x398] ;  /* 0x00007300ff0777ac */ /* 0x000e220008000800 */
[----:B------:R-:W-:Y:S02]  /*d2920*/  LOP3.LUT R14, R14, 0xffffffef, RZ, 0xc0, !PT ;  /* 0xffffffef0e0e7812 */ /* 0x000fe400078ec0ff */
[----:B------:R-:W-:Y:S01]  /*d2930*/  LOP3.LUT P0, RZ, R0, 0x8000000, RZ, 0xc0, !PT ;  /* 0x0800000000ff7812 */ /* 0x000fe2000780c0ff */
[----:B------:R-:W-:Y:S01]  /*d2940*/  UMOV UR49, UR41 ;  /* 0x0000002900317c82 */ /* 0x000fe20008000000 */
[----:B------:R-:W-:Y:S01]  /*d2950*/  @P2 LOP3.LUT R14, R14, 0x10, RZ, 0xfc, !PT ;  /* 0x000000100e0e2812 */ /* 0x000fe200078efcff */
[----:B------:R-:W-:Y:S01]  /*d2960*/  UMOV UR41, UR13 ;  /* 0x0000000d00297c82 */ /* 0x000fe20008000000 */
[----:B------:R-:W-:Y:S01]  /*d2970*/  UMOV UR77, UR71 ;  /* 0x00000047004d7c82 */ /* 0x000fe20008000000 */
[----:B------:R-:W1:Y:S01]  /*d2980*/  LDCU UR13, c[0x0][0x398] ;  /* 0x00007300ff0d77ac */ /* 0x000e620008000800 */
[----:B------:R-:W-:-:S02]  /*d2990*/  ISETP.LT.AND P2, PT, R46, UR77, !P0 ;  /* 0x0000004d2e007c0c */ /* 0x000fc4000c741270 */
[----:B------:R-:W-:Y:S01]  /*d29a0*/  LOP3.LUT R14, R14, 0xfffffff7, RZ, 0xc0, !PT ;  /* 0xfffffff70e0e7812 */ /* 0x000fe200078ec0ff */
[----:B------:R-:W-:Y:S01]  /*d29b0*/  UMOV UR71, UR65 ;  /* 0x0000004100477c82 */ /* 0x000fe20008000000 */
[----:B------:R-:W-:Y:S01]  /*d29c0*/  UMOV UR65, UR45 ;  /* 0x0000002d00417c82 */ /* 0x000fe20008000000 */
[----:B------:R-:W-:Y:S01]  /*d29d0*/  UMOV UR45, UR9 ;  /* 0x00000009002d7c82 */ /* 0x000fe20008000000 */
[----:B------:R-:W3:Y:S01]  /*d29e0*/  LDCU UR9, c[0x0][0x398] ;  /* 0x00007300ff0977ac */ /* 0x000ee20008000800 */
[----:B------:R-:W-:Y:S02]  /*d29f0*/  @P1 LOP3.LUT R14, R14, 0x8, RZ, 0xfc, !PT ;  /* 0x000000080e0e1812 */ /* 0x000fe400078efcff */
[----:B--2---:R-:W-:Y:S01]  /*d2a00*/  ISETP.LT.AND P3, PT, R47, UR17, !P0 ;  /* 0x000000112f007c0c */ /* 0x004fe2000c761270 */
[----:B------:R-:W-:Y:S01]  /*d2a10*/  UMOV UR77, UR75 ;  /* 0x0000004b004d7c82 */ /* 0x000fe20008000000 */
[----:B------:R-:W-:Y:S01]  /*d2a20*/  LOP3.LUT R14, R14, 0xfffffffe, RZ, 0xc0, !PT ;  /* 0xfffffffe0e0e7812 */ /* 0x000fe200078ec0ff */
[----:B------:R-:W2:Y:S03]  /*d2a30*/  LDCU UR17, c[0x0][0x398] ;  /* 0x00007300ff1177ac */ /* 0x000ea60008000800 */
[----:B------:R-:W-:-:S02]  /*d2a40*/  @P2 LOP3.LUT R14, R14, 0x1, RZ, 0xfc, !PT ;  /* 0x000000010e0e2812 */ /* 0x000fc400078efcff */
[----:B-1----:R-:W-:Y:S02]  /*d2a50*/  ISETP.LT.AND P2, PT, R44, UR13, !P0 ;  /* 0x0000000d2c007c0c */ /* 0x002fe4000c741270 */
[----:B------:R-:W-:Y:S02]  /*d2a60*/  LOP3.LUT P1, RZ, R0, 0x4000000, RZ, 0xc0, !PT ;  /* 0x0400000000ff7812 */ /* 0x000fe4000782c0ff */
[----:B------:R-:W-:Y:S01]  /*d2a70*/  LOP3.LUT R13, R13, 0x7fffffff, RZ, 0xc0, !PT ;  /* 0x7fffffff0d0d7812 */ /* 0x000fe200078ec0ff */
[----:B------:R-:W-:Y:S01]  /*d2a80*/  UMOV UR75, UR73 ;  /* 0x00000049004b7c82 */ /* 0x000fe20008000000 */
[----:B------:R-:W-:Y:S01]  /*d2a90*/  LOP3.LUT R14, R14, 0xfffffffb, RZ, 0xc0, !PT ;  /* 0xfffffffb0e0e7812 */ /* 0x000fe200078ec0ff */
[----:B------:R-:W1:Y:S01]  /*d2aa0*/  LDCU UR13, c[0x0][0x398] ;  /* 0x00007300ff0d77ac */ /* 0x000e620008000800 */
[----:B---3--:R-:W-:Y:S02]  /*d2ab0*/  ISETP.LT.AND P0, PT, R45, UR9, !P0 ;  /* 0x000000092d007c0c */ /* 0x008fe4000c701270 */
[----:B------:R-:W-:Y:S01]  /*d2ac0*/  @P3 LOP3.LUT R14, R14, 0x4, RZ, 0xfc, !PT ;  /* 0x000000040e0e3812 */ /* 0x000fe200078efcff */
[----:B------:R-:W-:Y:S01]  /*d2ad0*/  UMOV UR73, UR71 ;  /* 0x0000004700497c82 */ /* 0x000fe20008000000 */
[----:B------:R-:W3:Y:S02]  /*d2ae0*/  LDCU UR9, c[0x0][0x398] ;  /* 0x00007300ff0977ac */ /* 0x000ee40008000800 */
[----:B------:R-:W-:-:S04]  /*d2af0*/  LOP3.LUT R14, R14, 0xfffffffd, RZ, 0xc0, !PT ;  /* 0xfffffffd0e0e7812 */ /* 0x000fc800078ec0ff */
[----:B------:R-:W-:Y:S02]  /*d2b00*/  @P2 LOP3.LUT R14, R14, 0x2, RZ, 0xfc, !PT ;  /* 0x000000020e0e2812 */ /* 0x000fe400078efcff */
[----:B------:R-:W-:Y:S02]  /*d2b10*/  ISETP.LT.AND P2, PT, R46, UR77, !P1 ;  /* 0x0000004d2e007c0c */ /* 0x000fe4000cf41270 */
[----:B------:R-:W-:Y:S02]  /*d2b20*/  @P0 LOP3.LUT R13, R13, 0x80000000, RZ, 0xfc, !PT ;  /* 0x800000000d0d0812 */ /* 0x000fe400078efcff */
[----:B------:R-:W-:Y:S01]  /*d2b30*/  ISETP.LT.AND P3, PT, R47, UR19, !P1 ;  /* 0x000000132f007c0c */ /* 0x000fe2000cf61270 */
[----:B------:R-:W-:Y:S01]  /*d2b40*/  UMOV UR71, UR69 ;  /* 0x0000004500477c82 */ /* 0x000fe20008000000 */
[----:B------:R-:W-:Y:S01]  /*d2b50*/  LOP3.LUT R13, R13, 0xefffffff, RZ, 0xc0, !PT ;  /* 0xefffffff0d0d7812 */ /* 0x000fe200078ec0ff */
[----:B------:R-:W-:Y:S01]  /*d2b60*/  UMOV UR69, UR67 ;  /* 0x0000004300457c82 */ /* 0x000fe20008000000 */
[----:B------:R-:W-:Y:S01]  /*d2b70*/  UMOV UR67, UR65 ;  /* 0x0000004100437c82 */ /* 0x000fe20008000000 */
[----:B------:R-:W-:Y:S01]  /*d2b80*/  LOP3.LUT P0, RZ, R0, 0x2000000, RZ, 0xc0, !PT ;  /* 0x0200000000ff7812 */ /* 0x000fe2000780c0ff */
[----:B------:R-:W-:Y:S01]  /*d2b90*/  UMOV UR77, UR75 ;  /* 0x0000004b004d7c82 */ /* 0x000fe20008000000 */
[----:B------:R-:W4:Y:S02]  /*d2ba0*/  LDCU UR19, c[0x0][0x398] ;  /* 0x00007300ff1377ac */ /* 0x000f240008000800 */
[----:B------:R-:W-:-:S02]  /*d2bb0*/  @P2 LOP3.LUT R13, R13, 0x10000000, RZ, 0xfc, !PT ;  /* 0x100000000d0d2812 */ /* 0x000fc400078efcff */
[----:B0-----:R-:W-:Y:S01]  /*d2bc0*/  ISETP.LT.AND P2, PT, R44, UR7, !P1 ;  /* 0x000000072c007c0c */ /* 0x001fe2000cf41270 */
[----:B------:R-:W-:Y:S01]  /*d2bd0*/  UMOV UR65, UR61 ;  /* 0x0000003d00417c82 */ /* 0x000fe20008000000 */
[----:B------:R-:W-:Y:S01]  /*d2be0*/  LOP3.LUT R13, R13, 0xbfffffff, RZ, 0xc0, !PT ;  /* 0xbfffffff0d0d7812 */ /* 0x000fe200078ec0ff */
[----:B------:R-:W-:Y:S01]  /*d2bf0*/  UMOV UR61, UR31 ;  /* 0x0000001f003d7c82 */ /* 0x000fe20008000000 */
[----:B------:R-:W-:Y:S01]  /*d2c00*/  UMOV UR31, UR21 ;  /* 0x00000015001f7c82 */ /* 0x000fe20008000000 */
[----:B------:R-:W0:Y:S01]  /*d2c10*/  LDCU UR21, c[0x0][0x398] ;  /* 0x00007300ff1577ac */ /* 0x000e220008000800 */
[----:B------:R-:W-:Y:S02]  /*d2c20*/  @P3 LOP3.LUT R13, R13, 0x40000000, RZ, 0xfc, !PT ;  /* 0x400000000d0d3812 */ /* 0x000fe400078efcff */
[----:B--2---:R-:W-:Y:S01]  /*d2c30*/  ISETP.LT.AND P1, PT, R45, UR17, !P1 ;  /* 0x000000112d007c0c */ /* 0x004fe2000cf21270 */
[----:B------:R-:W2:Y:S01]  /*d2c40*/  LDCU UR7, c[0x0][0x398] ;  /* 0x00007300ff0777ac */ /* 0x000ea20008000800 */
[----:B------:R-:W-:Y:S01]  /*d2c50*/  LOP3.LUT R13, R13, 0xdfffffff, RZ, 0xc0, !PT ;  /* 0xdfffffff0d0d7812 */ /* 0x000fe200078ec0ff */
[----:B------:R-:W-:-:S03]  /*d2c60*/  UMOV UR75, UR73 ;  /* 0x00000049004b7c82 */ /* 0x000fc60008000000 */
[----:B------:R-:W-:Y:S01]  /*d2c70*/  @P2 LOP3.LUT R13, R13, 0x20000000, RZ, 0xfc, !PT ;  /* 0x200000000d0d2812 */ /* 0x000fe200078efcff */
[----:B------:R-:W1:Y:S01]  /*d2c80*/  LDCU UR17, c[0x0][0x398] ;  /* 0x00007300ff1177ac */ /* 0x000e620008000800 */
[----:B------:R-:W-:Y:S02]  /*d2c90*/  ISETP.LT.AND P2, PT, R46, UR77, !P0 ;  /* 0x0000004d2e007c0c */ /* 0x000fe4000c741270 */
[----:B------:R-:W-:-:S04]  /*d2ca0*/  LOP3.LUT R13, R13, 0xf7ffffff, RZ, 0xc0, !PT ;  /* 0xf7ffffff0d0d7812 */ /* 0x000fc800078ec0ff */
[----:B------:R-:W-:Y:S02]  /*d2cb0*/  @P1 LOP3.LUT R13, R13, 0x8000000, RZ, 0xfc, !PT ;  /* 0x080000000d0d1812 */ /* 0x000fe400078efcff */
[----:B0-----:R-:W-:Y:S01]  /*d2cc0*/  ISETP.LT.AND P3, PT, R47, UR21, !P0 ;  /* 0x000000152f007c0c */ /* 0x001fe2000c761270 */
[----:B------:R-:W-:Y:S01]  /*d2cd0*/  UMOV UR77, UR75 ;  /* 0x0000004b004d7c82 */ /* 0x000fe20008000000 */
[----:B------:R-:W-:Y:S01]  /*d2ce0*/  LOP3.LUT R13, R13, 0xfeffffff, RZ, 0xc0, !PT ;  /* 0xfeffffff0d0d7812 */ /* 0x000fe200078ec0ff */
[----:B------:R-:W-:Y:S01]  /*d2cf0*/  UMOV UR73, UR71 ;  /* 0x0000004700497c82 */ /* 0x000fe20008000000 */
[----:B------:R-:W-:Y:S01]  /*d2d00*/  LOP3.LUT P1, RZ, R0, 0x1000000, RZ, 0xc0, !PT ;  /* 0x0100000000ff7812 */ /* 0x000fe2000782c0ff */
[----:B------:R-:W0:Y:S01]  /*d2d10*/  LDCU UR21, c[0x0][0x398] ;  /* 0x00007300ff1577ac */ /* 0x000e220008000800 */
[----:B------:R-:W-:Y:S02]  /*d2d20*/  @P2 LOP3.LUT R13, R13, 0x1000000, RZ, 0xfc, !PT ;  /* 0x010000000d0d2812 */ /* 0x000fe400078efcff */
[----:B---3--:R-:W-:Y:S01]  /*d2d30*/  ISETP.LT.AND P2, PT, R44, UR9, !P0 ;  /* 0x000000092c007c0c */ /* 0x008fe2000c741270 */
[----:B------:R-:W-:Y:S01]  /*d2d40*/  UMOV UR71, UR69 ;  /* 0x0000004500477c82 */ /* 0x000fe20008000000 */
[----:B------:R-:W-:Y:S01]  /*d2d50*/  LOP3.LUT R13, R13, 0xfbffffff, RZ, 0xc0, !PT ;  /* 0xfbffffff0d0d7812 */ /* 0x000fe200078ec0ff */
[----:B------:R-:W-:Y:S01]  /*d2d60*/  UMOV UR75, UR73 ;  /* 0x00000049004b7c82 */ /* 0x000fe20008000000 */
[----:B------:R-:W3:Y:S02]  /*d2d70*/  LDCU UR9, c[0x0][0x398] ;  /* 0x00007300ff0977ac */ /* 0x000ee40008000800 */
[----:B------:R-:W-:-:S02]  /*d2d80*/  @P3 LOP3.LUT R13, R13, 0x4000000, RZ, 0xfc, !PT ;  /* 0x040000000d0d3812 */ /* 0x000fc400078efcff */
[----:B-1----:R-:W-:Y:S01]  /*d2d90*/  ISETP.LT.AND P0, PT, R45, UR13, !P0 ;  /* 0x0000000d2d007c0c */ /* 0x002fe2000c701270 */
[----:B------:R-:W-:Y:S01]  /*d2da0*/  UMOV UR69, UR67 ;  /* 0x0000004300457c82 */ /* 0x000fe20008000000 */
[----:B------:R-:W-:Y:S01]  /*d2db0*/  LOP3.LUT R13, R13, 0xfdffffff, RZ, 0xc0, !PT ;  /* 0xfdffffff0d0d7812 */ /* 0x000fe200078ec0ff */
[----:B------:R-:W1:Y:S03]  /*d2dc0*/  LDCU UR13, c[0x0][0x398] ;  /* 0x00007300ff0d77ac */ /* 0x000e660008000800 */
[----:B------:R-:W-:Y:S02]  /*d2dd0*/  @P2 LOP3.LUT R13, R13, 0x2000000, RZ, 0xfc, !PT ;  /* 0x020000000d0d2812 */ /* 0x000fe400078efcff */
[----:B------:R-:W-:Y:S02]  /*d2de0*/  ISETP.LT.AND P2, PT, R46, UR77, !P1 ;  /* 0x0000004d2e007c0c */ /* 0x000fe4000cf41270 */
[----:B------:R-:W-:-:S04]  /*d2df0*/  LOP3.LUT R13, R13, 0xff7fffff, RZ, 0xc0, !PT ;  /* 0xff7fffff0d0d7812 */ /* 0x000fc800078ec0ff */
[----:B------:R-:W-:Y:S02]  /*d2e00*/  @P0 LOP3.LUT R13, R13, 0x800000, RZ, 0xfc, !PT ;  /* 0x008000000d0d0812 */ /* 0x000fe400078efcff */
[----:B--2---:R-:W-:Y:S01]  /*d2e10*/  ISETP.LT.AND P3, PT, R47, UR7, !P1 ;  /* 0x000000072f007c0c */ /* 0x004fe2000cf61270 */
[----:B------:R-:W-:Y:S01]  /*d2e20*/  UMOV UR67, UR65 ;  /* 0x0000004100437c82 */ /* 0x000fe20008000000 */
[----:B------:R-:W-:Y:S01]  /*d2e30*/  LOP3.LUT R13, R13, 0xffefffff, RZ, 0xc0, !PT ;  /* 0xffefffff0d0d7812 */ /* 0x000fe200078ec0ff */
[----:B------:R-:W-:Y:S01]  /*d2e40*/  UMOV UR77, UR75 ;  /* 0x0000004b004d7c82 */ /* 0x000fe20008000000 */
[----:B------:R-:W-:Y:S01]  /*d2e50*/  LOP3.LUT P0, RZ, R0, 0x800000, RZ, 0xc0, !PT ;  /* 0x0080000000ff7812 */ /* 0x000fe2000780c0ff */
[----:B------:R-:W-:Y:S01]  /*d2e60*/  UMOV UR73, UR71 ;  /* 0x0000004700497c82 */ /* 0x000fe20008000000 */
[----:B------:R-:W-:Y:S01]  /*d2e70*/  @P2 LOP3.LUT R13, R13, 0x100000, RZ, 0xfc, !PT ;  /* 0x001000000d0d2812 */ /* 0x000fe200078efcff */
[----:B------:R-:W2:Y:S01]  /*d2e80*/  LDCU UR7, c[0x0][0x398] ;  /* 0x00007300ff0777ac */ /* 0x000ea20008000800 */
[----:B------:R-:W-:-:S02]  /*d2e90*/  ISETP.LT.AND P2, PT, R44, UR17, !P1 ;  /* 0x000000112c007c0c */ /* 0x000fc4000cf41270 */
[----:B------:R-:W-:Y:S01]  /*d2ea0*/  LOP3.LUT R13, R13, 0xffbfffff, RZ, 0xc0, !PT ;  /* 0xffbfffff0d0d7812 */ /* 0x000fe200078ec0ff */
[----:B------:R-:W-:Y:S01]  /*d2eb0*/  UMOV UR65, UR61 ;  /* 0x0000003d00417c82 */ /* 0x000fe20008000000 */
[----:B------:R-:W-:Y:S01]  /*d2ec0*/  UMOV UR61, UR25 ;  /* 0x00000019003d7c82 */ /* 0x000fe20008000000 */
[----:B------:R-:W0:Y:S01]  /*d2ed0*/  LDCU UR25, c[0x0][0x398] ;  /* 0x00007300ff1977ac */ /* 0x000e220008000800 */
[----:B------:R-:W-:Y:S02]  /*d2ee0*/  @P3 LOP3.LUT R13, R13, 0x400000, RZ, 0xfc, !PT ;  /* 0x004000000d0d3812 */ /* 0x000fe400078efcff */
[----:B----4-:R-:W-:Y:S01]  /*d2ef0*/  ISETP.LT.AND P1, PT, R45, UR19, !P1 ;  /* 0x000000132d007c0c */ /* 0x010fe2000cf21270 */
[----:B------:R-:W-:Y:S01]  /*d2f00*/  UMOV UR71, UR69 ;  /* 0x0000004500477c82 */ /* 0x000fe20008000000 */
[----:B------:R-:W-:Y:S01]  /*d2f10*/  LOP3.LUT R13, R13, 0xffdfffff, RZ, 0xc0, !PT ;  /* 0xffdfffff0d0d7812 */ /* 0x000fe200078ec0ff */
[----:B------:R-:W-:Y:S01]  /*d2f20*/  UMOV UR75, UR73 ;  /* 0x00000049004b7c82 */ /* 0x000fe20008000000 */
[----:B------:R-:W-:Y:S01]  /*d2f30*/  ISETP.LT.AND P3, PT, R46, UR77, !P0 ;  /* 0x0000004d2e007c0c */ /* 0x000fe2000c761270 */
[----:B------:R-:W4:Y:S01]  /*d2f40*/  LDCU UR19, c[0x0][0x398] ;  /* 0x00007300ff1377ac */ /* 0x000f220008000800 */
[----:B------:R-:W-:Y:S01]  /*d2f50*/  @P2 LOP3.LUT R13, R13, 0x200000, RZ, 0xfc, !PT ;  /* 0x002000000d0d2812 */ /* 0x000fe200078efcff */
[----:B------:R-:W1:Y:S03]  /*d2f60*/  LDCU UR17, c[0x0][0x398] ;  /* 0x00007300ff1177ac */ /* 0x000e660008000800 */
        /* <DEDUP_REMOVED lines=9> */
[----:B------:R-:W-:Y:S01]  /*d3000*/  ISETP.LT.AND P3, PT, R44, UR21, !P0 ;  /* 0x000000152c007c0c */ /* 0x000fe2000c761270 */
[----:B------:R-:W-:Y:S01]  /*d3010*/  UMOV UR67, UR65 ;  /* 0x0000004100437c82 */ /* 0x000fe20008000000 */
[----:B------:R-:W-:Y:S01]  /*d3020*/  LOP3.LUT R13, R13, 0xfffbffff, RZ, 0xc0, !PT ;  /* 0xfffbffff0d0d7812 */ /* 0x000fe200078ec0ff */
[----:B------:R-:W-:Y:S01]  /*d3030*/  UMOV UR65, UR61 ;  /* 0x0000003d00417c82 */ /* 0x000fe20008000000 */
[----:B------:R-:W-:Y:S01]  /*d3040*/  UMOV UR61, UR59 ;  /* 0x0000003b003d7c82 */ /* 0x000fe20008000000 */
[----:B------:R-:W-:Y:S01]  /*d3050*/  UMOV UR59, UR37 ;  /* 0x00000025003b7c82 */ /* 0x000fe20008000000 */
[----:B------:R-:W-:Y:S01]  /*d3060*/  UMOV UR37, UR27 ;  /* 0x0000001b00257c82 */ /* 0x000fe20008000000 */
[----:B------:R-:W-:Y:S01]  /*d3070*/  @P4 LOP3.LUT R13, R13, 0x40000, RZ, 0xfc, !PT ;  /* 0x000400000d0d4812 */ /* 0x000fe200078efcff */
[----:B------:R-:W0:Y:S01]  /*d3080*/  LDCU UR27, c[0x0][0x398] ;  /* 0x00007300ff1b77ac */ /* 0x000e220008000800 */
[----:B-1----:R-:W-:-:S02]  /*d3090*/  ISETP.LT.AND P0, PT, R45, UR13, !P0 ;  /* 0x0000000d2d007c0c */ /* 0x002fc4000c701270 */
[----:B------:R-:W-:Y:S01]  /*d30a0*/  LOP3.LUT R13, R13, 0xfffdffff, RZ, 0xc0, !PT ;  /* 0xfffdffff0d0d7812 */ /* 0x000fe200078ec0ff */
[----:B------:R-:W-:Y:S01]  /*d30b0*/  UMOV UR73, UR69 ;  /* 0x0000004500497c82 */ /* 0x000fe20008000000 */
[----:B------:R-:W-:Y:S01]  /*d30c0*/  UMOV UR69, UR67 ;  /* 0x0000004300457c82 */ /* 0x000fe20008000000 */
[----:B------:R-:W-:Y:S01]  /*d30d0*/  LOP3.LUT P1, RZ, R0, 0x200000, RZ, 0xc0, !PT ;  /* 0x0020000000ff7812 */ /* 0x000fe2000782c0ff */
[----:B------:R-:W1:Y:S01]  /*d30e0*/  LDCU UR13, c[0x0][0x398] ;  /* 0x00007300ff0d77ac */ /* 0x000e620008000800 */
[----:B------:R-:W-:Y:S02]  /*d30f0*/  @P3 LOP3.LUT R13, R13, 0x20000, RZ, 0xfc, !PT ;  /* 0x000200000d0d3812 */ /* 0x000fe400078efcff */
[----:B------:R-:W-:Y:S01]  /*d3100*/  ISETP.LT.AND P3, PT, R46, UR77, !P2 ;  /* 0x0000004d2e007c0c */ /* 0x000fe2000d761270 */
[----:B------:R-:W-:Y:S01]  /*d3110*/  UMOV UR67, UR65 ;  /* 0x0000004100437c82 */ /* 0x000fe20008000000 */
[----:B------:R-:W-:Y:S01]  /*d3120*/  UMOV UR65, UR61 ;  /* 0x0000003d00417c82 */ /* 0x000fe20008000000 */
[----:B------:R-:W-:Y:S01]  /*d3130*/  LOP3.LUT R13, R13, 0xffff7fff, RZ, 0xc0, !PT ;  /* 0xffff7fff0d0d7812 */ /* 0x000fe200078ec0ff */
[----:B------:R-:W-:Y:S01]  /*d3140*/  UMOV UR61, UR59 ;  /* 0x0000003b003d7c82 */ /* 0x000fe20008000000 */
[----:B------:R-:W-:Y:S01]  /*d3150*/  UMOV UR59, UR37 ;  /* 0x00000025003b7c82 */ /* 0x000fe20008000000 */
[----:B------:R-:W-:Y:S01]  /*d3160*/  UMOV UR37, UR35 ;  /* 0x0000002300257c82 */ /* 0x000fe20008000000 */
[----:B------:R-:W-:Y:S01]  /*d3170*/  UMOV UR35, UR23 ;  /* 0x0000001700237c82 */ /* 0x000fe20008000000 */
[----:B------:R-:W-:Y:S01]  /*d3180*/  @P0 LOP3.LUT R13, R13, 0x8000, RZ, 0xfc, !PT ;  /* 0x000080000d0d0812 */ /* 0x000fe200078efcff */
[----:B------:R-:W1:Y:S01]  /*d3190*/  LDCU UR23, c[0x0][0x398] ;  /* 0x00007300ff1777ac */ /* 0x000e620008000800 */
[----:B0-----:R-:W-:-:S02]  /*d31a0*/  ISETP.LT.AND P4, PT, R47, UR27, !P2 ;  /* 0x0000001b2f007c0c */ /* 0x001fc4000d781270 */
        /* <DEDUP_REMOVED lines=10> */
[----:B------:R-:W-:Y:S01]  /*d3250*/  @P4 LOP3.LUT R13, R13, 0x4000, RZ, 0xfc, !PT ;  /* 0x000040000d0d4812 */ /* 0x000fe200078efcff */
[----:B------:R-:W-:Y:S01]  /*d3260*/  STL [R1+0x398], R14 ;  /* 0x0003980e01007387 */ /* 0x000fe20000100800 */
[----:B------:R-:W0:Y:S01]  /*d3270*/  LDCU UR9, c[0x0][0x398] ;  /* 0x00007300ff0977ac */ /* 0x000e220008000800 */
[----:B-1----:R-:W-:-:S02]  /*d3280*/  ISETP.LT.AND P2, PT, R45, UR23, !P2 ;  /* 0x000000172d007c0c */ /* 0x002fc4000d741270 */
[----:B------:R-:W-:Y:S01]  /*d3290*/  LOP3.LUT R13, R13, 0xffffdfff, RZ, 0xc0, !PT ;  /* 0xffffdfff0d0d7812 */ /* 0x000fe200078ec0ff */
[----:B------:R-:W-:Y:S01]  /*d32a0*/  UMOV UR69, UR37 ;  /* 0x0000002500457c82 */ /* 0x000fe20008000000 */
[----:B----4-:R-:W-:Y:S01]  /*d32b0*/  ISETP.LT.AND P4, PT, R47, UR19, !P1 ;  /* 0x000000132f007c0c */ /* 0x010fe2000cf81270 */
[----:B------:R-:W1:Y:S01]  /*d32c0*/  LDCU UR23, c[0x0][0x398] ;  /* 0x00007300ff1777ac */ /* 0x000e620008000800 */
[----:B------:R-:W-:Y:S02]  /*d32d0*/  @P3 LOP3.LUT R13, R13, 0x2000, RZ, 0xfc, !PT ;  /* 0x000020000d0d3812 */ /* 0x000fe400078efcff */
[----:B------:R-:W-:Y:S01]  /*d32e0*/  ISETP.LT.AND P3, PT, R46, UR69, !P1 ;  /* 0x000000452e007c0c */ /* 0x000fe2000cf61270 */
[----:B------:R-:W-:Y:S01]  /*d32f0*/  UMOV UR37, UR33 ;  /* 0x0000002100257c82 */ /* 0x000fe20008000000 */
[----:B------:R-:W-:Y:S01]  /*d3300*/  LOP3.LUT R13, R13, 0xfffff7ff, RZ, 0xc0, !PT ;  /* 0xfffff7ff0d0d7812 */ /* 0x000fe200078ec0ff */
[----:B------:R-:W4:Y:S03]  /*d3310*/  LDCU UR33, c[0x0][0x398] ;  /* 0x00007300ff2177ac */ /* 0x000f260008000800 */
[----:B------:R-:W-:Y:S01]  /*d3320*/  @P2 LOP3.LUT R13, R13, 0x800, RZ, 0xfc, !PT ;  /* 0x000008000d0d2812 */ /* 0x000fe200078efcff */
[----:B------:R-:W-:Y:S01]  /*d3330*/  UMOV UR75, UR73 ;  /* 0x00000049004b7c82 */ /* 0x000fe20008000000 */
[----:B------:R-:W-:Y:S01]  /*d3340*/  LOP3.LUT R12, R12, 0x7fffffff, RZ, 0xc0, !PT ;  /* 0x7fffffff0c0c7812 */ /* 0x000fe200078ec0ff */
[----:B------:R-:W0:Y:S01]  /*d3350*/  LDCU UR19, c[0x0][0x398] ;  /* 0x00007300ff1377ac */ /* 0x000e220008000800 */
[----:B------:R-:W-:-:S04]  /*d3360*/  LOP3.LUT R13, R13, 0xfffffeff, RZ, 0xc0, !PT ;  /* 0xfffffeff0d0d7812 */ /* 0x000fc800078ec0ff */
[----:B------:R-:W-:Y:S02]  /*d3370*/  @P3 LOP3.LUT R13, R13, 0x100, RZ, 0xfc, !PT ;  /* 0x000001000d0d3812 */ /* 0x000fe400078efcff */
[----:B--2---:R-:W-:Y:S02]  /*d3380*/  ISETP.LT.AND P3, PT, R44, UR7, !P1 ;  /* 0x000000072c007c0c */ /* 0x004fe4000cf61270 */
[----:B------:R-:W-:Y:S01]  /*d3390*/  LOP3.LUT P2, RZ, R0, 0x80000, RZ, 0xc0, !PT ;  /* 0x0008000000ff7812 */ /* 0x000fe2000784c0ff */
[----:B------:R-:W-:Y:S01]  /*d33a0*/  UMOV UR69, UR67 ;  /* 0x0000004300457c82 */ /* 0x000fe20008000000 */
[----:B------:R-:W-:Y:S01]  /*d33b0*/  LOP3.LUT R13, R13, 0xfffffbff, RZ, 0xc0, !PT ;  /* 0xfffffbff0d0d7812 */ /* 0x000fe200078ec0ff */
[----:B------:R-:W-:Y:S01]  /*d33c0*/  UMOV UR73, UR31 ;  /* 0x0000001f00497c82 */ /* 0x000fe20008000000 */
[----:B------:R-:W-:Y:S01]  /*d33d0*/  ISETP.LT.AND P1, PT, R45, UR17, !P1 ;  /* 0x000000112d007c0c */ /* 0x000fe2000cf21270 */
[----:B------:R-:W2:Y:S01]  /*d33e0*/  LDCU UR31, c[0x0][0x398] ;  /* 0x00007300ff1f77ac */ /* 0x000ea20008000800 */
[----:B------:R-:W-:Y:S01]  /*d33f0*/  @P4 LOP3.LUT R13, R13, 0x400, RZ, 0xfc, !PT ;  /* 0x000004000d0d4812 */ /* 0x000fe200078efcff */
[----:B------:R-:W0:Y:S03]  /*d3400*/  LDCU UR7, c[0x0][0x398] ;  /* 0x00007300ff0777ac */ /* 0x000e260008000800 */
[----:B------:R-:W-:Y:S01]  /*d3410*/  LOP3.LUT R13, R13, 0xfffffdff, RZ, 0xc0, !PT ;  /* 0xfffffdff0d0d7812 */ /* 0x000fe200078ec0ff */
[----:B------:R-:W-:-:S03]  /*d3420*/  UMOV UR67, UR57 ;  /* 0x0000003900437c82 */ /* 0x000fc60008000000 */
[----:B------:R-:W-:Y:S01]  /*d3430*/  @P3 LOP3.LUT R13, R13, 0x200, RZ, 0xfc, !PT ;  /* 0x000002000d0d3812 */ /* 0x000fe200078efcff */
[----:B------:R-:W1:Y:S01]  /*d3440*/  LDCU UR17, c[0x0][0x398] ;  /* 0x00007300ff1177ac */ /* 0x000e620008000800 */
[----:B------:R-:W-:Y:S02]  /*d3450*/  ISETP.LT.AND P3, PT, R46, UR77, !P0 ;  /* 0x0000004d2e007c0c */ /* 0x000fe4000c761270 */
[----:B------:R-:W-:-:S04]  /*d3460*/  LOP3.LUT R13, R13, 0xffffff7f, RZ, 0xc0, !PT ;  /* 0xffffff7f0d0d7812 */ /* 0x000fc800078ec0ff */
[----:B------:R-:W-:Y:S02]  /*d3470*/  @P1 LOP3.LUT R13, R13, 0x80, RZ, 0xfc, !PT ;  /* 0x000000800d0d1812 */ /* 0x000fe400078efcff */
[----:B------:R-:W-:Y:S01]  /*d3480*/  ISETP.LT.AND P4, PT, R47, UR13, !P0 ;  /* 0x0000000d2f007c0c */ /* 0x000fe2000c781270 */
[----:B------:R-:W-:Y:S01]  /*d3490*/  UMOV UR77, UR75 ;  /* 0x0000004b004d7c82 */ /* 0x000fe20008000000 */
[----:B------:R-:W-:Y:S01]  /*d34a0*/  LOP3.LUT R13, R13, 0xffffffef, RZ, 0xc0, !PT ;  /* 0xffffffef0d0d7812 */ /* 0x000fe200078ec0ff */
[----:B------:R-:W-:Y:S01]  /*d34b0*/  UMOV UR57, UR29 ;  /* 0x0000001d00397c82 */ /* 0x000fe20008000000 */
[----:B------:R-:W-:Y:S01]  /*d34c0*/  LOP3.LUT P1, RZ, R0, 0x40000, RZ, 0xc0, !PT ;  /* 0x0004000000ff7812 */ /* 0x000fe2000782c0ff */
[----:B------:R-:W1:Y:S01]  /*d34d0*/  LDCU UR29, c[0x0][0x398] ;  /* 0x00007300ff1d77ac */ /* 0x000e620008000800 */
[----:B------:R-:W-:Y:S02]  /*d34e0*/  @P3 LOP3.LUT R13, R13, 0x10, RZ, 0xfc, !PT ;  /* 0x000000100d0d3812 */ /* 0x000fe400078efcff */
[----:B0-----:R-:W-:Y:S01]  /*d34f0*/  ISETP.LT.AND P3, PT, R44, UR21, !P0 ;  /* 0x000000152c007c0c */ /* 0x001fe2000c761270 */
[----:B------:R-:W0:Y:S01]  /*d3500*/  LDCU UR21, c[0x0][0x398] ;  /* 0x00007300ff1577ac */ /* 0x000e220008000800 */
[----:B------:R-:W-:-:S02]  /*d3510*/  LOP3.LUT R13, R13, 0xffffffbf, RZ, 0xc0, !PT ;  /* 0xffffffbf0d0d7812 */ /* 0x000fc400078ec0ff */
[----:B------:R-:W-:Y:S01]  /*d3520*/  LOP3.LUT R32, R32, 0xffffefff, RZ, 0xc0, !PT ;  /* 0xffffefff20207812 */ /* 0x000fe200078ec0ff */
[----:B------:R-:W0:Y:S01]  /*d3530*/  LDCU UR13, c[0x0][0x398] ;  /* 0x00007300ff0d77ac */ /* 0x000e220008000800 */
[----:B------:R-:W-:Y:S02]  /*d3540*/  @P4 LOP3.LUT R13, R13, 0x40, RZ, 0xfc, !PT ;  /* 0x000000400d0d4812 */ /* 0x000fe400078efcff */
[----:B------:R-:W-:Y:S01]  /*d3550*/  ISETP.LT.AND P0, PT, R45, UR25, !P0 ;  /* 0x000000192d007c0c */ /* 0x000fe2000c701270 */
[----:B------:R-:W0:Y:S01]  /*d3560*/  LDCU UR25, c[0x0][0x398] ;  /* 0x00007300ff1977ac */ /* 0x000e220008000800 */
[----:B------:R-:W-:-:S04]  /*d3570*/  LOP3.LUT R13, R13, 0xffffffdf, RZ, 0xc0, !PT ;  /* 0xffffffdf0d0d7812 */ /* 0x000fc800078ec0ff */
[----:B------:R-:W-:Y:S02]  /*d3580*/  @P3 LOP3.LUT R13, R13, 0x20, RZ, 0xfc, !PT ;  /* 0x000000200d0d3812 */ /* 0x000fe400078efcff */
[----:B------:R-:W-:Y:S02]  /*d3590*/  ISETP.LT.AND P3, PT, R46, UR69, !P2 ;  /* 0x000000452e007c0c */ /* 0x000fe4000d761270 */
[----:B------:R-:W-:-:S04]  /*d35a0*/  LOP3.LUT R13, R13, 0xfffffff7, RZ, 0xc0, !PT ;  /* 0xfffffff70d0d7812 */ /* 0x000fc800078ec0ff */
[----:B------:R-:W-:Y:S02]  /*d35b0*/  @P0 LOP3.LUT R13, R13, 0x8, RZ, 0xfc, !PT ;  /* 0x000000080d0d0812 */ /* 0x000fe400078efcff */
[----:B----4-:R-:W-:Y:S02]  /*d35c0*/  ISETP.LT.AND P4, PT, R47, UR33, !P2 ;  /* 0x000000212f007c0c */ /* 0x010fe4000d781270 */
[----:B------:R-:W-:-:S04]  /*d35d0*/  LOP3.LUT R13, R13, 0xfffffffe, RZ, 0xc0, !PT ;  /* 0xfffffffe0d0d7812 */ /* 0x000fc800078ec0ff */
[----:B------:R-:W-:Y:S02]  /*d35e0*/  @P3 LOP3.LUT R13, R13, 0x1, RZ, 0xfc, !PT ;  /* 0x000000010d0d3812 */ /* 0x000fe400078efcff */
[----:B---3--:R-:W-:Y:S01]  /*d35f0*/  ISETP.LT.AND P3, PT, R44, UR27, !P2 ;  /* 0x0000001b2c007c0c */ /* 0x008fe2000d761270 */
[----:B------:R-:W-:Y:S01]  /*d3600*/  UMOV UR75, UR73 ;  /* 0x00000049004b7c82 */ /* 0x000fe20008000000 */
[----:B------:R-:W-:Y:S01]  /*d3610*/  LOP3.LUT R13, R13, 0xfffffffb, RZ, 0xc0, !PT ;  /* 0xfffffffb0d0d7812 */ /* 0x000fe200078ec0ff */
[----:B------:R-:W3:Y:S03]  /*d3620*/  LDCU UR27, c[0x0][0x398] ;  /* 0x00007300ff1b77ac */ /* 0x000ee60008000800 */
[----:B------:R-:W-:-:S04]  /*d3630*/  @P4 LOP3.LUT R13, R13, 0x4, RZ, 0xfc, !PT ;  /* 0x000000040d0d4812 */ /* 0x000fc800078efcff */
[----:B------:R-:W-:-:S04]  /*d3640*/  LOP3.LUT R13, R13, 0xfffffffd, RZ, 0xc0, !PT ;  /* 0xfffffffd0d0d7812 */ /* 0x000fc800078ec0ff */
[----:B------:R-:W-:Y:S02]  /*d3650*/  @P3 LOP3.LUT R13, R13, 0x2, RZ, 0xfc, !PT ;  /* 0x000000020d0d3812 */ /* 0x000fe400078efcff */
[----:B-1----:R-:W-:Y:S02]  /*d3660*/  ISETP.LT.AND P2, PT, R45, UR23, !P2 ;  /* 0x000000172d007c0c */ /* 0x002fe4000d741270 */
[----:B------:R-:W-:Y:S01]  /*d3670*/  LOP3.LUT P0, RZ, R0, 0x20000, RZ, 0xc0, !PT ;  /* 0x0002000000ff7812 */ /* 0x000fe2000780c0ff */
[----:B------:R1:W-:Y:S01]  /*d3680*/  STL [R1+0x394], R13 ;  /* 0x0003940d01007387 */ /* 0x0003e20000100800 */
[----:B------:R-:W-:Y:S02]  /*d3690*/  ISETP.LT.AND P3, PT, R46, UR77, !P1 ;  /* 0x0000004d2e007c0c */ /* 0x000fe4000cf61270 */
[----:B------:R-:W-:Y:S01]  /*d36a0*/  @P5 LOP3.LUT R32, R32, 0x1000, RZ, 0xfc, !PT ;  /* 0x0000100020205812 */ /* 0x000fe200078efcff */
[----:B------:R-:W-:Y:S01]  /*d36b0*/  UMOV UR73, UR71 ;  /* 0x0000004700497c82 */ /* 0x000fe20008000000 */
[----:B--2---:R-:W-:Y:S01]  /*d36c0*/  ISETP.LT.AND P4, PT, R47, UR31, !P1 ;  /* 0x0000001f2f007c0c */ /* 0x004fe2000cf81270 */
[----:B------:R-:W2:Y:S01]  /*d36d0*/  LDCU UR23, c[0x0][0x398] ;  /* 0x00007300ff1777ac */ /* 0x000ea20008000800 */
[----:B-1----:R-:W4:Y:S03]  /*d36e0*/  LDL.LU R13, [R1+0x38c] ;  /* 0x00038c00010d7983 */ /* 0x002f260000300800 */
[----:B------:R-:W-:-:S04]  /*d36f0*/  @P2 LOP3.LUT R12, R12, 0x80000000, RZ, 0xfc, !PT ;  /* 0x800000000c0c2812 */ /* 0x000fc800078efcff */
[----:B------:R-:W-:-:S04]  /*d3700*/  LOP3.LUT R12, R12, 0xefffffff, RZ, 0xc0, !PT ;  /* 0xefffffff0c0c7812 */ /* 0x000fc800078ec0ff */
[----:B------:R-:W-:Y:S02]  /*d3710*/  @P3 LOP3.LUT R12, R12, 0x10000000, RZ, 0xfc, !PT ;  /* 0x100000000c0c3812 */ /* 0x000fe400078efcff */
[----:B------:R-:W-:Y:S01]  /*d3720*/  ISETP.LT.AND P3, PT, R44, UR9, !P1 ;  /* 0x000000092c007c0c */ /* 0x000fe2000cf61270 */
[----:B------:R-:W-:Y:S01]  /*d3730*/  UMOV UR71, UR53 ;  /* 0x0000003500477c82 */ /* 0x000fe20008000000 */
[----:B------:R-:W-:Y:S01]  /*d3740*/  LOP3.LUT R12, R12, 0xbfffffff, RZ, 0xc0, !PT ;  /* 0xbfffffff0c0c7812 */ /* 0x000fe200078ec0ff */
[----:B------:R-:W-:Y:S01]  /*d3750*/  UMOV UR31, UR41 ;  /* 0x00000029001f7c82 */ /* 0x000fe20008000000 */
[----:B------:R-:W-:Y:S01]  /*d3760*/  ISETP.LT.AND P1, PT, R45, UR19, !P1 ;  /* 0x000000132d007c0c */ /* 0x000fe2000cf21270 */
[----:B------:R-:W-:Y:S01]  /*d3770*/  UMOV UR69, UR65 ;  /* 0x0000004100457c82 */ /* 0x000fe20008000000 */
[----:B------:R-:W-:Y:S02]  /*d3780*/  @P4 LOP3.LUT R12, R12, 0x40000000, RZ, 0xfc, !PT ;  /* 0x400000000c0c4812 */ /* 0x000fe400078efcff */
[----:B------:R-:W-:Y:S01]  /*d3790*/  LOP3.LUT P2, RZ, R0, 0x10000, RZ, 0xc0, !PT ;  /* 0x0001000000ff7812 */ /* 0x000fe2000784c0ff */
[----:B------:R-:W-:Y:S01]  /*d37a0*/  UMOV UR53, UR47 ;  /* 0x0000002f00357c82 */ /* 0x000fe20008000000 */
[----:B------:R-:W-:Y:S01]  /*d37b0*/  LOP3.LUT R12, R12, 0xdfffffff, RZ, 0xc0, !PT ;  /* 0xdfffffff0c0c7812 */ /* 0x000fe200078ec0ff */
[----:B------:R-:W-:Y:S01]  /*d37c0*/  UMOV UR19, UR39 ;  /* 0x0000002700137c82 */ /* 0x000fe20008000000 */
[----:B------:R-:W-:Y:S01]  /*d37d0*/  ISETP.LT.AND P4, PT, R47, UR7, !P0 ;  /* 0x000000072f007c0c */ /* 0x000fe2000c781270 */
[----:B------:R-:W1:Y:S01]  /*d37e0*/  LDCU UR47, c[0x0][0x398] ;  /* 0x00007300ff2f77ac */ /* 0x000e620008000800 */
[----:B------:R-:W-:-:S02]  /*d37f0*/  @P3 LOP3.LUT R12, R12, 0x20000000, RZ, 0xfc, !PT ;  /* 0x200000000c0c3812 */ /* 0x000fc400078efcff */
[----:B------:R-:W-:Y:S01]  /*d3800*/  ISETP.LT.AND P3, PT, R46, UR19, !P0 ;  /* 0x000000132e007c0c */ /* 0x000fe2000c761270 */
[----:B------:R-:W-:Y:S01]  /*d3810*/  UMOV UR65, UR61 ;  /* 0x0000003d00417c82 */ /* 0x000fe20008000000 */
[----:B------:R-:W-:Y:S01]  /*d3820*/  LOP3.LUT R12, R12, 0xf7ffffff, RZ, 0xc0, !PT ;  /* 0xf7ffffff0c0c7812 */ /* 0x000fe200078ec0ff */
[----:B------:R-:W-:Y:S01]  /*d3830*/  UMOV UR33, UR35 ;  /* 0x0000002300217c82 */ /* 0x000fe20008000000 */
[----:B0-----:R-:W-:Y:S01]  /*d3840*/  ISETP.LT.AND P5, PT, R47, UR21, !P2 ;  /* 0x000000152f007c0c */ /* 0x001fe2000d7a1270 */
[----:B------:R-:W-:Y:S01]  /*d3850*/  UMOV UR61, UR59 ;  /* 0x0000003b003d7c82 */ /* 0x000fe20008000000 */
[----:B------:R-:W-:Y:S01]  /*d3860*/  @P1 LOP3.LUT R12, R12, 0x8000000, RZ, 0xfc, !PT ;  /* 0x080000000c0c1812 */ /* 0x000fe200078efcff */
[----:B------:R-:W0:Y:S03]  /*d3870*/  LDCU UR35, c[0x0][0x398] ;  /* 0x00007300ff2377ac */ /* 0x000e260008000800 */
[----:B------:R-:W-:Y:S01]  /*d3880*/  LOP3.LUT R12, R12, 0xfeffffff, RZ, 0xc0, !PT ;  /* 0xfeffffff0c0c7812 */ /* 0x000fe200078ec0ff */
[----:B------:R-:W0:Y:S03]  /*d3890*/  LDCU UR9, c[0x0][0x398] ;  /* 0x00007300ff0977ac */ /* 0x000e260008000800 */
[----:B------:R-:W-:Y:S01]  /*d38a0*/  @P3 LOP3.LUT R12, R12, 0x1000000, RZ, 0xfc, !PT ;  /* 0x010000000c0c3812 */ /* 0x000fe200078efcff */
[----:B------:R-:W-:Y:S01]  /*d38b0*/  UMOV UR77, UR75 ;  /* 0x0000004b004d7c82 */ /* 0x000fe20008000000 */
[----:B------:R-:W-:Y:S01]  /*d38c0*/  ISETP.LT.AND P3, PT, R44, UR29, !P0 ;  /* 0x0000001d2c007c0c */ /* 0x000fe2000c761270 */
[----:B------:R-:W0:Y:S01]  /*d38d0*/  LDCU UR41, c[0x0][0x398] ;  /* 0x00007300ff2977ac */ /* 0x000e220008000800 */
[----:B------:R-:W-:Y:S01]  /*d38e0*/  LOP3.LUT R12, R12, 0xfbffffff, RZ, 0xc0, !PT ;  /* 0xfbffffff0c0c7812 */ /* 0x000fe200078ec0ff */
[----:B------:R-:W0:Y:S03]  /*d38f0*/  LDCU UR39, c[0x0][0x398] ;  /* 0x00007300ff2777ac */ /* 0x000e260008000800 */
[----:B------:R-:W-:-:S02]  /*d3900*/  @P4 LOP3.LUT R12, R12, 0x4000000, RZ, 0xfc, !PT ;  /* 0x040000000c0c4812 */ /* 0x000fc400078efcff */
[----:B------:R-:W-:Y:S01]  /*d3910*/  ISETP.LT.AND P0, PT, R45, UR17, !P0 ;  /* 0x000000112d007c0c */ /* 0x000fe2000c701270 */
[----:B------:R-:W-:Y:S01]  /*d3920*/  UMOV UR29, UR43 ;  /* 0x0000002b001d7c82 */ /* 0x000fe20008000000 */
[----:B------:R-:W-:Y:S01]  /*d3930*/  LOP3.LUT R12, R12, 0xfdffffff, RZ, 0xc0, !PT ;  /* 0xfdffffff0c0c7812 */ /* 0x000fe200078ec0ff */
[----:B------:R-:W0:Y:S03]  /*d3940*/  LDCU UR7, c[0x0][0x398] ;  /* 0x00007300ff0777ac */ /* 0x000e260008000800 */
[----:B------:R-:W-:Y:S01]  /*d3950*/  @P3 LOP3.LUT R12, R12, 0x2000000, RZ, 0xfc, !PT ;  /* 0x020000000c0c3812 */ /* 0x000fe200078efcff */
[----:B------:R-:W0:Y:S01]  /*d3960*/  LDCU UR19, c[0x0][0x398] ;  /* 0x00007300ff1377ac */ /* 0x000e220008000800 */
[----:B------:R-:W-:Y:S02]  /*d3970*/  ISETP.LT.AND P3, PT, R46, UR29, !P2 ;  /* 0x0000001d2e007c0c */ /* 0x000fe4000d761270 */
[----:B------:R-:W-:Y:S01]  /*d3980*/  LOP3.LUT R12, R12, 0xff7fffff, RZ, 0xc0, !PT ;  /* 0xff7fffff0c0c7812 */ /* 0x000fe200078ec0ff */
[----:B------:R-:W0:Y:S03]  /*d3990*/  LDCU UR21, c[0x0][0x398] ;  /* 0x00007300ff1577ac */ /* 0x000e260008000800 */
[----:B------:R-:W-:-:S02]  /*d39a0*/  @P0 LOP3.LUT R12, R12, 0x800000, RZ, 0xfc, !PT ;  /* 0x008000000c0c0812 */ /* 0x000fc400078efcff */
[----:B------:R-:W-:Y:S01]  /*d39b0*/  LOP3.LUT P1, RZ, R0, 0x8000, RZ, 0xc0, !PT ;  /* 0x0000800000ff7812 */ /* 0x000fe2000782c0ff */
[----:B------:R-:W-:Y:S01]  /*d39c0*/  UMOV UR59, UR37 ;  /* 0x00000025003b7c82 */ /* 0x000fe20008000000 */
[----:B------:R-:W-:Y:S01]  /*d39d0*/  LOP3.LUT R12, R12, 0xffefffff, RZ, 0xc0, !PT ;  /* 0xffefffff0c0c7812 */ /* 0x000fe200078ec0ff */
[----:B------:R-:W0:Y:S03]  /*d39e0*/  LDCU UR37, c[0x0][0x398] ;  /* 0x00007300ff2577ac */ /* 0x000e260008000800 */
[----:B------:R-:W-:Y:S01]  /*d39f0*/  @P3 LOP3.LUT R12, R12, 0x100000, RZ, 0xfc, !PT ;  /* 0x001000000c0c3812 */ /* 0x000fe200078efcff */
[----:B------:R-:W-:Y:S01]  /*d3a00*/  UMOV UR75, UR53 ;  /* 0x00000035004b7c82 */ /* 0x000fe20008000000 */
[----:B------:R-:W-:Y:S01]  /*d3a10*/  ISETP.LT.AND P4, PT, R44, UR25, !P2 ;  /* 0x000000192c007c0c */ /* 0x000fe2000d781270 */
[----:B------:R-:W0:Y:S01]  /*d3a20*/  LDCU UR17, c[0x0][0x398] ;  /* 0x00007300ff1177ac */ /* 0x000e220008000800 */
[----:B------:R-:W-:-:S02]  /*d3a30*/  LOP3.LUT R12, R12, 0xffbfffff, RZ, 0xc0, !PT ;  /* 0xffbfffff0c0c7812 */ /* 0x000fc400078ec0ff */
[----:B------:R-:W-:Y:S01]  /*d3a40*/  ISETP.LT.AND P3, PT, R45, UR13, !P2 ;  /* 0x0000000d2d007c0c */ /* 0x000fe2000d761270 */
[----:B------:R-:W0:Y:S01]  /*d3a50*/  LDCU UR43, c[0x0][0x398] ;  /* 0x00007300ff2b77ac */ /* 0x000e220008000800 */
[----:B------:R-:W-:Y:S02]  /*d3a60*/  @P5 LOP3.LUT R12, R12, 0x400000, RZ, 0xfc, !PT ;  /* 0x004000000c0c5812 */ /* 0x000fe400078efcff */
[----:B------:R-:W-:Y:S01]  /*d3a70*/  LOP3.LUT P0, RZ, R0, 0x4000, RZ, 0xc0, !PT ;  /* 0x0000400000ff7812 */ /* 0x000fe2000780c0ff */
[----:B------:R-:W-:Y:S01]  /*d3a80*/  UMOV UR53, UR51 ;  /* 0x0000003300357c82 */ /* 0x000fe20008000000 */
[----:B------:R-:W-:Y:S01]  /*d3a90*/  LOP3.LUT R12, R12, 0xffdfffff, RZ, 0xc0, !PT ;  /* 0xffdfffff0c0c7812 */ /* 0x000fe200078ec0ff */
[----:B------:R-:W1:Y:S03]  /*d3aa0*/  LDCU UR25, c[0x0][0x398] ;  /* 0x00007300ff1977ac */ /* 0x000e660008000800 */
[----:B------:R-:W-:Y:S01]  /*d3ab0*/  @P4 LOP3.LUT R12, R12, 0x200000, RZ, 0xfc, !PT ;  /* 0x002000000c0c4812 */ /* 0x000fe200078efcff */
[----:B------:R-:W1:Y:S03]  /*d3ac0*/  LDCU UR29, c[0x0][0x398] ;  /* 0x00007300ff1d77ac */ /* 0x000e660008000800 */
[----:B------:R-:W-:Y:S01]  /*d3ad0*/  LOP3.LUT R12, R12, 0xfff7ffff, RZ, 0xc0, !PT ;  /* 0xfff7ffff0c0c7812 */ /* 0x000fe200078ec0ff */
[----:B------:R-:W1:Y:S03]  /*d3ae0*/  LDCU UR13, c[0x0][0x398] ;  /* 0x00007300ff0d77ac */ /* 0x000e660008000800 */
[----:B------:R-:W-:-:S02]  /*d3af0*/  @P3 LOP3.LUT R12, R12, 0x80000, RZ, 0xfc, !PT ;  /* 0x000800000c0c3812 */ /* 0x000fc400078efcff */
[----:B------:R-:W-:Y:S02]  /*d3b00*/  ISETP.LT.AND P3, PT, R46, UR31, !P1 ;  /* 0x0000001f2e007c0c */ /* 0x000fe4000cf61270 */
[C---:B0-----:R-:W-:Y:S01]  /*d3b10*/  ISETP.LT.AND P5, PT, R47.reuse, UR37, !P0 ;  /* 0x000000252f007c0c */ /* 0x041fe2000c7a1270 */
[----:B------:R-:W-:Y:S01]  /*d3b20*/  UMOV UR51, UR45 ;  /* 0x0000002d00337c82 */ /* 0x000fe20008000000 */
[----:B------:R-:W-:Y:S01]  /*d3b30*/  LOP3.LUT R12, R12, 0xfffeffff, RZ, 0xc0, !PT ;  /* 0xfffeffff0c0c7812 */ /* 0x000fe200078ec0ff */
[----:B------:R-:W0:Y:S01]  /*d3b40*/  LDCU UR45, c[0x0][0x398] ;  /* 0x00007300ff2d77ac */ /* 0x000e220008000800 */
[----:B--2---:R-:W-:Y:S02]  /*d3b50*/  ISETP.LT.AND P4, PT, R44, UR23, !P1 ;  /* 0x000000172c007c0c */ /* 0x004fe4000cf81270 */
[----:B------:R-:W-:Y:S01]  /*d3b60*/  LOP3.LUT P2, RZ, R0, 0x2000, RZ, 0xc0, !PT ;  /* 0x0000200000ff7812 */ /* 0x000fe2000784c0ff */
[----:B------:R-:W2:Y:S04]  /*d3b70*/  LDCU UR23, c[0x0][0x398] ;  /* 0x00007300ff1777ac */ /* 0x000ea80008000800 */
[----:B------:R-:W-:Y:S01]  /*d3b80*/  @P3 LOP3.LUT R12, R12, 0x10000, RZ, 0xfc, !PT ;  /* 0x000100000c0c3812 */ /* 0x000fe200078efcff */
[----:B------:R-:W0:Y:S01]  /*d3b90*/  LDCU UR31, c[0x0][0x398] ;  /* 0x00007300ff1f77ac */ /* 0x000e220008000800 */
[----:B-1----:R-:W-:-:S02]  /*d3ba0*/  ISETP.LT.AND P3, PT, R47, UR47, !P1 ;  /* 0x0000002f2f007c0c */ /* 0x002fc4000cf61270 */
[----:B------:R-:W-:Y:S01]  /*d3bb0*/  LOP3.LUT R12, R12, 0xfffbffff, RZ, 0xc0, !PT ;  /* 0xfffbffff0c0c7812 */ /* 0x000fe200078ec0ff */
[----:B------:R-:W1:Y:S10]  /*d3bc0*/  LDCU UR37, c[0x0][0x398] ;  /* 0x00007300ff2577ac */ /* 0x000e740008000800 */
[----:B------:R-:W-:-:S02]  /*d3bd0*/  @P3 LOP3.LUT R12, R12, 0x40000, RZ, 0xfc, !PT ;  /* 0x000400000c0c3812 */ /* 0x000fc400078efcff */
[----:B---3--:R-:W-:Y:S01]  /*d3be0*/  ISETP.LT.AND P3, PT, R45, UR27, !P1 ;  /* 0x0000001b2d007c0c */ /* 0x008fe2000cf61270 */
[----:B------:R-:W-:Y:S01]  /*d3bf0*/  UMOV UR47, UR33 ;  /* 0x00000021002f7c82 */ /* 0x000fe20008000000 */
[----:B------:R-:W-:Y:S01]  /*d3c00*/  LOP3.LUT R12, R12, 0xfffdffff, RZ, 0xc0, !PT ;  /* 0xfffdffff0c0c7812 */ /* 0x000fe200078ec0ff */
[----:B------:R-:W3:Y:S03]  /*d3c10*/  LDCU UR33, c[0x0][0x398] ;  /* 0x00007300ff2177ac */ /* 0x000ee60008000800 */
[----:B------:R-:W-:Y:S01]  /*d3c20*/  @P4 LOP3.LUT R12, R12, 0x20000, RZ, 0xfc, !PT ;  /* 0x000200000c0c4812 */ /* 0x000fe200078efcff */
[----:B------:R-:W0:Y:S03]  /*d3c30*/  LDCU UR27, c[0x0][0x398] ;  /* 0x00007300ff1b77ac */ /* 0x000e260008000800 */
[----:B------:R-:W-:-:S04]  /*d3c40*/  LOP3.LUT R12, R12, 0xffff7fff, RZ, 0xc0, !PT ;  /* 0xffff7fff0c0c7812 */ /* 0x000fc800078ec0ff */
[----:B------:R-:W-:Y:S02]  /*d3c50*/  @P3 LOP3.LUT R12, R12, 0x8000, RZ, 0xfc, !PT ;  /* 0x000080000c0c3812 */ /* 0x000fe400078efcff */
[----:B------:R-:W-:Y:S01]  /*d3c60*/  ISETP.LT.AND P3, PT, R46, UR73, !P0 ;  /* 0x000000492e007c0c */ /* 0x000fe2000c761270 */
[----:B------:R-:W0:Y:S01]  /*d3c70*/  LDCU UR73, c[0x0][0x398] ;  /* 0x00007300ff4977ac */ /* 0x000e220008000800 */
[----:B------:R-:W-:Y:S02]  /*d3c80*/  LOP3.LUT R12, R12, 0xffffefff, RZ, 0xc0, !PT ;  /* 0xffffefff0c0c7812 */ /* 0x000fe400078ec0ff */
[----:B------:R-:W-:Y:S01]  /*d3c90*/  ISETP.LT.AND P4, PT, R44, UR35, !P0 ;  /* 0x000000232c007c0c */ /* 0x000fe2000c781270 */
[----:B------:R-:W0:Y:S08]  /*d3ca0*/  LDCU UR35, c[0x0][0x398] ;  /* 0x00007300ff2377ac */ /* 0x000e300008000800 */
[----:B------:R-:W-:-:S04]  /*d3cb0*/  @P3 LOP3.LUT R12, R12, 0x1000, RZ, 0xfc, !PT ;  /* 0x000010000c0c3812 */ /* 0x000fc800078efcff */
[----:B------:R-:W-:-:S04]  /*d3cc0*/  LOP3.LUT R12, R12, 0xffffbfff, RZ, 0xc0, !PT ;  /* 0xffffbfff0c0c7812 */ /* 0x000fc800078ec0ff */
[----:B------:R-:W-:Y:S02]  /*d3cd0*/  @P5 LOP3.LUT R12, R12, 0x4000, RZ, 0xfc, !PT ;  /* 0x000040000c0c5812 */ /* 0x000fe400078efcff */
[----:B------:R-:W-:Y:S01]  /*d3ce0*/  ISETP.LT.AND P3, PT, R45, UR9, !P0 ;  /* 0x000000092d007c0c */ /* 0x000fe2000c761270 */
[----:B------:R-:W0:Y:S01]  /*d3cf0*/  LDCU UR9, c[0x0][0x398] ;  /* 0x00007300ff0977ac */ /* 0x000e220008000800 */
[----:B------:R-:W-:-:S04]  /*d3d00*/  LOP3.LUT R12, R12, 0xffffdfff, RZ, 0xc0, !PT ;  /* 0xffffdfff0c0c7812 */ /* 0x000fc800078ec0ff */
[----:B------:R-:W-:-:S04]  /*d3d10*/  @P4 LOP3.LUT R12, R12, 0x2000, RZ, 0xfc, !PT ;  /* 0x000020000c0c4812 */ /* 0x000fc800078efcff */
[----:B------:R-:W-:-:S04]  /*d3d20*/  LOP3.LUT R12, R12, 0xfffff7ff, RZ, 0xc0, !PT ;  /* 0xfffff7ff0c0c7812 */ /* 0x000fc800078ec0ff */
[----:B------:R-:W-:Y:S02]  /*d3d30*/  @P3 LOP3.LUT R12, R12, 0x800, RZ, 0xfc, !PT ;  /* 0x000008000c0c3812 */ /* 0x000fe400078efcff */
[----:B------:R-:W-:Y:S02]  /*d3d40*/  ISETP.LT.AND P3, PT, R46, UR47, !P2 ;  /* 0x0000002f2e007c0c */ /* 0x000fe4000d761270 */
[----:B------:R-:W-:Y:S02]  /*d3d50*/  LOP3.LUT R12, R12, 0xfffffeff, RZ, 0xc0, !PT ;  /* 0xfffffeff0c0c7812 */ /* 0x000fe400078ec0ff */
[----:B------:R-:W-:Y:S01]  /*d3d60*/  ISETP.LT.AND P4, PT, R44, UR41, !P2 ;  /* 0x000000292c007c0c */ /* 0x000fe2000d781270 */
[----:B------:R-:W1:Y:S08]  /*d3d70*/  LDCU UR41, c[0x0][0x398] ;  /* 0x00007300ff2977ac */ /* 0x000e700008000800 */
[----:B------:R-:W-:-:S02]  /*d3d80*/  @P3 LOP3.LUT R12, R12, 0x100, RZ, 0xfc, !PT ;  /* 0x000001000c0c3812 */ /* 0x000fc400078efcff */
[----:B0-----:R-:W-:Y:S02]  /*d3d90*/  ISETP.LT.AND P3, PT, R47, UR45, !P2 ;  /* 0x0000002d2f007c0c */ /* 0x001fe4000d761270 */
[----:B------:R-:W-:Y:S02]  /*d3da0*/  LOP3.LUT R12, R12, 0xfffffbff, RZ, 0xc0, !PT ;  /* 0xfffffbff0c0c7812 */ /* 0x000fe400078ec0ff */
[----:B------:R-:W-:Y:S02]  /*d3db0*/  ISETP.LT.AND P2, PT, R45, UR39, !P2 ;  /* 0x000000272d007c0c */ /* 0x000fe4000d741270 */
[C---:B------:R-:W-:Y:S02]  /*d3dc0*/  LOP3.LUT P1, RZ, R0.reuse, 0x1000, RZ, 0xc0, !PT ;  /* 0x0000100000ff7812 */ /* 0x040fe4000782c0ff */
[----:B------:R-:W-:Y:S01]  /*d3dd0*/  LOP3.LUT P0, RZ, R0, 0x800, RZ, 0xc0, !PT ;  /* 0x0000080000ff7812 */ /* 0x000fe2000780c0ff */
[----:B------:R-:W-:Y:S01]  /*d3de0*/  UMOV UR45, UR69 ;  /* 0x00000045002d7c82 */ /* 0x000fe20008000000 */
[----:B------:R-:W0:Y:S03]  /*d3df0*/  LDCU UR39, c[0x0][0x398] ;  /* 0x00007300ff2777ac */ /* 0x000e260008000800 */
[----:B------:R-:W-:-:S02]  /*d3e00*/  @P3 LOP3.LUT R12, R12, 0x400, RZ, 0xfc, !PT ;  /* 0x000004000c0c3812 */ /* 0x000fc400078efcff */
[----:B----4-:R-:W-:Y:S01]  /*d3e10*/  LOP3.LUT R13, R13, 0x7fffffff, RZ, 0xc0, !PT ;  /* 0x7fffffff0d0d7812 */ /* 0x010fe200078ec0ff */
[----:B------:R-:W-:Y:S01]  /*d3e20*/  UMOV UR47, UR77 ;  /* 0x0000004d002f7c82 */ /* 0x000fe20008000000 */
[----:B------:R-:W-:Y:S01]  /*d3e30*/  LOP3.LUT R12, R12, 0xfffffdff, RZ, 0xc0, !PT ;  /* 0xfffffdff0c0c7812 */ /* 0x000fe200078ec0ff */
[----:B------:R-:W4:Y:S03]  /*d3e40*/  LDCU UR69, c[0x0][0x398] ;  /* 0x00007300ff4577ac */ /* 0x000f260008000800 */
[----:B------:R-:W-:-:S04]  /*d3e50*/  @P4 LOP3.LUT R12, R12, 0x200, RZ, 0xfc, !PT ;  /* 0x000002000c0c4812 */ /* 0x000fc800078efcff */
[----:B------:R-:W-:-:S04]  /*d3e60*/  LOP3.LUT R12, R12, 0xffffff7f, RZ, 0xc0, !PT ;  /* 0xffffff7f0c0c7812 */ /* 0x000fc800078ec0ff */
[----:B------:R-:W-:Y:S02]  /*d3e70*/  @P2 LOP3.LUT R12, R12, 0x80, RZ, 0xfc, !PT ;  /* 0x000000800c0c2812 */ /* 0x000fe400078efcff */
[----:B------:R-:W-:Y:S02]  /*d3e80*/  ISETP.LT.AND P2, PT, R46, UR67, !P1 ;  /* 0x000000432e007c0c */ /* 0x000fe4000cf41270 */
[----:B------:R-:W-:Y:S01]  /*d3e90*/  LOP3.LUT P3, RZ, R0, 0x400, RZ, 0xc0, !PT ;  /* 0x0000040000ff7812 */ /* 0x000fe2000786c0ff */
[----:B------:R-:W-:Y:S01]  /*d3ea0*/  UMOV UR77, UR71 ;  /* 0x00000047004d7c82 */ /* 0x000fe20008000000 */
[----:B------:R-:W-:Y:S01]  /*d3eb0*/  ISETP.LT.AND P4, PT, R47, UR7, !P1 ;  /* 0x000000072f007c0c */ /* 0x000fe2000cf81270 */
[----:B------:R-:W0:Y:S01]  /*d3ec0*/  LDCU UR71, c[0x0][0x398] ;  /* 0x00007300ff4777ac */ /* 0x000e220008000800 */
[----:B------:R-:W-:Y:S01]  /*d3ed0*/  LOP3.LUT R12, R12, 0xffffffef, RZ, 0xc0, !PT ;  /* 0xffffffef0c0c7812 */ /* 0x000fe200078ec0ff */
[----:B------:R-:W0:Y:S06]  /*d3ee0*/  LDCU UR7, c[0x0][0x398] ;  /* 0x00007300ff0777ac */ /* 0x000e2c0008000800 */
[----:B------:R-:W-:Y:S01]  /*d3ef0*/  @P2 LOP3.LUT R12, R12, 0x10, RZ, 0xfc, !PT ;  /* 0x000000100c0c2812 */ /* 0x000fe200078efcff */
[----:B------:R-:W0:Y:S01]  /*d3f00*/  LDCU UR67, c[0x0][0x398] ;  /* 0x00007300ff4377ac */ /* 0x000e220008000800 */
[----:B------:R-:W-:-:S02]  /*d3f10*/  ISETP.LT.AND P2, PT, R44, UR19, !P1 ;  /* 0x000000132c007c0c */ /* 0x000fc4000cf41270 */
[----:B------:R-:W-:-:S04]  /*d3f20*/  LOP3.LUT R12, R12, 0xffffffbf, RZ, 0xc0, !PT ;  /* 0xffffffbf0c0c7812 */ /* 0x000fc800078ec0ff */
[----:B------:R-:W-:Y:S02]  /*d3f30*/  @P4 LOP3.LUT R12, R12, 0x40, RZ, 0xfc, !PT ;  /* 0x000000400c0c4812 */ /* 0x000fe400078efcff */
[----:B------:R-:W-:Y:S01]  /*d3f40*/  ISETP.LT.AND P1, PT, R45, UR17, !P1 ;  /* 0x000000112d007c0c */ /* 0x000fe2000cf21270 */
[----:B------:R-:W-:Y:S01]  /*d3f50*/  UMOV UR19, UR55 ;  /* 0x0000003700137c82 */ /* 0x000fe20008000000 */
[----:B------:R-:W-:Y:S01]  /*d3f60*/  LOP3.LUT R12, R12, 0xffffffdf, RZ, 0xc0, !PT ;  /* 0xffffffdf0c0c7812 */ /* 0x000fe200078ec0ff */
[----:B------:R-:W0:Y:S03]  /*d3f70*/  LDCU UR17, c[0x0][0x398] ;  /* 0x00007300ff1177ac */ /* 0x000e260008000800 */
[----:B------:R-:W-:Y:S01]  /*d3f80*/  @P2 LOP3.LUT R12, R12, 0x20, RZ, 0xfc, !PT ;  /* 0x000000200c0c2812 */ /* 0x000fe200078efcff */
[----:B------:R-:W0:Y:S01]  /*d3f90*/  LDCU UR55, c[0x0][0x398] ;  /* 0x00007300ff3777ac */ /* 0x000e220008000800 */
[----:B------:R-:W-:-:S02]  /*d3fa0*/  ISETP.LT.AND P4, PT, R46, UR19, !P0 ;  /* 0x000000132e007c0c */ /* 0x000fc4000c781270 */
[----:B------:R-:W-:Y:S01]  /*d3fb0*/  LOP3.LUT R12, R12, 0xfffffff7, RZ, 0xc0, !PT ;  /* 0xfffffff70c0c7812 */ /* 0x000fe200078ec0ff */
[----:B------:R-:W0:Y:S03]  /*d3fc0*/  LDCU UR19, c[0x0][0x398] ;  /* 0x00007300ff1377ac */ /* 0x000e260008000800 */
        /* <DEDUP_REMOVED lines=8> */
[----:B------:R-:W-:Y:S01]  /*d4050*/  ISETP.LT.AND P4, PT, R44, UR25, !P0 ;  /* 0x000000192c007c0c */ /* 0x000fe2000c781270 */
[----:B------:R-:W-:Y:S01]  /*d4060*/  UMOV UR25, UR45 ;  /* 0x0000002d00197c82 */ /* 0x000fe20008000000 */
[----:B------:R-:W-:Y:S02]  /*d4070*/  LOP3.LUT R12, R12, 0xfffffffd, RZ, 0xc0, !PT ;  /* 0xfffffffd0c0c7812 */ /* 0x000fe400078ec0ff */
[----:B------:R-:W-:Y:S01]  /*d4080*/  LOP3.LUT P2, RZ, R0, 0x200, RZ, 0xc0, !PT ;  /* 0x0000020000ff7812 */ /* 0x000fe2000784c0ff */
[----:B------:R-:W-:-:S06]  /*d4090*/  UMOV UR21, UR47 ;  /* 0x0000002f00157c82 */ /* 0x000fcc0008000000 */
[----:B------:R-:W-:Y:S01]  /*d40a0*/  @P1 LOP3.LUT R13, R13, 0x80000000, RZ, 0xfc, !PT ;  /* 0x800000000d0d1812 */ /* 0x000fe200078efcff */
[----:B------:R-:W0:Y:S01]  /*d40b0*/  LDCU UR47, c[0x0][0x398] ;  /* 0x00007300ff2f77ac */ /* 0x000e220008000800 */
[----:B------:R-:W-:Y:S02]  /*d40c0*/  ISETP.LT.AND P1, PT, R46, UR25, !P3 ;  /* 0x000000192e007c0c */ /* 0x000fe4000df21270 */
[----:B------:R-:W-:Y:S01]  /*d40d0*/  @P4 LOP3.LUT R12, R12, 0x2, RZ, 0xfc, !PT ;  /* 0x000000020c0c4812 */ /* 0x000fe200078efcff */
[----:B------:R-:W0:Y:S01]  /*d40e0*/  LDCU UR45, c[0x0][0x398] ;  /* 0x00007300ff2d77ac */ /* 0x000e220008000800 */
[----:B------:R-:W-:-:S03]  /*d40f0*/  ISETP.LT.AND P4, PT, R47, UR29, !P3 ;  /* 0x0000001d2f007c0c */ /* 0x000fc6000df81270 */
[----:B------:R1:W-:Y:S01]  /*d4100*/  STL [R1+0x390], R12 ;  /* 0x0003900c01007387 */ /* 0x0003e20000100800 */
[----:B------:R-:W-:-:S03]  /*d4110*/  LOP3.LUT R13, R13, 0xefffffff, RZ, 0xc0, !PT ;  /* 0xefffffff0d0d7812 */ /* 0x000fc600078ec0ff */
[----:B-1----:R-:W4:Y:S02]  /*d4120*/  LDL.LU R12, [R1+0x388] ;  /* 0x00038800010c7983 */ /* 0x002f240000300800 */
[----:B------:R-:W-:-:S04]  /*d4130*/  @P1 LOP3.LUT R13, R13, 0x10000000, RZ, 0xfc, !PT ;  /* 0x100000000d0d1812 */ /* 0x000fc800078efcff */
[----:B------:R-:W-:-:S04]  /*d4140*/  LOP3.LUT R13, R13, 0xbfffffff, RZ, 0xc0, !PT ;  /* 0xbfffffff0d0d7812 */ /* 0x000fc800078ec0ff */
[----:B------:R-:W-:Y:S02]  /*d4150*/  @P4 LOP3.LUT R13, R13, 0x40000000, RZ, 0xfc, !PT ;  /* 0x400000000d0d4812 */ /* 0x000fe400078efcff */
[----:B------:R-:W-:Y:S01]  /*d4160*/  ISETP.LT.AND P4, PT, R44, UR13, !P3 ;  /* 0x0000000d2c007c0c */ /* 0x000fe2000df81270 */
[----:B------:R-:W1:Y:S01]  /*d4170*/  LDCU UR13, c[0x0][0x398] ;  /* 0x00007300ff0d77ac */ /* 0x000e620008000800 */
[----:B--2---:R-:W-:Y:S02]  /*d4180*/  ISETP.LT.AND P3, PT, R45, UR23, !P3 ;  /* 0x000000172d007c0c */ /* 0x004fe4000df61270 */
[----:B------:R-:W-:-:S09]  /*d4190*/  LOP3.LUT R13, R13, 0xdfffffff, RZ, 0xc0, !PT ;  /* 0xdfffffff0d0d7812 */ /* 0x000fd200078ec0ff */
[----:B------:R-:W-:Y:S02]  /*d41a0*/  @P4 LOP3.LUT R13, R13, 0x20000000, RZ, 0xfc, !PT ;  /* 0x200000000d0d4812 */ /* 0x000fe400078efcff */
[----:B------:R-:W-:Y:S02]  /*d41b0*/  ISETP.LT.AND P4, PT, R46, UR65, !P2 ;  /* 0x000000412e007c0c */ /* 0x000fe4000d781270 */
[----:B------:R-:W-:Y:S01]  /*d41c0*/  LOP3.LUT P0, RZ, R0, 0x100, RZ, 0xc0, !PT ;  /* 0x0000010000ff7812 */ /* 0x000fe2000780c0ff */
[----:B------:R-:W-:Y:S01]  /*d41d0*/  UMOV UR23, UR49 ;  /* 0x0000003100177c82 */ /* 0x000fe20008000000 */
[----:B------:R-:W-:Y:S02]  /*d41e0*/  LOP3.LUT R13, R13, 0xf7ffffff, RZ, 0xc0, !PT ;  /* 0xf7ffffff0d0d7812 */ /* 0x000fe400078ec0ff */
[----:B------:R-:W-:Y:S01]  /*d41f0*/  LOP3.LUT R32, R32, 0xffffdfff, RZ, 0xc0, !PT ;  /* 0xffffdfff20207812 */ /* 0x000fe200078ec0ff */
[----:B------:R-:W-:Y:S01]  /*d4200*/  UMOV UR25, UR77 ;  /* 0x0000004d00197c82 */ /* 0x000fe20008000000 */
[----:B------:R-:W-:Y:S01]  /*d4210*/  @P3 LOP3.LUT R13, R13, 0x8000000, RZ, 0xfc, !PT ;  /* 0x080000000d0d3812 */ /* 0x000fe200078efcff */
[----:B------:R-:W-:Y:S01]  /*d4220*/  UMOV UR29, UR51 ;  /* 0x00000033001d7c82 */ /* 0x000fe20008000000 */
[----:B------:R-:W-:Y:S01]  /*d4230*/  ISETP.LT.AND P3, PT, R47, UR31, !P2 ;  /* 0x0000001f2f007c0c */ /* 0x000fe2000d761270 */
[----:B------:R-:W2:Y:S01]  /*d4240*/  LDCU UR49, c[0x0][0x398] ;  /* 0x00007300ff3177ac */ /* 0x000ea20008000800 */
[----:B------:R-:W-:-:S02]  /*d4250*/  LOP3.LUT R13, R13, 0xfeffffff, RZ, 0xc0, !PT ;  /* 0xfeffffff0d0d7812 */ /* 0x000fc400078ec0ff */
[----:B------:R-:W-:Y:S01]  /*d4260*/  LOP3.LUT P1, RZ, R0, 0x80, RZ, 0xc0, !PT ;  /* 0x0000008000ff7812 */ /* 0x000fe2000782c0ff */
[----:B------:R-:W0:Y:S01]  /*d4270*/  LDCU UR65, c[0x0][0x398] ;  /* 0x00007300ff4177ac */ /* 0x000e220008000800 */
[----:B------:R-:W-:Y:S02]  /*d4280*/  @P4 LOP3.LUT R13, R13, 0x1000000, RZ, 0xfc, !PT ;  /* 0x010000000d0d4812 */ /* 0x000fe400078efcff */
[----:B---3--:R-:W-:Y:S02]  /*d4290*/  ISETP.LT.AND P4, PT, R44, UR33, !P2 ;  /* 0x000000212c007c0c */ /* 0x008fe4000d781270 */
[----:B------:R-:W-:Y:S01]  /*d42a0*/  @P6 LOP3.LUT R32, R32, 0x2000, RZ, 0xfc, !PT ;  /* 0x0000200020206812 */ /* 0x000fe200078efcff */
[----:B------:R-:W-:Y:S01]  /*d42b0*/  UMOV UR77, UR53 ;  /* 0x00000035004d7c82 */ /* 0x000fe20008000000 */
[----:B------:R-:W-:Y:S01]  /*d42c0*/  LOP3.LUT R13, R13, 0xfbffffff, RZ, 0xc0, !PT ;  /* 0xfbffffff0d0d7812 */ /* 0x000fe200078ec0ff */
[----:B------:R-:W-:Y:S01]  /*d42d0*/  UMOV UR33, UR59 ;  /* 0x0000003b00217c82 */ /* 0x000fe20008000000 */
[----:B------:R-:W3:Y:S02]  /*d42e0*/  LDCU UR53, c[0x0][0x398] ;  /* 0x00007300ff3577ac */ /* 0x000ee40008000800 */
[----:B------:R-:W-:-:S02]  /*d42f0*/  @P3 LOP3.LUT R13, R13, 0x4000000, RZ, 0xfc, !PT ;  /* 0x040000000d0d3812 */ /* 0x000fc400078efcff */
[----:B------:R-:W-:Y:S01]  /*d4300*/  ISETP.LT.AND P3, PT, R45, UR27, !P2 ;  /* 0x0000001b2d007c0c */ /* 0x000fe2000d761270 */
[----:B------:R-:W0:Y:S01]  /*d4310*/  LDCU UR51, c[0x0][0x398] ;  /* 0x00007300ff3377ac */ /* 0x000e220008000800 */
[----:B------:R-:W-:Y:S01]  /*d4320*/  LOP3.LUT R13, R13, 0xfdffffff, RZ, 0xc0, !PT ;  /* 0xfdffffff0d0d7812 */ /* 0x000fe200078ec0ff */
[----:B------:R-:W-:-:S03]  /*d4330*/  UMOV UR31, UR61 ;  /* 0x0000003d001f7c82 */ /* 0x000fc60008000000 */
[----:B------:R-:W-:Y:S01]  /*d4340*/  @P4 LOP3.LUT R13, R13, 0x2000000, RZ, 0xfc, !PT ;  /* 0x020000000d0d4812 */ /* 0x000fe200078efcff */
[----:B------:R-:W-:Y:S01]  /*d4350*/  UMOV UR27, UR57 ;  /* 0x00000039001b7c82 */ /* 0x000fe20008000000 */
[----:B------:R-:W-:Y:S01]  /*d4360*/  ISETP.LT.AND P4, PT, R46, UR23, !P0 ;  /* 0x000000172e007c0c */ /* 0x000fe2000c781270 */
[----:B------:R-:W0:Y:S01]  /*d4370*/  LDCU UR61, c[0x0][0x398] ;  /* 0x00007300ff3d77ac */ /* 0x000e220008000800 */
[----:B------:R-:W-:Y:S02]  /*d4380*/  LOP3.LUT R13, R13, 0xff7fffff, RZ, 0xc0, !PT ;  /* 0xff7fffff0d0d7812 */ /* 0x000fe400078ec0ff */
[----:B------:R-:W-:Y:S01]  /*d4390*/  LOP3.LUT P2, RZ, R0, 0x40, RZ, 0xc0, !PT ;  /* 0x0000004000ff7812 */ /* 0x000fe2000784c0ff */
[----:B------:R-:W0:Y:S01]  /*d43a0*/  LDCU UR59, c[0x0][0x398] ;  /* 0x00007300ff3b77ac */ /* 0x000e220008000800 */
[----:B------:R-:W-:Y:S02]  /*d43b0*/  @P3 LOP3.LUT R13, R13, 0x800000, RZ, 0xfc, !PT ;  /* 0x008000000d0d3812 */ /* 0x000fe400078efcff */
[----:B------:R-:W-:Y:S01]  /*d43c0*/  ISETP.LT.AND P3, PT, R47, UR35, !P0 ;  /* 0x000000232f007c0c */ /* 0x000fe2000c761270 */
[----:B------:R-:W0:Y:S01]  /*d43d0*/  LDCU UR57, c[0x0][0x398] ;  /* 0x00007300ff3977ac */ /* 0x000e220008000800 */
[----:B------:R-:W-:Y:S01]  /*d43e0*/  LOP3.LUT R13, R13, 0xffefffff, RZ, 0xc0, !PT ;  /* 0xffefffff0d0d7812 */ /* 0x000fe200078ec0ff */
[----:B------:R-:W0:Y:S03]  /*d43f0*/  LDCU UR23, c[0x0][0x398] ;  /* 0x00007300ff1777ac */ /* 0x000e260008000800 */
[----:B------:R-:W-:-:S02]  /*d4400*/  @P4 LOP3.LUT R13, R13, 0x100000, RZ, 0xfc, !PT ;  /* 0x001000000d0d4812 */ /* 0x000fc400078efcff */
[----:B------:R-:W-:Y:S01]  /*d4410*/  ISETP.LT.AND P4, PT, R44, UR9, !P0 ;  /* 0x000000092c007c0c */ /* 0x000fe2000c781270 */
[----:B------:R-:W0:Y:S01]  /*d4420*/  LDCU UR9, c[0x0][0x398] ;  /* 0x00007300ff0977ac */ /* 0x000e220008000800 */
[----:B------:R-:W-:-:S04]  /*d4430*/  LOP3.LUT R13, R13, 0xffbfffff, RZ, 0xc0, !PT ;  /* 0xffbfffff0d0d7812 */ /* 0x000fc800078ec0ff */
[----:B------:R-:W-:Y:S02]  /*d4440*/  @P3 LOP3.LUT R13, R13, 0x400000, RZ, 0xfc, !PT ;  /* 0x004000000d0d3812 */ /* 0x000fe400078efcff */
[----:B------:R-:W-:Y:S02]  /*d4450*/  ISETP.LT.AND P3, PT, R45, UR37, !P0 ;  /* 0x000000252d007c0c */ /* 0x000fe4000c761270 */
[----:B------:R-:W-:-:S04]  /*d4460*/  LOP3.LUT R13, R13, 0xffdfffff, RZ, 0xc0, !PT ;  /* 0xffdfffff0d0d7812 */ /* 0x000fc800078ec0ff */
[----:B------:R-:W-:-:S04]  /*d4470*/  @P4 LOP3.LUT R13, R13, 0x200000, RZ, 0xfc, !PT ;  /* 0x002000000d0d4812 */ /* 0x000fc800078efcff */
[----:B------:R-:W-:-:S04]  /*d4480*/  LOP3.LUT R13, R13, 0xfff7ffff, RZ, 0xc0, !PT ;  /* 0xfff7ffff0d0d7812 */ /* 0x000fc800078ec0ff */
[----:B------:R-:W-:Y:S02]  /*d4490*/  @P3 LOP3.LUT R13, R13, 0x80000, RZ, 0xfc, !PT ;  /* 0x000800000d0d3812 */ /* 0x000fe400078efcff */
[----:B------:R-:W-:Y:S01]  /*d44a0*/  ISETP.LT.AND P3, PT, R46, UR27, !P1 ;  /* 0x0000001b2e007c0c */ /* 0x000fe2000cf61270 */
[----:B------:R-:W-:Y:S01]  /*d44b0*/  UMOV UR37, UR63 ;  /* 0x0000003f00257c82 */ /* 0x000fe20008000000 */
[----:B------:R-:W-:Y:S01]  /*d44c0*/  ISETP.LT.AND P4, PT, R47, UR73, !P1 ;  /* 0x000000492f007c0c */ /* 0x000fe2000cf81270 */
[----:B------:R-:W1:Y:S01]  /*d44d0*/  LDCU UR63, c[0x0][0x398] ;  /* 0x00007300ff3f77ac */ /* 0x000e620008000800 */
[----:B------:R-:W-:Y:S02]  /*d44e0*/  LOP3.LUT R13, R13, 0xfffeffff, RZ, 0xc0, !PT ;  /* 0xfffeffff0d0d7812 */ /* 0x000fe400078ec0ff */
[----:B------:R-:W-:Y:S01]  /*d44f0*/  LOP3.LUT P0, RZ, R0, 0x20, RZ, 0xc0, !PT ;  /* 0x0000002000ff7812 */ /* 0x000fe2000780c0ff */
[----:B------:R-:W-:Y:S01]  /*d4500*/  UMOV UR35, UR21 ;  /* 0x0000001500237c82 */ /* 0x000fe20008000000 */
[----:B------:R-:W1:Y:S01]  /*d4510*/  LDCU UR21, c[0x0][0x398] ;  /* 0x00007300ff1577ac */ /* 0x000e620008000800 */
[----:B------:R-:W1:Y:S04]  /*d4520*/  LDCU UR27, c[0x0][0x398] ;  /* 0x00007300ff1b77ac */ /* 0x000e680008000800 */
[----:B------:R-:W-:-:S02]  /*d4530*/  @P3 LOP3.LUT R13, R13, 0x10000, RZ, 0xfc, !PT ;  /* 0x000100000d0d3812 */ /* 0x000fc400078efcff */
[----:B0-----:R-:W-:Y:S02]  /*d4540*/  ISETP.LT.AND P3, PT, R44, UR39, !P1 ;  /* 0x000000272c007c0c */ /* 0x001fe4000cf61270 */
[----:B------:R-:W-:-:S04]  /*d4550*/  LOP3.LUT R13, R13, 0xfffbffff, RZ, 0xc0, !PT ;  /* 0xfffbffff0d0d7812 */ /* 0x000fc800078ec0ff */
[----:B------:R-:W-:Y:S02]  /*d4560*/  @P4 LOP3.LUT R13, R13, 0x40000, RZ, 0xfc, !PT ;  /* 0x000400000d0d4812 */ /* 0x000fe400078efcff */
[----:B------:R-:W-:Y:S02]  /*d4570*/  ISETP.LT.AND P1, PT, R45, UR41, !P1 ;  /* 0x000000292d007c0c */ /* 0x000fe4000cf21270 */
[----:B------:R-:W-:-:S04]  /*d4580*/  LOP3.LUT R13, R13, 0xfffdffff, RZ, 0xc0, !PT ;  /* 0xfffdffff0d0d7812 */ /* 0x000fc800078ec0ff */
[----:B------:R-:W-:-:S04]  /*d4590*/  @P3 LOP3.LUT R13, R13, 0x20000, RZ, 0xfc, !PT ;  /* 0x000200000d0d3812 */ /* 0x000fc800078efcff */
[----:B------:R-:W-:-:S04]  /*d45a0*/  LOP3.LUT R13, R13, 0xffff7fff, RZ, 0xc0, !PT ;  /* 0xffff7fff0d0d7812 */ /* 0x000fc800078ec0ff */
[----:B------:R-:W-:Y:S02]  /*d45b0*/  @P1 LOP3.LUT R13, R13, 0x8000, RZ, 0xfc, !PT ;  /* 0x000080000d0d1812 */ /* 0x000fe400078efcff */
[----:B------:R-:W-:Y:S02]  /*d45c0*/  ISETP.LT.AND P1, PT, R47, UR71, !P2 ;  /* 0x000000472f007c0c */ /* 0x000fe4000d721270 */
[----:B----4-:R-:W-:Y:S02]  /*d45d0*/  ISETP.LT.AND P4, PT, R44, UR69, !P2 ;  /* 0x000000452c007c0c */ /* 0x010fe4000d781270 */
[----:B------:R-:W-:-:S09]  /*d45e0*/  LOP3.LUT R13, R13, 0xffffbfff, RZ, 0xc0, !PT ;  /* 0xffffbfff0d0d7812 */ /* 0x000fd200078ec0ff */
[----:B------:R-:W-:-:S04]  /*d45f0*/  @P1 LOP3.LUT R13, R13, 0x4000, RZ, 0xfc, !PT ;  /* 0x000040000d0d1812 */ /* 0x000fc800078efcff */
[----:B------:R-:W-:-:S04]  /*d4600*/  LOP3.LUT R13, R13, 0xffffdfff, RZ, 0xc0, !PT ;  /* 0xffffdfff0d0d7812 */ /* 0x000fc800078ec0ff */
[----:B------:R-:W-:Y:S02]  /*d4610*/  @P4 LOP3.LUT R13, R13, 0x2000, RZ, 0xfc, !PT ;  /* 0x000020000d0d4812 */ /* 0x000fe400078efcff */
[C---:B------:R-:W-:Y:S01]  /*d4620*/  ISETP.LT.AND P4, PT, R45.reuse, UR7, !P2 ;  /* 0x000000072d007c0c */ /* 0x040fe2000d781270 */
[----:B------:R-:W-:Y:S01]  /*d4630*/  UMOV UR69, UR33 ;  /* 0x0000002100457c82 */ /* 0x000fe20008000000 */
[----:B------:R-:W-:Y:S02]  /*d4640*/  ISETP.LT.AND P2, PT, R46, UR17, !P2 ;  /* 0x000000112e007c0c */ /* 0x000fe4000d741270 */
[----:B------:R-:W-:Y:S02]  /*d4650*/  ISETP.LT.AND P5, PT, R45, UR55, !P0 ;  /* 0x000000372d007c0c */ /* 0x000fe4000c7a1270 */
[----:B------:R-:W-:Y:S01]  /*d4660*/  LOP3.LUT R13, R13, 0xffffefff, RZ, 0xc0, !PT ;  /* 0xffffefff0d0d7812 */ /* 0x000fe200078ec0ff */
[----:B------:R-:W-:Y:S01]  /*d4670*/  UMOV UR39, UR29 ;  /* 0x0000001d00277c82 */ /* 0x000fe20008000000 */
[----:B------:R-:W-:-:S02]  /*d4680*/  LOP3.LUT P3, RZ, R0, 0x10, RZ, 0xc0, !PT ;  /* 0x0000001000ff7812 */ /* 0x000fc4000786c0ff */
[----:B------:R-:W-:Y:S01]  /*d4690*/  LOP3.LUT P1, RZ, R0, 0x8, RZ, 0xc0, !PT ;  /* 0x0000000800ff7812 */ /* 0x000fe2000782c0ff */
[----:B------:R-:W-:Y:S01]  /*d46a0*/  UMOV UR55, UR37 ;  /* 0x0000002500377c82 */ /* 0x000fe20008000000 */
[----:B------:R-:W-:Y:S01]  /*d46b0*/  UMOV UR41, UR25 ;  /* 0x0000001900297c82 */ /* 0x000fe20008000000 */
[----:B------:R-:W-:Y:S01]  /*d46c0*/  @P4 LOP3.LUT R13, R13, 0x1000, RZ, 0xfc, !PT ;  /* 0x000010000d0d4812 */ /* 0x000fe200078efcff */
[----:B------:R-:W0:Y:S01]  /*d46d0*/  LDCU UR25, c[0x0][0x398] ;  /* 0x00007300ff1977ac */ /* 0x000e220008000800 */
[----:B------:R-:W-:Y:S02]  /*d46e0*/  ISETP.LT.AND P4, PT, R47, UR69, !P0 ;  /* 0x000000452f007c0c */ /* 0x000fe4000c781270 */
[----:B------:R-:W-:Y:S01]  /*d46f0*/  LOP3.LUT R13, R13, 0xfffff7ff, RZ, 0xc0, !PT ;  /* 0xfffff7ff0d0d7812 */ /* 0x000fe200078ec0ff */
[----:B------:R-:W-:Y:S01]  /*d4700*/  UMOV UR73, UR31 ;  /* 0x0000001f00497c82 */ /* 0x000fe20008000000 */
[C---:B------:R-:W-:Y:S01]  /*d4710*/  ISETP.LT.AND P6, PT, R44.reuse, UR45, !P3 ;  /* 0x0000002d2c007c0c */ /* 0x040fe2000dfc1270 */
[----:B------:R-:W-:Y:S01]  /*d4720*/  UMOV UR69, UR41 ;  /* 0x0000002900457c82 */ /* 0x000fe20008000000 */
[----:B------:R-:W-:Y:S01]  /*d4730*/  @P2 LOP3.LUT R13, R13, 0x800, RZ, 0xfc, !PT ;  /* 0x000008000d0d2812 */ /* 0x000fe200078efcff */
[----:B------:R-:W4:Y:S03]  /*d4740*/  LDCU UR31, c[0x0][0x398] ;  /* 0x00007300ff1f77ac */ /* 0x000f260008000800 */
[----:B------:R-:W-:Y:S01]  /*d4750*/  LOP3.LUT R13, R13, 0xfffffbff, RZ, 0xc0, !PT ;  /* 0xfffffbff0d0d7812 */ /* 0x000fe200078ec0ff */
[----:B------:R-:W0:Y:S03]  /*d4760*/  LDCU UR29, c[0x0][0x398] ;  /* 0x00007300ff1d77ac */ /* 0x000e260008000800 */
[----:B------:R-:W-:Y:S01]  /*d4770*/  @P4 LOP3.LUT R13, R13, 0x400, RZ, 0xfc, !PT ;  /* 0x000004000d0d4812 */ /* 0x000fe200078efcff */
[----:B------:R-:W0:Y:S01]  /*d4780*/  LDCU UR7, c[0x0][0x398] ;  /* 0x00007300ff0777ac */ /* 0x000e220008000800 */
[----:B------:R-:W-:-:S02]  /*d4790*/  ISETP.LT.AND P4, PT, R44, UR67, !P0 ;  /* 0x000000432c007c0c */ /* 0x000fc4000c781270 */
[----:B------:R-:W-:Y:S01]  /*d47a0*/  LOP3.LUT R13, R13, 0xfffffdff, RZ, 0xc0, !PT ;  /* 0xfffffdff0d0d7812 */ /* 0x000fe200078ec0ff */
[----:B------:R-:W0:Y:S01]  /*d47b0*/  LDCU UR33, c[0x0][0x398] ;  /* 0x00007300ff2177ac */ /* 0x000e220008000800 */
[----:B------:R-:W-:Y:S01]  /*d47c0*/  LOP3.LUT R12, R12, 0x7fffffff, RZ, 0xc0, !PT ;  /* 0x7fffffff0c0c7812 */ /* 0x000fe200078ec0ff */
[----:B------:R-:W-:-:S08]  /*d47d0*/  UMOV UR71, UR35 ;  /* 0x0000002300477c82 */ /* 0x000fd00008000000 */
[----:B------:R-:W-:Y:S01]  /*d47e0*/  @P4 LOP3.LUT R13, R13, 0x200, RZ, 0xfc, !PT ;  /* 0x000002000d0d4812 */ /* 0x000fe200078efcff */
[----:B------:R-:W0:Y:S01]  /*d47f0*/  LDCU UR17, c[0x0][0x398] ;  /* 0x00007300ff1177ac */ /* 0x000e220008000800 */
[----:B------:R-:W-:Y:S02]  /*d4800*/  ISETP.LT.AND P4, PT, R46, UR19, !P0 ;  /* 0x000000132e007c0c */ /* 0x000fe4000c781270 */
[----:B------:R-:W-:Y:S01]  /*d4810*/  LOP3.LUT R13, R13, 0xfffffeff, RZ, 0xc0, !PT ;  /* 0xfffffeff0d0d7812 */ /* 0x000fe200078ec0ff */
[----:B------:R-:W0:Y:S03]  /*d4820*/  LDCU UR37, c[0x0][0x398] ;  /* 0x00007300ff2577ac */ /* 0x000e260008000800 */
[----:B------:R-:W-:Y:S01]  /*d4830*/  @P5 LOP3.LUT R13, R13, 0x100, RZ, 0xfc, !PT ;  /* 0x000001000d0d5812 */ /* 0x000fe200078efcff */
[----:B------:R-:W0:Y:S03]  /*d4840*/  LDCU UR41, c[0x0][0x398] ;  /* 0x00007300ff2977ac */ /* 0x000e260008000800 */
[----:B------:R-:W-:Y:S01]  /*d4850*/  LOP3.LUT R13, R13, 0xffffff7f, RZ, 0xc0, !PT ;  /* 0xffffff7f0d0d7812 */ /* 0x000fe200078ec0ff */
[----:B------:R-:W0:Y:S03]  /*d4860*/  LDCU UR45, c[0x0][0x398] ;  /* 0x00007300ff2d77ac */ /* 0x000e260008000800 */
[----:B------:R-:W-:-:S02]  /*d4870*/  @P4 LOP3.LUT R13, R13, 0x80, RZ, 0xfc, !PT ;  /* 0x000000800d0d4812 */ /* 0x000fc400078efcff */
[C---:B------:R-:W-:Y:S01]  /*d4880*/  LOP3.LUT P2, RZ, R0.reuse, 0x4, RZ, 0xc0, !PT ;  /* 0x0000000400ff7812 */ /* 0x040fe2000784c0ff */
[----:B------:R-:W-:Y:S01]  /*d4890*/  UMOV UR67, UR39 ;  /* 0x0000002700437c82 */ /* 0x000fe20008000000 */
[----:B------:R-:W-:Y:S01]  /*d48a0*/  ISETP.LT.AND P4, PT, R47, UR47, !P3 ;  /* 0x0000002f2f007c0c */ /* 0x000fe2000df81270 */
[----:B------:R-:W0:Y:S01]  /*d48b0*/  LDCU UR35, c[0x0][0x398] ;  /* 0x00007300ff2377ac */ /* 0x000e220008000800 */
[----:B------:R-:W-:Y:S02]  /*d48c0*/  LOP3.LUT R13, R13, 0xffffffbf, RZ, 0xc0, !PT ;  /* 0xffffffbf0d0d7812 */ /* 0x000fe400078ec0ff */
[----:B------:R-:W-:Y:S01]  /*d48d0*/  ISETP.LT.AND P5, PT, R45, UR43, !P3 ;  /* 0x0000002b2d007c0c */ /* 0x000fe2000dfa1270 */
[----:B------:R-:W0:Y:S01]  /*d48e0*/  LDCU UR39, c[0x0][0x398] ;  /* 0x00007300ff2777ac */ /* 0x000e220008000800 */
[----:B------:R-:W-:Y:S01]  /*d48f0*/  LOP3.LUT P0, RZ, R0, 0x2, RZ, 0xc0, !PT ;  /* 0x0000000200ff7812 */ /* 0x000fe2000780c0ff */
[----:B------:R-:W0:Y:S06]  /*d4900*/  LDCU UR19, c[0x0][0x398] ;  /* 0x00007300ff1377ac */ /* 0x000e2c0008000800 */
[----:B------:R-:W-:Y:S01]  /*d4910*/  @P4 LOP3.LUT R13, R13, 0x40, RZ, 0xfc, !PT ;  /* 0x000000400d0d4812 */ /* 0x000fe200078efcff */
[----:B------:R-:W0:Y:S03]  /*d4920*/  LDCU UR47, c[0x0][0x398] ;  /* 0x00007300ff2f77ac */ /* 0x000e260008000800 */
[----:B------:R-:W-:Y:S01]  /*d4930*/  LOP3.LUT R13, R13, 0xffffffdf, RZ, 0xc0, !PT ;  /* 0xffffffdf0d0d7812 */ /* 0x000fe200078ec0ff */
[----:B------:R-:W0:Y:S03]  /*d4940*/  LDCU UR43, c[0x0][0x398] ;  /* 0x00007300ff2b77ac */ /* 0x000e260008000800 */
[----:B------:R-:W-:-:S02]  /*d4950*/  @P6 LOP3.LUT R13, R13, 0x20, RZ, 0xfc, !PT ;  /* 0x000000200d0d6812 */ /* 0x000fc400078efcff */
[----:B-1----:R-:W-:Y:S01]  /*d4960*/  ISETP.LT.AND P4, PT, R46, UR13, !P3 ;  /* 0x0000000d2e007c0c */ /* 0x002fe2000df81270 */
[----:B------:R-:W1:Y:S01]  /*d4970*/  LDCU UR13, c[0x0][0x398] ;  /* 0x00007300ff0d77ac */ /* 0x000e620008000800 */
[----:B------:R-:W-:-:S04]  /*d4980*/  LOP3.LUT R13, R13, 0xffffffef, RZ, 0xc0, !PT ;  /* 0xffffffef0d0d7812 */ /* 0x000fc800078ec0ff */
[----:B------:R-:W-:-:S04]  /*d4990*/  @P5 LOP3.LUT R13, R13, 0x10, RZ, 0xfc, !PT ;  /* 0x000000100d0d5812 */ /* 0x000fc800078efcff */
[----:B------:R-:W-:-:S04]  /*d49a0*/  LOP3.LUT R13, R13, 0xfffffff7, RZ, 0xc0, !PT ;  /* 0xfffffff70d0d7812 */ /* 0x000fc800078ec0ff */
[----:B------:R-:W-:Y:S02]  /*d49b0*/  @P4 LOP3.LUT R13, R13, 0x8, RZ, 0xfc, !PT ;  /* 0x000000080d0d4812 */ /* 0x000fe400078efcff */
[----:B------:R-:W-:Y:S01]  /*d49c0*/  ISETP.LT.AND P4, PT, R45, UR55, !P1 ;  /* 0x000000372d007c0c */ /* 0x000fe2000cf81270 */
[----:B------:R-:W0:Y:S01]  /*d49d0*/  LDCU UR55, c[0x0][0x398] ;  /* 0x00007300ff3777ac */ /* 0x000e220008000800 */
[----:B---3--:R-:W-:Y:S02]  /*d49e0*/  ISETP.LT.AND P5, PT, R47, UR53, !P1 ;  /* 0x000000352f007c0c */ /* 0x008fe4000cfa1270 */
[----:B------:R-:W-:Y:S01]  /*d49f0*/  LOP3.LUT R13, R13, 0xfffffffe, RZ, 0xc0, !PT ;  /* 0xfffffffe0d0d7812 */ /* 0x000fe200078ec0ff */
[----:B------:R-:W3:Y:S08]  /*d4a00*/  LDCU UR53, c[0x0][0x398] ;  /* 0x00007300ff3577ac */ /* 0x000ef00008000800 */
[----:B------:R-:W-:-:S02]  /*d4a10*/  @P4 LOP3.LUT R13, R13, 0x1, RZ, 0xfc, !PT ;  /* 0x000000010d0d4812 */ /* 0x000fc400078efcff */
[----:B------:R-:W-:Y:S01]  /*d4a20*/  ISETP.LT.AND P4, PT, R44, UR51, !P1 ;  /* 0x000000332c007c0c */ /* 0x000fe2000cf81270 */
[----:B------:R-:W0:Y:S01]  /*d4a30*/  LDCU UR51, c[0x0][0x398] ;  /* 0x00007300ff3377ac */ /* 0x000e220008000800 */
[----:B------:R-:W-:-:S04]  /*d4a40*/  LOP3.LUT R13, R13, 0xfffffffb, RZ, 0xc0, !PT ;  /* 0xfffffffb0d0d7812 */ /* 0x000fc800078ec0ff */
[----:B------:R-:W-:-:S04]  /*d4a50*/  @P5 LOP3.LUT R13, R13, 0x4, RZ, 0xfc, !PT ;  /* 0x000000040d0d5812 */ /* 0x000fc800078efcff */
[----:B------:R-:W-:-:S04]  /*d4a60*/  LOP3.LUT R13, R13, 0xfffffffd, RZ, 0xc0, !PT ;  /* 0xfffffffd0d0d7812 */ /* 0x000fc800078ec0ff */
[----:B------:R-:W-:Y:S02]  /*d4a70*/  @P4 LOP3.LUT R13, R13, 0x2, RZ, 0xfc, !PT ;  /* 0x000000020d0d4812 */ /* 0x000fe400078efcff */
[----:B--2---:R-:W-:Y:S01]  /*d4a80*/  ISETP.LT.AND P1, PT, R46, UR49, !P1 ;  /* 0x000000312e007c0c */ /* 0x004fe2000cf21270 */
[----:B------:R-:W2:Y:S02]  /*d4a90*/  LDCU UR49, c[0x0][0x398] ;  /* 0x00007300ff3177ac */ /* 0x000ea40008000800 */
[----:B------:R0:W-:Y:S01]  /*d4aa0*/  STL [R1+0x38c], R13 ;  /* 0x00038c0d01007387 */ /* 0x0001e20000100800 */
[----:B------:R-:W-:Y:S01]  /*d4ab0*/  ISETP.LT.AND P4, PT, R47, UR65, !P2 ;  /* 0x000000412f007c0c */ /* 0x000fe2000d781270 */
[----:B------:R-:W1:Y:S02]  /*d4ac0*/  LDCU UR65, c[0x0][0x398] ;  /* 0x00007300ff4177ac */ /* 0x000e640008000800 */
[----:B0-----:R-:W2:Y:S06]  /*d4ad0*/  LDL.LU R13, [R1+0x384] ;  /* 0x00038400010d7983 */ /* 0x001eac0000300800 */
[----:B------:R-:W-:-:S02]  /*d4ae0*/  @P1 LOP3.LUT R12, R12, 0x80000000, RZ, 0xfc, !PT ;  /* 0x800000000c0c1812 */ /* 0x000fc400078efcff */
[----:B------:R-:W-:Y:S01]  /*d4af0*/  ISETP.LT.AND P5, PT, R44, UR61, !P2 ;  /* 0x0000003d2c007c0c */ /* 0x000fe2000d7a1270 */
[----:B------:R-:W0:Y:S01]  /*d4b00*/  LDCU UR61, c[0x0][0x398] ;  /* 0x00007300ff3d77ac */ /* 0x000e220008000800 */
[----:B------:R-:W-:-:S04]  /*d4b10*/  LOP3.LUT R12, R12, 0xbfffffff, RZ, 0xc0, !PT ;  /* 0xbfffffff0c0c7812 */ /* 0x000fc800078ec0ff */
[----:B------:R-:W-:Y:S02]  /*d4b20*/  @P4 LOP3.LUT R12, R12, 0x40000000, RZ, 0xfc, !PT ;  /* 0x400000000c0c4812 */ /* 0x000fe400078efcff */
        /* <DEDUP_REMOVED lines=17> */
[C---:B------:R-:W-:Y:S02]  /*d4c40*/  ISETP.LT.AND P4, PT, R45.reuse, UR9, !P0 ;  /* 0x000000092d007c0c */ /* 0x040fe4000c781270 */
[----:B------:R-:W-:Y:S01]  /*d4c50*/  LOP3.LUT P3, RZ, R0, 0x1, RZ, 0xc0, !PT ;  /* 0x0000000100ff7812 */ /* 0x000fe2000786c0ff */
[----:B------:R-:W-:Y:S01]  /*d4c60*/  UMOV UR63, UR69 ;  /* 0x00000045003f7c82 */ /* 0x000fe20008000000 */
[----:B------:R-:W-:Y:S01]  /*d4c70*/  ISETP.LT.AND P0, PT, R46, UR21, !P0 ;  /* 0x000000152e007c0c */ /* 0x000fe2000c701270 */
[----:B------:R-:W0:Y:S01]  /*d4c80*/  LDCU UR9, c[0x0][0x398] ;  /* 0x00007300ff0977ac */ /* 0x000e220008000800 */
[----:B------:R-:W-:Y:S02]  /*d4c90*/  LOP3.LUT R12, R12, 0xfeffffff, RZ, 0xc0, !PT ;  /* 0xfeffffff0c0c7812 */ /* 0x000fe400078ec0ff */
[----:B------:R-:W-:Y:S01]  /*d4ca0*/  ISETP.LT.AND P5, PT, R45, UR27, !P3 ;  /* 0x0000001b2d007c0c */ /* 0x000fe2000dfa1270 */
[----:B------:R-:W0:Y:S04]  /*d4cb0*/  LDCU UR21, c[0x0][0x398] ;  /* 0x00007300ff1577ac */ /* 0x000e280008000800 */
[----:B------:R-:W-:Y:S01]  /*d4cc0*/  @P4 LOP3.LUT R12, R12, 0x1000000, RZ, 0xfc, !PT ;  /* 0x010000000c0c4812 */ /* 0x000fe200078efcff */
[----:B------:R-:W0:Y:S03]  /*d4cd0*/  LDCU UR69, c[0x0][0x398] ;  /* 0x00007300ff4577ac */ /* 0x000e260008000800 */
[----:B------:R-:W-:-:S04]  /*d4ce0*/  LOP3.LUT R12, R12, 0xff7fffff, RZ, 0xc0, !PT ;  /* 0xff7fffff0c0c7812 */ /* 0x000fc800078ec0ff */
[----:B------:R-:W-:Y:S02]  /*d4cf0*/  @P0 LOP3.LUT R12, R12, 0x800000, RZ, 0xfc, !PT ;  /* 0x008000000c0c0812 */ /* 0x000fe400078efcff */
[----:B------:R-:W-:Y:S02]  /*d4d00*/  ISETP.LT.AND P0, PT, R47, UR63, !P3 ;  /* 0x0000003f2f007c0c */ /* 0x000fe4000df01270 */
[----:B------:R-:W-:Y:S02]  /*d4d10*/  ISETP.LT.AND P4, PT, R44, UR23, !P3 ;  /* 0x000000172c007c0c */ /* 0x000fe4000df81270 */
[----:B------:R-:W-:Y:S02]  /*d4d20*/  LOP3.LUT R12, R12, 0xffbfffff, RZ, 0xc0, !PT ;  /* 0xffbfffff0c0c7812 */ /* 0x000fe400078ec0ff */
[C---:B------:R-:W-:Y:S02]  /*d4d30*/  LOP3.LUT P1, RZ, R3.reuse, 0x80000000, RZ, 0xc0, !PT ;  /* 0x8000000003ff7812 */ /* 0x040fe4000782c0ff */
[----:B------:R-:W-:Y:S01]  /*d4d40*/  LOP3.LUT P2, RZ, R3, 0x40000000, RZ, 0xc0, !PT ;  /* 0x4000000003ff7812 */ /* 0x000fe2000784c0ff */
[----:B------:R-:W-:Y:S01]  /*d4d50*/  UMOV UR27, UR73 ;  /* 0x00000049001b7c82 */ /* 0x000fe20008000000 */
[----:B------:R-:W-:Y:S01]  /*d4d60*/  UMOV UR63, UR71 ;  /* 0x00000047003f7c82 */ /* 0x000fe20008000000 */
[----:B------:R-:W0:Y:S02]  /*d4d70*/  LDCU UR23, c[0x0][0x398] ;  /* 0x00007300ff1777ac */ /* 0x000e240008000800 */
[----:B------:R-:W-:Y:S01]  /*d4d80*/  @P0 LOP3.LUT R12, R12, 0x400000, RZ, 0xfc, !PT ;  /* 0x004000000c0c0812 */ /* 0x000fe200078efcff */
[----:B------:R-:W0:Y:S03]  /*d4d90*/  LDCU UR73, c[0x0][0x398] ;  /* 0x00007300ff4977ac */ /* 0x000e260008000800 */
[----:B------:R-:W-:Y:S01]  /*d4da0*/  LOP3.LUT R12, R12, 0xffdfffff, RZ, 0xc0, !PT ;  /* 0xffdfffff0c0c7812 */ /* 0x000fe200078ec0ff */
[----:B------:R-:W0:Y:S03]  /*d4db0*/  LDCU UR71, c[0x0][0x398] ;  /* 0x00007300ff4777ac */ /* 0x000e260008000800 */
[----:B------:R-:W-:-:S02]  /*d4dc0*/  @P4 LOP3.LUT R12, R12, 0x200000, RZ, 0xfc, !PT ;  /* 0x002000000c0c4812 */ /* 0x000fc400078efcff */
[----:B------:R-:W-:Y:S02]  /*d4dd0*/  ISETP.LT.AND P4, PT, R46, UR25, !P3 ;  /* 0x000000192e007c0c */ /* 0x000fe4000df81270 */
[----:B------:R-:W-:Y:S01]  /*d4de0*/  LOP3.LUT R12, R12, 0xffefffff, RZ, 0xc0, !PT ;  /* 0xffefffff0c0c7812 */ /* 0x000fe200078ec0ff */
[----:B------:R-:W-:Y:S01]  /*d4df0*/  UMOV UR25, UR77 ;  /* 0x0000004d00197c82 */ /* 0x000fe20008000000 */
[----:B------:R-:W-:Y:S01]  /*d4e00*/  LOP3.LUT P0, RZ, R3, 0x20000000, RZ, 0xc0, !PT ;  /* 0x2000000003ff7812 */ /* 0x000fe2000780c0ff */
[----:B------:R-:W0:Y:S01]  /*d4e10*/  LDCU UR77, c[0x0][0x398] ;  /* 0x00007300ff4d77ac */ /* 0x000e220008000800 */
[----:B------:R-:W-:Y:S02]  /*d4e20*/  @P5 LOP3.LUT R12, R12, 0x100000, RZ, 0xfc, !PT ;  /* 0x001000000c0c5812 */ /* 0x000fe400078efcff */
[----:B------:R-:W-:Y:S01]  /*d4e30*/  ISETP.LT.AND P5, PT, R47, UR25, !P1 ;  /* 0x000000192f007c0c */ /* 0x000fe2000cfa1270 */
[----:B------:R-:W0:Y:S01]  /*d4e40*/  LDCU UR25, c[0x0][0x398] ;  /* 0x00007300ff1977ac */ /* 0x000e220008000800 */
[----:B------:R-:W-:-:S04]  /*d4e50*/  LOP3.LUT R12, R12, 0xfff7ffff, RZ, 0xc0, !PT ;  /* 0xfff7ffff0c0c7812 */ /* 0x000fc800078ec0ff */
[----:B------:R-:W-:Y:S02]  /*d4e60*/  @P4 LOP3.LUT R12, R12, 0x80000, RZ, 0xfc, !PT ;  /* 0x000800000c0c4812 */ /* 0x000fe400078efcff */
[----:B----4-:R-:W-:Y:S02]  /*d4e70*/  ISETP.LT.AND P4, PT, R44, UR31, !P1 ;  /* 0x0000001f2c007c0c */ /* 0x010fe4000cf81270 */
[----:B------:R-:W-:-:S04]  /*d4e80*/  LOP3.LUT R12, R12, 0xfffbffff, RZ, 0xc0, !PT ;  /* 0xfffbffff0c0c7812 */ /* 0x000fc800078ec0ff */
[----:B------:R-:W-:Y:S02]  /*d4e90*/  @P5 LOP3.LUT R12, R12, 0x40000, RZ, 0xfc, !PT ;  /* 0x000400000c0c5812 */ /* 0x000fe400078efcff */
[----:B------:R-:W-:Y:S02]  /*d4ea0*/  ISETP.LT.AND P5, PT, R45, UR29, !P1 ;  /* 0x0000001d2d007c0c */ /* 0x000fe4000cfa1270 */
[----:B------:R-:W-:-:S04]  /*d4eb0*/  LOP3.LUT R12, R12, 0xfffdffff, RZ, 0xc0, !PT ;  /* 0xfffdffff0c0c7812 */ /* 0x000fc800078ec0ff */
[----:B------:R-:W-:Y:S02]  /*d4ec0*/  @P4 LOP3.LUT R12, R12, 0x20000, RZ, 0xfc, !PT ;  /* 0x000200000c0c4812 */ /* 0x000fe400078efcff */
[----:B------:R-:W-:Y:S01]  /*d4ed0*/  ISETP.LT.AND P4, PT, R46, UR7, !P1 ;  /* 0x000000072e007c0c */ /* 0x000fe2000cf81270 */
[----:B------:R-:W-:Y:S01]  /*d4ee0*/  UMOV UR29, UR75 ;  /* 0x0000004b001d7c82 */ /* 0x000fe20008000000 */
[----:B------:R-:W-:Y:S01]  /*d4ef0*/  LOP3.LUT R12, R12, 0xfffeffff, RZ, 0xc0, !PT ;  /* 0xfffeffff0c0c7812 */ /* 0x000fe200078ec0ff */
[----:B------:R-:W-:Y:S01]  /*d4f00*/  UMOV UR31, UR27 ;  /* 0x0000001b001f7c82 */ /* 0x000fe20008000000 */
[----:B------:R-:W-:Y:S01]  /*d4f10*/  ISETP.LT.AND P6, PT, R47, UR29, !P2 ;  /* 0x0000001d2f007c0c */ /* 0x000fe2000d7c1270 */
[----:B------:R-:W4:Y:S01]  /*d4f20*/  LDCU UR75, c[0x0][0x398] ;  /* 0x00007300ff4b77ac */ /* 0x000f220008000800 */
[----:B------:R-:W-:Y:S02]  /*d4f30*/  @P5 LOP3.LUT R12, R12, 0x10000, RZ, 0xfc, !PT ;  /* 0x000100000c0c5812 */ /* 0x000fe400078efcff */
[----:B------:R-:W-:Y:S01]  /*d4f40*/  LOP3.LUT P3, RZ, R3, 0x10000000, RZ, 0xc0, !PT ;  /* 0x1000000003ff7812 */ /* 0x000fe2000786c0ff */
[----:B------:R-:W0:Y:S01]  /*d4f50*/  LDCU UR27, c[0x0][0x398] ;  /* 0x00007300ff1b77ac */ /* 0x000e220008000800 */
[----:B------:R-:W-:-:S02]  /*d4f60*/  LOP3.LUT R12, R12, 0xffff7fff, RZ, 0xc0, !PT ;  /* 0xffff7fff0c0c7812 */ /* 0x000fc400078ec0ff */
        /* <DEDUP_REMOVED lines=8> */
[----:B------:R-:W-:Y:S02]  /*d4ff0*/  ISETP.LT.AND P5, PT, R45, UR35, !P2 ;  /* 0x000000232d007c0c */ /* 0x000fe4000d7a1270 */
[----:B------:R-:W-:-:S04]  /*d5000*/  LOP3.LUT R12, R12, 0xffffdfff, RZ, 0xc0, !PT ;  /* 0xffffdfff0c0c7812 */ /* 0x000fc800078ec0ff */
[----:B------:R-:W-:Y:S02]  /*d5010*/  @P4 LOP3.LUT R12, R12, 0x2000, RZ, 0xfc, !PT ;  /* 0x000020000c0c4812 */ /* 0x000fe400078efcff */
[----:B------:R-:W-:Y:S01]  /*d5020*/  ISETP.LT.AND P4, PT, R46, UR17, !P2 ;  /* 0x000000112e007c0c */ /* 0x000fe2000d781270 */
[----:B------:R-:W-:Y:S01]  /*d5030*/  UMOV UR35, UR31 ;  /* 0x0000001f00237c82 */ /* 0x000fe20008000000 */
[----:B------:R-:W-:Y:S01]  /*d5040*/  LOP3.LUT R12, R12, 0xffffefff, RZ, 0xc0, !PT ;  /* 0xffffefff0c0c7812 */ /* 0x000fe200078ec0ff */
[----:B------:R-:W0:Y:S03]  /*d5050*/  LDCU UR31, c[0x0][0x398] ;  /* 0x00007300ff1f77ac */ /* 0x000e260008000800 */
[----:B------:R-:W-:Y:S01]  /*d5060*/  @P5 LOP3.LUT R12, R12, 0x1000, RZ, 0xfc, !PT ;  /* 0x000010000c0c5812 */ /* 0x000fe200078efcff */
[----:B------:R-:W0:Y:S03]  /*d5070*/  LDCU UR17, c[0x0][0x398] ;  /* 0x00007300ff1177ac */ /* 0x000e260008000800 */
[----:B------:R-:W-:-:S04]  /*d5080*/  LOP3.LUT R12, R12, 0xfffff7ff, RZ, 0xc0, !PT ;  /* 0xfffff7ff0c0c7812 */ /* 0x000fc800078ec0ff */
[----:B------:R-:W-:Y:S02]  /*d5090*/  @P4 LOP3.LUT R12, R12, 0x800, RZ, 0xfc, !PT ;  /* 0x000008000c0c4812 */ /* 0x000fe400078efcff */
[----:B------:R-:W-:Y:S01]  /*d50a0*/  ISETP.LT.AND P4, PT, R47, UR35, !P0 ;  /* 0x000000232f007c0c */ /* 0x000fe2000c781270 */
[----:B------:R-:W0:Y:S01]  /*d50b0*/  LDCU UR35, c[0x0][0x398] ;  /* 0x00007300ff2377ac */ /* 0x000e220008000800 */
[----:B------:R-:W-:Y:S02]  /*d50c0*/  ISETP.LT.AND P6, PT, R44, UR37, !P0 ;  /* 0x000000252c007c0c */ /* 0x000fe4000c7c1270 */
[----:B------:R-:W-:Y:S01]  /*d50d0*/  LOP3.LUT R12, R12, 0xfffffbff, RZ, 0xc0, !PT ;  /* 0xfffffbff0c0c7812 */ /* 0x000fe200078ec0ff */
[----:B------:R-:W0:Y:S01]  /*d50e0*/  LDCU UR37, c[0x0][0x398] ;  /* 0x00007300ff2577ac */ /* 0x000e220008000800 */
[----:B------:R-:W-:Y:S02]  /*d50f0*/  ISETP.LT.AND P5, PT, R45, UR41, !P0 ;  /* 0x000000292d007c0c */ /* 0x000fe4000c7a1270 */
[----:B------:R-:W-:Y:S01]  /*d5100*/  LOP3.LUT P2, RZ, R3, 0x4000000, RZ, 0xc0, !PT ;  /* 0x0400000003ff7812 */ /* 0x000fe2000784c0ff */
[----:B------:R-:W0:Y:S04]  /*d5110*/  LDCU UR41, c[0x0][0x398] ;  /* 0x00007300ff2977ac */ /* 0x000e280008000800 */
        /* <DEDUP_REMOVED lines=9> */
[----:B------:R-:W-:Y:S01]  /*d51b0*/  ISETP.LT.AND P4, PT, R47, UR63, !P3 ;  /* 0x0000003f2f007c0c */ /* 0x000fe2000df81270 */
[----:B------:R-:W0:Y:S01]  /*d51c0*/  LDCU UR63, c[0x0][0x398] ;  /* 0x00007300ff3f77ac */ /* 0x000e220008000800 */
[----:B------:R-:W-:Y:S02]  /*d51d0*/  ISETP.LT.AND P6, PT, R44, UR19, !P3 ;  /* 0x000000132c007c0c */ /* 0x000fe4000dfc1270 */
[----:B------:R-:W-:Y:S01]  /*d51e0*/  LOP3.LUT R12, R12, 0xffffffbf, RZ, 0xc0, !PT ;  /* 0xffffffbf0c0c7812 */ /* 0x000fe200078ec0ff */
[----:B------:R-:W0:Y:S01]  /*d51f0*/  LDCU UR19, c[0x0][0x398] ;  /* 0x00007300ff1377ac */ /* 0x000e220008000800 */
[----:B-1----:R-:W-:Y:S02]  /*d5200*/  ISETP.LT.AND P5, PT, R45, UR13, !P3 ;  /* 0x0000000d2d007c0c */ /* 0x002fe4000dfa1270 */
[----:B------:R-:W-:Y:S01]  /*d5210*/  LOP3.LUT P0, RZ, R3, 0x2000000, RZ, 0xc0, !PT ;  /* 0x0200000003ff7812 */ /* 0x000fe2000780c0ff */
[----:B------:R-:W1:Y:S04]  /*d5220*/  LDCU UR13, c[0x0][0x398] ;  /* 0x00007300ff0d77ac */ /* 0x000e680008000800 */
        /* <DEDUP_REMOVED lines=15> */
[----:B--2---:R-:W-:Y:S01]  /*d5320*/  LOP3.LUT R13, R13, 0x7fffffff, RZ, 0xc0, !PT ;  /* 0x7fffffff0d0d7812 */ /* 0x004fe200078ec0ff */
[----:B------:R-:W2:Y:S04]  /*d5330*/  LDCU UR43, c[0x0][0x398] ;  /* 0x00007300ff2b77ac */ /* 0x000ea80008000800 */
[----:B------:R-:W-:-:S04]  /*d5340*/  @P4 LOP3.LUT R12, R12, 0x4, RZ, 0xfc, !PT ;  /* 0x000000040c0c4812 */ /* 0x000fc800078efcff */
[----:B------:R-:W-:-:S04]  /*d5350*/  LOP3.LUT R12, R12, 0xfffffffd, RZ, 0xc0, !PT ;  /* 0xfffffffd0c0c7812 */ /* 0x000fc800078ec0ff */
[----:B------:R-:W-:-:S04]  /*d5360*/  @P6 LOP3.LUT R12, R12, 0x2, RZ, 0xfc, !PT ;  /* 0x000000020c0c6812 */ /* 0x000fc800078efcff */
[----:B------:R-:W-:Y:S02]  /*d5370*/  LOP3.LUT R12, R12, 0xfffffffe, RZ, 0xc0, !PT ;  /* 0xfffffffe0c0c7812 */ /* 0x000fe400078ec0ff */
[----:B------:R-:W-:Y:S01]  /*d5380*/  ISETP.LT.AND P4, PT, R46, UR49, !P1 ;  /* 0x000000312e007c0c */ /* 0x000fe2000cf81270 */
[----:B------:R-:W0:Y:S01]  /*d5390*/  LDCU UR49, c[0x0][0x398] ;  /* 0x00007300ff3177ac */ /* 0x000e220008000800 */
[----:B------:R-:W-:-:S05]  /*d53a0*/  @P5 LOP3.LUT R12, R12, 0x1, RZ, 0xfc, !PT ;  /* 0x000000010c0c5812 */ /* 0x000fca00078efcff */
[----:B------:R1:W-:Y:S04]  /*d53b0*/  STL [R1+0x388], R12 ;  /* 0x0003880c01007387 */ /* 0x0003e80000100800 */
[----:B-1----:R-:W2:Y:S02]  /*d53c0*/  LDL.LU R12, [R1+0x380] ;  /* 0x00038000010c7983 */ /* 0x002ea40000300800 */
[----:B------:R-:W-:Y:S02]  /*d53d0*/  @P4 LOP3.LUT R13, R13, 0x80000000, RZ, 0xfc, !PT ;  /* 0x800000000d0d4812 */ /* 0x000fe400078efcff */
[----:B------:R-:W-:Y:S01]  /*d53e0*/  ISETP.LT.AND P4, PT, R47, UR8, !P2 ;  /* 0x000000082f007c0c */ /* 0x000fe2000d781270 */
[----:B------:R-:W1:Y:S01]  /*d53f0*/  LDCU UR8, c[0x0][0x398] ;  /* 0x00007300ff0877ac */ /* 0x000e620008000800 */
[----:B------:R-:W-:-:S02]  /*d5400*/  ISETP.LT.AND P6, PT, R44, UR51, !P2 ;  /* 0x000000332c007c0c */ /* 0x000fc4000d7c1270 */
[----:B------:R-:W-:Y:S01]  /*d5410*/  LOP3.LUT R13, R13, 0xbfffffff, RZ, 0xc0, !PT ;  /* 0xbfffffff0d0d7812 */ /* 0x000fe200078ec0ff */
[----:B------:R-:W0:Y:S01]  /*d5420*/  LDCU UR51, c[0x0][0x398] ;  /* 0x00007300ff3377ac */ /* 0x000e220008000800 */
[----:B---3--:R-:W-:Y:S02]  /*d5430*/  ISETP.LT.AND P5, PT, R45, UR53, !P2 ;  /* 0x000000352d007c0c */ /* 0x008fe4000d7a1270 */
[----:B------:R-:W-:Y:S01]  /*d5440*/  LOP3.LUT P3, RZ, R3, 0x1000000, RZ, 0xc0, !PT ;  /* 0x0100000003ff7812 */ /* 0x000fe2000786c0ff */
[----:B------:R-:W3:Y:S04]  /*d5450*/  LDCU UR53, c[0x0][0x398] ;  /* 0x00007300ff3577ac */ /* 0x000ee80008000800 */
[----:B------:R-:W-:-:S04]  /*d5460*/  @P4 LOP3.LUT R13, R13, 0x40000000, RZ, 0xfc, !PT ;  /* 0x400000000d0d4812 */ /* 0x000fc800078efcff */
[----:B------:R-:W-:-:S04]  /*d5470*/  LOP3.LUT R13, R13, 0xdfffffff, RZ, 0xc0, !PT ;  /* 0xdfffffff0d0d7812 */ /* 0x000fc800078ec0ff */
[----:B------:R-:W-:Y:S02]  /*d5480*/  @P6 LOP3.LUT R13, R13, 0x20000000, RZ, 0xfc, !PT ;  /* 0x200000000d0d6812 */ /* 0x000fe400078efcff */
[----:B------:R-:W-:Y:S01]  /*d5490*/  ISETP.LT.AND P4, PT, R46, UR55, !P2 ;  /* 0x000000372e007c0c */ /* 0x000fe2000d781270 */
[----:B------:R-:W1:Y:S01]  /*d54a0*/  LDCU UR55, c[0x0][0x398] ;  /* 0x00007300ff3777ac */ /* 0x000e620008000800 */
[----:B------:R-:W-:-:S04]  /*d54b0*/  LOP3.LUT R13, R13, 0xefffffff, RZ, 0xc0, !PT ;  /* 0xefffffff0d0d7812 */ /* 0x000fc800078ec0ff */
[----:B------:R-:W-:Y:S02]  /*d54c0*/  @P5 LOP3.LUT R13, R13, 0x10000000, RZ, 0xfc, !PT ;  /* 0x100000000d0d5812 */ /* 0x000fe400078efcff */
[----:B------:R-:W-:Y:S01]  /*d54d0*/  ISETP.LT.AND P6, PT, R47, UR12, !P0 ;  /* 0x0000000c2f007c0c */ /* 0x000fe2000c7c1270 */
[----:B------:R-:W1:Y:S01]  /*d54e0*/  LDCU UR12, c[0x0][0x398] ;  /* 0x00007300ff0c77ac */ /* 0x000e620008000800 */
[----:B------:R-:W-:-:S04]  /*d54f0*/  LOP3.LUT R13, R13, 0xf7ffffff, RZ, 0xc0, !PT ;  /* 0xf7ffffff0d0d7812 */ /* 0x000fc800078ec0ff */
[----:B------:R-:W-:Y:S02]  /*d5500*/  @P4 LOP3.LUT R13, R13, 0x8000000, RZ, 0xfc, !PT ;  /* 0x080000000d0d4812 */ /* 0x000fe400078efcff */
[----:B0-----:R-:W-:Y:S01]  /*d5510*/  ISETP.LT.AND P4, PT, R44, UR57, !P0 ;  /* 0x000000392c007c0c */ /* 0x001fe2000c781270 */
        /* <DEDUP_REMOVED lines=25> */
[----:B------:R-:W-:Y:S02]  /*d56b0*/  LOP3.LUT R13, R13, 0xffefffff, RZ, 0xc0, !PT ;  /* 0xffefffff0d0d7812 */ /* 0x000fe400078ec0ff */
[----:B------:R-:W-:Y:S02]  /*d56c0*/  LOP3.LUT P1, RZ, R3, 0x800000, RZ, 0xc0, !PT ;  /* 0x0080000003ff7812 */ /* 0x000fe4000782c0ff */
        /* <DEDUP_REMOVED lines=39> */
[----:B----4-:R-:W-:Y:S01]  /*d5940*/  ISETP.LT.AND P6, PT, R44, UR75, !P4 ;  /* 0x0000004b2c007c0c */ /* 0x010fe2000e7c1270 */
[----:B------:R-:W4:Y:S01]  /*d5950*/  LDCU UR75, c[0x0][0x398] ;  /* 0x00007300ff4b77ac */ /* 0x000f220008000800 */
        /* <DEDUP_REMOVED lines=10> */
[----:B------:R-:W-:Y:S02]  /*d5a00*/  LOP3.LUT P0, RZ, R3, 0x100000, RZ, 0xc0, !PT ;  /* 0x0010000003ff7812 */ /* 0x000fe4000780c0ff */
        /* <DEDUP_REMOVED lines=29> */
[----:B------:R-:W-:-:S04]  /*d5be0*/  @P6 LOP3.LUT R13, R13, 0x2, RZ, 0xfc, !PT ;  /* 0x000000020d0d6812 */ /* 0x000fc800078efcff */
[----:B------:R-:W-:-:S04]  /*d5bf0*/  LOP3.LUT R13, R13, 0xfffffffe, RZ, 0xc0, !PT ;  /* 0xfffffffe0d0d7812 */ /* 0x000fc800078ec0ff */
[----:B------:R-:W-:-:S05]  /*d5c00*/  @P5 LOP3.LUT R13, R13, 0x1, RZ, 0xfc, !PT ;  /* 0x000000010d0d5812 */ /* 0x000fca00078efcff */
[----:B------:R0:W-:Y:S04]  /*d5c10*/  STL [R1+0x384], R13 ;  /* 0x0003840d01007387 */ /* 0x0001e80000100800 */
[----:B0-----:R-:W4:Y:S01]  /*d5c20*/  LDL.LU R13, [R1+0x37c] ;  /* 0x00037c00010d7983 */ /* 0x001f220000300800 */
[----:B------:R-:W-:Y:S01]  /*d5c30*/  ISETP.LT.AND P4, PT, R46, UR39, !P3 ;  /* 0x000000272e007c0c */ /* 0x000fe2000df81270 */
[----:B------:R-:W0:Y:S01]  /*d5c40*/  LDCU UR39, c[0x0][0x398] ;  /* 0x00007300ff2777ac */ /* 0x000e220008000800 */
[----:B--2---:R-:W-:-:S11]  /*d5c50*/  LOP3.LUT R12, R12, 0x7fffffff, RZ, 0xc0, !PT ;  /* 0x7fffffff0c0c7812 */ /* 0x004fd600078ec0ff */
[----:B------:R-:W-:Y:S02]  /*d5c60*/  @P4 LOP3.LUT R12, R12, 0x80000000, RZ, 0xfc, !PT ;  /* 0x800000000c0c4812 */ /* 0x000fe400078efcff */
[----:B------:R-:W-:Y:S01]  /*d5c70*/  ISETP.LT.AND P4, PT, R47, UR28, !P1 ;  /* 0x0000001c2f007c0c */ /* 0x000fe2000cf81270 */
[----:B------:R-:W2:Y:S01]  /*d5c80*/  LDCU UR28, c[0x0][0x398] ;  /* 0x00007300ff1c77ac */ /* 0x000ea20008000800 */
        /* <DEDUP_REMOVED lines=115> */
[----:B------:R-:W-:Y:S02]  /*d63c0*/  LOP3.LUT R12, R12, 0xfffffff7, RZ, 0xc0, !PT ;  /* 0xfffffff70c0c7812 */ /* 0x000fe400078ec0ff */
[----:B------:R-:W-:Y:S01]  /*d63d0*/  ISETP.LT.AND P6, PT, R47, UR42, !P3 ;  /* 0x0000002a2f007c0c */ /* 0x000fe2000dfc1270 */
[----:B------:R-:W0:Y:S01]  /*d63e0*/  LDCU UR42, c[0x0][0x398] ;  /* 0x00007300ff2a77ac */ /* 0x000e220008000800 */
[----:B------:R-:W-:Y:S02]  /*d63f0*/  @P4 LOP3.LUT R12, R12, 0x8, RZ, 0xfc, !PT ;  /* 0x000000080c0c4812 */ /* 0x000fe400078efcff */
[----:B------:R-:W-:Y:S01]  /*d6400*/  ISETP.LT.AND P5, PT, R44, UR65, !P3 ;  /* 0x000000412c007c0c */ /* 0x000fe2000dfa1270 */
[----:B------:R-:W0:Y:S01]  /*d6410*/  LDCU UR65, c[0x0][0x398] ;  /* 0x00007300ff4177ac */ /* 0x000e220008000800 */
[----:B------:R-:W-:Y:S02]  /*d6420*/  ISETP.LT.AND P4, PT, R45, UR21, !P3 ;  /* 0x000000152d007c0c */ /* 0x000fe4000df81270 */
[----:B------:R-:W-:Y:S01]  /*d6430*/  ISETP.LT.AND P3, PT, R46, UR23, !P3 ;  /* 0x000000172e007c0c */ /* 0x000fe2000df61270 */
[----:B------:R-:W0:Y:S01]  /*d6440*/  LDCU UR21, c[0x0][0x398] ;  /* 0x00007300ff1577ac */ /* 0x000e220008000800 */
[----:B------:R-:W-:-:S02]  /*d6450*/  LOP3.LUT R12, R12, 0xfffffffb, RZ, 0xc0, !PT ;  /* 0xfffffffb0c0c7812 */ /* 0x000fc400078ec0ff */
[----:B----4-:R-:W-:Y:S01]  /*d6460*/  LOP3.LUT R13, R13, 0x7fffffff, RZ, 0xc0, !PT ;  /* 0x7fffffff0d0d7812 */ /* 0x010fe200078ec0ff */
[----:B------:R-:W4:Y:S01]  /*d6470*/  LDCU UR23, c[0x0][0x398] ;  /* 0x00007300ff1777ac */ /* 0x000f220008000800 */
[----:B------:R-:W-:Y:S02]  /*d6480*/  LOP3.LUT P1, RZ, R3, 0x400, RZ, 0xc0, !PT ;  /* 0x0000040003ff7812 */ /* 0x000fe4000782c0ff */
[----:B------:R-:W-:-:S05]  /*d6490*/  @P6 LOP3.LUT R12, R12, 0x4, RZ, 0xfc, !PT ;  /* 0x000000040c0c6812 */ /* 0x000fca00078efcff */
[----:B------:R-:W-:Y:S02]  /*d64a0*/  @P3 LOP3.LUT R13, R13, 0x80000000, RZ, 0xfc, !PT ;  /* 0x800000000d0d3812 */ /* 0x000fe400078efcff */
[----:B------:R-:W-:Y:S01]  /*d64b0*/  ISETP.LT.AND P3, PT, R47, UR44, !P1 ;  /* 0x0000002c2f007c0c */ /* 0x000fe2000cf61270 */
[----:B------:R-:W0:Y:S01]  /*d64c0*/  LDCU UR44, c[0x0][0x398] ;  /* 0x00007300ff2c77ac */ /* 0x000e220008000800 */
[----:B------:R-:W-:Y:S02]  /*d64d0*/  LOP3.LUT R12, R12, 0xfffffffd, RZ, 0xc0, !PT ;  /* 0xfffffffd0c0c7812 */ /* 0x000fe400078ec0ff */
[----:B------:R-:W-:Y:S02]  /*d64e0*/  LOP3.LUT R13, R13, 0xbfffffff, RZ, 0xc0, !PT ;  /* 0xbfffffff0d0d7812 */ /* 0x000fe400078ec0ff */
[----:B------:R-:W-:Y:S02]  /*d64f0*/  @P5 LOP3.LUT R12, R12, 0x2, RZ, 0xfc, !PT ;  /* 0x000000020c0c5812 */ /* 0x000fe400078efcff */
[----:B------:R-:W-:Y:S01]  /*d6500*/  ISETP.LT.AND P5, PT, R44, UR69, !P1 ;  /* 0x000000452c007c0c */ /* 0x000fe2000cfa1270 */
[----:B------:R-:W0:Y:S01]  /*d6510*/  LDCU UR69, c[0x0][0x398] ;  /* 0x00007300ff4577ac */ /* 0x000e220008000800 */
[----:B------:R-:W-:-:S03]  /*d6520*/  LOP3.LUT R12, R12, 0xfffffffe, RZ, 0xc0, !PT ;  /* 0xfffffffe0c0c7812 */ /* 0x000fc600078ec0ff */
[----:B------:R-:W-:Y:S02]  /*d6530*/  @P3 LOP3.LUT R13, R13, 0x40000000, RZ, 0xfc, !PT ;  /* 0x400000000d0d3812 */ /* 0x000fe400078efcff */
[----:B------:R-:W-:Y:S02]  /*d6540*/  @P4 LOP3.LUT R12, R12, 0x1, RZ, 0xfc, !PT ;  /* 0x000000010c0c4812 */ /* 0x000fe400078efcff */
[----:B------:R-:W-:Y:S01]  /*d6550*/  ISETP.LT.AND P4, PT, R45, UR67, !P1 ;  /* 0x000000432d007c0c */ /* 0x000fe2000cf81270 */
[----:B------:R-:W0:Y:S01]  /*d6560*/  LDCU UR67, c[0x0][0x398] ;  /* 0x00007300ff4377ac */ /* 0x000e220008000800 */
[----:B------:R-:W-:-:S04]  /*d6570*/  LOP3.LUT R13, R13, 0xdfffffff, RZ, 0xc0, !PT ;  /* 0xdfffffff0d0d7812 */ /* 0x000fc800078ec0ff */
[----:B------:R-:W-:Y:S02]  /*d6580*/  @P5 LOP3.LUT R13, R13, 0x20000000, RZ, 0xfc, !PT ;  /* 0x200000000d0d5812 */ /* 0x000fe400078efcff */
[----:B------:R-:W-:Y:S02]  /*d6590*/  ISETP.LT.AND P3, PT, R46, UR18, !P1 ;  /* 0x000000122e007c0c */ /* 0x000fe4000cf61270 */
[----:B------:R-:W-:Y:S01]  /*d65a0*/  LOP3.LUT P2, RZ, R3, 0x200, RZ, 0xc0, !PT ;  /* 0x0000020003ff7812 */ /* 0x000fe2000784c0ff */
[----:B------:R0:W-:Y:S01]  /*d65b0*/  STL [R1+0x380], R12 ;  /* 0x0003800c01007387 */ /* 0x0001e20000100800 */
[----:B------:R-:W-:Y:S01]  /*d65c0*/  LOP3.LUT R13, R13, 0xefffffff, RZ, 0xc0, !PT ;  /* 0xefffffff0d0d7812 */ /* 0x000fe200078ec0ff */
[----:B------:R-:W1:Y:S03]  /*d65d0*/  LDCU UR18, c[0x0][0x398] ;  /* 0x00007300ff1277ac */ /* 0x000e660008000800 */
[----:B------:R-:W-:-:S02]  /*d65e0*/  @P4 LOP3.LUT R13, R13, 0x10000000, RZ, 0xfc, !PT ;  /* 0x100000000d0d4812 */ /* 0x000fc400078efcff */
[----:B------:R-:W-:Y:S01]  /*d65f0*/  ISETP.LT.AND P5, PT, R47, UR46, !P2 ;  /* 0x0000002e2f007c0c */ /* 0x000fe2000d7a1270 */
[----:B------:R-:W1:Y:S01]  /*d6600*/  LDCU UR46, c[0x0][0x398] ;  /* 0x00007300ff2e77ac */ /* 0x000e620008000800 */
[----:B------:R-:W-:Y:S01]  /*d6610*/  LOP3.LUT R13, R13, 0xf7ffffff, RZ, 0xc0, !PT ;  /* 0xf7ffffff0d0d7812 */ /* 0x000fe200078ec0ff */
[----:B0-----:R-:W3:Y:S03]  /*d6620*/  LDL.LU R12, [R1+0x378] ;  /* 0x00037800010c7983 */ /* 0x001ee60000300800 */
        /* <DEDUP_REMOVED lines=31> */
[----:B------:R-:W-:Y:S02]  /*d6820*/  LOP3.LUT R13, R13, 0xfff7ffff, RZ, 0xc0, !PT ;  /* 0xfff7ffff0d0d7812 */ /* 0x000fe400078ec0ff */
[----:B------:R-:W-:Y:S02]  /*d6830*/  LOP3.LUT P1, RZ, R3, 0x80, RZ, 0xc0, !PT ;  /* 0x0000008003ff7812 */ /* 0x000fe4000782c0ff */
[----:B------:R-:W-:Y:S02]  /*d6840*/  @P0 LOP3.LUT R13, R13, 0x80000, RZ, 0xfc, !PT ;  /* 0x000800000d0d0812 */ /* 0x000fe400078efcff */
[----:B------:R-:W-:Y:S01]  /*d6850*/  ISETP.LT.AND P0, PT, R47, UR50, !P1 ;  /* 0x000000322f007c0c */ /* 0x000fe2000cf01270 */
[----:B------:R-:W1:Y:S01]  /*d6860*/  LDCU UR50, c[0x0][0x398] ;  /* 0x00007300ff3277ac */ /* 0x000e620008000800 */
[----:B------:R-:W-:-:S02]  /*d6870*/  LOP3.LUT R32, R32, 0xffffbfff, RZ, 0xc0, !PT ;  /* 0xffffbfff20207812 */ /* 0x000fc400078ec0ff */
[----:B------:R-:W-:Y:S02]  /*d6880*/  LOP3.LUT R13, R13, 0xfffbffff, RZ, 0xc0, !PT ;  /* 0xfffbffff0d0d7812 */ /* 0x000fe400078ec0ff */
[----:B------:R-:W-:Y:S02]  /*d6890*/  @P5 LOP3.LUT R32, R32, 0x4000, RZ, 0xfc, !PT ;  /* 0x0000400020205812 */ /* 0x000fe400078efcff */
[----:B0-----:R-:W-:Y:S01]  /*d68a0*/  ISETP.LT.AND P5, PT, R44, UR71, !P1 ;  /* 0x000000472c007c0c */ /* 0x001fe2000cfa1270 */
[----:B------:R-:W0:Y:S04]  /*d68b0*/  LDCU UR71, c[0x0][0x398] ;  /* 0x00007300ff4777ac */ /* 0x000e280008000800 */
[----:B------:R-:W-:-:S04]  /*d68c0*/  @P0 LOP3.LUT R13, R13, 0x40000, RZ, 0xfc, !PT ;  /* 0x000400000d0d0812 */ /* 0x000fc800078efcff */
[----:B------:R-:W-:-:S04]  /*d68d0*/  LOP3.LUT R13, R13, 0xfffdffff, RZ, 0xc0, !PT ;  /* 0xfffdffff0d0d7812 */ /* 0x000fc800078ec0ff */
[----:B------:R-:W-:Y:S02]  /*d68e0*/  @P5 LOP3.LUT R13, R13, 0x20000, RZ, 0xfc, !PT ;  /* 0x000200000d0d5812 */ /* 0x000fe400078efcff */
[----:B------:R-:W-:Y:S01]  /*d68f0*/  ISETP.LT.AND P5, PT, R45, UR69, !P1 ;  /* 0x000000452d007c0c */ /* 0x000fe2000cfa1270 */
[----:B------:R-:W0:Y:S01]  /*d6900*/  LDCU UR69, c[0x0][0x398] ;  /* 0x00007300ff4577ac */ /* 0x000e220008000800 */
[----:B------:R-:W-:-:S11]  /*d6910*/  LOP3.LUT R13, R13, 0xfffeffff, RZ, 0xc0, !PT ;  /* 0xfffeffff0d0d7812 */ /* 0x000fd600078ec0ff */
[----:B------:R-:W-:Y:S02]  /*d6920*/  @P5 LOP3.LUT R13, R13, 0x10000, RZ, 0xfc, !PT ;  /* 0x000100000d0d5812 */ /* 0x000fe400078efcff */
[----:B------:R-:W-:Y:S01]  /*d6930*/  ISETP.LT.AND P5, PT, R46, UR7, !P1 ;  /* 0x000000072e007c0c */ /* 0x000fe2000cfa1270 */
[----:B------:R-:W0:Y:S01]  /*d6940*/  LDCU UR7, c[0x0][0x398] ;  /* 0x00007300ff0777ac */ /* 0x000e220008000800 */
[----:B------:R-:W-:Y:S02]  /*d6950*/  LOP3.LUT R13, R13, 0xffff7fff, RZ, 0xc0, !PT ;  /* 0xffff7fff0d0d7812 */ /* 0x000fe400078ec0ff */
[----:B------:R-:W-:-:S09]  /*d6960*/  LOP3.LUT P6, RZ, R3, 0x40, RZ, 0xc0, !PT ;  /* 0x0000004003ff7812 */ /* 0x000fd200078cc0ff */
[----:B------:R-:W-:Y:S02]  /*d6970*/  @P5 LOP3.LUT R13, R13, 0x8000, RZ, 0xfc, !PT ;  /* 0x000080000d0d5812 */ /* 0x000fe400078efcff */
[----:B------:R-:W-:Y:S01]  /*d6980*/  ISETP.LT.AND P5, PT, R47, UR52, !P6 ;  /* 0x000000342f007c0c */ /* 0x000fe2000f7a1270 */
[----:B------:R-:W1:Y:S01]  /*d6990*/  LDCU UR52, c[0x0][0x398] ;  /* 0x00007300ff3477ac */ /* 0x000e620008000800 */
[----:B------:R-:W-:-:S11]  /*d69a0*/  LOP3.LUT R13, R13, 0xffffbfff, RZ, 0xc0, !PT ;  /* 0xffffbfff0d0d7812 */ /* 0x000fd600078ec0ff */
[----:B------:R-:W-:Y:S02]  /*d69b0*/  @P5 LOP3.LUT R13, R13, 0x4000, RZ, 0xfc, !PT ;  /* 0x000040000d0d5812 */ /* 0x000fe400078efcff */
[----:B0-----:R-:W-:Y:S01]  /*d69c0*/  ISETP.LT.AND P5, PT, R44, UR71, !P6 ;  /* 0x000000472c007c0c */ /* 0x001fe2000f7a1270 */
[----:B------:R-:W0:Y:S01]  /*d69d0*/  LDCU UR71, c[0x0][0x398] ;  /* 0x00007300ff4777ac */ /* 0x000e220008000800 */
[----:B------:R-:W-:-:S11]  /*d69e0*/  LOP3.LUT R13, R13, 0xffffdfff, RZ, 0xc0, !PT ;  /* 0xffffdfff0d0d7812 */ /* 0x000fd600078ec0ff */
[----:B------:R-:W-:Y:S02]  /*d69f0*/  @P5 LOP3.LUT R13, R13, 0x2000, RZ, 0xfc, !PT ;  /* 0x000020000d0d5812 */ /* 0x000fe400078efcff */
[----:B------:R-:W-:Y:S01]  /*d6a00*/  ISETP.LT.AND P5, PT, R45, UR77, !P6 ;  /* 0x0000004d2d007c0c */ /* 0x000fe2000f7a1270 */
[----:B------:R-:W0:Y:S01]  /*d6a10*/  LDCU UR77, c[0x0][0x398] ;  /* 0x00007300ff4d77ac */ /* 0x000e220008000800 */
[----:B------:R-:W-:Y:S02]  /*d6a20*/  ISETP.LT.AND P6, PT, R46, UR75, !P6 ;  /* 0x0000004b2e007c0c */ /* 0x000fe4000f7c1270 */
[----:B------:R-:W-:Y:S01]  /*d6a30*/  LOP3.LUT R13, R13, 0xffffefff, RZ, 0xc0, !PT ;  /* 0xffffefff0d0d7812 */ /* 0x000fe200078ec0ff */
[----:B------:R-:W0:Y:S08]  /*d6a40*/  LDCU UR75, c[0x0][0x398] ;  /* 0x00007300ff4b77ac */ /* 0x000e300008000800 */
[----:B------:R-:W-:-:S02]  /*d6a50*/  @P5 LOP3.LUT R13, R13, 0x1000, RZ, 0xfc, !PT ;  /* 0x000010000d0d5812 */ /* 0x000fc400078efcff */
[----:B------:R-:W-:Y:S02]  /*d6a60*/  LOP3.LUT P5, RZ, R32, 0x4000, RZ, 0xc0, !PT ;  /* 0x0000400020ff7812 */ /* 0x000fe400078ac0ff */
        /* <DEDUP_REMOVED lines=8> */
[----:B------:R-:W-:-:S11]  /*d6af0*/  LOP3.LUT R13, R13, 0xfffffdff, RZ, 0xc0, !PT ;  /* 0xfffffdff0d0d7812 */ /* 0x000fd600078ec0ff */
[----:B------:R-:W-:Y:S02]  /*d6b00*/  @P6 LOP3.LUT R13, R13, 0x200, RZ, 0xfc, !PT ;  /* 0x000002000d0d6812 */ /* 0x000fe400078efcff */
[----:B------:R-:W-:Y:S01]  /*d6b10*/  ISETP.LT.AND P6, PT, R45, UR24, !P5 ;  /* 0x000000182d007c0c */ /* 0x000fe2000efc1270 */
[----:B------:R-:W0:Y:S01]  /*d6b20*/  LDCU UR24, c[0x0][0x3b8] ;  /* 0x00007700ff1877ac */ /* 0x000e220008000800 */
[----:B------:R-:W-:Y:S02]  /*d6b30*/  ISETP.LT.AND P5, PT, R46, UR17, !P5 ;  /* 0x000000112e007c0c */ /* 0x000fe4000efa1270 */
[----:B------:R-:W-:Y:S01]  /*d6b40*/  LOP3.LUT R13, R13, 0xfffffeff, RZ, 0xc0, !PT ;  /* 0xfffffeff0d0d7812 */ /* 0x000fe200078ec0ff */
[----:B------:R-:W0:Y:S01]  /*d6b50*/  LDCU UR17, c[0x0][0x3b8] ;  /* 0x00007700ff1177ac */ /* 0x000e220008000800 */
[----:B------:R-:W-:-:S07]  /*d6b60*/  LOP3.LUT P4, RZ, R3, 0x10, RZ, 0xc0, !PT ;  /* 0x0000001003ff7812 */ /* 0x000fce000788c0ff */
        /* <DEDUP_REMOVED lines=11> */
[----:B------:R-:W-:Y:S02]  /*d6c20*/  ISETP.LT.AND P5, PT, R45, UR33, !P4 ;  /* 0x000000212d007c0c */ /* 0x000fe4000e7a1270 */
[----:B------:R-:W-:Y:S01]  /*d6c30*/  ISETP.LT.AND P4, PT, R46, UR31, !P4 ;  /* 0x0000001f2e007c0c */ /* 0x000fe2000e781270 */
[----:B------:R-:W0:Y:S01]  /*d6c40*/  LDCU UR31, c[0x0][0x3b8] ;  /* 0x00007700ff1f77ac */ /* 0x000e220008000800 */
[----:B------:R-:W-:Y:S02]  /*d6c50*/  LOP3.LUT R13, R13, 0xffffffef, RZ, 0xc0, !PT ;  /* 0xffffffef0d0d7812 */ /* 0x000fe400078ec0ff */
        /* <DEDUP_REMOVED lines=8> */
[----:B--2---:R-:W-:Y:S01]  /*d6ce0*/  ISETP.LT.AND P4, PT, R44, UR28, !P3 ;  /* 0x0000001c2c007c0c */ /* 0x004fe2000df81270 */
[----:B------:R-:W2:Y:S01]  /*d6cf0*/  LDCU UR28, c[0x0][0x3b8] ;  /* 0x00007700ff1c77ac */ /* 0x000ea20008000800 */
[----:B------:R-:W-:-:S11]  /*d6d00*/  LOP3.LUT R13, R13, 0xfffffffd, RZ, 0xc0, !PT ;  /* 0xfffffffd0d0d7812 */ /* 0x000fd600078ec0ff */
[----:B------:R-:W-:Y:S02]  /*d6d10*/  @P4 LOP3.LUT R13, R13, 0x2, RZ, 0xfc, !PT ;  /* 0x000000020d0d4812 */ /* 0x000fe400078efcff */
[----:B------:R-:W-:Y:S01]  /*d6d20*/  ISETP.LT.AND P4, PT, R45, UR29, !P3 ;  /* 0x0000001d2d007c0c */ /* 0x000fe2000df81270 */
[----:B------:R-:W0:Y:S01]  /*d6d30*/  LDCU UR29, c[0x0][0x3b8] ;  /* 0x00007700ff1d77ac */ /* 0x000e220008000800 */
[----:B------:R-:W-:Y:S02]  /*d6d40*/  ISETP.LT.AND P3, PT, R46, UR13, !P3 ;  /* 0x0000000d2e007c0c */ /* 0x000fe4000df61270 */
[----:B---3--:R-:W-:Y:S01]  /*d6d50*/  LOP3.LUT R12, R12, 0x7fffffff, RZ, 0xc0, !PT ;  /* 0x7fffffff0c0c7812 */ /* 0x008fe200078ec0ff */
[----:B------:R-:W3:Y:S01]  /*d6d60*/  LDCU UR13, c[0x0][0x3b8] ;  /* 0x00007700ff0d77ac */ /* 0x000ee20008000800 */
[----:B------:R-:W-:-:S09]  /*d6d70*/  LOP3.LUT P2, RZ, R3, 0x4, RZ, 0xc0, !PT ;  /* 0x0000000403ff7812 */ /* 0x000fd2000784c0ff */
[----:B------:R-:W-:Y:S02]  /*d6d80*/  @P3 LOP3.LUT R12, R12, 0x80000000, RZ, 0xfc, !PT ;  /* 0x800000000c0c3812 */ /* 0x000fe400078efcff */
[----:B------:R-:W-:Y:S01]  /*d6d90*/  ISETP.LT.AND P3, PT, R47, UR60, !P2 ;  /* 0x0000003c2f007c0c */ /* 0x000fe2000d761270 */
[----:B------:R-:W0:Y:S01]  /*d6da0*/  LDCU UR60, c[0x0][0x398] ;  /* 0x00007300ff3c77ac */ /* 0x000e220008000800 */
[----:B------:R-:W-:-:S11]  /*d6db0*/  LOP3.LUT R12, R12, 0xbfffffff, RZ, 0xc0, !PT ;  /* 0xbfffffff0c0c7812 */ /* 0x000fd600078ec0ff */
[----:B------:R-:W-:Y:S02]  /*d6dc0*/  @P3 LOP3.LUT R12, R12, 0x40000000, RZ, 0xfc, !PT ;  /* 0x400000000c0c3812 */ /* 0x000fe400078efcff */
[----:B------:R-:W-:Y:S02]  /*d6dd0*/  ISETP.LT.AND P3, PT, R44, UR19, !P2 ;  /* 0x000000132c007c0c */ /* 0x000fe4000d761270 */
[C---:B------:R-:W-:Y:S02]  /*d6de0*/  LOP3.LUT P0, RZ, R3.reuse, 0x2, RZ, 0xc0, !PT ;  /* 0x0000000203ff7812 */ /* 0x040fe4000780c0ff */
[----:B------:R-:W-:Y:S02]  /*d6df0*/  LOP3.LUT P1, RZ, R3, 0x1, RZ, 0xc0, !PT ;  /* 0x0000000103ff7812 */ /* 0x000fe4000782c0ff */
[----:B------:R-:W-:Y:S02]  /*d6e00*/  LOP3.LUT R13, R13, 0xfffffffe, RZ, 0xc0, !PT ;  /* 0xfffffffe0d0d7812 */ /* 0x000fe400078ec0ff */
[----:B------:R-:W-:-:S02]  /*d6e10*/  R2UR.FILL UR15, R18 ;  /* 0x00000000120f72ca */ /* 0x000fc400004e0000 */
[C---:B------:R-:W-:Y:S02]  /*d6e20*/  LOP3.LUT P5, RZ, R32.reuse, 0x1000, RZ, 0xc0, !PT ;  /* 0x0000100020ff7812 */ /* 0x040fe400078ac0ff */
[----:B------:R-:W-:Y:S01]  /*d6e30*/  LOP3.LUT P6, RZ, R32, 0x2000, RZ, 0xc0, !PT ;  /* 0x0000200020ff7812 */ /* 0x000fe200078cc0ff */
[----:B---3--:R-:W-:Y:S01]  /*d6e40*/  VIADD R42, R33, UR13 ;  /* 0x0000000d212a7c36 */ /* 0x008fe20008000000 */
[----:B------:R-:W-:Y:S01]  /*d6e50*/  LOP3.LUT R12, R12, 0xdfffffff, RZ, 0xc0, !PT ;  /* 0xdfffffff0c0c7812 */ /* 0x000fe200078ec0ff */
[----:B------:R-:W3:Y:S03]  /*d6e60*/  LDCU UR19, c[0x0][0x398] ;  /* 0x00007300ff1377ac */ /* 0x000ee60008000800 */
[----:B------:R-:W-:Y:S01]  /*d6e70*/  @P3 LOP3.LUT R12, R12, 0x20000000, RZ, 0xfc, !PT ;  /* 0x200000000c0c3812 */ /* 0x000fe200078efcff */
[----:B------:R-:W0:Y:S01]  /*d6e80*/  LDCU UR13, c[0x0][0x3b8] ;  /* 0x00007700ff0d77ac */ /* 0x000e220008000800 */
[----:B------:R-:W-:-:S02]  /*d6e90*/  ISETP.LT.AND P3, PT, R45, UR30, !P2 ;  /* 0x0000001e2d007c0c */ /* 0x000fc4000d761270 */
[----:B------:R-:W-:Y:S01]  /*d6ea0*/  ISETP.LT.AND P2, PT, R46, UR35, !P2 ;  /* 0x000000232e007c0c */ /* 0x000fe2000d741270 */
[----:B------:R-:W0:Y:S01]  /*d6eb0*/  LDCU UR30, c[0x0][0x3b8] ;  /* 0x00007700ff1e77ac */ /* 0x000e220008000800 */
[----:B------:R-:W-:Y:S02]  /*d6ec0*/  LOP3.LUT R12, R12, 0xefffffff, RZ, 0xc0, !PT ;  /* 0xefffffff0c0c7812 */ /* 0x000fe400078ec0ff */
[----:B------:R-:W-:Y:S01]  /*d6ed0*/  @P4 LOP3.LUT R13, R13, 0x1, RZ, 0xfc, !PT ;  /* 0x000000010d0d4812 */ /* 0x000fe200078efcff */
[----:B------:R-:W0:Y:S06]  /*d6ee0*/  LDCU UR35, c[0x0][0x3b8] ;  /* 0x00007700ff2377ac */ /* 0x000e2c0008000800 */
[----:B------:R-:W-:-:S04]  /*d6ef0*/  @P3 LOP3.LUT R12, R12, 0x10000000, RZ, 0xfc, !PT ;  /* 0x100000000c0c3812 */ /* 0x000fc800078efcff */
[----:B------:R-:W-:-:S04]  /*d6f00*/  LOP3.LUT R12, R12, 0xf7ffffff, RZ, 0xc0, !PT ;  /* 0xf7ffffff0c0c7812 */ /* 0x000fc800078ec0ff */
[----:B------:R-:W-:Y:S02]  /*d6f10*/  @P2 LOP3.LUT R12, R12, 0x8000000, RZ, 0xfc, !PT ;  /* 0x080000000c0c2812 */ /* 0x000fe400078efcff */
[----:B------:R-:W-:Y:S02]  /*d6f20*/  ISETP.LT.AND P2, PT, R47, UR62, !P0 ;  /* 0x0000003e2f007c0c */ /* 0x000fe4000c741270 */
[----:B------:R-:W-:Y:S01]  /*d6f30*/  LOP3.LUT P4, RZ, R32, 0x800, RZ, 0xc0, !PT ;  /* 0x0000080020ff7812 */ /* 0x000fe2000788c0ff */
[----:B------:R0:W-:Y:S01]  /*d6f40*/  STL [R1+0x37c], R13 ;  /* 0x00037c0d01007387 */ /* 0x0001e20000100800 */
[----:B------:R-:W-:Y:S01]  /*d6f50*/  LOP3.LUT R12, R12, 0xfbffffff, RZ, 0xc0, !PT ;  /* 0xfbffffff0c0c7812 */ /* 0x000fe200078ec0ff */
[----:B------:R-:W1:Y:S08]  /*d6f60*/  LDCU UR62, c[0x0][0x398] ;  /* 0x00007300ff3e77ac */ /* 0x000e700008000800 */
[----:B------:R-:W-:Y:S01]  /*d6f70*/  @P2 LOP3.LUT R12, R12, 0x4000000, RZ, 0xfc, !PT ;  /* 0x040000000c0c2812 */ /* 0x000fe200078efcff */
[----:B0-----:R-:W2:Y:S01]  /*d6f80*/  LDL.LU R13, [R1+0x374] ;  /* 0x00037400010d7983 */ /* 0x001ea20000300800 */
[----:B------:R-:W-:Y:S01]  /*d6f90*/  ISETP.LT.AND P2, PT, R44, UR32, !P0 ;  /* 0x000000202c007c0c */ /* 0x000fe2000c741270 */
[----:B------:R-:W0:Y:S01]  /*d6fa0*/  LDCU.64 UR32, c[0x0][0x398] ;  /* 0x00007300ff2077ac */ /* 0x000e220008000a00 */
[----:B------:R-:W-:Y:S01]  /*d6fb0*/  LOP3.LUT R12, R12, 0xfdffffff, RZ, 0xc0, !PT ;  /* 0xfdffffff0c0c7812 */ /* 0x000fe200078ec0ff */
[----:B------:R-:W3:Y:S10]  /*d6fc0*/  LDL.LU R19, [R1+0xc10] ;  /* 0x000c100001137983 */ /* 0x000ef40000300800 */
[----:B------:R-:W-:-:S02]  /*d6fd0*/  @P2 LOP3.LUT R12, R12, 0x2000000, RZ, 0xfc, !PT ;  /* 0x020000000c0c2812 */ /* 0x000fc400078efcff */
[----:B------:R-:W-:Y:S02]  /*d6fe0*/  ISETP.LT.AND P2, PT, R45, UR37, !P0 ;  /* 0x000000252d007c0c */ /* 0x000fe4000c741270 */
[----:B------:R-:W-:Y:S01]  /*d6ff0*/  ISETP.LT.AND P0, PT, R46, UR39, !P0 ;  /* 0x000000272e007c0c */ /* 0x000fe2000c701270 */
[----:B------:R-:W0:Y:S01]  /*d7000*/  LDCU UR39, c[0x0][0x3b8] ;  /* 0x00007700ff2777ac */ /* 0x000e220008000800 */
[----:B------:R-:W-:-:S09]  /*d7010*/  LOP3.LUT R12, R12, 0xfeffffff, RZ, 0xc0, !PT ;  /* 0xfeffffff0c0c7812 */ /* 0x000fd200078ec0ff */
        /* <DEDUP_REMOVED lines=14> */
[----:B------:R-:W-:-:S09]  /*d7100*/  LOP3.LUT R12, R12, 0xffefffff, RZ, 0xc0, !PT ;  /* 0xffefffff0c0c7812 */ /* 0x000fd200078ec0ff */
[----:B------:R-:W-:Y:S02]  /*d7110*/  @P0 LOP3.LUT R12, R12, 0x100000, RZ, 0xfc, !PT ;  /* 0x001000000c0c0812 */ /* 0x000fe400078efcff */
        /* <DEDUP_REMOVED lines=28> */
[----:B------:R-:W0:Y:S01]  /*d72e0*/  LDCU.64 UR36, c[0x0][0x398] ;  /* 0x00007300ff2477ac */ /* 0x000e220008000a00 */
[----:B------:R-:W-:Y:S02]  /*d72f0*/  LOP3.LUT R12, R12, 0xffffefff, RZ, 0xc0, !PT ;  /* 0xffffefff0c0c7812 */ /* 0x000fe400078ec0ff */
[----:B------:R-:W-:-:S09]  /*d7300*/  LOP3.LUT P2, RZ, R32, 0x200, RZ, 0xc0, !PT ;  /* 0x0000020020ff7812 */ /* 0x000fd2000784c0ff */
[----:B------:R-:W-:Y:S02]  /*d7310*/  @P0 LOP3.LUT R12, R12, 0x1000, RZ, 0xfc, !PT ;  /* 0x000010000c0c0812 */ /* 0x000fe400078efcff */
[----:B------:R-:W-:Y:S02]  /*d7320*/  ISETP.LT.AND P0, PT, R46, UR47, !P1 ;  /* 0x0000002f2e007c0c */ /* 0x000fe4000cf01270 */
[----:B------:R-:W-:Y:S02]  /*d7330*/  ISETP.LT.AND P1, PT, R47, UR70, !P2 ;  /* 0x000000462f007c0c */ /* 0x000fe4000d721270 */
[----:B------:R-:W-:Y:S02]  /*d7340*/  LOP3.LUT P3, RZ, R32, 0x400, RZ, 0xc0, !PT ;  /* 0x0000040020ff7812 */ /* 0x000fe4000786c0ff */
[----:B--2---:R-:W-:Y:S01]  /*d7350*/  LOP3.LUT R13, R13, 0x7fffffff, RZ, 0xc0, !PT ;  /* 0x7fffffff0d0d7812 */ /* 0x004fe200078ec0ff */
[----:B0-----:R-:W-:Y:S01]  /*d7360*/  VIADD R41, R42, UR8 ;  /* 0x000000082a297c36 */ /* 0x001fe20008000000 */
[----:B------:R-:W-:Y:S01]  /*d7370*/  LOP3.LUT R12, R12, 0xfffff7ff, RZ, 0xc0, !PT ;  /* 0xfffff7ff0c0c7812 */ /* 0x000fe200078ec0ff */
[----:B------:R-:W0:Y:S04]  /*d7380*/  LDCU UR70, c[0x0][0x398] ;  /* 0x00007300ff4677ac */ /* 0x000e280008000800 */
[----:B------:R-:W-:Y:S01]  /*d7390*/  @P0 LOP3.LUT R12, R12, 0x800, RZ, 0xfc, !PT ;  /* 0x000008000c0c0812 */ /* 0x000fe200078efcff */
[----:B------:R-:W2:Y:S01]  /*d73a0*/  LDCU UR8, c[0x0][0x398] ;  /* 0x00007300ff0877ac */ /* 0x000ea20008000800 */
[----:B------:R-:W-:-:S02]  /*d73b0*/  ISETP.LT.AND P0, PT, R44, UR38, !P2 ;  /* 0x000000262c007c0c */ /* 0x000fc4000d701270 */
[----:B------:R-:W-:Y:S01]  /*d73c0*/  LOP3.LUT R12, R12, 0xfffffbff, RZ, 0xc0, !PT ;  /* 0xfffffbff0c0c7812 */ /* 0x000fe200078ec0ff */
[----:B------:R-:W-:Y:S01]  /*d73d0*/  VIADD R40, R41, UR17 ;  /* 0x0000001129287c36 */ /* 0x000fe20008000000 */
[----:B------:R-:W0:Y:S02]  /*d73e0*/  LDCU UR17, c[0x0][0x398] ;  /* 0x00007300ff1177ac */ /* 0x000e240008000800 */
        /* <DEDUP_REMOVED lines=11> */
[----:B------:R-:W-:Y:S01]  /*d74a0*/  VIADD R38, R40, UR27 ;  /* 0x0000001b28267c36 */ /* 0x000fe20008000000 */
[----:B-1----:R-:W-:Y:S01]  /*d74b0*/  ISETP.LT.AND P2, PT, R44, UR55, !P3 ;  /* 0x000000372c007c0c */ /* 0x002fe2000df41270 */
[----:B------:R-:W1:Y:S01]  /*d74c0*/  LDCU UR72, c[0x0][0x398] ;  /* 0x00007300ff4877ac */ /* 0x000e620008000800 */
[----:B------:R-:W-:Y:S02]  /*d74d0*/  LOP3.LUT R12, R12, 0xffffffbf, RZ, 0xc0, !PT ;  /* 0xffffffbf0c0c7812 */ /* 0x000fe400078ec0ff */
[----:B------:R-:W-:Y:S01]  /*d74e0*/  ISETP.LT.AND P1, PT, R45, UR12, !P3 ;  /* 0x0000000c2d007c0c */ /* 0x000fe2000df21270 */
[----:B------:R-:W-:Y:S01]  /*d74f0*/  VIADD R34, R38, UR26 ;  /* 0x0000001a26227c36 */ /* 0x000fe20008000000 */
[----:B------:R-:W0:Y:S01]  /*d7500*/  LDCU.64 UR26, c[0x0][0x398] ;  /* 0x00007300ff1a77ac */ /* 0x000e220008000a00 */
        /* <DEDUP_REMOVED lines=12> */
[----:B------:R-:W-:Y:S01]  /*d75d0*/  VIADD R37, R34, UR28 ;  /* 0x0000001c22257c36 */ /* 0x000fe20008000000 */
[----:B------:R-:W-:Y:S01]  /*d75e0*/  LOP3.LUT R12, R12, 0xfffffffb, RZ, 0xc0, !PT ;  /* 0xfffffffb0c0c7812 */ /* 0x000fe200078ec0ff */
[----:B------:R-:W0:Y:S01]  /*d75f0*/  LDCU UR40, c[0x0][0x3b8] ;  /* 0x00007700ff2877ac */ /* 0x000e220008000800 */
[----:B------:R-:W-:Y:S01]  /*d7600*/  ISETP.LT.AND P1, PT, R45, UR9, !P4 ;  /* 0x000000092d007c0c */ /* 0x000fe2000e721270 */
[----:B------:R-:W-:Y:S01]  /*d7610*/  VIADD R36, R37, UR24 ;  /* 0x0000001825247c36 */ /* 0x000fe20008000000 */
[----:B------:R-:W-:Y:S01]  /*d7620*/  LOP3.LUT R2, R2, 0xfffffbff, RZ, 0xc0, !PT ;  /* 0xfffffbff02027812 */ /* 0x000fe200078ec0ff */
[----:B------:R-:W0:Y:S04]  /*d7630*/  LDCU UR24, c[0x0][0x398] ;  /* 0x00007300ff1877ac */ /* 0x000e280008000800 */
[----:B------:R-:W-:Y:S01]  /*d7640*/  @P0 LOP3.LUT R12, R12, 0x4, RZ, 0xfc, !PT ;  /* 0x000000040c0c0812 */ /* 0x000fe200078efcff */
[----:B------:R-:W0:Y:S03]  /*d7650*/  LDCU UR9, c[0x0][0x3b8] ;  /* 0x00007700ff0977ac */ /* 0x000e260008000800 */
[----:B------:R-:W-:-:S04]  /*d7660*/  LOP3.LUT R12, R12, 0xfffffffd, RZ, 0xc0, !PT ;  /* 0xfffffffd0c0c7812 */ /* 0x000fc800078ec0ff */
[----:B------:R-:W-:-:S04]  /*d7670*/  @P2 LOP3.LUT R12, R12, 0x2, RZ, 0xfc, !PT ;  /* 0x000000020c0c2812 */ /* 0x000fc800078efcff */
[----:B------:R-:W-:-:S04]  /*d7680*/  LOP3.LUT R12, R12, 0xfffffffe, RZ, 0xc0, !PT ;  /* 0xfffffffe0c0c7812 */ /* 0x000fc800078ec0ff */
[----:B------:R-:W-:-:S05]  /*d7690*/  @P1 LOP3.LUT R12, R12, 0x1, RZ, 0xfc, !PT ;  /* 0x000000010c0c1812 */ /* 0x000fca00078efcff */
[----:B------:R0:W-:Y:S04]  /*d76a0*/  STL [R1+0x378], R12 ;  /* 0x0003780c01007387 */ /* 0x0001e80000100800 */
[----:B------:R-:W3:Y:S04]  /*d76b0*/  LDL.LU R18, [R1+0xc14] ;  /* 0x000c140001127983 */ /* 0x000ee80000300800 */
[----:B0-----:R-:W2:Y:S04]  /*d76c0*/  LDL.LU R12, [R1+0x3ed0] ;  /* 0x003ed000010c7983 */ /* 0x001ea80000300800 */
[----:B------:R-:W2:Y:S04]  /*d76d0*/  LDL.LU R21, [R1+0xc18] ;  /* 0x000c180001157983 */ /* 0x000ea80000300800 */
[----:B------:R-:W2:Y:S04]  /*d76e0*/  LDL.LU R20, [R1+0xc1c] ;  /* 0x000c1c0001147983 */ /* 0x000ea80000300800 */
[----:B------:R-:W2:Y:S01]  /*d76f0*/  LDL.LU R14, [R1+0x3ed4] ;  /* 0x003ed400010e7983 */ /* 0x000ea20000300800 */
[----:B------:R-:W-:Y:S01]  /*d7700*/  ISETP.LT.AND P0, PT, R46, UR21, !P4 ;  /* 0x000000152e007c0c */ /* 0x000fe2000e701270 */
[----:B------:R-:W-:Y:S01]  /*d7710*/  VIADD R35, R36, UR16 ;  /* 0x0000001024237c36 */ /* 0x000fe20008000000 */
[----:B----4-:R-:W-:Y:S01]  /*d7720*/  ISETP.LT.AND P2, PT, R44, UR23, !P5 ;  /* 0x000000172c007c0c */ /* 0x010fe2000ef41270 */
[----:B------:R-:W0:Y:S01]  /*d7730*/  LDCU UR16, c[0x0][0x398] ;  /* 0x00007300ff1077ac */ /* 0x000e220008000800 */
[----:B------:R-:W-:Y:S01]  /*d7740*/  ISETP.LT.AND P1, PT, R45, UR42, !P5 ;  /* 0x0000002a2d007c0c */ /* 0x000fe2000ef21270 */
[----:B------:R-:W4:Y:S01]  /*d7750*/  LDCU.64 UR42, c[0x0][0x398] ;  /* 0x00007300ff2a77ac */ /* 0x000f220008000a00 */
[----:B------:R-:W0:Y:S07]  /*d7760*/  LDCU UR21, c[0x0][0x3b8] ;  /* 0x00007700ff1577ac */ /* 0x000e2e0008000800 */
[----:B------:R-:W-:-:S02]  /*d7770*/  @P0 LOP3.LUT R13, R13, 0x80000000, RZ, 0xfc, !PT ;  /* 0x800000000d0d0812 */ /* 0x000fc400078efcff */
[----:B------:R-:W-:Y:S01]  /*d7780*/  ISETP.LT.AND P0, PT, R47, UR76, !P5 ;  /* 0x0000004c2f007c0c */ /* 0x000fe2000ef01270 */
[----:B------:R-:W0:Y:S01]  /*d7790*/  LDCU UR23, c[0x0][0x3b8] ;  /* 0x00007700ff1777ac */ /* 0x000e220008000800 */
[----:B------:R-:W-:-:S11]  /*d77a0*/  LOP3.LUT R13, R13, 0xbfffffff, RZ, 0xc0, !PT ;  /* 0xbfffffff0d0d7812 */ /* 0x000fd600078ec0ff */
[----:B------:R-:W-:-:S04]  /*d77b0*/  @P0 LOP3.LUT R13, R13, 0x40000000, RZ, 0xfc, !PT ;  /* 0x400000000d0d0812 */ /* 0x000fc800078efcff */
        /* <DEDUP_REMOVED lines=8> */
[----:B---3--:R-:W-:-:S05]  /*d7840*/  F2FP.SATFINITE.E4M3.F32.PACK_AB_MERGE_C R15, R18, R19, RZ ;  /* 0x00000013120f723e */ /* 0x008fca00048070ff */
[----:B------:R3:W-:Y:S04]  /*d7850*/  STL [R1+0x4f30], R15 ;  /* 0x004f300f01007387 */ /* 0x0007e80000100800 */
[----:B------:R-:W4:Y:S04]  /*d7860*/  LDL.LU R19, [R1+0xc00] ;  /* 0x000c000001137983 */ /* 0x000f280000300800 */
[----:B------:R-:W4:Y:S01]  /*d7870*/  LDL.LU R18, [R1+0xc04] ;  /* 0x000c040001127983 */ /* 0x000f220000300800 */
[----:B------:R-:W-:Y:S01]  /*d7880*/  ISETP.LT.AND P2, PT, R44, UR18, !P6 ;  /* 0x000000122c007c0c */ /* 0x000fe2000f741270 */
[----:B------:R-:W0:Y:S01]  /*d7890*/  LDCU UR18, c[0x0][0x3b8] ;  /* 0x00007700ff1277ac */ /* 0x000e220008000800 */
[----:B------:R-:W-:-:S04]  /*d78a0*/  LOP3.LUT R13, R13, 0xfbffffff, RZ, 0xc0, !PT ;  /* 0xfbffffff0d0d7812 */ /* 0x000fc800078ec0ff */
[----:B------:R-:W-:Y:S02]  /*d78b0*/  @P0 LOP3.LUT R13, R13, 0x4000000, RZ, 0xfc, !PT ;  /* 0x040000000d0d0812 */ /* 0x000fe400078efcff */
[----:B------:R-:W-:Y:S02]  /*d78c0*/  ISETP.LT.AND P1, PT, R45, UR61, !P6 ;  /* 0x0000003d2d007c0c */ /* 0x000fe4000f721270 */
        /* <DEDUP_REMOVED lines=8> */
[----:B--2---:R-:W-:Y:S01]  /*d7950*/  ISETP.GE.AND P0, PT, R12, UR33, PT ;  /* 0x000000210c007c0c */ /* 0x004fe2000bf06270 */
[----:B------:R-:W2:Y:S01]  /*d7960*/  LDCU.64 UR32, c[0x0][0x398] ;  /* 0x00007300ff2077ac */ /* 0x000ea20008000a00 */
[----:B------:R-:W2:Y:S02]  /*d7970*/  LDL.LU R12, [R1+0x3ee8] ;  /* 0x003ee800010c7983 */ /* 0x000ea40000300800 */
[----:B------:R-:W-:Y:S01]  /*d7980*/  ISETP.LT.AND P3, PT, R47, UR36, !P0 ;  /* 0x000000242f007c0c */ /* 0x000fe2000c761270 */
[----:B------:R-:W0:Y:S01]  /*d7990*/  LDCU UR36, c[0x0][0x3b8] ;  /* 0x00007700ff2477ac */ /* 0x000e220008000800 */
[----:B------:R-:W-:Y:S02]  /*d79a0*/  ISETP.LT.AND P2, PT, R44, UR59, !P0 ;  /* 0x0000003b2c007c0c */ /* 0x000fe4000c741270 */
[----:B------:R-:W-:-:S02]  /*d79b0*/  LOP3.LUT R13, R13, 0xffbfffff, RZ, 0xc0, !PT ;  /* 0xffbfffff0d0d7812 */ /* 0x000fc400078ec0ff */
[----:B------:R-:W-:Y:S01]  /*d79c0*/  ISETP.LT.AND P1, PT, R45, UR63, !P0 ;  /* 0x0000003f2d007c0c */ /* 0x000fe2000c721270 */
[----:B------:R-:W0:Y:S06]  /*d79d0*/  LDCU UR63, c[0x0][0x398] ;  /* 0x00007300ff3f77ac */ /* 0x000e2c0008000800 */
[----:B------:R-:W-:-:S04]  /*d79e0*/  @P3 LOP3.LUT R13, R13, 0x400000, RZ, 0xfc, !PT ;  /* 0x004000000d0d3812 */ /* 0x000fc800078efcff */
[----:B------:R-:W-:-:S04]  /*d79f0*/  LOP3.LUT R13, R13, 0xffdfffff, RZ, 0xc0, !PT ;  /* 0xffdfffff0d0d7812 */ /* 0x000fc800078ec0ff */
[----:B------:R-:W-:Y:S02]  /*d7a00*/  @P2 LOP3.LUT R13, R13, 0x200000, RZ, 0xfc, !PT ;  /* 0x002000000d0d2812 */ /* 0x000fe400078efcff */
[----:B------:R-:W-:Y:S02]  /*d7a10*/  ISETP.LT.AND P0, PT, R46, UR65, !P0 ;  /* 0x000000412e007c0c */ /* 0x000fe4000c701270 */
[----:B------:R-:W-:-:S04]  /*d7a20*/  LOP3.LUT R13, R13, 0xffefffff, RZ, 0xc0, !PT ;  /* 0xffefffff0d0d7812 */ /* 0x000fc800078ec0ff */
[----:B------:R-:W-:Y:S02]  /*d7a30*/  @P1 LOP3.LUT R13, R13, 0x100000, RZ, 0xfc, !PT ;  /* 0x001000000d0d1812 */ /* 0x000fe400078efcff */
[----:B---3--:R-:W-:Y:S02]  /*d7a40*/  F2FP.SATFINITE.E4M3.F32.PACK_AB_MERGE_C R15, R20, R21, RZ ;  /* 0x00000015140f723e */ /* 0x008fe400048070ff */
[----:B------:R-:W-:-:S03]  /*d7a50*/  LOP3.LUT R13, R13, 0xfff7ffff, RZ, 0xc0, !PT ;  /* 0xfff7ffff0d0d7812 */ /* 0x000fc600078ec0ff */
[----:B------:R-:W-:Y:S01]  /*d7a60*/  STL [R1+0x4f34], R15 ;  /* 0x004f340f01007387 */ /* 0x000fe20000100800 */
[----:B------:R-:W-:Y:S02]  /*d7a70*/  @P0 LOP3.LUT R13, R13, 0x80000, RZ, 0xfc, !PT ;  /* 0x000800000d0d0812 */ /* 0x000fe400078efcff */
[----:B------:R-:W-:Y:S01]  /*d7a80*/  ISETP.GE.AND P0, PT, R14, UR37, PT ;  /* 0x000000250e007c0c */ /* 0x000fe2000bf06270 */
[----:B------:R-:W3:Y:S01]  /*d7a90*/  LDL.LU R21, [R1+0xc08] ;  /* 0x000c080001157983 */ /* 0x000ee20000300800 */
[----:B------:R-:W-:Y:S01]  /*d7aa0*/  LOP3.LUT R13, R13, 0xfffbffff, RZ, 0xc0, !PT ;  /* 0xfffbffff0d0d7812 */ /* 0x000fe200078ec0ff */
[----:B------:R-:W0:Y:S02]  /*d7ab0*/  LDCU UR37, c[0x0][0x3b8] ;  /* 0x00007700ff2577ac */ /* 0x000e240008000800 */
[----:B------:R-:W3:Y:S01]  /*d7ac0*/  LDL.LU R20, [R1+0xc0c] ;  /* 0x000c0c0001147983 */ /* 0x000ee20000300800 */
[----:B----4-:R-:W-:-:S05]  /*d7ad0*/  F2FP.SATFINITE.E4M3.F32.PACK_AB_MERGE_C R14, R18, R19, RZ ;  /* 0x00000013120e723e */ /* 0x010fca00048070ff */
[----:B------:R4:W-:Y:S04]  /*d7ae0*/  STL [R1+0x4f1c], R14 ;  /* 0x004f1c0e01007387 */ /* 0x0009e80000100800 */
[----:B----4-:R-:W4:Y:S01]  /*d7af0*/  LDL.LU R14, [R1+0x3eec] ;  /* 0x003eec00010e7983 */ /* 0x010f220000300800 */
[----:B--2---:R-:W-:Y:S01]  /*d7b00*/  ISETP.LT.AND P3, PT, R47, UR32, !P0 ;  /* 0x000000202f007c0c */ /* 0x004fe2000c761270 */
[----:B------:R-:W2:Y:S01]  /*d7b10*/  LDCU UR32, c[0x0][0x3b8] ;  /* 0x00007700ff2077ac */ /* 0x000ea20008000800 */
[----:B------:R-:W-:Y:S01]  /*d7b20*/  ISETP.LT.AND P2, PT, R44, UR20, !P0 ;  /* 0x000000142c007c0c */ /* 0x000fe2000c741270 */
[----:B------:R-:W2:Y:S01]  /*d7b30*/  LDL.LU R19, [R1+0x2330] ;  /* 0x0023300001137983 */ /* 0x000ea20000300800 */
[----:B------:R-:W-:Y:S01]  /*d7b40*/  ISETP.LT.AND P1, PT, R45, UR46, !P0 ;  /* 0x0000002e2d007c0c */ /* 0x000fe2000c721270 */
[----:B------:R-:W0:Y:S08]  /*d7b50*/  LDCU.64 UR46, c[0x0][0x398] ;  /* 0x00007300ff2e77ac */ /* 0x000e300008000a00 */
[----:B------:R-:W-:Y:S01]  /*d7b60*/  @P3 LOP3.LUT R13, R13, 0x40000, RZ, 0xfc, !PT ;  /* 0x000400000d0d3812 */ /* 0x000fe200078efcff */
[----:B------:R-:W2:Y:S01]  /*d7b70*/  LDL.LU R18, [R1+0x2334] ;  /* 0x0023340001127983 */ /* 0x000ea20000300800 */
[----:B------:R-:W0:Y:S02]  /*d7b80*/  LDCU UR20, c[0x0][0x3b8] ;  /* 0x00007700ff1477ac */ /* 0x000e240008000800 */
[----:B------:R-:W-:-:S04]  /*d7b90*/  LOP3.LUT R13, R13, 0xfffdffff, RZ, 0xc0, !PT ;  /* 0xfffdffff0d0d7812 */ /* 0x000fc800078ec0ff */
[----:B------:R-:W-:Y:S02]  /*d7ba0*/  @P2 LOP3.LUT R13, R13, 0x20000, RZ, 0xfc, !PT ;  /* 0x000200000d0d2812 */ /* 0x000fe400078efcff */
[----:B------:R-:W-:Y:S02]  /*d7bb0*/  ISETP.LT.AND P0, PT, R46, UR67, !P0 ;  /* 0x000000432e007c0c */ /* 0x000fe4000c701270 */
[----:B------:R-:W-:-:S04]  /*d7bc0*/  LOP3.LUT R13, R13, 0xfffeffff, RZ, 0xc0, !PT ;  /* 0xfffeffff0d0d7812 */ /* 0x000fc800078ec0ff */
[----:B------:R-:W-:-:S04]  /*d7bd0*/  @P1 LOP3.LUT R13, R13, 0x10000, RZ, 0xfc, !PT ;  /* 0x000100000d0d1812 */ /* 0x000fc800078efcff */
[----:B------:R-:W-:-:S04]  /*d7be0*/  LOP3.LUT R13, R13, 0xffff7fff, RZ, 0xc0, !PT ;  /* 0xffff7fff0d0d7812 */ /* 0x000fc800078ec0ff */
[----:B------:R-:W-:Y:S02]  /*d7bf0*/  @P0 LOP3.LUT R13, R13, 0x8000, RZ, 0xfc, !PT ;  /* 0x000080000d0d0812 */ /* 0x000fe400078efcff */
[----:B------:R-:W-:Y:S01]  /*d7c00*/  ISETP.GE.AND P0, PT, R12, UR33, PT ;  /* 0x000000210c007c0c */ /* 0x000fe2000bf06270 */
[----:B------:R-:W0:Y:S01]  /*d7c10*/  LDCU UR33, c[0x0][0x398] ;  /* 0x00007300ff2177ac */ /* 0x000e220008000800 */
[----:B------:R-:W2:Y:S02]  /*d7c20*/  LDL.LU R12, [R1+0x3ef0] ;  /* 0x003ef000010c7983 */ /* 0x000ea40000300800 */
[----:B------:R-:W-:Y:S02]  /*d7c30*/  ISETP.LT.AND P3, PT, R47, UR42, !P0 ;  /* 0x0000002a2f007c0c */ /* 0x000fe4000c761270 */
[----:B------:R-:W-:Y:S01]  /*d7c40*/  ISETP.LT.AND P2, PT, R44, UR22, !P0 ;  /* 0x000000162c007c0c */ /* 0x000fe2000c741270 */
[----:B------:R-:W0:Y:S01]  /*d7c50*/  LDCU UR22, c[0x0][0x3b8] ;  /* 0x00007700ff1677ac */ /* 0x000e220008000800 */
[----:B------:R-:W-:-:S02]  /*d7c60*/  LOP3.LUT R13, R13, 0xffffbfff, RZ, 0xc0, !PT ;  /* 0xffffbfff0d0d7812 */ /* 0x000fc400078ec0ff */
[----:B------:R-:W-:Y:S01]  /*d7c70*/  ISETP.LT.AND P1, PT, R45, UR25, !P0 ;  /* 0x000000192d007c0c */ /* 0x000fe2000c721270 */
[----:B------:R-:W0:Y:S06]  /*d7c80*/  LDCU UR25, c[0x0][0x398] ;  /* 0x00007300ff1977ac */ /* 0x000e2c0008000800 */
[----:B------:R-:W-:-:S04]  /*d7c90*/  @P3 LOP3.LUT R13, R13, 0x4000, RZ, 0xfc, !PT ;  /* 0x000040000d0d3812 */ /* 0x000fc800078efcff */
[----:B------:R-:W-:-:S04]  /*d7ca0*/  LOP3.LUT R13, R13, 0xffffdfff, RZ, 0xc0, !PT ;  /* 0xffffdfff0d0d7812 */ /* 0x000fc800078ec0ff */
[----:B------:R-:W-:Y:S02]  /*d7cb0*/  @P2 LOP3.LUT R13, R13, 0x2000, RZ, 0xfc, !PT ;  /* 0x000020000d0d2812 */ /* 0x000fe400078efcff */
[----:B------:R-:W-:Y:S01]  /*d7cc0*/  ISETP.LT.AND P0, PT, R46, UR48, !P0 ;  /* 0x000000302e007c0c */ /* 0x000fe2000c701270 */
[----:B------:R-:W0:Y:S01]  /*d7cd0*/  LDCU.64 UR48, c[0x0][0x398] ;  /* 0x00007300ff3077ac */ /* 0x000e220008000a00 */
[----:B------:R-:W-:-:S04]  /*d7ce0*/  LOP3.LUT R13, R13, 0xffffefff, RZ, 0xc0, !PT ;  /* 0xffffefff0d0d7812 */ /* 0x000fc800078ec0ff */
[----:B------:R-:W-:Y:S02]  /*d7cf0*/  @P1 LOP3.LUT R13, R13, 0x1000, RZ, 0xfc, !PT ;  /* 0x000010000d0d1812 */ /* 0x000fe400078efcff */
[----:B---3--:R-:W-:Y:S02]  /*d7d00*/  F2FP.SATFINITE.E4M3.F32.PACK_AB_MERGE_C R15, R20, R21, RZ ;  /* 0x00000015140f723e */ /* 0x008fe400048070ff */
[----:B------:R-:W-:-:S03]  /*d7d10*/  LOP3.LUT R13, R13, 0xfffff7ff, RZ, 0xc0, !PT ;  /* 0xfffff7ff0d0d7812 */ /* 0x000fc600078ec0ff */
[----:B------:R3:W-:Y:S01]  /*d7d20*/  STL [R1+0x4f24], R15 ;  /* 0x004f240f01007387 */ /* 0x0007e20000100800 */
[----:B------:R-:W-:Y:S02]  /*d7d30*/  @P0 LOP3.LUT R13, R13, 0x800, RZ, 0xfc, !PT ;  /* 0x000008000d0d0812 */ /* 0x000fe400078efcff */
[----:B----4-:R-:W-:Y:S01]  /*d7d40*/  ISETP.GE.AND P0, PT, R14, UR43, PT ;  /* 0x0000002b0e007c0c */ /* 0x010fe2000bf06270 */
[----:B------:R-:W4:Y:S01]  /*d7d50*/  LDCU.64 UR42, c[0x0][0x398] ;  /* 0x00007300ff2a77ac */ /* 0x000f220008000a00 */
[----:B------:R-:W4:Y:S02]  /*d7d60*/  LDL.LU R14, [R1+0x3ef4] ;  /* 0x003ef400010e7983 */ /* 0x000f240000300800 */
[----:B------:R-:W-:Y:S02]  /*d7d70*/  ISETP.LT.AND P3, PT, R47, UR26, !P0 ;  /* 0x0000001a2f007c0c */ /* 0x000fe4000c761270 */
[----:B------:R-:W-:Y:S01]  /*d7d80*/  ISETP.LT.AND P2, PT, R44, UR7, !P0 ;  /* 0x000000072c007c0c */ /* 0x000fe2000c741270 */
[----:B------:R-:W0:Y:S01]  /*d7d90*/  LDCU UR7, c[0x0][0x398] ;  /* 0x00007300ff0777ac */ /* 0x000e220008000800 */
[----:B------:R-:W-:-:S02]  /*d7da0*/  LOP3.LUT R13, R13, 0xfffffbff, RZ, 0xc0, !PT ;  /* 0xfffffbff0d0d7812 */ /* 0x000fc400078ec0ff */
[----:B------:R-:W-:Y:S01]  /*d7db0*/  ISETP.LT.AND P1, PT, R45, UR50, !P0 ;  /* 0x000000322d007c0c */ /* 0x000fe2000c721270 */
[----:B------:R-:W0:Y:S06]  /*d7dc0*/  LDCU.64 UR50, c[0x0][0x398] ;  /* 0x00007300ff3277ac */ /* 0x000e2c0008000a00 */
        /* <DEDUP_REMOVED lines=8> */
[----:B--2---:R-:W-:Y:S02]  /*d7e50*/  ISETP.GE.AND P0, PT, R12, UR27, PT ;  /* 0x0000001b0c007c0c */ /* 0x004fe4000bf06270 */
[----:B------:R-:W-:Y:S02]  /*d7e60*/  LOP3.LUT R13, R13, 0xffffffbf, RZ, 0xc0, !PT ;  /* 0xffffffbf0d0d7812 */ /* 0x000fe400078ec0ff */
[----:B---3--:R-:W-:Y:S01]  /*d7e70*/  F2FP.SATFINITE.E4M3.F32.PACK_AB_MERGE_C R15, R18, R19, RZ ;  /* 0x00000013120f723e */ /* 0x008fe200048070ff */
[----:B------:R-:W-:Y:S01]  /*d7e80*/  VIADD R12, R35, UR12 ;  /* 0x0000000c230c7c36 */ /* 0x000fe20008000000 */
[----:B----4-:R-:W-:Y:S01]  /*d7e90*/  ISETP.LT.AND P3, PT, R47, UR42, !P0 ;  /* 0x0000002a2f007c0c */ /* 0x010fe2000c761270 */
[----:B------:R-:W2:Y:S01]  /*d7ea0*/  LDCU.64 UR26, c[0x0][0x398] ;  /* 0x00007300ff1a77ac */ /* 0x000ea20008000a00 */
[----:B------:R-:W-:-:S02]  /*d7eb0*/  ISETP.LT.AND P2, PT, R44, UR56, !P0 ;  /* 0x000000382c007c0c */ /* 0x000fc4000c741270 */
[----:B------:R-:W-:Y:S01]  /*d7ec0*/  ISETP.LT.AND P1, PT, R45, UR71, !P0 ;  /* 0x000000472d007c0c */ /* 0x000fe2000c721270 */
[----:B------:R3:W-:Y:S08]  /*d7ed0*/  STL [R1+0x4f10], R15 ;  /* 0x004f100f01007387 */ /* 0x0007f00000100800 */
[----:B------:R-:W-:Y:S01]  /*d7ee0*/  @P3 LOP3.LUT R13, R13, 0x40, RZ, 0xfc, !PT ;  /* 0x000000400d0d3812 */ /* 0x000fe200078efcff */
[----:B------:R-:W4:Y:S01]  /*d7ef0*/  LDCU UR56, c[0x0][0x398] ;  /* 0x00007300ff3877ac */ /* 0x000f220008000800 */
[----:B------:R-:W-:Y:S01]  /*d7f00*/  ISETP.LT.AND P0, PT, R46, UR52, !P0 ;  /* 0x000000342e007c0c */ /* 0x000fe2000c701270 */
[----:B---3--:R-:W3:Y:S01]  /*d7f10*/  LDL.LU R15, [R1+0x3ef8] ;  /* 0x003ef800010f7983 */ /* 0x008ee20000300800 */
[----:B------:R-:W-:Y:S01]  /*d7f20*/  LOP3.LUT R13, R13, 0xffffffdf, RZ, 0xc0, !PT ;  /* 0xffffffdf0d0d7812 */ /* 0x000fe200078ec0ff */
[----:B------:R-:W0:Y:S02]  /*d7f30*/  LDCU.64 UR52, c[0x0][0x398] ;  /* 0x00007300ff3477ac */ /* 0x000e240008000a00 */
[----:B------:R-:W2:Y:S01]  /*d7f40*/  LDL.LU R22, [R1+0x370] ;  /* 0x0003700001167983 */ /* 0x000ea20000300800 */
[----:B------:R-:W-:-:S04]  /*d7f50*/  @P2 LOP3.LUT R13, R13, 0x20, RZ, 0xfc, !PT ;  /* 0x000000200d0d2812 */ /* 0x000fc800078efcff */
[----:B------:R-:W-:-:S04]  /*d7f60*/  LOP3.LUT R13, R13, 0xffffffef, RZ, 0xc0, !PT ;  /* 0xffffffef0d0d7812 */ /* 0x000fc800078ec0ff */
[----:B------:R-:W-:-:S04]  /*d7f70*/  @P1 LOP3.LUT R13, R13, 0x10, RZ, 0xfc, !PT ;  /* 0x000000100d0d1812 */ /* 0x000fc800078efcff */
[----:B------:R-:W-:-:S04]  /*d7f80*/  LOP3.LUT R13, R13, 0xfffffff7, RZ, 0xc0, !PT ;  /* 0xfffffff70d0d7812 */ /* 0x000fc800078ec0ff */
[----:B------:R-:W-:-:S04]  /*d7f90*/  @P0 LOP3.LUT R13, R13, 0x8, RZ, 0xfc, !PT ;  /* 0x000000080d0d0812 */ /* 0x000fc800078efcff */
[----:B------:R-:W-:Y:S02]  /*d7fa0*/  LOP3.LUT R13, R13, 0xfffffffb, RZ, 0xc0, !PT ;  /* 0xfffffffb0d0d7812 */ /* 0x000fe400078ec0ff */
[----:B------:R-:W-:Y:S01]  /*d7fb0*/  ISETP.GE.AND P0, PT, R14, UR43, PT ;  /* 0x0000002b0e007c0c */ /* 0x000fe2000bf06270 */
[----:B------:R-:W1:Y:S01]  /*d7fc0*/  LDCU.64 UR42, c[0x0][0x398] ;  /* 0x00007300ff2a77ac */ /* 0x000e620008000a00 */
[----:B------:R-:W3:Y:S02]  /*d7fd0*/  LDL.LU R14, [R1+0x3efc] ;  /* 0x003efc00010e7983 */ /* 0x000ee40000300800 */
[----:B0-----:R-:W-:Y:S02]  /*d7fe0*/  ISETP.LT.AND P3, PT, R47, UR46, !P0 ;  /* 0x0000002e2f007c0c */ /* 0x001fe4000c761270 */
[----:B------:R-:W-:Y:S01]  /*d7ff0*/  ISETP.LT.AND P2, PT, R44, UR58, !P0 ;  /* 0x0000003a2c007c0c */ /* 0x000fe2000c741270 */
[----:B------:R-:W0:Y:S01]  /*d8000*/  LDCU UR58, c[0x0][0x398] ;  /* 0x00007300ff3a77ac */ /* 0x000e220008000800 */
[----:B----4-:R-:W-:-:S09]  /*d8010*/  ISETP.LT.AND P1, PT, R45, UR56, !P0 ;  /* 0x000000382d007c0c */ /* 0x010fd2000c721270 */
[----:B------:R-:W-:Y:S01]  /*d8020*/  @P3 LOP3.LUT R13, R13, 0x4, RZ, 0xfc, !PT ;  /* 0x000000040d0d3812 */ /* 0x000fe200078efcff */
[----:B------:R-:W4:Y:S03]  /*d8030*/  LDCU UR56, c[0x0][0x398] ;  /* 0x00007300ff3877ac */ /* 0x000f260008000800 */
[----:B------:R-:W-:-:S04]  /*d8040*/  LOP3.LUT R13, R13, 0xfffffffd, RZ, 0xc0, !PT ;  /* 0xfffffffd0d0d7812 */ /* 0x000fc800078ec0ff */
[----:B------:R-:W-:-:S04]  /*d8050*/  @P2 LOP3.LUT R13, R13, 0x2, RZ, 0xfc, !PT ;  /* 0x000000020d0d2812 */ /* 0x000fc800078efcff */
[----:B------:R-:W-:-:S04]  /*d8060*/  LOP3.LUT R13, R13, 0xfffffffe, RZ, 0xc0, !PT ;  /* 0xfffffffe0d0d7812 */ /* 0x000fc800078ec0ff */
[----:B------:R-:W-:-:S05]  /*d8070*/  @P1 LOP3.LUT R13, R13, 0x1, RZ, 0xfc, !PT ;  /* 0x000000010d0d1812 */ /* 0x000fca00078efcff */
[----:B------:R0:W-:Y:S04]  /*d8080*/  STL [R1+0x374], R13 ;  /* 0x0003740d01007387 */ /* 0x0001e80000100800 */
[----:B0-----:R-:W3:Y:S04]  /*d8090*/  LDL.LU R13, [R1+0x3f04] ;  /* 0x003f0400010d7983 */ /* 0x001ee80000300800 */
[----:B------:R-:W3:Y:S04]  /*d80a0*/  LDL.LU R24, [R1+0x3f00] ;  /* 0x003f000001187983 */ /* 0x000ee80000300800 */
[----:B------:R-:W3:Y:S04]  /*d80b0*/  LDL.LU R23, [R1+0x3f10] ;  /* 0x003f100001177983 */ /* 0x000ee80000300800 */
[----:B------:R-:W3:Y:S01]  /*d80c0*/  LDL.LU R20, [R1+0x3f14] ;  /* 0x003f140001147983 */ /* 0x000ee20000300800 */
[----:B------:R-:W-:Y:S01]  /*d80d0*/  ISETP.LT.AND P0, PT, R46, UR54, !P0 ;  /* 0x000000362e007c0c */ /* 0x000fe2000c701270 */
[----:B------:R-:W-:Y:S01]  /*d80e0*/  IMAD.MOV.U32 R19, RZ, RZ, R17 ;  /* 0x000000ffff137224 */ /* 0x000fe200078e0011 */
[----:B------:R-:W0:Y:S01]  /*d80f0*/  LDCU.64 UR54, c[0x0][0x398] ;  /* 0x00007300ff3677ac */ /* 0x000e220008000a00 */
[----:B------:R-:W3:Y:S01]  /*d8100*/  LDL.LU R21, [R1+0x3f20] ;  /* 0x003f200001157983 */ /* 0x000ee20000300800 */
[----:B--2---:R-:W-:-:S09]  /*d8110*/  LOP3.LUT R22, R22, 0x7fffffff, RZ, 0xc0, !PT ;  /* 0x7fffffff16167812 */ /* 0x004fd200078ec0ff */
[----:B------:R-:W-:Y:S02]  /*d8120*/  @P0 LOP3.LUT R22, R22, 0x80000000, RZ, 0xfc, !PT ;  /* 0x8000000016160812 */ /* 0x000fe400078efcff */
[----:B---3--:R-:W-:Y:S01]  /*d8130*/  ISETP.GE.AND P0, PT, R15, UR47, PT ;  /* 0x0000002f0f007c0c */ /* 0x008fe2000bf06270 */
[----:B------:R-:W-:Y:S01]  /*d8140*/  VIADD R17, R12, UR30 ;  /* 0x0000001e0c117c36 */ /* 0x000fe20008000000 */
[----:B------:R-:W-:Y:S01]  /*d8150*/  LOP3.LUT R22, R22, 0xbfffffff, RZ, 0xc0, !PT ;  /* 0xbfffffff16167812 */ /* 0x000fe200078ec0ff */
[----:B------:R-:W-:Y:S01]  /*d8160*/  IMAD.MOV.U32 R18, RZ, RZ, R16 ;  /* 0x000000ffff127224 */ /* 0x000fe200078e0010 */
[----:B------:R-:W-:Y:S01]  /*d8170*/  ISETP.LT.AND P3, PT, R47, UR50, !P0 ;  /* 0x000000322f007c0c */ /* 0x000fe2000c761270 */
[----:B------:R-:W2:Y:S01]  /*d8180*/  LDCU.64 UR46, c[0x0][0x398] ;  /* 0x00007300ff2e77ac */ /* 0x000ea20008000a00 */
[----:B------:R-:W-:Y:S02]  /*d8190*/  ISETP.LT.AND P2, PT, R44, UR60, !P0 ;  /* 0x0000003c2c007c0c */ /* 0x000fe4000c741270 */
[----:B------:R-:W-:Y:S01]  /*d81a0*/  ISETP.LT.AND P1, PT, R45, UR58, !P0 ;  /* 0x0000003a2d007c0c */ /* 0x000fe2000c721270 */
[----:B------:R-:W-:-:S08]  /*d81b0*/  VIADD R16, R17, UR29 ;  /* 0x0000001d11107c36 */ /* 0x000fd00008000000 */
[----:B------:R-:W-:Y:S01]  /*d81c0*/  @P3 LOP3.LUT R22, R22, 0x40000000, RZ, 0xfc, !PT ;  /* 0x4000000016163812 */ /* 0x000fe200078efcff */
[----:B------:R-:W3:Y:S03]  /*d81d0*/  LDCU.64 UR28, c[0x0][0x398] ;  /* 0x00007300ff1c77ac */ /* 0x000ee60008000a00 */
[----:B------:R-:W-:Y:S01]  /*d81e0*/  LOP3.LUT R22, R22, 0xdfffffff, RZ, 0xc0, !PT ;  /* 0xdfffffff16167812 */ /* 0x000fe200078ec0ff */
[----:B------:R-:W0:Y:S03]  /*d81f0*/  LDCU.64 UR58, c[0x0][0x398] ;  /* 0x00007300ff3a77ac */ /* 0x000e260008000a00 */
[----:B------:R-:W-:Y:S01]  /*d8200*/  @P2 LOP3.LUT R22, R22, 0x20000000, RZ, 0xfc, !PT ;  /* 0x2000000016162812 */ /* 0x000fe200078efcff */
[----:B------:R-:W0:Y:S01]  /*d8210*/  LDCU.64 UR60, c[0x0][0x398] ;  /* 0x00007300ff3c77ac */ /* 0x000e220008000a00 */
[----:B----4-:R-:W-:-:S02]  /*d8220*/  ISETP.LT.AND P0, PT, R46, UR56, !P0 ;  /* 0x000000382e007c0c */ /* 0x010fc4000c701270 */
[----:B------:R-:W-:Y:S01]  /*d8230*/  LOP3.LUT R22, R22, 0xefffffff, RZ, 0xc0, !PT ;  /* 0xefffffff16167812 */ /* 0x000fe200078ec0ff */
[----:B------:R-:W-:Y:S01]  /*d8240*/  VIADD R15, R16, UR35 ;  /* 0x00000023100f7c36 */ /* 0x000fe20008000000 */
[----:B------:R-:W4:Y:S02]  /*d8250*/  LDCU.64 UR56, c[0x0][0x398] ;  /* 0x00007300ff3877ac */ /* 0x000f240008000a00 */
[----:B------:R-:W-:-:S04]  /*d8260*/  @P1 LOP3.LUT R22, R22, 0x10000000, RZ, 0xfc, !PT ;  /* 0x1000000016161812 */ /* 0x000fc800078efcff */
[----:B------:R-:W-:-:S04]  /*d8270*/  LOP3.LUT R22, R22, 0xf7ffffff, RZ, 0xc0, !PT ;  /* 0xf7ffffff16167812 */ /* 0x000fc800078ec0ff */
[----:B------:R-:W-:Y:S02]  /*d8280*/  @P0 LOP3.LUT R22, R22, 0x8000000, RZ, 0xfc, !PT ;  /* 0x0800000016160812 */ /* 0x000fe400078efcff */
[----:B------:R-:W-:Y:S02]  /*d8290*/  ISETP.GE.AND P0, PT, R20, UR49, PT ;  /* 0x0000003114007c0c */ /* 0x000fe4000bf06270 */
[----:B------:R-:W2:Y:S01]  /*d82a0*/  LDL.LU R20, [R1+0x3f24] ;  /* 0x003f240001147983 */ /* 0x000ea20000300800 */
[----:B------:R-:W-:Y:S01]  /*d82b0*/  ISETP.GE.AND P1, PT, R23, UR51, PT ;  /* 0x0000003317007c0c */ /* 0x000fe2000bf26270 */
[----:B------:R-:W0:Y:S03]  /*d82c0*/  LDCU.64 UR50, c[0x0][0x398] ;  /* 0x00007300ff3277ac */ /* 0x000e260008000a00 */
[----:B------:R-:W-:Y:S02]  /*d82d0*/  ISETP.LT.AND P6, PT, R47, UR48, !P1 ;  /* 0x000000302f007c0c */ /* 0x000fe4000cfc1270 */
[----:B-1----:R-:W-:Y:S01]  /*d82e0*/  ISETP.LT.AND P5, PT, R44, UR72, !P1 ;  /* 0x000000482c007c0c */ /* 0x002fe2000cfa1270 */
[----:B------:R-:W1:Y:S01]  /*d82f0*/  LDCU UR72, c[0x0][0x398] ;  /* 0x00007300ff4877ac */ /* 0x000e620008000800 */
[----:B------:R-:W-:-:S09]  /*d8300*/  LOP3.LUT R22, R22, 0xfbffffff, RZ, 0xc0, !PT ;  /* 0xfbffffff16167812 */ /* 0x000fd200078ec0ff */
        /* <DEDUP_REMOVED lines=12> */
[----:B-1----:R-:W-:Y:S01]  /*d83d0*/  ISETP.LT.AND P5, PT, R44, UR72, !P0 ;  /* 0x000000482c007c0c */ /* 0x002fe2000c7a1270 */
[----:B------:R-:W1:Y:S01]  /*d83e0*/  LDCU UR72, c[0x0][0x398] ;  /* 0x00007300ff4877ac */ /* 0x000e620008000800 */
[----:B------:R-:W-:-:S04]  /*d83f0*/  LOP3.LUT R22, R22, 0xffbfffff, RZ, 0xc0, !PT ;  /* 0xffbfffff16167812 */ /* 0x000fc800078ec0ff */
[----:B------:R-:W-:-:S04]  /*d8400*/  @P6 LOP3.LUT R22, R22, 0x400000, RZ, 0xfc, !PT ;  /* 0x0040000016166812 */ /* 0x000fc800078efcff */
[----:B------:R-:W-:Y:S02]  /*d8410*/  LOP3.LUT R22, R22, 0xffdfffff, RZ, 0xc0, !PT ;  /* 0xffdfffff16167812 */ /* 0x000fe400078ec0ff */
[----:B------:R-:W-:Y:S02]  /*d8420*/  ISETP.GE.AND P1, PT, R21, UR43, PT ;  /* 0x0000002b15007c0c */ /* 0x000fe4000bf26270 */
[----:B------:R-:W-:Y:S01]  /*d8430*/  @P5 LOP3.LUT R22, R22, 0x200000, RZ, 0xfc, !PT ;  /* 0x0020000016165812 */ /* 0x000fe200078efcff */
[----:B------:R-:W4:Y:S01]  /*d8440*/  LDL.LU R21, [R1+0x3f28] ;  /* 0x003f280001157983 */ /* 0x000f220000300800 */
[----:B0-----:R-:W-:Y:S01]  /*d8450*/  ISETP.LT.AND P6, PT, R45, UR70, !P0 ;  /* 0x000000462d007c0c */ /* 0x001fe2000c7c1270 */
[----:B------:R-:W0:Y:S01]  /*d8460*/  LDCU UR70, c[0x0][0x398] ;  /* 0x00007300ff4677ac */ /* 0x000e220008000800 */
[----:B------:R-:W-:Y:S02]  /*d8470*/  ISETP.LT.AND P5, PT, R46, UR68, !P0 ;  /* 0x000000442e007c0c */ /* 0x000fe4000c7a1270 */
[----:B------:R-:W-:Y:S01]  /*d8480*/  LOP3.LUT R22, R22, 0xffefffff, RZ, 0xc0, !PT ;  /* 0xffefffff16167812 */ /* 0x000fe200078ec0ff */
[----:B------:R-:W0:Y:S01]  /*d8490*/  LDCU UR68, c[0x0][0x398] ;  /* 0x00007300ff4477ac */ /* 0x000e220008000800 */
[----:B--2---:R-:W-:-:S02]  /*d84a0*/  ISETP.GE.AND P0, PT, R20, UR53, PT ;  /* 0x0000003514007c0c */ /* 0x004fc4000bf06270 */
[----:B------:R-:W2:Y:S05]  /*d84b0*/  LDL.LU R20, [R1+0x3f2c] ;  /* 0x003f2c0001147983 */ /* 0x000eaa0000300800 */
[----:B------:R-:W-:Y:S02]  /*d84c0*/  @P6 LOP3.LUT R22, R22, 0x100000, RZ, 0xfc, !PT ;  /* 0x0010000016166812 */ /* 0x000fe400078efcff */
[----:B------:R-:W-:Y:S02]  /*d84d0*/  ISETP.LT.AND P6, PT, R47, UR52, !P1 ;  /* 0x000000342f007c0c */ /* 0x000fe4000cfc1270 */
[----:B------:R-:W-:-:S04]  /*d84e0*/  LOP3.LUT R22, R22, 0xfff7ffff, RZ, 0xc0, !PT ;  /* 0xfff7ffff16167812 */ /* 0x000fc800078ec0ff */
[----:B------:R-:W-:Y:S02]  /*d84f0*/  @P5 LOP3.LUT R22, R22, 0x80000, RZ, 0xfc, !PT ;  /* 0x0008000016165812 */ /* 0x000fe400078efcff */
[----:B-1----:R-:W-:Y:S01]  /*d8500*/  ISETP.LT.AND P5, PT, R44, UR72, !P1 ;  /* 0x000000482c007c0c */ /* 0x002fe2000cfa1270 */
        /* <DEDUP_REMOVED lines=11> */
[----:B---3--:R-:W-:Y:S02]  /*d85c0*/  ISETP.LT.AND P6, PT, R47, UR28, !P0 ;  /* 0x0000001c2f007c0c */ /* 0x008fe4000c7c1270 */
[----:B------:R-:W-:-:S04]  /*d85d0*/  LOP3.LUT R22, R22, 0xffff7fff, RZ, 0xc0, !PT ;  /* 0xffff7fff16167812 */ /* 0x000fc800078ec0ff */
[----:B------:R-:W-:Y:S02]  /*d85e0*/  @P5 LOP3.LUT R22, R22, 0x8000, RZ, 0xfc, !PT ;  /* 0x0000800016165812 */ /* 0x000fe400078efcff */
[----:B-1----:R-:W-:Y:S01]  /*d85f0*/  ISETP.LT.AND P5, PT, R44, UR72, !P0 ;  /* 0x000000482c007c0c */ /* 0x002fe2000c7a1270 */
[----:B------:R-:W1:Y:S01]  /*d8600*/  LDCU UR72, c[0x0][0x398] ;  /* 0x00007300ff4877ac */ /* 0x000e620008000800 */
[----:B------:R-:W-:-:S04]  /*d8610*/  LOP3.LUT R22, R22, 0xffffbfff, RZ, 0xc0, !PT ;  /* 0xffffbfff16167812 */ /* 0x000fc800078ec0ff */
[----:B------:R-:W-:-:S04]  /*d8620*/  @P6 LOP3.LUT R22, R22, 0x4000, RZ, 0xfc, !PT ;  /* 0x0000400016166812 */ /* 0x000fc800078efcff */
[----:B------:R-:W-:Y:S02]  /*d8630*/  LOP3.LUT R22, R22, 0xffffdfff, RZ, 0xc0, !PT ;  /* 0xffffdfff16167812 */ /* 0x000fe400078ec0ff */
[----:B0-----:R-:W-:Y:S01]  /*d8640*/  ISETP.LT.AND P6, PT, R45, UR70, !P0 ;  /* 0x000000462d007c0c */ /* 0x001fe2000c7c1270 */
[----:B------:R-:W0:Y:S01]  /*d8650*/  LDCU UR70, c[0x0][0x398] ;  /* 0x00007300ff4677ac */ /* 0x000e220008000800 */
[----:B------:R-:W-:Y:S02]  /*d8660*/  @P5 LOP3.LUT R22, R22, 0x2000, RZ, 0xfc, !PT ;  /* 0x0000200016165812 */ /* 0x000fe400078efcff */
[----:B----4-:R-:W-:Y:S02]  /*d8670*/  ISETP.GE.AND P1, PT, R21, UR29, PT ;  /* 0x0000001d15007c0c */ /* 0x010fe4000bf26270 */
[----:B------:R-:W-:Y:S01]  /*d8680*/  ISETP.LT.AND P5, PT, R46, UR68, !P0 ;  /* 0x000000442e007c0c */ /* 0x000fe2000c7a1270 */
[----:B------:R-:W3:Y:S01]  /*d8690*/  LDL.LU R21, [R1+0x3f30] ;  /* 0x003f300001157983 */ /* 0x000ee20000300800 */
[----:B------:R-:W-:Y:S01]  /*d86a0*/  LOP3.LUT R22, R22, 0xffffefff, RZ, 0xc0, !PT ;  /* 0xffffefff16167812 */ /* 0x000fe200078ec0ff */
[----:B------:R-:W4:Y:S01]  /*d86b0*/  LDCU UR68, c[0x0][0x398] ;  /* 0x00007300ff4477ac */ /* 0x000f220008000800 */
[----:B--2---:R-:W-:-:S02]  /*d86c0*/  ISETP.GE.AND P0, PT, R20, UR47, PT ;  /* 0x0000002f14007c0c */ /* 0x004fc4000bf06270 */
[----:B------:R-:W2:Y:S04]  /*d86d0*/  LDL.LU R20, [R1+0x3f34] ;  /* 0x003f340001147983 */ /* 0x000ea80000300800 */
[----:B------:R-:W2:Y:S04]  /*d86e0*/  LDL.LU R39, [R1+0x3f40] ;  /* 0x003f400001277983 */ /* 0x000ea80000300800 */
[----:B------:R-:W2:Y:S01]  /*d86f0*/  LDL.LU R48, [R1+0x36c] ;  /* 0x00036c0001307983 */ /* 0x000ea20000300800 */
[----:B------:R-:W-:Y:S02]  /*d8700*/  @P6 LOP3.LUT R22, R22, 0x1000, RZ, 0xfc, !PT ;  /* 0x0000100016166812 */ /* 0x000fe400078efcff */
[----:B------:R-:W-:-:S02]  /*d8710*/  ISETP.LT.AND P6, PT, R47, UR46, !P1 ;  /* 0x0000002e2f007c0c */ /* 0x000fc4000cfc1270 */
[----:B------:R-:W-:-:S04]  /*d8720*/  LOP3.LUT R22, R22, 0xfffff7ff, RZ, 0xc0, !PT ;  /* 0xfffff7ff16167812 */ /* 0x000fc800078ec0ff */
[----:B------:R-:W-:Y:S02]  /*d8730*/  @P5 LOP3.LUT R22, R22, 0x800, RZ, 0xfc, !PT ;  /* 0x0000080016165812 */ /* 0x000fe400078efcff */
[----:B-1----:R-:W-:Y:S02]  /*d8740*/  ISETP.LT.AND P5, PT, R44, UR72, !P1 ;  /* 0x000000482c007c0c */ /* 0x002fe4000cfa1270 */
[----:B------:R-:W-:-:S04]  /*d8750*/  LOP3.LUT R22, R22, 0xfffffbff, RZ, 0xc0, !PT ;  /* 0xfffffbff16167812 */ /* 0x000fc800078ec0ff */
[----:B------:R-:W-:Y:S02]  /*d8760*/  @P6 LOP3.LUT R22, R22, 0x400, RZ, 0xfc, !PT ;  /* 0x0000040016166812 */ /* 0x000fe400078efcff */
[----:B0-----:R-:W-:Y:S01]  /*d8770*/  ISETP.LT.AND P6, PT, R45, UR70, !P1 ;  /* 0x000000462d007c0c */ /* 0x001fe2000cfc1270 */
[----:B------:R-:W0:Y:S01]  /*d8780*/  LDCU UR70, c[0x0][0x398] ;  /* 0x00007300ff4677ac */ /* 0x000e220008000800 */
[----:B------:R-:W-:-:S04]  /*d8790*/  LOP3.LUT R22, R22, 0xfffffdff, RZ, 0xc0, !PT ;  /* 0xfffffdff16167812 */ /* 0x000fc800078ec0ff */
[----:B------:R-:W-:Y:S02]  /*d87a0*/  @P5 LOP3.LUT R22, R22, 0x200, RZ, 0xfc, !PT ;  /* 0x0000020016165812 */ /* 0x000fe400078efcff */
[----:B----4-:R-:W-:Y:S01]  /*d87b0*/  ISETP.LT.AND P5, PT, R46, UR68, !P1 ;  /* 0x000000442e007c0c */ /* 0x010fe2000cfa1270 */
[----:B------:R-:W1:Y:S01]  /*d87c0*/  LDCU UR68, c[0x0][0x398] ;  /* 0x00007300ff4477ac */ /* 0x000e620008000800 */
[----:B------:R-:W-:-:S04]  /*d87d0*/  LOP3.LUT R22, R22, 0xfffffeff, RZ, 0xc0, !PT ;  /* 0xfffffeff16167812 */ /* 0x000fc800078ec0ff */
[----:B------:R-:W-:Y:S02]  /*d87e0*/  @P6 LOP3.LUT R22, R22, 0x100, RZ, 0xfc, !PT ;  /* 0x0000010016166812 */ /* 0x000fe400078efcff */
[----:B------:R-:W-:Y:S02]  /*d87f0*/  ISETP.LT.AND P6, PT, R47, UR54, !P0 ;  /* 0x000000362f007c0c */ /* 0x000fe4000c7c1270 */
[----:B------:R-:W-:Y:S02]  /*d8800*/  LOP3.LUT R22, R22, 0xffffff7f, RZ, 0xc0, !PT ;  /* 0xffffff7f16167812 */ /* 0x000fe400078ec0ff */
[----:B------:R-:W-:Y:S01]  /*d8810*/  ISETP.GE.AND P3, PT, R14, UR15, PT ;  /* 0x0000000f0e007c0c */ /* 0x000fe2000bf66270 */
[----:B------:R-:W-:Y:S01]  /*d8820*/  VIADD R14, R15, UR34 ;  /* 0x000000220f0e7c36 */ /* 0x000fe20008000000 */
[----:B------:R-:W4:Y:S01]  /*d8830*/  LDCU.64 UR34, c[0x0][0x398] ;  /* 0x00007300ff2277ac */ /* 0x000f220008000a00 */
[----:B------:R-:W-:Y:S02]  /*d8840*/  @P5 LOP3.LUT R22, R22, 0x80, RZ, 0xfc, !PT ;  /* 0x0000008016165812 */ /* 0x000fe400078efcff */
[----:B0-----:R-:W-:-:S02]  /*d8850*/  ISETP.LT.AND P5, PT, R44, UR70, !P0 ;  /* 0x000000462c007c0c */ /* 0x001fc4000c7a1270 */
[----:B------:R-:W-:-:S04]  /*d8860*/  LOP3.LUT R22, R22, 0xffffffbf, RZ, 0xc0, !PT ;  /* 0xffffffbf16167812 */ /* 0x000fc800078ec0ff */
[----:B------:R-:W-:-:S04]  /*d8870*/  @P6 LOP3.LUT R22, R22, 0x40, RZ, 0xfc, !PT ;  /* 0x0000004016166812 */ /* 0x000fc800078efcff */
[----:B------:R-:W-:Y:S02]  /*d8880*/  LOP3.LUT R22, R22, 0xffffffdf, RZ, 0xc0, !PT ;  /* 0xffffffdf16167812 */ /* 0x000fe400078ec0ff */
[----:B---3--:R-:W-:Y:S02]  /*d8890*/  ISETP.GE.AND P1, PT, R21, UR55, PT ;  /* 0x0000003715007c0c */ /* 0x008fe4000bf26270 */
[----:B------:R-:W-:Y:S01]  /*d88a0*/  @P5 LOP3.LUT R22, R22, 0x20, RZ, 0xfc, !PT ;  /* 0x0000002016165812 */ /* 0x000fe200078efcff */
[----:B------:R-:W3:Y:S01]  /*d88b0*/  LDL.LU R21, [R1+0x3f44] ;  /* 0x003f440001157983 */ /* 0x000ee20000300800 */
[----:B-1----:R-:W-:Y:S02]  /*d88c0*/  ISETP.LT.AND P6, PT, R45, UR68, !P0 ;  /* 0x000000442d007c0c */ /* 0x002fe4000c7c1270 */
[----:B------:R-:W-:Y:S02]  /*d88d0*/  ISETP.LT.AND P5, PT, R46, UR77, !P0 ;  /* 0x0000004d2e007c0c */ /* 0x000fe4000c7a1270 */
[----:B------:R-:W-:-:S09]  /*d88e0*/  LOP3.LUT R22, R22, 0xffffffef, RZ, 0xc0, !PT ;  /* 0xffffffef16167812 */ /* 0x000fd200078ec0ff */
[----:B------:R-:W-:Y:S02]  /*d88f0*/  @P6 LOP3.LUT R22, R22, 0x10, RZ, 0xfc, !PT ;  /* 0x0000001016166812 */ /* 0x000fe400078efcff */
[----:B----4-:R-:W-:Y:S02]  /*d8900*/  ISETP.LT.AND P6, PT, R47, UR34, !P1 ;  /* 0x000000222f007c0c */ /* 0x010fe4000cfc1270 */
[----:B------:R-:W-:-:S04]  /*d8910*/  LOP3.LUT R22, R22, 0xfffffff7, RZ, 0xc0, !PT ;  /* 0xfffffff716167812 */ /* 0x000fc800078ec0ff */
[----:B------:R-:W-:Y:S02]  /*d8920*/  @P5 LOP3.LUT R22, R22, 0x8, RZ, 0xfc, !PT ;  /* 0x0000000816165812 */ /* 0x000fe400078efcff */
[----:B------:R-:W-:Y:S02]  /*d8930*/  ISETP.LT.AND P5, PT, R44, UR75, !P1 ;  /* 0x0000004b2c007c0c */ /* 0x000fe4000cfa1270 */
[----:B--2---:R-:W-:Y:S02]  /*d8940*/  ISETP.GE.AND P0, PT, R20, UR35, PT ;  /* 0x0000002314007c0c */ /* 0x004fe4000bf06270 */
[----:B------:R-:W2:Y:S01]  /*d8950*/  LDL.LU R20, [R1+0x3f50] ;  /* 0x003f500001147983 */ /* 0x000ea20000300800 */
[----:B------:R-:W-:-:S04]  /*d8960*/  LOP3.LUT R22, R22, 0xfffffffb, RZ, 0xc0, !PT ;  /* 0xfffffffb16167812 */ /* 0x000fc800078ec0ff */
[----:B------:R-:W-:Y:S02]  /*d8970*/  @P6 LOP3.LUT R22, R22, 0x4, RZ, 0xfc, !PT ;  /* 0x0000000416166812 */ /* 0x000fe400078efcff */
[----:B------:R-:W-:Y:S02]  /*d8980*/  ISETP.LT.AND P6, PT, R45, UR73, !P1 ;  /* 0x000000492d007c0c */ /* 0x000fe4000cfc1270 */
[----:B------:R-:W-:-:S04]  /*d8990*/  LOP3.LUT R22, R22, 0xfffffffd, RZ, 0xc0, !PT ;  /* 0xfffffffd16167812 */ /* 0x000fc800078ec0ff */
[----:B------:R-:W-:Y:S02]  /*d89a0*/  @P5 LOP3.LUT R22, R22, 0x2, RZ, 0xfc, !PT ;  /* 0x0000000216165812 */ /* 0x000fe400078efcff */
[----:B------:R-:W-:Y:S02]  /*d89b0*/  ISETP.LT.AND P5, PT, R46, UR66, !P1 ;  /* 0x000000422e007c0c */ /* 0x000fe4000cfa1270 */
[----:B------:R-:W-:Y:S02]  /*d89c0*/  LOP3.LUT R22, R22, 0xfffffffe, RZ, 0xc0, !PT ;  /* 0xfffffffe16167812 */ /* 0x000fe400078ec0ff */
[----:B------:R-:W-:Y:S02]  /*d89d0*/  LOP3.LUT R48, R48, 0x7fffffff, RZ, 0xc0, !PT ;  /* 0x7fffffff30307812 */ /* 0x000fe400078ec0ff */
[----:B------:R-:W-:Y:S02]  /*d89e0*/  @P6 LOP3.LUT R22, R22, 0x1, RZ, 0xfc, !PT ;  /* 0x0000000116166812 */ /* 0x000fe400078efcff */
[----:B------:R-:W-:-:S05]  /*d89f0*/  ISETP.LT.AND P6, PT, R44, UR14, !P0 ;  /* 0x0000000e2c007c0c */ /* 0x000fca000c7c1270 */
[----:B------:R-:W-:Y:S02]  /*d8a00*/  @P5 LOP3.LUT R48, R48, 0x80000000, RZ, 0xfc, !PT ;  /* 0x8000000030305812 */ /* 0x000fe400078efcff */
[----:B------:R-:W-:Y:S02]  /*d8a10*/  ISETP.LT.AND P5, PT, R46, UR10, !P0 ;  /* 0x0000000a2e007c0c */ /* 0x000fe4000c7a1270 */
[----:B------:R-:W-:Y:S02]  /*d8a20*/  LOP3.LUT R48, R48, 0xdfffffff, RZ, 0xc0, !PT ;  /* 0xdfffffff30307812 */ /* 0x000fe400078ec0ff */
[----:B------:R-:W-:Y:S01]  /*d8a30*/  ISETP.GE.AND P2, PT, R13, UR11, PT ;  /* 0x0000000b0d007c0c */ /* 0x000fe2000bf46270 */
[----:B------:R-:W-:Y:S01]  /*d8a40*/  VIADD R13, R14, UR31 ;  /* 0x0000001f0e0d7c36 */ /* 0x000fe20008000000 */
[----:B------:R-:W-:Y:S01]  /*d8a50*/  @P6 LOP3.LUT R48, R48, 0x20000000, RZ, 0xfc, !PT ;  /* 0x2000000030306812 */ /* 0x000fe200078efcff */
[----:B------:R-:W0:Y:S01]  /*d8a60*/  LDCU.64 UR30, c[0x0][0x398] ;  /* 0x00007300ff1e77ac */ /* 0x000e220008000a00 */
[----:B------:R-:W-:-:S02]  /*d8a70*/  ISETP.LT.AND P6, PT, R47, UR64, !P0 ;  /* 0x000000402f007c0c */ /* 0x000fc4000c7c1270 */
[----:B------:R-:W-:-:S04]  /*d8a80*/  LOP3.LUT R48, R48, 0xf7ffffff, RZ, 0xc0, !PT ;  /* 0xf7ffffff30307812 */ /* 0x000fc800078ec0ff */
[----:B------:R-:W-:Y:S02]  /*d8a90*/  @P5 LOP3.LUT R48, R48, 0x8000000, RZ, 0xfc, !PT ;  /* 0x0800000030305812 */ /* 0x000fe400078efcff */
[----:B------:R-:W-:Y:S02]  /*d8aa0*/  ISETP.LT.AND P5, PT, R45, UR62, !P0 ;  /* 0x0000003e2d007c0c */ /* 0x000fe4000c7a1270 */
[----:B------:R-:W-:-:S04]  /*d8ab0*/  LOP3.LUT R48, R48, 0xbfffffff, RZ, 0xc0, !PT ;  /* 0xbfffffff30307812 */ /* 0x000fc800078ec0ff */
[----:B------:R-:W-:Y:S02]  /*d8ac0*/  @P6 LOP3.LUT R48, R48, 0x40000000, RZ, 0xfc, !PT ;  /* 0x4000000030306812 */ /* 0x000fe400078efcff */
[----:B0-----:R-:W-:Y:S02]  /*d8ad0*/  ISETP.LT.AND P6, PT, R47, UR30, !P3 ;  /* 0x0000001e2f007c0c */ /* 0x001fe4000dfc1270 */
[----:B------:R-:W-:-:S04]  /*d8ae0*/  LOP3.LUT R48, R48, 0xefffffff, RZ, 0xc0, !PT ;  /* 0xefffffff30307812 */ /* 0x000fc800078ec0ff */
[----:B------:R-:W-:Y:S02]  /*d8af0*/  @P5 LOP3.LUT R48, R48, 0x10000000, RZ, 0xfc, !PT ;  /* 0x1000000030305812 */ /* 0x000fe400078efcff */
[----:B------:R-:W-:Y:S02]  /*d8b00*/  ISETP.LT.AND P5, PT, R44, UR56, !P3 ;  /* 0x000000382c007c0c */ /* 0x000fe4000dfa1270 */
        /* <DEDUP_REMOVED lines=8> */
[----:B------:R-:W-:Y:S02]  /*d8b90*/  ISETP.GE.AND P4, PT, R24, UR27, PT ;  /* 0x0000001b18007c0c */ /* 0x000fe4000bf86270 */
[----:B------:R-:W-:-:S04]  /*d8ba0*/  LOP3.LUT R48, R48, 0xff7fffff, RZ, 0xc0, !PT ;  /* 0xff7fffff30307812 */ /* 0x000fc800078ec0ff */
[----:B------:R-:W-:Y:S02]  /*d8bb0*/  @P3 LOP3.LUT R48, R48, 0x800000, RZ, 0xfc, !PT ;  /* 0x0080000030303812 */ /* 0x000fe400078efcff */
[----:B------:R-:W-:Y:S02]  /*d8bc0*/  ISETP.LT.AND P3, PT, R47, UR50, !P2 ;  /* 0x000000322f007c0c */ /* 0x000fe4000d761270 */
[----:B------:R-:W-:-:S03]  /*d8bd0*/  ISETP.LT.AND P6, PT, R44, UR8, !P2 ;  /* 0x000000082c007c0c */ /* 0x000fc6000d7c1270 */
[----:B------:R-:W-:Y:S02]  /*d8be0*/  @P4 LOP3.LUT R2, R2, 0x400, RZ, 0xfc, !PT ;  /* 0x0000040002024812 */ /* 0x000fe400078efcff */
[----:B------:R-:W-:Y:S02]  /*d8bf0*/  LOP3.LUT R48, R48, 0xffbfffff, RZ, 0xc0, !PT ;  /* 0xffbfffff30307812 */ /* 0x000fe400078ec0ff */
[----:B------:R-:W-:-:S04]  /*d8c00*/  LOP3.LUT R2, R2, 0xfffffdff, RZ, 0xc0, !PT ;  /* 0xfffffdff02027812 */ /* 0x000fc800078ec0ff */
[----:B------:R-:W-:-:S04]  /*d8c10*/  @P3 LOP3.LUT R48, R48, 0x400000, RZ, 0xfc, !PT ;  /* 0x0040000030303812 */ /* 0x000fc800078efcff */
[----:B------:R-:W-:-:S04]  /*d8c20*/  LOP3.LUT R48, R48, 0xffdfffff, RZ, 0xc0, !PT ;  /* 0xffdfffff30307812 */ /* 0x000fc800078ec0ff */
[----:B------:R-:W-:Y:S02]  /*d8c30*/  @P6 LOP3.LUT R48, R48, 0x200000, RZ, 0xfc, !PT ;  /* 0x0020000030306812 */ /* 0x000fe400078efcff */
[----:B------:R-:W-:Y:S02]  /*d8c40*/  ISETP.LT.AND P3, PT, R46, UR25, !P2 ;  /* 0x000000192e007c0c */ /* 0x000fe4000d761270 */
[----:B------:R-:W-:Y:S02]  /*d8c50*/  LOP3.LUT R48, R48, 0xffefffff, RZ, 0xc0, !PT ;  /* 0xffefffff30307812 */ /* 0x000fe400078ec0ff */
[----:B------:R-:W-:Y:S02]  /*d8c60*/  ISETP.GE.AND P1, PT, R39, UR31, PT ;  /* 0x0000001f27007c0c */ /* 0x000fe4000bf26270 */
[----:B---3--:R-:W-:Y:S01]  /*d8c70*/  ISETP.GE.AND P0, PT, R21, UR57, PT ;  /* 0x0000003915007c0c */ /* 0x008fe2000bf06270 */
[----:B------:R-:W-:-:S04]  /*d8c80*/  VIADD R31, R13, UR21 ;  /* 0x000000150d1f7c36 */ /* 0x000fc80008000000 */
[----:B------:R-:W-:-:S04]  /*d8c90*/  VIADD R30, R31, UR9 ;  /* 0x000000091f1e7c36 */ /* 0x000fc80008000000 */
[----:B------:R-:W-:-:S04]  /*d8ca0*/  VIADD R29, R30, UR23 ;  /* 0x000000171e1d7c36 */ /* 0x000fc80008000000 */
[----:B------:R-:W-:-:S04]  /*d8cb0*/  VIADD R28, R29, UR38 ;  /* 0x000000261d1c7c36 */ /* 0x000fc80008000000 */
[----:B------:R-:W-:-:S04]  /*d8cc0*/  VIADD R27, R28, UR40 ;  /* 0x000000281c1b7c36 */ /* 0x000fc80008000000 */
[----:B------:R-:W-:-:S04]  /*d8cd0*/  VIADD R26, R27, UR39 ;  /* 0x000000271b1a7c36 */ /* 0x000fc80008000000 */
[----:B------:R-:W-:-:S04]  /*d8ce0*/  VIADD R25, R26, UR18 ;  /* 0x000000121a197c36 */ /* 0x000fc80008000000 */
[----:B------:R-:W-:Y:S01]  /*d8cf0*/  VIADD R24, R25, UR44 ;  /* 0x0000002c19187c36 */ /* 0x000fe20008000000 */
[----:B------:R0:W-:Y:S03]  /*d8d00*/  STL [R1+0x370], R22 ;  /* 0x0003701601007387 */ /* 0x0001e60000100800 */
[----:B------:R-:W-:-:S04]  /*d8d10*/  VIADD R23, R24, UR41 ;  /* 0x0000002918177c36 */ /* 0x000fc80008000000 */
[----:B0-----:R-:W-:Y:S02]  /*d8d20*/  VIADD R22, R23, UR36 ;  /* 0x0000002417167c36 */ /* 0x001fe40008000000 */
[----:B------:R-:W-:Y:S02]  /*d8d30*/  IMAD.MOV.U32 R49, RZ, RZ, R19 ;  /* 0x000000ffff317224 */ /* 0x000fe400078e0013 */
[----:B------:R-:W-:Y:S01]  /*d8d40*/  VIADD R21, R22, UR37 ;  /* 0x0000002516157c36 */ /* 0x000fe20008000000 */
[----:B--2---:R-:W-:-:S13]  /*d8d50*/  ISETP.GE.AND P5, PT, R20, UR51, PT ;  /* 0x0000003314007c0c */ /* 0x004fda000bfa6270 */
[----:B------:R-:W-:Y:S02]  /*d8d60*/  @P5 LOP3.LUT R2, R2, 0x200, RZ, 0xfc, !PT ;  /* 0x0000020002025812 */ /* 0x000fe400078efcff */
[----:B------:R-:W-:Y:S02]  /*d8d70*/  ISETP.LT.AND P5, PT, R45, UR17, !P2 ;  /* 0x000000112d007c0c */ /* 0x000fe4000d7a1270 */
[----:B------:R-:W-:-:S11]  /*d8d80*/  ISETP.LT.AND P2, PT, R47, UR58, !P1 ;  /* 0x0000003a2f007c0c */ /* 0x000fd6000cf41270 */
[----:B------:R-:W-:-:S04]  /*d8d90*/  @P5 LOP3.LUT R48, R48, 0x100000, RZ, 0xfc, !PT ;  /* 0x0010000030305812 */ /* 0x000fc800078efcff */
        /* <DEDUP_REMOVED lines=27> */
[----:B------:R-:W-:Y:S02]  /*d8f50*/  LOP3.LUT R2, R2, 0xffffefff, RZ, 0xc0, !PT ;  /* 0xffffefff02027812 */ /* 0x000fe400078ec0ff */
[----:B------:R-:W-:Y:S02]  /*d8f60*/  LOP3.LUT R48, R48, 0xffff7fff, RZ, 0xc0, !PT ;  /* 0xffff7fff30307812 */ /* 0x000fe400078ec0ff */
[----:B------:R-:W-:Y:S02]  /*d8f70*/  @P0 LOP3.LUT R2, R2, 0x1000, RZ, 0xfc, !PT ;  /* 0x0000100002020812 */ /* 0x000fe400078efcff */
[----:B------:R-:W-:-:S05]  /*d8f80*/  ISETP.LT.AND P0, PT, R46, UR4, !P4 ;  /* 0x000000042e007c0c */ /* 0x000fca000e701270 */
[----:B------:R-:W-:-:S04]  /*d8f90*/  @P1 LOP3.LUT R48, R48, 0x8000, RZ, 0xfc, !PT ;  /* 0x0000800030301812 */ /* 0x000fc800078efcff */
[----:B------:R-:W-:-:S04]  /*d8fa0*/  LOP3.LUT R48, R48, 0xffffbfff, RZ, 0xc0, !PT ;  /* 0xffffbfff30307812 */ /* 0x000fc800078ec0ff */
[----:B------:R-:W-:-:S05]  /*d8fb0*/  @P0 LOP3.LUT R48, R48, 0x4000, RZ, 0xfc, !PT ;  /* 0x0000400030300812 */ /* 0x000fca00078efcff */
[----:B------:R0:W-:Y:S01]  /*d8fc0*/  STL [R1+0x36c], R48 ;  /* 0x00036c3001007387 */ /* 0x0001e20000100800 */
[----:B------:R-:W-:Y:S02]  /*d8fd0*/  IMAD.MOV.U32 R50, RZ, RZ, R18 ;  /* 0x000000ffff327224 */ /* 0x000fe400078e0012 */
[----:B------:R-:W-:Y:S01]  /*d8fe0*/  VIADD R20, R21, UR32 ;  /* 0x0000002015147c36 */ /* 0x000fe20008000000 */
[----:B------:R-:W-:Y:S02]  /*d8ff0*/  R2UR.FILL UR4, R49 ;  /* 0x00000000310472ca */ /* 0x000fe400004e0000 */
[----:B------:R-:W-:Y:S01]  /*d9000*/  R2UR.FILL UR5, R50 ;  /* 0x00000000320572ca */ /* 0x000fe200004e0000 */
[----:B------:R-:W-:-:S04]  /*d9010*/  VIADD R19, R20, UR20 ;  /* 0x0000001414137c36 */ /* 0x000fc80008000000 */
[----:B------:R-:W-:-:S04]  /*d9020*/  VIADD R18, R19, UR22 ;  /* 0x0000001613127c36 */ /* 0x000fc80008000000 */
[----:B------:R-:W-:Y:S01]  /*d9030*/  VIADD R39, R18, UR13 ;  /* 0x0000000d12277c36 */ /* 0x000fe20008000000 */
[----:B------:R-:W2:Y:S01]  /*d9040*/  LDL.LU R49, [R1+0x3f54] ;  /* 0x003f540001317983 */ /* 0x000ea20000300800 */
[----:B------:R-:W1:Y:S03]  /*d9050*/  LDCU.64 UR6, c[0x0][0x398] ;  /* 0x00007300ff0677ac */ /* 0x000e660008000a00 */
[----:B0-----:R-:W3:Y:S01]  /*d9060*/  LDL.LU R48, [R1+0x3f58] ;  /* 0x003f580001307983 */ /* 0x001ee20000300800 */
[----:B------:R-:W-:Y:S01]  /*d9070*/  MOV.SPILL R51, UR5 ;  /* 0x0000000500337c02 */ /* 0x000fe20009000f00 */
[----:B------:R-:W0:Y:S02]  /*d9080*/  LDCU.64 UR8, c[0x0][0x398] ;  /* 0x00007300ff0877ac */ /* 0x000e240008000a00 */
[----:B------:R-:W4:Y:S01]  /*d9090*/  LDL.LU R54, [R1+0x3f5c] ;  /* 0x003f5c0001367983 */ /* 0x000f220000300800 */
[----:B------:R-:W-:Y:S01]  /*d90a0*/  LOP3.LUT R2, R2, 0xfffffeff, RZ, 0xc0, !PT ;  /* 0xfffffeff02027812 */ /* 0x000fe200078ec0ff */
[----:B------:R-:W0:Y:S02]  /*d90b0*/  LDCU.64 UR10, c[0x0][0x398] ;  /* 0x00007300ff0a77ac */ /* 0x000e240008000a00 */
[----:B------:R-:W4:Y:S01]  /*d90c0*/  LDL.LU R53, [R1+0x3f60] ;  /* 0x003f600001357983 */ /* 0x000f220000300800 */
[----:B------:R-:W-:Y:S01]  /*d90d0*/  MOV.SPILL R50, UR4 ;  /* 0x0000000400327c02 */ /* 0x000fe20009000f00 */
[----:B------:R-:W0:Y:S02]  /*d90e0*/  LDCU.64 UR14, c[0x0][0x398] ;  /* 0x00007300ff0e77ac */ /* 0x000e240008000a00 */
[----:B------:R1:W-:Y:S01]  /*d90f0*/  STL.64 [R1+0x5730], R18 ;  /* 0x0057301201007387 */ /* 0x0003e20000100a00 */
[----:B------:R-:W-:Y:S01]  /*d9100*/  LOP3.LUT R0, R0, 0x7fffffff, RZ, 0xc0, !PT ;  /* 0x7fffffff00007812 */ /* 0x000fe200078ec0ff */
[----:B------:R-:W0:Y:S02]  /*d9110*/  LDCU.64 UR18, c[0x0][0x398] ;  /* 0x00007300ff1277ac */ /* 0x000e240008000a00 */
[----:B------:R-:W-:Y:S01]  /*d9120*/  STL [R1+0x56c4], R61 ;  /* 0x0056c43d01007387 */ /* 0x000fe20000100800 */
[----:B------:R-:W-:Y:S01]  /*d9130*/  LOP3.LUT R3, R3, 0x7fffffff, RZ, 0xc0, !PT ;  /* 0x7fffffff03037812 */ /* 0x000fe200078ec0ff */
[----:B------:R-:W0:Y:S02]  /*d9140*/  LDCU.64 UR26, c[0x0][0x398] ;  /* 0x00007300ff1a77ac */ /* 0x000e240008000a00 */
[----:B------:R-:W-:Y:S01]  /*d9150*/  STL [R1+0x56c0], R60 ;  /* 0x0056c03c01007387 */ /* 0x000fe20000100800 */
[----:B------:R-:W0:Y:S03]  /*d9160*/  LDCU.64 UR28, c[0x0][0x398] ;  /* 0x00007300ff1c77ac */ /* 0x000e260008000a00 */
[----:B------:R-:W4:Y:S01]  /*d9170*/  LDL.LU R52, [R1+0x3f64] ;  /* 0x003f640001347983 */ /* 0x000f220000300800 */
[----:B-1----:R-:W-:Y:S01]  /*d9180*/  IADD3 R18, P0, PT, R33, R6, RZ ;  /* 0x0000000621127210 */ /* 0x002fe20007f1e0ff */
[----:B------:R-:W1:Y:S04]  /*d9190*/  LDCU.64 UR32, c[0x0][0x398] ;  /* 0x00007300ff2077ac */ /* 0x000e680008000a00 */
[----:B------:R-:W-:Y:S01]  /*d91a0*/  IMAD.X R19, R43, 0x1, R7, P0 ;  /* 0x000000012b137824 */ /* 0x000fe200000e0607 */
[----:B------:R-:W-:Y:S01]  /*d91b0*/  UMOV UR5, UR7 ;  /* 0x0000000700057c82 */ /* 0x000fe20008000000 */
[----:B------:R-:W-:Y:S01]  /*d91c0*/  UMOV UR76, UR6 ;  /* 0x00000006004c7c82 */ /* 0x000fe20008000000 */
[----:B------:R-:W0:Y:S01]  /*d91d0*/  LDCU.64 UR6, c[0x0][0x398] ;  /* 0x00007300ff0677ac */ /* 0x000e220008000a00 */
        /* <DEDUP_REMOVED lines=11> */
[----:B--2---:R-:W-:-:S02]  /*d9290*/  ISETP.GE.AND P2, PT, R49, UR59, PT ;  /* 0x0000003b31007c0c */ /* 0x004fc4000bf46270 */
[----:B------:R-:W2:Y:S01]  /*d92a0*/  LDL.LU R49, [R1+0x3f78] ;  /* 0x003f780001317983 */ /* 0x000ea20000300800 */
[----:B---3--:R-:W-:-:S03]  /*d92b0*/  ISETP.GE.AND P1, PT, R48, UR61, PT ;  /* 0x0000003d30007c0c */ /* 0x008fc6000bf26270 */
[----:B------:R-:W3:Y:S04]  /*d92c0*/  LDL.LU R48, [R1+0x3f7c] ;  /* 0x003f7c0001307983 */ /* 0x000ee80000300800 */
[----:B------:R0:W-:Y:S03]  /*d92d0*/  STL.64 [R1+0x2330], R18 ;  /* 0x0023301201007387 */ /* 0x0001e60000100a00 */
[----:B------:R-:W-:Y:S02]  /*d92e0*/  @P2 LOP3.LUT R2, R2, 0x100, RZ, 0xfc, !PT ;  /* 0x0000010002022812 */ /* 0x000fe400078efcff */
[----:B0-----:R-:W-:-:S05]  /*d92f0*/  IADD3 R18, P0, PT, R33, R8, RZ ;  /* 0x0000000821127210 */ /* 0x001fca0007f1e0ff */
[----:B------:R-:W-:-:S05]  /*d9300*/  IMAD.X R19, R43, 0x1, R11, P0 ;  /* 0x000000012b137824 */ /* 0x000fca00000e060b */
[----:B------:R0:W-:Y:S02]  /*d9310*/  STL.64 [R1+0x3bd0], R18 ;  /* 0x003bd01201007387 */ /* 0x0001e40000100a00 */
[----:B0-----:R-:W-:-:S05]  /*d9320*/  IADD3 R18, P0, PT, R33, R9, RZ ;  /* 0x0000000921127210 */ /* 0x001fca0007f1e0ff */
[----:B------:R-:W-:-:S05]  /*d9330*/  IMAD.X R19, R43, 0x1, R10, P0 ;  /* 0x000000012b137824 */ /* 0x000fca00000e060a */
[----:B------:R0:W-:Y:S04]  /*d9340*/  STL.64 [R1+0x3bc8], R18 ;  /* 0x003bc81201007387 */ /* 0x0001e80000100a00 */
[----:B0-----:R-:W3:Y:S04]  /*d9350*/  LDL.LU R19, [R1+0x3f80] ;  /* 0x003f800001137983 */ /* 0x001ee80000300800 */
[----:B------:R-:W3:Y:S01]  /*d9360*/  LDL.LU R18, [R1+0x3f84] ;  /* 0x003f840001127983 */ /* 0x000ee20000300800 */
[----:B------:R-:W-:Y:S01]  /*d9370*/  LOP3.LUT R2, R2, 0xffffff7f, RZ, 0xc0, !PT ;  /* 0xffffff7f02027812 */ /* 0x000fe200078ec0ff */
[----:B------:R-:W-:Y:S01]  /*d9380*/  UMOV UR4, UR7 ;  /* 0x0000000700047c82 */ /* 0x000fe20008000000 */
[----:B----4-:R-:W-:-:S02]  /*d9390*/  ISETP.GE.AND P2, PT, R54, UR5, PT ;  /* 0x0000000536007c0c */ /* 0x010fc4000bf46270 */
[----:B------:R-:W-:Y:S02]  /*d93a0*/  @P1 LOP3.LUT R2, R2, 0x80, RZ, 0xfc, !PT ;  /* 0x0000008002021812 */ /* 0x000fe400078efcff */
[----:B------:R-:W-:Y:S01]  /*d93b0*/  ISETP.GE.AND P1, PT, R53, UR4, PT ;  /* 0x0000000435007c0c */ /* 0x000fe2000bf26270 */
[----:B------:R-:W0:Y:S01]  /*d93c0*/  LDCU.64 UR4, c[0x0][0x398] ;  /* 0x00007300ff0477ac */ /* 0x000e220008000a00 */
[----:B------:R-:W-:Y:S01]  /*d93d0*/  UMOV UR72, UR6 ;  /* 0x0000000600487c82 */ /* 0x000fe20008000000 */
[----:B------:R-:W-:Y:S01]  /*d93e0*/  UMOV UR65, UR8 ;  /* 0x0000000800417c82 */ /* 0x000fe20008000000 */
[----:B------:R-:W-:Y:S01]  /*d93f0*/  LOP3.LUT R2, R2, 0xffffffbf, RZ, 0xc0, !PT ;  /* 0xffffffbf02027812 */ /* 0x000fe200078ec0ff */
[----:B0-----:R-:W-:Y:S01]  /*d9400*/  UMOV UR6, UR5 ;  /* 0x0000000500067c82 */ /* 0x001fe20008000000 */
[----:B------:R-:W-:Y:S01]  /*d9410*/  UMOV UR5, UR9 ;  /* 0x0000000900057c82 */ /* 0x000fe20008000000 */
[----:B------:R-:W0:Y:S02]  /*d9420*/  LDCU.64 UR8, c[0x0][0x398] ;  /* 0x00007300ff0877ac */ /* 0x000e240008000a00 */
[----:B------:R-:W-:-:S04]  /*d9430*/  @P2 LOP3.LUT R2, R2, 0x40, RZ, 0xfc, !PT ;  /* 0x0000004002022812 */ /* 0x000fc800078efcff */
[----:B------:R-:W-:Y:S01]  /*d9440*/  LOP3.LUT R2, R2, 0xffffffdf, RZ, 0xc0, !PT ;  /* 0xffffffdf02027812 */ /* 0x000fe200078ec0ff */
[----:B------:R-:W-:-:S03]  /*d9450*/  UMOV UR73, UR4 ;  /* 0x0000000400497c82 */ /* 0x000fc60008000000 */
[----:B------:R-:W-:Y:S01]  /*d9460*/  @P1 LOP3.LUT R2, R2, 0x20, RZ, 0xfc, !PT ;  /* 0x0000002002021812 */ /* 0x000fe200078efcff */
[----:B0-----:R-:W-:Y:S01]  /*d9470*/  UMOV UR4, UR9 ;  /* 0x0000000900047c82 */ /* 0x001fe20008000000 */
[----:B------:R-:W-:Y:S01]  /*d9480*/  ISETP.GE.AND P0, PT, R52, UR6, PT ;  /* 0x0000000634007c0c */ /* 0x000fe2000bf06270 */
[----:B------:R-:W0:Y:S01]  /*d9490*/  LDCU.64 UR6, c[0x0][0x398] ;  /* 0x00007300ff0677ac */ /* 0x000e220008000a00 */
[----:B------:R-:W-:-:S11]  /*d94a0*/  LOP3.LUT R2, R2, 0xffffffef, RZ, 0xc0, !PT ;  /* 0xffffffef02027812 */ /* 0x000fd600078ec0ff */
[----:B------:R-:W-:Y:S01]  /*d94b0*/  @P0 LOP3.LUT R2, R2, 0x10, RZ, 0xfc, !PT ;  /* 0x0000001002020812 */ /* 0x000fe200078efcff */
[----:B0-----:R-:W-:-:S03]  /*d94c0*/  UMOV UR55, UR6 ;  /* 0x0000000600377c82 */ /* 0x001fc60008000000 */
[----:B------:R-:W-:Y:S02]  /*d94d0*/  LOP3.LUT R2, R2, 0xfffffff7, RZ, 0xc0, !PT ;  /* 0xfffffff702027812 */ /* 0x000fe400078ec0ff */
[----:B------:R-:W-:Y:S02]  /*d94e0*/  SHF.R.S32.HI R43, RZ, 0x1f, R42 ;  /* 0x0000001fff2b7819 */ /* 0x000fe4000001142a */
[----:B------:R-:W-:-:S05]  /*d94f0*/  IADD3 R52, P0, PT, R42, R4, RZ ;  /* 0x000000042a347210 */ /* 0x000fca0007f1e0ff */
[----:B------:R-:W-:Y:S01]  /*d9500*/  IMAD.X R53, R43, 0x1, R5, P0 ;  /* 0x000000012b357824 */ /* 0x000fe200000e0605 */
[----:B--2---:R-:W-:Y:S02]  /*d9510*/  ISETP.GE.AND P2, PT, R49, UR5, PT ;  /* 0x0000000531007c0c */ /* 0x004fe4000bf46270 */
[----:B------:R-:W2:Y:S01]  /*d9520*/  LDL.LU R49, [R1+0x3f88] ;  /* 0x003f880001317983 */ /* 0x000ea20000300800 */
[----:B---3--:R-:W-:-:S03]  /*d9530*/  ISETP.GE.AND P1, PT, R48, UR4, PT ;  /* 0x0000000430007c0c */ /* 0x008fc6000bf26270 */
[----:B------:R-:W3:Y:S01]  /*d9540*/  LDL.LU R48, [R1+0x3f8c] ;  /* 0x003f8c0001307983 */ /* 0x000ee20000300800 */
[----:B------:R-:W-:Y:S01]  /*d9550*/  UMOV UR5, UR7 ;  /* 0x0000000700057c82 */ /* 0x000fe20008000000 */
[----:B------:R-:W0:Y:S05]  /*d9560*/  LDCU.64 UR6, c[0x0][0x398] ;  /* 0x00007300ff0677ac */ /* 0x000e2a0008000a00 */
[----:B------:R-:W-:-:S04]  /*d9570*/  @P2 LOP3.LUT R2, R2, 0x8, RZ, 0xfc, !PT ;  /* 0x0000000802022812 */ /* 0x000fc800078efcff */
[----:B------:R-:W-:-:S04]  /*d9580*/  LOP3.LUT R2, R2, 0xfffffffb, RZ, 0xc0, !PT ;  /* 0xfffffffb02027812 */ /* 0x000fc800078ec0ff */
[----:B------:R-:W-:Y:S01]  /*d9590*/  @P1 LOP3.LUT R2, R2, 0x4, RZ, 0xfc, !PT ;  /* 0x0000000402021812 */ /* 0x000fe200078efcff */
[----:B0-----:R-:W-:Y:S01]  /*d95a0*/  UMOV UR4, UR7 ;  /* 0x0000000700047c82 */ /* 0x001fe20008000000 */
[----:B------:R0:W-:Y:S04]  /*d95b0*/  STL.64 [R1+0x3bc0], R52 ;  /* 0x003bc03401007387 */ /* 0x0001e80000100a00 */
[----:B0-----:R-:W4:Y:S01]  /*d95c0*/  LDL.LU R52, [R1+0x3f90] ;  /* 0x003f900001347983 */ /* 0x001f220000300800 */
[----:B------:R-:W-:Y:S02]  /*d95d0*/  ISETP.GE.AND P1, PT, R18, UR4, PT ;  /* 0x0000000412007c0c */ /* 0x000fe4000bf26270 */
[----:B------:R-:W-:Y:S02]  /*d95e0*/  IADD3 R18, P0, PT, R42, R6, RZ ;  /* 0x000000062a127210 */ /* 0x000fe40007f1e0ff */
[----:B------:R-:W-:-:S03]  /*d95f0*/  ISETP.GE.AND P2, PT, R19, UR5, PT ;  /* 0x0000000513007c0c */ /* 0x000fc6000bf46270 */
[----:B------:R-:W-:-:S05]  /*d9600*/  IMAD.X R19, R43, 0x1, R7, P0 ;  /* 0x000000012b137824 */ /* 0x000fca00000e0607 */
[----:B------:R0:W-:Y:S04]  /*d9610*/  STL.64 [R1+0x3bf8], R18 ;  /* 0x003bf81201007387 */ /* 0x0001e80000100a00 */
[----:B0-----:R-:W4:Y:S04]  /*d9620*/  LDL.LU R19, [R1+0x3f94] ;  /* 0x003f940001137983 */ /* 0x001f280000300800 */
[----:B------:R-:W4:Y:S01]  /*d9630*/  LDL.LU R18, [R1+0x3fa0] ;  /* 0x003fa00001127983 */ /* 0x000f220000300800 */
[----:B------:R-:W-:Y:S01]  /*d9640*/  UMOV UR69, UR6 ;  /* 0x0000000600457c82 */ /* 0x000fe20008000000 */
[----:B------:R-:W0:Y:S01]  /*d9650*/  LDCU.64 UR6, c[0x0][0x398] ;  /* 0x00007300ff0677ac */ /* 0x000e220008000a00 */
[----:B------:R-:W-:-:S04]  /*d9660*/  LOP3.LUT R2, R2, 0xfffffffd, RZ, 0xc0, !PT ;  /* 0xfffffffd02027812 */ /* 0x000fc800078ec0ff */
[----:B------:R-:W-:Y:S01]  /*d9670*/  @P2 LOP3.LUT R2, R2, 0x2, RZ, 0xfc, !PT ;  /* 0x0000000202022812 */ /* 0x000fe200078efcff */
[----:B0-----:R-:W-:Y:S01]  /*d9680*/  UMOV UR5, UR7 ;  /* 0x0000000700057c82 */ /* 0x001fe20008000000 */
[----:B------:R-:W-:Y:S01]  /*d9690*/  UMOV UR71, UR6 ;  /* 0x0000000600477c82 */ /* 0x000fe20008000000 */
[----:B------:R-:W0:Y:S01]  /*d96a0*/  LDCU.64 UR6, c[0x0][0x398] ;  /* 0x00007300ff0677ac */ /* 0x000e220008000a00 */
[----:B------:R-:W-:-:S04]  /*d96b0*/  LOP3.LUT R2, R2, 0xfffffffe, RZ, 0xc0, !PT ;  /* 0xfffffffe02027812 */ /* 0x000fc800078ec0ff */
[----:B------:R-:W-:Y:S01]  /*d96c0*/  @P1 LOP3.LUT R2, R2, 0x1, RZ, 0xfc, !PT ;  /* 0x0000000102021812 */ /* 0x000fe200078efcff */
[----:B0-----:R-:W-:Y:S01]  /*d96d0*/  UMOV UR4, UR7 ;  /* 0x0000000700047c82 */ /* 0x001fe20008000000 */
[----:B------:R-:W-:Y:S01]  /*d96e0*/  UMOV UR24, UR8 ;  /* 0x0000000800187c82 */ /* 0x000fe20008000000 */
[----:B------:R-:W0:Y:S01]  /*d96f0*/  LDCU.64 UR8, c[0x0][0x398] ;  /* 0x00007300ff0877ac */ /* 0x000e220008000a00 */
[----:B------:R-:W-:Y:S01]  /*d9700*/  UMOV UR74, UR6 ;  /* 0x00000006004a7c82 */ /* 0x000fe20008000000 */
[----:B------:R-:W-:Y:S01]  /*d9710*/  LOP3.LUT R33, R33, 0x7fffffff, RZ, 0xc0, !PT ;  /* 0x7fffffff21217812 */ /* 0x000fe200078ec0ff */
[----:B0-----:R-:W-:Y:S01]  /*d9720*/  UMOV UR66, UR8 ;  /* 0x0000000800427c82 */ /* 0x001fe20008000000 */
[----:B---3--:R-:W-:Y:S02]  /*d9730*/  ISETP.GE.AND P1, PT, R48, UR4, PT ;  /* 0x0000000430007c0c */ /* 0x008fe4000bf26270 */
[----:B------:R-:W-:Y:S02]  /*d9740*/  IADD3 R48, P0, PT, R42, R8, RZ ;  /* 0x000000082a307210 */ /* 0x000fe40007f1e0ff */
[----:B--2---:R-:W-:Y:S01]  /*d9750*/  ISETP.GE.AND P2, PT, R49, UR5, PT ;  /* 0x0000000531007c0c */ /* 0x004fe2000bf46270 */
[----:B------:R-:W0:Y:S02]  /*d9760*/  LDCU.64 UR4, c[0x0][0x398] ;  /* 0x00007300ff0477ac */ /* 0x000e240008000a00 */
[----:B------:R-:W-:-:S05]  /*d9770*/  IMAD.X R49, R43, 0x1, R11, P0 ;  /* 0x000000012b317824 */ /* 0x000fca00000e060b */
[----:B------:R2:W-:Y:S02]  /*d9780*/  STL.64 [R1+0x3c18], R48 ;  /* 0x003c183001007387 */ /* 0x0005e40000100a00 */
[----:B--2---:R-:W-:-:S05]  /*d9790*/  IADD3 R48, P0, PT, R42, R9, RZ ;  /* 0x000000092a307210 */ /* 0x004fca0007f1e0ff */
[----:B------:R-:W-:-:S05]  /*d97a0*/  IMAD.X R49, R43, 0x1, R10, P0 ;  /* 0x000000012b317824 */ /* 0x000fca00000e060a */
[----:B------:R2:W-:Y:S04]  /*d97b0*/  STL.64 [R1+0x3c10], R48 ;  /* 0x003c103001007387 */ /* 0x0005e80000100a00 */
[----:B--2---:R-:W2:Y:S04]  /*d97c0*/  LDL.LU R49, [R1+0x3fa4] ;  /* 0x003fa40001317983 */ /* 0x004ea80000300800 */
[----:B------:R-:W3:Y:S01]  /*d97d0*/  LDL.LU R48, [R1+0x3fb0] ;  /* 0x003fb00001307983 */ /* 0x000ee20000300800 */
[----:B0-----:R-:W-:Y:S01]  /*d97e0*/  UMOV UR6, UR5 ;  /* 0x0000000500067c82 */ /* 0x001fe20008000000 */
[----:B------:R-:W-:Y:S01]  /*d97f0*/  UMOV UR5, UR9 ;  /* 0x0000000900057c82 */ /* 0x000fe20008000000 */
[----:B------:R-:W0:Y:S01]  /*d9800*/  LDCU.64 UR8, c[0x0][0x398] ;  /* 0x00007300ff0877ac */ /* 0x000e220008000a00 */
[----:B------:R-:W-:-:S04]  /*d9810*/  @P2 LOP3.LUT R33, R33, 0x80000000, RZ, 0xfc, !PT ;  /* 0x8000000021212812 */ /* 0x000fc800078efcff */
[----:B------:R-:W-:Y:S01]  /*d9820*/  LOP3.LUT R33, R33, 0xbfffffff, RZ, 0xc0, !PT ;  /* 0xbfffffff21217812 */ /* 0x000fe200078ec0ff */
[----:B------:R-:W-:-:S03]  /*d9830*/  UMOV UR16, UR4 ;  /* 0x0000000400107c82 */ /* 0x000fc60008000000 */
[----:B------:R-:W-:Y:S01]  /*d9840*/  @P1 LOP3.LUT R33, R33, 0x40000000, RZ, 0xfc, !PT ;  /* 0x4000000021211812 */ /* 0x000fe200078efcff */
[----:B0-----:R-:W-:Y:S01]  /*d9850*/  UMOV UR4, UR9 ;  /* 0x0000000900047c82 */ /* 0x001fe20008000000 */
[----:B----4-:R-:W-:Y:S02]  /*d9860*/  ISETP.GE.AND P2, PT, R19, UR5, PT ;  /* 0x0000000513007c0c */ /* 0x010fe4000bf46270 */
[----:B------:R-:W4:Y:S01]  /*d9870*/  LDL.LU R19, [R1+0x3fb4] ;  /* 0x003fb40001137983 */ /* 0x000f220000300800 */
[----:B------:R-:W-:-:S03]  /*d9880*/  ISETP.GE.AND P1, PT, R18, UR4, PT ;  /* 0x0000000412007c0c */ /* 0x000fc6000bf26270 */
[----:B------:R-:W4:Y:S01]  /*d9890*/  LDL.LU R18, [R1+0x3fb8] ;  /* 0x003fb80001127983 */ /* 0x000f220000300800 */
[----:B------:R-:W-:Y:S01]  /*d98a0*/  ISETP.GE.AND P0, PT, R52, UR6, PT ;  /* 0x0000000634007c0c */ /* 0x000fe2000bf06270 */
[----:B------:R-:W0:Y:S01]  /*d98b0*/  LDCU.64 UR6, c[0x0][0x398] ;  /* 0x00007300ff0677ac */ /* 0x000e220008000a00 */
[----:B------:R-:W-:-:S11]  /*d98c0*/  LOP3.LUT R33, R33, 0xdfffffff, RZ, 0xc0, !PT ;  /* 0xdfffffff21217812 */ /* 0x000fd600078ec0ff */
[----:B------:R-:W-:Y:S01]  /*d98d0*/  @P0 LOP3.LUT R33, R33, 0x20000000, RZ, 0xfc, !PT ;  /* 0x2000000021210812 */ /* 0x000fe200078efcff */
[----:B0-----:R-:W-:Y:S01]  /*d98e0*/  UMOV UR5, UR7 ;  /* 0x0000000700057c82 */ /* 0x001fe20008000000 */
[----:B------:R-:W-:Y:S01]  /*d98f0*/  UMOV UR59, UR6 ;  /* 0x00000006003b7c82 */ /* 0x000fe20008000000 */
[----:B------:R-:W0:Y:S01]  /*d9900*/  LDCU.64 UR6, c[0x0][0x398] ;  /* 0x00007300ff0677ac */ /* 0x000e220008000a00 */
[----:B------:R-:W-:-:S04]  /*d9910*/  LOP3.LUT R33, R33, 0xefffffff, RZ, 0xc0, !PT ;  /* 0xefffffff21217812 */ /* 0x000fc800078ec0ff */
[----:B------:R-:W-:Y:S02]  /*d9920*/  @P2 LOP3.LUT R33, R33, 0x10000000, RZ, 0xfc, !PT ;  /* 0x1000000021212812 */ /* 0x000fe400078efcff */
[----:B------:R-:W-:Y:S02]  /*d9930*/  SHF.R.S32.HI R42, RZ, 0x1f, R41 ;  /* 0x0000001fff2a7819 */ /* 0x000fe40000011429 */
[----:B------:R-:W-:Y:S02]  /*d9940*/  IADD3 R52, P0, PT, R41, R4, RZ ;  /* 0x0000000429347210 */ /* 0x000fe40007f1e0ff */
[----:B------:R-:W-:-:S03]  /*d9950*/  LOP3.LUT R33, R33, 0xf7ffffff, RZ, 0xc0, !PT ;  /* 0xf7ffffff21217812 */ /* 0x000fc600078ec0ff */
[----:B------:R-:W-:Y:S01]  /*d9960*/  IMAD.X R53, R42, 0x1, R5, P0 ;  /* 0x000000012a357824 */ /* 0x000fe200000e0605 */
[----:B------:R-:W-:Y:S01]  /*d9970*/  @P1 LOP3.LUT R33, R33, 0x8000000, RZ, 0xfc, !PT ;  /* 0x0800000021211812 */ /* 0x000fe200078efcff */
[----:B0-----:R-:W-:Y:S01]  /*d9980*/  UMOV UR4, UR7 ;  /* 0x0000000700047c82 */ /* 0x001fe20008000000 */
[----:B------:R-:W-:Y:S01]  /*d9990*/  UMOV UR48, UR6 ;  /* 0x0000000600307c82 */ /* 0x000fe20008000000 */
[----:B------:R-:W0:Y:S01]  /*d99a0*/  LDCU.64 UR6, c[0x0][0x398] ;  /* 0x00007300ff0677ac */ /* 0x000e220008000a00 */
[----:B------:R-:W-:Y:S01]  /*d99b0*/  STL.64 [R1+0x3c08], R52 ;  /* 0x003c083401007387 */ /* 0x000fe20000100a00 */
[----:B------:R-:W-:Y:S01]  /*d99c0*/  LOP3.LUT R33, R33, 0xfbffffff, RZ, 0xc0, !PT ;  /* 0xfbffffff21217812 */ /* 0x000fe200078ec0ff */
[----:B0-----:R-:W-:Y:S01]  /*d99d0*/  UMOV UR77, UR6 ;  /* 0x00000006004d7c82 */ /* 0x001fe20008000000 */
[----:B---3--:R-:W-:Y:S02]  /*d99e0*/  ISETP.GE.AND P1, PT, R48, UR4, PT ;  /* 0x0000000430007c0c */ /* 0x008fe4000bf26270 */
[----:B------:R-:W-:-:S02]  /*d99f0*/  IADD3 R48, P0, PT, R41, R6, RZ ;  /* 0x0000000629307210 */ /* 0x000fc40007f1e0ff */
[----:B--2---:R-:W-:-:S03]  /*d9a00*/  ISETP.GE.AND P2, PT, R49, UR5, PT ;  /* 0x0000000531007c0c */ /* 0x004fc6000bf46270 */
[----:B------:R-:W-:-:S05]  /*d9a10*/  IMAD.X R49, R42, 0x1, R7, P0 ;  /* 0x000000012a317824 */ /* 0x000fca00000e0607 */
[----:B------:R0:W-:Y:S01]  /*d9a20*/  STL.64 [R1+0x3c30], R48 ;  /* 0x003c303001007387 */ /* 0x0001e20000100a00 */
[----:B------:R-:W-:Y:S01]  /*d9a30*/  UMOV UR5, UR7 ;  /* 0x0000000700057c82 */ /* 0x000fe20008000000 */
[----:B------:R-:W2:Y:S02]  /*d9a40*/  LDCU.64 UR6, c[0x0][0x398] ;  /* 0x00007300ff0677ac */ /* 0x000ea40008000a00 */
[----:B0-----:R-:W3:Y:S04]  /*d9a50*/  LDL.LU R49, [R1+0x3fbc] ;  /* 0x003fbc0001317983 */ /* 0x001ee80000300800 */
[----:B------:R-:W3:Y:S04]  /*d9a60*/  LDL.LU R48, [R1+0x3fc0] ;  /* 0x003fc00001307983 */ /* 0x000ee80000300800 */
[----:B------:R-:W3:Y:S01]  /*d9a70*/  LDL.LU R43, [R1+0x3fc4] ;  /* 0x003fc400012b7983 */ /* 0x000ee20000300800 */
[----:B------:R-:W-:Y:S01]  /*d9a80*/  @P2 LOP3.LUT R33, R33, 0x4000000, RZ, 0xfc, !PT ;  /* 0x0400000021212812 */ /* 0x000fe200078efcff */
[----:B--2---:R-:W-:-:S03]  /*d9a90*/  UMOV UR4, UR7 ;  /* 0x0000000700047c82 */ /* 0x004fc60008000000 */
[----:B------:R-:W-:-:S04]  /*d9aa0*/  LOP3.LUT R33, R33, 0xfdffffff, RZ, 0xc0, !PT ;  /* 0xfdffffff21217812 */ /* 0x000fc800078ec0ff */
[----:B------:R-:W-:Y:S02]  /*d9ab0*/  @P1 LOP3.LUT R33, R33, 0x2000000, RZ, 0xfc, !PT ;  /* 0x0200000021211812 */ /* 0x000fe400078efcff */
[----:B----4-:R-:W-:Y:S02]  /*d9ac0*/  ISETP.GE.AND P1, PT, R18, UR4, PT ;  /* 0x0000000412007c0c */ /* 0x010fe4000bf26270 */
[----:B------:R-:W-:Y:S02]  /*d9ad0*/  IADD3 R18, P0, PT, R41, R8, RZ ;  /* 0x0000000829127210 */ /* 0x000fe40007f1e0ff */
[----:B------:R-:W-:Y:S01]  /*d9ae0*/  ISETP.GE.AND P2, PT, R19, UR5, PT ;  /* 0x0000000513007c0c */ /* 0x000fe2000bf46270 */
[----:B------:R-:W0:Y:S02]  /*d9af0*/  LDCU.64 UR4, c[0x0][0x398] ;  /* 0x00007300ff0477ac */ /* 0x000e240008000a00 */
[----:B------:R-:W-:-:S05]  /*d9b00*/  IMAD.X R19, R42, 0x1, R11, P0 ;  /* 0x000000012a137824 */ /* 0x000fca00000e060b */
[----:B------:R2:W-:Y:S02]  /*d9b10*/  STL.64 [R1+0x3c60], R18 ;  /* 0x003c601201007387 */ /* 0x0005e40000100a00 */
[----:B--2---:R-:W-:-:S05]  /*d9b20*/  IADD3 R18, P0, PT, R41, R9, RZ ;  /* 0x0000000929127210 */ /* 0x004fca0007f1e0ff */
[----:B------:R-:W-:-:S05]  /*d9b30*/  IMAD.X R19, R42, 0x1, R10, P0 ;  /* 0x000000012a137824 */ /* 0x000fca00000e060a */
[----:B------:R2:W-:Y:S04]  /*d9b40*/  STL.64 [R1+0x3c58], R18 ;  /* 0x003c581201007387 */ /* 0x0005e80000100a00 */
[----:B--2---:R-:W2:Y:S04]  /*d9b50*/  LDL.LU R19, [R1+0x3fd0] ;  /* 0x003fd00001137983 */ /* 0x004ea80000300800 */
[----:B------:R-:W4:Y:S01]  /*d9b60*/  LDL.LU R18, [R1+0x3fd4] ;  /* 0x003fd40001127983 */ /* 0x000f220000300800 */
[----:B------:R-:W-:Y:S01]  /*d9b70*/  UMOV UR70, UR6 ;  /* 0x0000000600467c82 */ /* 0x000fe20008000000 */
[----:B0-----:R-:W-:Y:S01]  /*d9b80*/  IMAD.U32 R41, RZ, RZ, UR4 ;  /* 0x00000004ff297e24 */ /* 0x001fe2000f8e00ff */
[----:B------:R-:W-:Y:S01]  /*d9b90*/  UMOV UR6, UR5 ;  /* 0x0000000500067c82 */ /* 0x000fe20008000000 */
[----:B------:R-:W0:Y:S01]  /*d9ba0*/  LDCU.64 UR4, c[0x0][0x398] ;  /* 0x00007300ff0477ac */ /* 0x000e220008000a00 */
[----:B------:R-:W-:Y:S01]  /*d9bb0*/  UMOV UR22, UR8 ;  /* 0x0000000800167c82 */ /* 0x000fe20008000000 */
[----:B------:R-:W1:Y:S01]  /*d9bc0*/  LDCU.64 UR8, c[0x0][0x398] ;  /* 0x00007300ff0877ac */ /* 0x000e620008000a00 */
[----:B------:R-:W-:Y:S01]  /*d9bd0*/  LOP3.LUT R33, R33, 0xfeffffff, RZ, 0xc0, !PT ;  /* 0xfeffffff21217812 */ /* 0x000fe200078ec0ff */
[----:B------:R0:W-:Y:S03]  /*d9be0*/  STL [R1+0x1b4], R41 ;  /* 0x0001b42901007387 */ /* 0x0001e60000100800 */
[----:B------:R-:W-:-:S04]  /*d9bf0*/  @P2 LOP3.LUT R33, R33, 0x1000000, RZ, 0xfc, !PT ;  /* 0x0100000021212812 */ /* 0x000fc800078efcff */
[----:B------:R-:W-:Y:S01]  /*d9c00*/  LOP3.LUT R33, R33, 0xff7fffff, RZ, 0xc0, !PT ;  /* 0xff7fffff21217812 */ /* 0x000fe200078ec0ff */
[----:B0-----:R-:W-:-:S03]  /*d9c10*/  IMAD.U32 R41, RZ, RZ, UR4 ;  /* 0x00000004ff297e24 */ /* 0x001fc6000f8e00ff */
[----:B------:R-:W-:Y:S01]  /*d9c20*/  @P1 LOP3.LUT R33, R33, 0x800000, RZ, 0xfc, !PT ;  /* 0x0080000021211812 */ /* 0x000fe200078efcff */
[----:B-1----:R-:W-:Y:S01]  /*d9c30*/  UMOV UR4, UR9 ;  /* 0x0000000900047c82 */ /* 0x002fe20008000000 */
[----:B------:R0:W-:Y:S02]  /*d9c40*/  STL [R1+0x1b0], R41 ;  /* 0x0001b02901007387 */ /* 0x0001e40000100800 */
[----:B------:R-:W-:Y:S02]  /*d9c50*/  LOP3.LUT R33, R33, 0xffbfffff, RZ, 0xc0, !PT ;  /* 0xffbfffff21217812 */ /* 0x000fe400078ec0ff */
[----:B0-----:R-:W-:Y:S02]  /*d9c60*/  SHF.R.S32.HI R41, RZ, 0x1f, R40 ;  /* 0x0000001fff297819 */ /* 0x001fe40000011428 */
[----:B---3--:R-:W-:Y:S01]  /*d9c70*/  ISETP.GE.AND P0, PT, R49, UR6, PT ;  /* 0x0000000631007c0c */ /* 0x008fe2000bf06270 */
[----:B------:R-:W0:Y:S01]  /*d9c80*/  LDCU.64 UR6, c[0x0][0x398] ;  /* 0x00007300ff0677ac */ /* 0x000e220008000a00 */
[----:B------:R-:W-:-:S02]  /*d9c90*/  ISETP.GE.AND P1, PT, R43, UR4, PT ;  /* 0x000000042b007c0c */ /* 0x000fc4000bf26270 */
[----:B------:R-:W3:Y:S04]  /*d9ca0*/  LDL.LU R43, [R1+0x3fe0] ;  /* 0x003fe000012b7983 */ /* 0x000ee80000300800 */
[----:B------:R-:W3:Y:S01]  /*d9cb0*/  LDL.LU R42, [R1+0x3fe4] ;  /* 0x003fe400012a7983 */ /* 0x000ee20000300800 */
[----:B------:R-:W-:Y:S01]  /*d9cc0*/  ISETP.GE.AND P2, PT, R48, UR5, PT ;  /* 0x0000000530007c0c */ /* 0x000fe2000bf46270 */
[----:B0-----:R-:W-:Y:S01]  /*d9cd0*/  UMOV UR5, UR7 ;  /* 0x0000000700057c82 */ /* 0x001fe20008000000 */
[----:B------:R-:W-:Y:S01]  /*d9ce0*/  UMOV UR67, UR6 ;  /* 0x0000000600437c82 */ /* 0x000fe20008000000 */
[----:B------:R-:W0:Y:S01]  /*d9cf0*/  LDCU.64 UR6, c[0x0][0x398] ;  /* 0x00007300ff0677ac */ /* 0x000e220008000a00 */
[----:B------:R-:W-:-:S04]  /*d9d00*/  @P0 LOP3.LUT R33, R33, 0x400000, RZ, 0xfc, !PT ;  /* 0x0040000021210812 */ /* 0x000fc800078efcff */
[----:B------:R-:W-:-:S05]  /*d9d10*/  LOP3.LUT R33, R33, 0xffdfffff, RZ, 0xc0, !PT ;  /* 0xffdfffff21217812 */ /* 0x000fca00078ec0ff */
[----:B------:R-:W-:Y:S02]  /*d9d20*/  @P2 LOP3.LUT R33, R33, 0x200000, RZ, 0xfc, !PT ;  /* 0x0020000021212812 */ /* 0x000fe400078efcff */
[----:B------:R-:W-:Y:S02]  /*d9d30*/  IADD3 R48, P0, PT, R40, R4, RZ ;  /* 0x0000000428307210 */ /* 0x000fe40007f1e0ff */
[----:B------:R-:W-:-:S03]  /*d9d40*/  LOP3.LUT R33, R33, 0xffefffff, RZ, 0xc0, !PT ;  /* 0xffefffff21217812 */ /* 0x000fc600078ec0ff */
[----:B------:R-:W-:Y:S01]  /*d9d50*/  IMAD.X R49, R41, 0x1, R5, P0 ;  /* 0x0000000129317824 */ /* 0x000fe200000e0605 */
[----:B------:R-:W-:Y:S01]  /*d9d60*/  @P1 LOP3.LUT R33, R33, 0x100000, RZ, 0xfc, !PT ;  /* 0x0010000021211812 */ /* 0x000fe200078efcff */
[----:B0-----:R-:W-:-:S03]  /*d9d70*/  UMOV UR4, UR7 ;  /* 0x0000000700047c82 */ /* 0x001fc60008000000 */
[----:B------:R0:W-:Y:S04]  /*d9d80*/  STL.64 [R1+0x3c50], R48 ;  /* 0x003c503001007387 */ /* 0x0001e80000100a00 */
[----:B0-----:R-:W3:Y:S01]  /*d9d90*/  LDL.LU R48, [R1+0x3fe8] ;  /* 0x003fe80001307983 */ /* 0x001ee20000300800 */
[----:B----4-:R-:W-:Y:S02]  /*d9da0*/  ISETP.GE.AND P1, PT, R18, UR4, PT ;  /* 0x0000000412007c0c */ /* 0x010fe4000bf26270 */
[----:B------:R-:W-:Y:S02]  /*d9db0*/  IADD3 R18, P0, PT, R40, R6, RZ ;  /* 0x0000000628127210 */ /* 0x000fe40007f1e0ff */
[----:B--2---:R-:W-:-:S03]  /*d9dc0*/  ISETP.GE.AND P2, PT, R19, UR5, PT ;  /* 0x0000000513007c0c */ /* 0x004fc6000bf46270 */
[----:B------:R-:W-:-:S05]  /*d9dd0*/  IMAD.X R19, R41, 0x1, R7, P0 ;  /* 0x0000000129137824 */ /* 0x000fca00000e0607 */
[----:B------:R0:W-:Y:S04]  /*d9de0*/  STL.64 [R1+0x3c70], R18 ;  /* 0x003c701201007387 */ /* 0x0001e80000100a00 */
[----:B0-----:R-:W2:Y:S04]  /*d9df0*/  LDL.LU R19, [R1+0x3fec] ;  /* 0x003fec0001137983 */ /* 0x001ea80000300800 */
        /* <DEDUP_REMOVED lines=18> */
[----:B------:R-:W-:Y:S01]  /*d9f20*/  ISETP.GE.AND P2, PT, R43, UR5, PT ;  /* 0x000000052b007c0c */ /* 0x000fe2000bf46270 */
[----:B------:R-:W0:Y:S02]  /*d9f30*/  LDCU.64 UR4, c[0x0][0x398] ;  /* 0x00007300ff0477ac */ /* 0x000e240008000a00 */
[----:B------:R-:W-:-:S05]  /*d9f40*/  IMAD.X R43, R41, 0x1, R11, P0 ;  /* 0x00000001292b7824 */ /* 0x000fca00000e060b */
[----:B------:R1:W-:Y:S02]  /*d9f50*/  STL.64 [R1+0x3c90], R42 ;  /* 0x003c902a01007387 */ /* 0x0003e40000100a00 */
[----:B-1----:R-:W-:-:S05]  /*d9f60*/  IADD3 R42, P0, PT, R40, R9, RZ ;  /* 0x00000009282a7210 */ /* 0x002fca0007f1e0ff */
[----:B------:R-:W-:-:S05]  /*d9f70*/  IMAD.X R43, R41, 0x1, R10, P0 ;  /* 0x00000001292b7824 */ /* 0x000fca00000e060a */
[----:B------:R1:W-:Y:S04]  /*d9f80*/  STL.64 [R1+0x3c88], R42 ;  /* 0x003c882a01007387 */ /* 0x0003e80000100a00 */
[----:B-1----:R-:W3:Y:S04]  /*d9f90*/  LDL.LU R43, [R1+0x3ff4] ;  /* 0x003ff400012b7983 */ /* 0x002ee80000300800 */
        /* <DEDUP_REMOVED lines=9> */
[----:B--2---:R-:W-:Y:S02]  /*da030*/  ISETP.GE.AND P2, PT, R19, UR5, PT ;  /* 0x0000000513007c0c */ /* 0x004fe4000bf46270 */
[----:B------:R-:W2:Y:S01]  /*da040*/  LDL.LU R19, [R1+0x400c] ;  /* 0x00400c0001137983 */ /* 0x000ea20000300800 */
[----:B----4-:R-:W-:-:S03]  /*da050*/  ISETP.GE.AND P1, PT, R18, UR4, PT ;  /* 0x0000000412007c0c */ /* 0x010fc6000bf26270 */
        /* <DEDUP_REMOVED lines=23> */
[----:B------:R-:W-:-:S03]  /*da1d0*/  ISETP.GE.AND P2, PT, R43, UR5, PT ;  /* 0x000000052b007c0c */ /* 0x000fc6000bf46270 */
[----:B------:R-:W-:Y:S01]  /*da1e0*/  IMAD.X R43, R40, 0x1, R7, P0 ;  /* 0x00000001282b7824 */ /* 0x000fe200000e0607 */
[----:B------:R-:W-:Y:S01]  /*da1f0*/  UMOV UR5, UR7 ;  /* 0x0000000700057c82 */ /* 0x000fe20008000000 */
[----:B------:R-:W0:Y:S03]  /*da200*/  LDCU.64 UR6, c[0x0][0x398] ;  /* 0x00007300ff0677ac */ /* 0x000e260008000a00 */
[----:B------:R1:W-:Y:S04]  /*da210*/  STL.64 [R1+0x3ca8], R42 ;  /* 0x003ca82a01007387 */ /* 0x0003e80000100a00 */
[----:B-1----:R-:W3:Y:S04]  /*da220*/  LDL.LU R43, [R1+0x4014] ;  /* 0x00401400012b7983 */ /* 0x002ee80000300800 */
[----:B------:R-:W3:Y:S04]  /*da230*/  LDL.LU R42, [R1+0x4018] ;  /* 0x00401800012a7983 */ /* 0x000ee80000300800 */
[----:B------:R-:W3:Y:S01]  /*da240*/  LDL.LU R41, [R1+0x401c] ;  /* 0x00401c0001297983 */ /* 0x000ee20000300800 */
[----:B------:R-:W-:Y:S01]  /*da250*/  @P2 LOP3.LUT R33, R33, 0x1000, RZ, 0xfc, !PT ;  /* 0x0000100021212812 */ /* 0x000fe200078efcff */
[----:B0-----:R-:W-:-:S03]  /*da260*/  UMOV UR4, UR7 ;  /* 0x0000000700047c82 */ /* 0x001fc60008000000 */
[----:B------:R-:W-:-:S04]  /*da270*/  LOP3.LUT R33, R33, 0xfffff7ff, RZ, 0xc0, !PT ;  /* 0xfffff7ff21217812 */ /* 0x000fc800078ec0ff */
[----:B------:R-:W-:Y:S02]  /*da280*/  @P1 LOP3.LUT R33, R33, 0x800, RZ, 0xfc, !PT ;  /* 0x0000080021211812 */ /* 0x000fe400078efcff */
[----:B----4-:R-:W-:Y:S02]  /*da290*/  ISETP.GE.AND P1, PT, R18, UR4, PT ;  /* 0x0000000412007c0c */ /* 0x010fe4000bf26270 */
[----:B------:R-:W-:Y:S02]  /*da2a0*/  IADD3 R18, P0, PT, R38, R8, RZ ;  /* 0x0000000826127210 */ /* 0x000fe40007f1e0ff */
[----:B--2---:R-:W-:Y:S01]  /*da2b0*/  ISETP.GE.AND P2, PT, R19, UR5, PT ;  /* 0x0000000513007c0c */ /* 0x004fe2000bf46270 */
[----:B------:R-:W-:Y:S01]  /*da2c0*/  UMOV UR62, UR8 ;  /* 0x00000008003e7c82 */ /* 0x000fe20008000000 */
[----:B------:R-:W0:Y:S01]  /*da2d0*/  LDCU.64 UR4, c[0x0][0x398] ;  /* 0x00007300ff0477ac */ /* 0x000e220008000a00 */
[----:B------:R-:W-:Y:S01]  /*da2e0*/  IMAD.X R19, R40, 0x1, R11, P0 ;  /* 0x0000000128137824 */ /* 0x000fe200000e060b */
[----:B------:R-:W1:Y:S04]  /*da2f0*/  LDCU.64 UR8, c[0x0][0x398] ;  /* 0x00007300ff0877ac */ /* 0x000e680008000a00 */
[----:B------:R2:W-:Y:S02]  /*da300*/  STL.64 [R1+0x3cc8], R18 ;  /* 0x003cc81201007387 */ /* 0x0005e40000100a00 */
[----:B--2---:R-:W-:-:S05]  /*da310*/  IADD3 R18, P0, PT, R38, R9, RZ ;  /* 0x0000000926127210 */ /* 0x004fca0007f1e0ff */
[----:B------:R-:W-:-:S05]  /*da320*/  IMAD.X R19, R40, 0x1, R10, P0 ;  /* 0x0000000128137824 */ /* 0x000fca00000e060a */
[----:B------:R2:W-:Y:S04]  /*da330*/  STL.64 [R1+0x3cc0], R18 ;  /* 0x003cc01201007387 */ /* 0x0005e80000100a00 */
[----:B--2---:R-:W2:Y:S04]  /*da340*/  LDL.LU R19, [R1+0x4020] ;  /* 0x0040200001137983 */ /* 0x004ea80000300800 */
[----:B------:R-:W4:Y:S01]  /*da350*/  LDL.LU R18, [R1+0x4024] ;  /* 0x0040240001127983 */ /* 0x000f220000300800 */
[----:B------:R-:W-:Y:S01]  /*da360*/  UMOV UR60, UR6 ;  /* 0x00000006003c7c82 */ /* 0x000fe20008000000 */
[----:B0-----:R-:W-:Y:S01]  /*da370*/  UMOV UR6, UR5 ;  /* 0x0000000500067c82 */ /* 0x001fe20008000000 */
[----:B-1----:R-:W-:Y:S01]  /*da380*/  UMOV UR5, UR9 ;  /* 0x0000000900057c82 */ /* 0x002fe20008000000 */
[----:B------:R-:W-:Y:S01]  /*da390*/  UMOV UR17, UR8 ;  /* 0x0000000800117c82 */ /* 0x000fe20008000000 */
[----:B------:R-:W0:Y:S01]  /*da3a0*/  LDCU.64 UR8, c[0x0][0x398] ;  /* 0x00007300ff0877ac */ /* 0x000e220008000a00 */
[----:B------:R-:W-:-:S04]  /*da3b0*/  LOP3.LUT R33, R33, 0xfffffbff, RZ, 0xc0, !PT ;  /* 0xfffffbff21217812 */ /* 0x000fc800078ec0ff */
[----:B------:R-:W-:Y:S01]  /*da3c0*/  @P2 LOP3.LUT R33, R33, 0x400, RZ, 0xfc, !PT ;  /* 0x0000040021212812 */ /* 0x000fe200078efcff */
[----:B------:R-:W-:-:S03]  /*da3d0*/  UMOV UR68, UR4 ;  /* 0x0000000400447c82 */ /* 0x000fc60008000000 */
[----:B------:R-:W-:-:S04]  /*da3e0*/  LOP3.LUT R33, R33, 0xfffffdff, RZ, 0xc0, !PT ;  /* 0xfffffdff21217812 */ /* 0x000fc800078ec0ff */
[----:B------:R-:W-:Y:S01]  /*da3f0*/  @P1 LOP3.LUT R33, R33, 0x200, RZ, 0xfc, !PT ;  /* 0x0000020021211812 */ /* 0x000fe200078efcff */
[----:B0-----:R-:W-:-:S03]  /*da400*/  UMOV UR4, UR9 ;  /* 0x0000000900047c82 */ /* 0x001fc60008000000 */
[----:B------:R-:W-:Y:S02]  /*da410*/  LOP3.LUT R33, R33, 0xfffffeff, RZ, 0xc0, !PT ;  /* 0xfffffeff21217812 */ /* 0x000fe400078ec0ff */
[----:B------:R-:W-:Y:S02]  /*da420*/  SHF.R.S32.HI R38, RZ, 0x1f, R34 ;  /* 0x0000001fff267819 */ /* 0x000fe40000011422 */
[----:B---3--:R-:W-:Y:S02]  /*da430*/  ISETP.GE.AND P1, PT, R41, UR4, PT ;  /* 0x0000000429007c0c */ /* 0x008fe4000bf26270 */
[----:B------:R-:W3:Y:S04]  /*da440*/  LDL.LU R41, [R1+0x4030] ;  /* 0x0040300001297983 */ /* 0x000ee80000300800 */
[----:B------:R-:W3:Y:S01]  /*da450*/  LDL.LU R40, [R1+0x4034] ;  /* 0x0040340001287983 */ /* 0x000ee20000300800 */
[----:B------:R-:W-:Y:S01]  /*da460*/  ISETP.GE.AND P0, PT, R43, UR6, PT ;  /* 0x000000062b007c0c */ /* 0x000fe2000bf06270 */
[----:B------:R-:W0:Y:S01]  /*da470*/  LDCU.64 UR6, c[0x0][0x398] ;  /* 0x00007300ff0677ac */ /* 0x000e220008000a00 */
[----:B------:R-:W-:Y:S01]  /*da480*/  ISETP.GE.AND P2, PT, R42, UR5, PT ;  /* 0x000000052a007c0c */ /* 0x000fe2000bf46270 */
[----:B------:R-:W1:Y:S10]  /*da490*/  LDCU.64 UR4, c[0x0][0x398] ;  /* 0x00007300ff0477ac */ /* 0x000e740008000a00 */
[----:B------:R-:W-:-:S02]  /*da4a0*/  @P0 LOP3.LUT R33, R33, 0x100, RZ, 0xfc, !PT ;  /* 0x0000010021210812 */ /* 0x000fc400078efcff */
[----:B------:R-:W-:Y:S02]  /*da4b0*/  IADD3 R42, P0, PT, R34, R4, RZ ;  /* 0x00000004222a7210 */ /* 0x000fe40007f1e0ff */
[----:B------:R-:W-:-:S03]  /*da4c0*/  LOP3.LUT R33, R33, 0xffffff7f, RZ, 0xc0, !PT ;  /* 0xffffff7f21217812 */ /* 0x000fc600078ec0ff */
[----:B------:R-:W-:Y:S01]  /*da4d0*/  IMAD.X R43, R38, 0x1, R5, P0 ;  /* 0x00000001262b7824 */ /* 0x000fe200000e0605 */
[----:B------:R-:W-:-:S04]  /*da4e0*/  @P2 LOP3.LUT R33, R33, 0x80, RZ, 0xfc, !PT ;  /* 0x0000008021212812 */ /* 0x000fc800078efcff */
[----:B------:R-:W-:Y:S01]  /*da4f0*/  LOP3.LUT R33, R33, 0xffffffbf, RZ, 0xc0, !PT ;  /* 0xffffffbf21217812 */ /* 0x000fe200078ec0ff */
[----:B------:R1:W-:Y:S03]  /*da500*/  STL.64 [R1+0x3cb8], R42 ;  /* 0x003cb82a01007387 */ /* 0x0003e60000100a00 */
[----:B------:R-:W-:Y:S01]  /*da510*/  @P1 LOP3.LUT R33, R33, 0x40, RZ, 0xfc, !PT ;  /* 0x0000004021211812 */ /* 0x000fe200078efcff */
[----:B-1----:R-:W-:Y:S01]  /*da520*/  IMAD.U32 R42, RZ, RZ, UR4 ;  /* 0x00000004ff2a7e24 */ /* 0x002fe2000f8e00ff */
[----:B0-----:R-:W-:-:S04]  /*da530*/  UMOV UR4, UR7 ;  /* 0x0000000700047c82 */ /* 0x001fc80008000000 */
[----:B------:R0:W-:Y:S01]  /*da540*/  STL [R1+0x1ac], R42 ;  /* 0x0001ac2a01007387 */ /* 0x0001e20000100800 */
[----:B----4-:R-:W-:Y:S02]  /*da550*/  ISETP.GE.AND P1, PT, R18, UR4, PT ;  /* 0x0000000412007c0c */ /* 0x010fe4000bf26270 */
[----:B------:R-:W-:Y:S01]  /*da560*/  IADD3 R18, P0, PT, R34, R6, RZ ;  /* 0x0000000622127210 */ /* 0x000fe20007f1e0ff */
[----:B0-----:R-:W-:Y:S01]  /*da570*/  IMAD.U32 R42, RZ, RZ, UR6 ;  /* 0x00000006ff2a7e24 */ /* 0x001fe2000f8e00ff */
[----:B--2---:R-:W-:Y:S01]  /*da580*/  ISETP.GE.AND P2, PT, R19, UR5, PT ;  /* 0x0000000513007c0c */ /* 0x004fe2000bf46270 */
[----:B------:R-:W0:Y:S02]  /*da590*/  LDCU.64 UR4, c[0x0][0x398] ;  /* 0x00007300ff0477ac */ /* 0x000e240008000a00 */
[----:B------:R-:W-:Y:S01]  /*da5a0*/  IMAD.X R19, R38, 0x1, R7, P0 ;  /* 0x0000000126137824 */ /* 0x000fe200000e0607 */
[----:B------:R1:W-:Y:S01]  /*da5b0*/  STL [R1+0x1a8], R42 ;  /* 0x0001a82a01007387 */ /* 0x0003e20000100800 */
[----:B------:R-:W2:Y:S03]  /*da5c0*/  LDCU.64 UR6, c[0x0][0x398] ;  /* 0x00007300ff0677ac */ /* 0x000ea60008000a00 */
[----:B-1----:R-:W4:Y:S04]  /*da5d0*/  LDL.LU R42, [R1+0x4048] ;  /* 0x00404800012a7983 */ /* 0x002f280000300800 */
[----:B------:R1:W-:Y:S04]  /*da5e0*/  STL.64 [R1+0x3cd8], R18 ;  /* 0x003cd81201007387 */ /* 0x0003e80000100a00 */
[----:B-1----:R-:W4:Y:S04]  /*da5f0*/  LDL.LU R19, [R1+0x404c] ;  /* 0x00404c0001137983 */ /* 0x002f280000300800 */
[----:B------:R-:W4:Y:S01]  /*da600*/  LDL.LU R18, [R1+0x4050] ;  /* 0x0040500001127983 */ /* 0x000f220000300800 */
[----:B------:R-:W-:-:S04]  /*da610*/  LOP3.LUT R33, R33, 0xffffffdf, RZ, 0xc0, !PT ;  /* 0xffffffdf21217812 */ /* 0x000fc800078ec0ff */
[----:B------:R-:W-:Y:S01]  /*da620*/  @P2 LOP3.LUT R33, R33, 0x20, RZ, 0xfc, !PT ;  /* 0x0000002021212812 */ /* 0x000fe200078efcff */
[----:B0-----:R-:W-:-:S03]  /*da630*/  IMAD.U32 R43, RZ, RZ, UR4 ;  /* 0x00000004ff2b7e24 */ /* 0x001fc6000f8e00ff */
[----:B------:R-:W-:Y:S01]  /*da640*/  LOP3.LUT R33, R33, 0xffffffef, RZ, 0xc0, !PT ;  /* 0xffffffef21217812 */ /* 0x000fe200078ec0ff */
[----:B--2---:R-:W-:-:S03]  /*da650*/  UMOV UR4, UR7 ;  /* 0x0000000700047c82 */ /* 0x004fc60008000000 */
[----:B------:R-:W-:Y:S01]  /*da660*/  @P1 LOP3.LUT R33, R33, 0x10, RZ, 0xfc, !PT ;  /* 0x0000001021211812 */ /* 0x000fe200078efcff */
[----:B------:R0:W-:Y:S02]  /*da670*/  STL [R1+0x1a4], R43 ;  /* 0x0001a42b01007387 */ /* 0x0001e40000100800 */
[----:B0-----:R-:W-:-:S05]  /*da680*/  IMAD.U32 R43, RZ, RZ, UR6 ;  /* 0x00000006ff2b7e24 */ /* 0x001fca000f8e00ff */
[----:B------:R-:W-:Y:S01]  /*da690*/  STL [R1+0x1a0], R43 ;  /* 0x0001a02b01007387 */ /* 0x000fe20000100800 */
[----:B------:R-:W-:Y:S01]  /*da6a0*/  UMOV UR21, UR8 ;  /* 0x0000000800157c82 */ /* 0x000fe20008000000 */
[----:B------:R-:W0:Y:S01]  /*da6b0*/  LDCU.64 UR8, c[0x0][0x398] ;  /* 0x00007300ff0877ac */ /* 0x000e220008000a00 */
[----:B------:R-:W-:Y:S02]  /*da6c0*/  LOP3.LUT R33, R33, 0xfffffff7, RZ, 0xc0, !PT ;  /* 0xfffffff721217812 */ /* 0x000fe400078ec0ff */
[----:B---3--:R-:W-:Y:S02]  /*da6d0*/  ISETP.GE.AND P1, PT, R40, UR4, PT ;  /* 0x0000000428007c0c */ /* 0x008fe4000bf26270 */
[----:B------:R-:W-:Y:S02]  /*da6e0*/  IADD3 R40, P0, PT, R34, R8, RZ ;  /* 0x0000000822287210 */ /* 0x000fe40007f1e0ff */
[----:B------:R-:W-:Y:S01]  /*da6f0*/  ISETP.GE.AND P2, PT, R41, UR5, PT ;  /* 0x0000000529007c0c */ /* 0x000fe2000bf46270 */
[----:B------:R-:W1:Y:S02]  /*da700*/  LDCU.64 UR4, c[0x0][0x398] ;  /* 0x00007300ff0477ac */ /* 0x000e640008000a00 */
[----:B------:R-:W-:-:S05]  /*da710*/  IMAD.X R41, R38, 0x1, R11, P0 ;  /* 0x0000000126297824 */ /* 0x000fca00000e060b */
[----:B------:R2:W-:Y:S02]  /*da720*/  STL.64 [R1+0x3cf8], R40 ;  /* 0x003cf82801007387 */ /* 0x0005e40000100a00 */
[----:B--2---:R-:W-:-:S05]  /*da730*/  IADD3 R40, P0, PT, R34, R9, RZ ;  /* 0x0000000922287210 */ /* 0x004fca0007f1e0ff */
[----:B------:R-:W-:Y:S01]  /*da740*/  IMAD.X R41, R38, 0x1, R10, P0 ;  /* 0x0000000126297824 */ /* 0x000fe200000e060a */
[----:B-1----:R-:W-:-:S04]  /*da750*/  UMOV UR6, UR5 ;  /* 0x0000000500067c82 */ /* 0x002fc80008000000 */
[----:B------:R1:W-:Y:S01]  /*da760*/  STL.64 [R1+0x3cf0], R40 ;  /* 0x003cf02801007387 */ /* 0x0003e20000100a00 */
[----:B------:R-:W-:Y:S01]  /*da770*/  IMAD.U32 R43, RZ, RZ, UR4 ;  /* 0x00000004ff2b7e24 */ /* 0x000fe2000f8e00ff */
[----:B------:R-:W2:Y:S02]  /*da780*/  LDCU.64 UR4, c[0x0][0x398] ;  /* 0x00007300ff0477ac */ /* 0x000ea40008000a00 */
[----:B-1----:R-:W3:Y:S04]  /*da790*/  LDL.LU R41, [R1+0x4054] ;  /* 0x0040540001297983 */ /* 0x002ee80000300800 */
[----:B------:R-:W3:Y:S01]  /*da7a0*/  LDL.LU R40, [R1+0x4058] ;  /* 0x0040580001287983 */ /* 0x000ee20000300800 */
[----:B------:R-:W-:Y:S01]  /*da7b0*/  @P2 LOP3.LUT R33, R33, 0x8, RZ, 0xfc, !PT ;  /* 0x0000000821212812 */ /* 0x000fe200078efcff */
[----:B--2---:R-:W-:-:S03]  /*da7c0*/  IMAD.U32 R38, RZ, RZ, UR4 ;  /* 0x00000004ff267e24 */ /* 0x004fc6000f8e00ff */
[----:B------:R-:W-:Y:S02]  /*da7d0*/  LOP3.LUT R33, R33, 0xfffffffb, RZ, 0xc0, !PT ;  /* 0xfffffffb21217812 */ /* 0x000fe400078ec0ff */
[----:B------:R1:W-:Y:S01]  /*da7e0*/  STL [R1+0x198], R38 ;  /* 0x0001982601007387 */ /* 0x0003e20000100800 */
[----:B0-----:R-:W-:Y:S01]  /*da7f0*/  UMOV UR4, UR9 ;  /* 0x0000000900047c82 */ /* 0x001fe20008000000 */
[----:B------:R-:W-:Y:S01]  /*da800*/  @P1 LOP3.LUT R33, R33, 0x4, RZ, 0xfc, !PT ;  /* 0x0000000421211812 */ /* 0x000fe200078efcff */
[----:B-1----:R-:W-:Y:S01]  /*da810*/  IMAD.U32 R38, RZ, RZ, UR8 ;  /* 0x00000008ff267e24 */ /* 0x002fe2000f8e00ff */
[----:B----4-:R-:W-:-:S04]  /*da820*/  ISETP.GE.AND P2, PT, R19, UR5, PT ;  /* 0x0000000513007c0c */ /* 0x010fc8000bf46270 */
[----:B------:R0:W-:Y:S01]  /*da830*/  STL [R1+0x194], R38 ;  /* 0x0001942601007387 */ /* 0x0001e20000100800 */
[----:B------:R-:W-:-:S03]  /*da840*/  ISETP.GE.AND P1, PT, R18, UR4, PT ;  /* 0x0000000412007c0c */ /* 0x000fc6000bf26270 */
[----:B------:R-:W2:Y:S01]  /*da850*/  LDL.LU R19, [R1+0x405c] ;  /* 0x00405c0001137983 */ /* 0x000ea20000300800 */
[----:B------:R-:W-:Y:S01]  /*da860*/  ISETP.GE.AND P0, PT, R42, UR6, PT ;  /* 0x000000062a007c0c */ /* 0x000fe2000bf06270 */
[----:B------:R-:W1:Y:S02]  /*da870*/  LDCU.64 UR4, c[0x0][0x398] ;  /* 0x00007300ff0477ac */ /* 0x000e640008000a00 */
[----:B------:R-:W4:Y:S01]  /*da880*/  LDL.LU R18, [R1+0x4068] ;  /* 0x0040680001127983 */ /* 0x000f220000300800 */
[----:B------:R-:W-:Y:S01]  /*da890*/  LOP3.LUT R33, R33, 0xfffffffd, RZ, 0xc0, !PT ;  /* 0xfffffffd21217812 */ /* 0x000fe200078ec0ff */
[----:B------:R-:W1:Y:S01]  /*da8a0*/  LDCU.64 UR6, c[0x0][0x398] ;  /* 0x00007300ff0677ac */ /* 0x000e620008000a00 */
[----:B------:R-:W-:Y:S01]  /*da8b0*/  LOP3.LUT R34, R34, 0x7fffffff, RZ, 0xc0, !PT ;  /* 0x7fffffff22227812 */ /* 0x000fe200078ec0ff */
[----:B------:R-:W1:Y:S06]  /*da8c0*/  LDCU.64 UR8, c[0x0][0x398] ;  /* 0x00007300ff0877ac */ /* 0x000e6c0008000a00 */
[----:B------:R-:W-:-:S04]  /*da8d0*/  @P0 LOP3.LUT R33, R33, 0x2, RZ, 0xfc, !PT ;  /* 0x0000000221210812 */ /* 0x000fc800078efcff */
[----:B------:R-:W-:Y:S02]  /*da8e0*/  LOP3.LUT R33, R33, 0xfffffffe, RZ, 0xc0, !PT ;  /* 0xfffffffe21217812 */ /* 0x000fe400078ec0ff */
[----:B0-----:R-:W-:Y:S02]  /*da8f0*/  SHF.R.S32.HI R38, RZ, 0x1f, R37 ;  /* 0x0000001fff267819 */ /* 0x001fe40000011425 */
[----:B------:R-:W-:Y:S02]  /*da900*/  IADD3 R48, P0, PT, R37, R4, RZ ;  /* 0x0000000425307210 */ /* 0x000fe40007f1e0ff */
[----:B------:R-:W-:-:S03]  /*da910*/  @P2 LOP3.LUT R33, R33, 0x1, RZ, 0xfc, !PT ;  /* 0x0000000121212812 */ /* 0x000fc600078efcff */
[----:B------:R-:W-:Y:S02]  /*da920*/  IMAD.X R49, R38, 0x1, R5, P0 ;  /* 0x0000000126317824 */ /* 0x000fe400000e0605 */
[----:B------:R1:W-:Y:S04]  /*da930*/  STL.64 [R1+0x5728], R32 ;  /* 0x0057282001007387 */ /* 0x0003e80000100a00 */
[----:B------:R-:W-:Y:S01]  /*da940*/  STL.64 [R1+0x3ce8], R48 ;  /* 0x003ce83001007387 */ /* 0x000fe20000100a00 */
[----:B-1----:R-:W-:-:S05]  /*da950*/  IMAD.U32 R32, RZ, RZ, UR4 ;  /* 0x00000004ff207e24 */ /* 0x002fca000f8e00ff */
[----:B------:R0:W-:Y:S02]  /*da960*/  STL [R1+0x190], R32 ;  /* 0x0001902001007387 */ /* 0x0001e40000100800 */
[----:B0-----:R-:W-:-:S05]  /*da970*/  IMAD.U32 R32, RZ, RZ, UR6 ;  /* 0x00000006ff207e24 */ /* 0x001fca000f8e00ff */
[----:B------:R0:W-:Y:S02]  /*da980*/  STL [R1+0x18c], R32 ;  /* 0x00018c2001007387 */ /* 0x0001e40000100800 */
[----:B0-----:R-:W-:-:S05]  /*da990*/  IADD3 R32, P0, PT, R37, R6, RZ ;  /* 0x0000000625207210 */ /* 0x001fca0007f1e0ff */
[----:B------:R-:W-:Y:S01]  /*da9a0*/  IMAD.X R33, R38, 0x1, R7, P0 ;  /* 0x0000000126217824 */ /* 0x000fe200000e0607 */
[----:B------:R-:W-:Y:S01]  /*da9b0*/  UMOV UR4, UR7 ;  /* 0x0000000700047c82 */ /* 0x000fe20008000000 */
[----:B------:R-:W-:Y:S01]  /*da9c0*/  @P1 LOP3.LUT R34, R34, 0x80000000, RZ, 0xfc, !PT ;  /* 0x8000000022221812 */ /* 0x000fe200078efcff */
[----:B------:R-:W0:Y:S03]  /*da9d0*/  LDCU.64 UR6, c[0x0][0x398] ;  /* 0x00007300ff0677ac */ /* 0x000e260008000a00 */
[----:B------:R-:W-:Y:S02]  /*da9e0*/  LOP3.LUT R34, R34, 0xbfffffff, RZ, 0xc0, !PT ;  /* 0xbfffffff22227812 */ /* 0x000fe400078ec0ff */
[----:B---3--:R-:W-:Y:S02]  /*da9f0*/  ISETP.GE.AND P2, PT, R41, UR5, PT ;  /* 0x0000000529007c0c */ /* 0x008fe4000bf46270 */
[----:B------:R-:W3:Y:S04]  /*daa00*/  LDL.LU R41, [R1+0x406c] ;  /* 0x00406c0001297983 */ /* 0x000ee80000300800 */
[----:B------:R1:W-:Y:S01]  /*daa10*/  STL.64 [R1+0x3d08], R32 ;  /* 0x003d082001007387 */ /* 0x0003e20000100a00 */
[----:B------:R-:W-:Y:S01]  /*daa20*/  ISETP.GE.AND P1, PT, R40, UR4, PT ;  /* 0x0000000428007c0c */ /* 0x000fe2000bf26270 */
[----:B------:R-:W0:Y:S02]  /*daa30*/  LDCU.64 UR4, c[0x0][0x398] ;  /* 0x00007300ff0477ac */ /* 0x000e240008000a00 */
[----:B-1----:R-:W3:Y:S04]  /*daa40*/  LDL.LU R33, [R1+0x4080] ;  /* 0x0040800001217983 */ /* 0x002ee80000300800 */
[----:B------:R-:W3:Y:S01]  /*daa50*/  LDL.LU R32, [R1+0x4084] ;  /* 0x0040840001207983 */ /* 0x000ee20000300800 */
[----:B------:R-:W-:-:S04]  /*daa60*/  @P2 LOP3.LUT R34, R34, 0x40000000, RZ, 0xfc, !PT ;  /* 0x4000000022222812 */ /* 0x000fc800078efcff */
[----:B------:R-:W-:Y:S01]  /*daa70*/  LOP3.LUT R34, R34, 0xdfffffff, RZ, 0xc0, !PT ;  /* 0xdfffffff22227812 */ /* 0x000fe200078ec0ff */
[----:B0-----:R-:W-:Y:S01]  /*daa80*/  IMAD.U32 R40, RZ, RZ, UR4 ;  /* 0x00000004ff287e24 */ /* 0x001fe2000f8e00ff */
[----:B------:R-:W-:Y:S02]  /*daa90*/  UMOV UR4, UR7 ;  /* 0x0000000700047c82 */ /* 0x000fe40008000000 */
[----:B------:R-:W-:Y:S02]  /*daaa0*/  @P1 LOP3.LUT R34, R34, 0x20000000, RZ, 0xfc, !PT ;  /* 0x2000000022221812 */ /* 0x000fe400078efcff */
[----:B------:R0:W-:Y:S02]  /*daab0*/  STL [R1+0x188], R40 ;  /* 0x0001882801007387 */ /* 0x0001e40000100800 */
[----:B0-----:R-:W-:Y:S01]  /*daac0*/  IMAD.U32 R40, RZ, RZ, UR6 ;  /* 0x00000006ff287e24 */ /* 0x001fe2000f8e00ff */
[----:B----4-:R-:W-:Y:S02]  /*daad0*/  ISETP.GE.AND P1, PT, R18, UR4, PT ;  /* 0x0000000412007c0c */ /* 0x010fe4000bf26270 */
[----:B------:R-:W-:-:S02]  /*daae0*/  IADD3 R18, P0, PT, R37, R8, RZ ;  /* 0x0000000825127210 */ /* 0x000fc40007f1e0ff */
[----:B--2---:R-:W-:Y:S01]  /*daaf0*/  ISETP.GE.AND P2, PT, R19, UR5, PT ;  /* 0x0000000513007c0c */ /* 0x004fe2000bf46270 */
[----:B------:R-:W-:Y:S01]  /*dab00*/  STL [R1+0x184], R40 ;  /* 0x0001842801007387 */ /* 0x000fe20000100800 */
[----:B------:R-:W0:Y:S01]  /*dab10*/  LDCU.64 UR4, c[0x0][0x398] ;  /* 0x00007300ff0477ac */ /* 0x000e220008000a00 */
[----:B------:R-:W-:-:S05]  /*dab20*/  IMAD.X R19, R38, 0x1, R11, P0 ;  /* 0x0000000126137824 */ /* 0x000fca00000e060b */
[----:B------:R1:W-:Y:S02]  /*dab30*/  STL.64 [R1+0x3d30], R18 ;  /* 0x003d301201007387 */ /* 0x0003e40000100a00 */
[----:B-1----:R-:W-:-:S05]  /*dab40*/  IADD3 R18, P0, PT, R37, R9, RZ ;  /* 0x0000000925127210 */ /* 0x002fca0007f1e0ff */
[----:B------:R-:W-:-:S05]  /*dab50*/  IMAD.X R19, R38, 0x1, R10, P0 ;  /* 0x0000000126137824 */ /* 0x000fca00000e060a */
[----:B------:R1:W-:Y:S04]  /*dab60*/  STL.64 [R1+0x3d28], R18 ;  /* 0x003d281201007387 */ /* 0x0003e80000100a00 */
[----:B-1----:R-:W2:Y:S04]  /*dab70*/  LDL.LU R19, [R1+0x4088] ;  /* 0x0040880001137983 */ /* 0x002ea80000300800 */
[----:B------:R-:W4:Y:S01]  /*dab80*/  LDL.LU R18, [R1+0x408c] ;  /* 0x00408c0001127983 */ /* 0x000f220000300800 */
[----:B0-----:R-:W-:Y:S01]  /*dab90*/  IMAD.U32 R37, RZ, RZ, UR4 ;  /* 0x00000004ff257e24 */ /* 0x001fe2000f8e00ff */
[----:B------:R-:W-:Y:S01]  /*daba0*/  UMOV UR6, UR5 ;  /* 0x0000000500067c82 */ /* 0x000fe20008000000 */
[----:B------:R-:W0:Y:S01]  /*dabb0*/  LDCU.64 UR4, c[0x0][0x398] ;  /* 0x00007300ff0477ac */ /* 0x000e220008000a00 */
[----:B------:R-:W-:-:S02]  /*dabc0*/  LOP3.LUT R34, R34, 0xefffffff, RZ, 0xc0, !PT ;  /* 0xefffffff22227812 */ /* 0x000fc400078ec0ff */
[----:B------:R1:W-:Y:S02]  /*dabd0*/  STL [R1+0x180], R37 ;  /* 0x0001802501007387 */ /* 0x0003e40000100800 */
[----:B------:R-:W-:-:S04]  /*dabe0*/  @P2 LOP3.LUT R34, R34, 0x10000000, RZ, 0xfc, !PT ;  /* 0x1000000022222812 */ /* 0x000fc800078efcff */
[----:B------:R-:W-:Y:S01]  /*dabf0*/  LOP3.LUT R34, R34, 0xf7ffffff, RZ, 0xc0, !PT ;  /* 0xf7ffffff22227812 */ /* 0x000fe200078ec0ff */
[----:B-1----:R-:W-:-:S03]  /*dac00*/  IMAD.U32 R37, RZ, RZ, UR8 ;  /* 0x00000008ff257e24 */ /* 0x002fc6000f8e00ff */
[----:B------:R-:W-:Y:S01]  /*dac10*/  @P1 LOP3.LUT R34, R34, 0x8000000, RZ, 0xfc, !PT ;  /* 0x0800000022221812 */ /* 0x000fe200078efcff */
[----:B0-----:R-:W-:Y:S01]  /*dac20*/  IMAD.U32 R40, RZ, RZ, UR4 ;  /* 0x00000004ff287e24 */ /* 0x001fe2000f8e00ff */
[----:B------:R-:W-:Y:S01]  /*dac30*/  UMOV UR4, UR9 ;  /* 0x0000000900047c82 */ /* 0x000fe20008000000 */
[----:B------:R0:W-:Y:S01]  /*dac40*/  STL [R1+0x178], R37 ;  /* 0x0001782501007387 */ /* 0x0001e20000100800 */
[----:B------:R-:W-:Y:S01]  /*dac50*/  LOP3.LUT R34, R34, 0xfbffffff, RZ, 0xc0, !PT ;  /* 0xfbffffff22227812 */ /* 0x000fe200078ec0ff */
[----:B------:R-:W1:Y:S01]  /*dac60*/  LDCU.64 UR8, c[0x0][0x398] ;  /* 0x00007300ff0877ac */ /* 0x000e620008000a00 */
[----:B0-----:R-:W-:Y:S02]  /*dac70*/  SHF.R.S32.HI R37, RZ, 0x1f, R36 ;  /* 0x0000001fff257819 */ /* 0x001fe40000011424 */
[----:B---3--:R-:W-:Y:S02]  /*dac80*/  ISETP.GE.AND P2, PT, R33, UR5, PT ;  /* 0x0000000521007c0c */ /* 0x008fe4000bf46270 */
[----:B------:R-:W3:Y:S01]  /*dac90*/  LDL.LU R33, [R1+0x4090] ;  /* 0x0040900001217983 */ /* 0x000ee20000300800 */
[----:B------:R-:W-:Y:S01]  /*daca0*/  ISETP.GE.AND P1, PT, R32, UR4, PT ;  /* 0x0000000420007c0c */ /* 0x000fe2000bf26270 */
[----:B------:R-:W0:Y:S02]  /*dacb0*/  LDCU.64 UR4, c[0x0][0x398] ;  /* 0x00007300ff0477ac */ /* 0x000e240008000a00 */
[----:B------:R-:W3:Y:S01]  /*dacc0*/  LDL.LU R32, [R1+0x4094] ;  /* 0x0040940001207983 */ /* 0x000ee20000300800 */
[----:B------:R-:W-:Y:S01]  /*dacd0*/  ISETP.GE.AND P0, PT, R41, UR6, PT ;  /* 0x0000000629007c0c */ /* 0x000fe2000bf06270 */
[----:B------:R-:W0:-:S12]  /*dace0*/  LDCU.64 UR6, c[0x0][0x398] ;  /* 0x00007300ff0677ac */ /* 0x000e180008000a00 */
[----:B------:R-:W-:-:S04]  /*dacf0*/  @P0 LOP3.LUT R34, R34, 0x4000000, RZ, 0xfc, !PT ;  /* 0x0400000022220812 */ /* 0x000fc800078efcff */
[----:B------:R-:W-:Y:S02]  /*dad00*/  LOP3.LUT R34, R34, 0xfdffffff, RZ, 0xc0, !PT ;  /* 0xfdffffff22227812 */ /* 0x000fe400078ec0ff */
[----:B------:R-:W-:Y:S02]  /*dad10*/  IADD3 R48, P0, PT, R36, R4, RZ ;  /* 0x0000000424307210 */ /* 0x000fe40007f1e0ff */
[----:B------:R-:W-:Y:S01]  /*dad20*/  @P2 LOP3.LUT R34, R34, 0x2000000, RZ, 0xfc, !PT ;  /* 0x0200000022222812 */ /* 0x000fe200078efcff */
[----:B0-----:R-:W-:-:S03]  /*dad30*/  IMAD.U32 R38, RZ, RZ, UR4 ;  /* 0x00000004ff267e24 */ /* 0x001fc6000f8e00ff */
[----:B------:R-:W-:Y:S01]  /*dad40*/  LOP3.LUT R34, R34, 0xfeffffff, RZ, 0xc0, !PT ;  /* 0xfeffffff22227812 */ /* 0x000fe200078ec0ff */
[----:B------:R-:W-:Y:S01]  /*dad50*/  IMAD.X R49, R37, 0x1, R5, P0 ;  /* 0x0000000125317824 */ /* 0x000fe200000e0605 */
[----:B------:R-:W-:Y:S02]  /*dad60*/  UMOV UR4, UR7 ;  /* 0x0000000700047c82 */ /* 0x000fe40008000000 */
[----:B------:R-:W-:Y:S02]  /*dad70*/  @P1 LOP3.LUT R34, R34, 0x1000000, RZ, 0xfc, !PT ;  /* 0x0100000022221812 */ /* 0x000fe400078efcff */
[----:B------:R-:W-:Y:S04]  /*dad80*/  STL.64 [R1+0x3d20], R48 ;  /* 0x003d203001007387 */ /* 0x000fe80000100a00 */
[----:B------:R0:W-:Y:S02]  /*dad90*/  STL [R1+0x174], R38 ;  /* 0x0001742601007387 */ /* 0x0001e40000100800 */
[----:B0-----:R-:W-:Y:S01]  /*dada0*/  IMAD.U32 R38, RZ, RZ, UR6 ;  /* 0x00000006ff267e24 */ /* 0x001fe2000f8e00ff */
[----:B------:R-:W0:Y:S04]  /*dadb0*/  LDCU.64 UR6, c[0x0][0x398] ;  /* 0x00007300ff0677ac */ /* 0x000e280008000a00 */
[----:B------:R1:W-:Y:S04]  /*dadc0*/  STL [R1+0x170], R38 ;  /* 0x0001702601007387 */ /* 0x0003e80000100800 */
[----:B-1----:R-:W3:Y:S01]  /*dadd0*/  LDL.LU R38, [R1+0x4098] ;  /* 0x0040980001267983 */ /* 0x002ee20000300800 */
[----:B----4-:R-:W-:-:S02]  /*dade0*/  ISETP.GE.AND P1, PT, R18, UR4, PT ;  /* 0x0000000412007c0c */ /* 0x010fc4000bf26270 */
[----:B------:R-:W-:Y:S02]  /*dadf0*/  IADD3 R18, P0, PT, R36, R6, RZ ;  /* 0x0000000624127210 */ /* 0x000fe40007f1e0ff */
[----:B--2---:R-:W-:Y:S01]  /*dae00*/  ISETP.GE.AND P2, PT, R19, UR5, PT ;  /* 0x0000000513007c0c */ /* 0x004fe2000bf46270 */
[----:B------:R-:W1:Y:S02]  /*dae10*/  LDCU.64 UR4, c[0x0][0x398] ;  /* 0x00007300ff0477ac */ /* 0x000e640008000a00 */
[----:B------:R-:W-:-:S05]  /*dae20*/  IMAD.X R19, R37, 0x1, R7, P0 ;  /* 0x0000000125137824 */ /* 0x000fca00000e0607 */
[----:B------:R2:W-:Y:S04]  /*dae30*/  STL.64 [R1+0x3d38], R18 ;  /* 0x003d381201007387 */ /* 0x0005e80000100a00 */
[----:B--2---:R-:W2:Y:S04]  /*dae40*/  LDL.LU R19, [R1+0x409c] ;  /* 0x00409c0001137983 */ /* 0x004ea80000300800 */
[----:B------:R-:W4:Y:S01]  /*dae50*/  LDL.LU R18, [R1+0x40a8] ;  /* 0x0040a80001127983 */ /* 0x000f220000300800 */
[----:B------:R-:W-:-:S04]  /*dae60*/  LOP3.LUT R34, R34, 0xff7fffff, RZ, 0xc0, !PT ;  /* 0xff7fffff22227812 */ /* 0x000fc800078ec0ff */
[----:B------:R-:W-:Y:S01]  /*dae70*/  @P2 LOP3.LUT R34, R34, 0x800000, RZ, 0xfc, !PT ;  /* 0x0080000022222812 */ /* 0x000fe200078efcff */
[----:B-1----:R-:W-:-:S03]  /*dae80*/  IMAD.U32 R41, RZ, RZ, UR4 ;  /* 0x00000004ff297e24 */ /* 0x002fc6000f8e00ff */
[----:B------:R-:W-:Y:S01]  /*dae90*/  LOP3.LUT R34, R34, 0xffbfffff, RZ, 0xc0, !PT ;  /* 0xffbfffff22227812 */ /* 0x000fe200078ec0ff */
[----:B0-----:R-:W-:-:S03]  /*daea0*/  UMOV UR4, UR7 ;  /* 0x0000000700047c82 */ /* 0x001fc60008000000 */
[----:B------:R-:W-:Y:S01]  /*daeb0*/  @P1 LOP3.LUT R34, R34, 0x400000, RZ, 0xfc, !PT ;  /* 0x0040000022221812 */ /* 0x000fe200078efcff */
[----:B------:R0:W-:Y:S02]  /*daec0*/  STL [R1+0x16c], R41 ;  /* 0x00016c2901007387 */ /* 0x0001e40000100800 */
[----:B0-----:R-:W-:-:S05]  /*daed0*/  IMAD.U32 R41, RZ, RZ, UR6 ;  /* 0x00000006ff297e24 */ /* 0x001fca000f8e00ff */
[----:B------:R-:W-:Y:S01]  /*daee0*/  STL [R1+0x168], R41 ;  /* 0x0001682901007387 */ /* 0x000fe20000100800 */
[----:B------:R-:W-:Y:S02]  /*daef0*/  LOP3.LUT R34, R34, 0xffdfffff, RZ, 0xc0, !PT ;  /* 0xffdfffff22227812 */ /* 0x000fe400078ec0ff */
        /* <DEDUP_REMOVED lines=11> */
[----:B0-----:R-:W-:Y:S01]  /*dafb0*/  IMAD.U32 R37, RZ, RZ, UR4 ;  /* 0x00000004ff257e24 */ /* 0x001fe2000f8e00ff */
[----:B------:R-:W-:Y:S01]  /*dafc0*/  UMOV UR6, UR5 ;  /* 0x0000000500067c82 */ /* 0x000fe20008000000 */
[----:B------:R-:W0:Y:S01]  /*dafd0*/  LDCU.64 UR4, c[0x0][0x398] ;  /* 0x00007300ff0477ac */ /* 0x000e220008000a00 */
[----:B------:R-:W-:-:S02]  /*dafe0*/  @P2 LOP3.LUT R34, R34, 0x200000, RZ, 0xfc, !PT ;  /* 0x0020000022222812 */ /* 0x000fc400078efcff */
[----:B------:R0:W-:Y:S02]  /*daff0*/  STL [R1+0x164], R37 ;  /* 0x0001642501007387 */ /* 0x0001e40000100800 */
[----:B------:R-:W-:-:S04]  /*db000*/  LOP3.LUT R34, R34, 0xffefffff, RZ, 0xc0, !PT ;  /* 0xffefffff22227812 */ /* 0x000fc800078ec0ff */
[----:B------:R-:W-:Y:S01]  /*db010*/  @P1 LOP3.LUT R34, R34, 0x100000, RZ, 0xfc, !PT ;  /* 0x0010000022221812 */ /* 0x000fe200078efcff */
[----:B0-----:R-:W-:Y:S01]  /*db020*/  IMAD.U32 R37, RZ, RZ, UR4 ;  /* 0x00000004ff257e24 */ /* 0x001fe2000f8e00ff */
[----:B------:R-:W-:-:S04]  /*db030*/  UMOV UR4, UR9 ;  /* 0x0000000900047c82 */ /* 0x000fc80008000000 */
[----:B------:R0:W-:Y:S01]  /*db040*/  STL [R1+0x160], R37 ;  /* 0x0001602501007387 */ /* 0x0001e20000100800 */
[----:B--2---:R-:W-:-:S03]  /*db050*/  ISETP.GE.AND P2, PT, R19, UR5, PT ;  /* 0x0000000513007c0c */ /* 0x004fc6000bf46270 */
[----:B------:R-:W2:Y:S01]  /*db060*/  LDL.LU R19, [R1+0x40b4] ;  /* 0x0040b40001137983 */ /* 0x000ea20000300800 */
[----:B----4-:R-:W-:Y:S01]  /*db070*/  ISETP.GE.AND P1, PT, R18, UR4, PT ;  /* 0x0000000412007c0c */ /* 0x010fe2000bf26270 */
[----:B------:R-:W1:Y:S02]  /*db080*/  LDCU.64 UR4, c[0x0][0x398] ;  /* 0x00007300ff0477ac */ /* 0x000e640008000a00 */
[----:B------:R-:W4:Y:S01]  /*db090*/  LDL.LU R18, [R1+0x40b8] ;  /* 0x0040b80001127983 */ /* 0x000f220000300800 */
[----:B------:R-:W-:Y:S02]  /*db0a0*/  ISETP.GE.AND P0, PT, R38, UR6, PT ;  /* 0x0000000626007c0c */ /* 0x000fe4000bf06270 */
[----:B------:R-:W-:Y:S01]  /*db0b0*/  LOP3.LUT R34, R34, 0xfff7ffff, RZ, 0xc0, !PT ;  /* 0xfff7ffff22227812 */ /* 0x000fe200078ec0ff */
[----:B------:R-:W1:Y:S01]  /*db0c0*/  LDCU.64 UR6, c[0x0][0x398] ;  /* 0x00007300ff0677ac */ /* 0x000e620008000a00 */
[----:B0-----:R-:W-:-:S09]  /*db0d0*/  SHF.R.S32.HI R37, RZ, 0x1f, R35 ;  /* 0x0000001fff257819 */ /* 0x001fd20000011423 */
[----:B------:R-:W-:-:S04]  /*db0e0*/  @P0 LOP3.LUT R34, R34, 0x80000, RZ, 0xfc, !PT ;  /* 0x0008000022220812 */ /* 0x000fc800078efcff */
[----:B------:R-:W-:Y:S02]  /*db0f0*/  LOP3.LUT R34, R34, 0xfffbffff, RZ, 0xc0, !PT ;  /* 0xfffbffff22227812 */ /* 0x000fe400078ec0ff */
[----:B------:R-:W-:Y:S02]  /*db100*/  IADD3 R52, P0, PT, R35, R4, RZ ;  /* 0x0000000423347210 */ /* 0x000fe40007f1e0ff */
[----:B------:R-:W-:Y:S01]  /*db110*/  @P2 LOP3.LUT R34, R34, 0x40000, RZ, 0xfc, !PT ;  /* 0x0004000022222812 */ /* 0x000fe200078efcff */
[----:B-1----:R-:W-:-:S03]  /*db120*/  IMAD.U32 R38, RZ, RZ, UR4 ;  /* 0x00000004ff267e24 */ /* 0x002fc6000f8e00ff */
        /* <DEDUP_REMOVED lines=9> */
[----:B-1----:R-:W2:Y:S01]  /*db1c0*/  LDL.LU R38, [R1+0x40bc] ;  /* 0x0040bc0001267983 */ /* 0x002ea20000300800 */
[----:B------:R-:W-:Y:S01]  /*db1d0*/  LOP3.LUT R34, R34, 0xfffeffff, RZ, 0xc0, !PT ;  /* 0xfffeffff22227812 */ /* 0x000fe200078ec0ff */
[----:B------:R-:W-:Y:S01]  /*db1e0*/  IMAD.U32 R49, RZ, RZ, UR8 ;  /* 0x00000008ff317e24 */ /* 0x000fe2000f8e00ff */
[----:B------:R-:W1:Y:S01]  /*db1f0*/  LDCU.64 UR8, c[0x0][0x398] ;  /* 0x00007300ff0877ac */ /* 0x000e620008000a00 */
[----:B---3--:R-:W-:-:S02]  /*db200*/  ISETP.GE.AND P1, PT, R32, UR4, PT ;  /* 0x0000000420007c0c */ /* 0x008fc4000bf26270 */
[----:B------:R-:W-:Y:S02]  /*db210*/  IADD3 R32, P0, PT, R35, R6, RZ ;  /* 0x0000000623207210 */ /* 0x000fe40007f1e0ff */
[----:B------:R-:W-:Y:S01]  /*db220*/  ISETP.GE.AND P2, PT, R33, UR5, PT ;  /* 0x0000000521007c0c */ /* 0x000fe2000bf46270 */
[----:B------:R-:W3:Y:S02]  /*db230*/  LDCU.64 UR4, c[0x0][0x398] ;  /* 0x00007300ff0477ac */ /* 0x000ee40008000a00 */
[----:B------:R-:W-:-:S05]  /*db240*/  IMAD.X R33, R37, 0x1, R7, P0 ;  /* 0x0000000125217824 */ /* 0x000fca00000e0607 */
[----:B------:R0:W-:Y:S04]  /*db250*/  STL.64 [R1+0x3d68], R32 ;  /* 0x003d682001007387 */ /* 0x0001e80000100a00 */
[----:B0-----:R-:W2:Y:S01]  /*db260*/  LDL.LU R33, [R1+0x40c8] ;  /* 0x0040c80001217983 */ /* 0x001ea20000300800 */
[----:B------:R-:W-:Y:S01]  /*db270*/  @P2 LOP3.LUT R34, R34, 0x10000, RZ, 0xfc, !PT ;  /* 0x0001000022222812 */ /* 0x000fe200078efcff */
[----:B---3--:R-:W-:Y:S02]  /*db280*/  IMAD.U32 R41, RZ, RZ, UR4 ;  /* 0x00000004ff297e24 */ /* 0x008fe4000f8e00ff */
[----:B------:R-:W3:Y:S01]  /*db290*/  LDL.LU R32, [R1+0x40cc] ;  /* 0x0040cc0001207983 */ /* 0x000ee20000300800 */
[----:B------:R-:W-:Y:S01]  /*db2a0*/  LOP3.LUT R34, R34, 0xffff7fff, RZ, 0xc0, !PT ;  /* 0xffff7fff22227812 */ /* 0x000fe200078ec0ff */
[----:B------:R-:W-:-:S03]  /*db2b0*/  UMOV UR4, UR7 ;  /* 0x0000000700047c82 */ /* 0x000fc60008000000 */
[----:B------:R-:W-:Y:S01]  /*db2c0*/  @P1 LOP3.LUT R34, R34, 0x8000, RZ, 0xfc, !PT ;  /* 0x0000800022221812 */ /* 0x000fe200078efcff */
[----:B------:R0:W-:Y:S02]  /*db2d0*/  STL [R1+0x150], R41 ;  /* 0x0001502901007387 */ /* 0x0001e40000100800 */
[----:B0-----:R-:W-:Y:S01]  /*db2e0*/  IMAD.U32 R41, RZ, RZ, UR6 ;  /* 0x00000006ff297e24 */ /* 0x001fe2000f8e00ff */
[----:B----4-:R-:W-:Y:S02]  /*db2f0*/  ISETP.GE.AND P1, PT, R18, UR4, PT ;  /* 0x0000000412007c0c */ /* 0x010fe4000bf26270 */
[----:B------:R-:W-:Y:S02]  /*db300*/  IADD3 R18, P0, PT, R35, R8, RZ ;  /* 0x0000000823127210 */ /* 0x000fe40007f1e0ff */
[----:B--2---:R-:W-:Y:S01]  /*db310*/  ISETP.GE.AND P2, PT, R19, UR5, PT ;  /* 0x0000000513007c0c */ /* 0x004fe2000bf46270 */
[----:B------:R-:W-:Y:S01]  /*db320*/  STL [R1+0x14c], R41 ;  /* 0x00014c2901007387 */ /* 0x000fe20000100800 */
[----:B------:R-:W0:Y:S01]  /*db330*/  LDCU.64 UR4, c[0x0][0x398] ;  /* 0x00007300ff0477ac */ /* 0x000e220008000a00 */
[----:B------:R-:W-:-:S05]  /*db340*/  IMAD.X R19, R37, 0x1, R11, P0 ;  /* 0x0000000125137824 */ /* 0x000fca00000e060b */
[----:B------:R2:W-:Y:S02]  /*db350*/  STL.64 [R1+0x3d88], R18 ;  /* 0x003d881201007387 */ /* 0x0005e40000100a00 */
[----:B--2---:R-:W-:-:S05]  /*db360*/  IADD3 R18, P0, PT, R35, R9, RZ ;  /* 0x0000000923127210 */ /* 0x004fca0007f1e0ff */
[----:B------:R-:W-:-:S05]  /*db370*/  IMAD.X R19, R37, 0x1, R10, P0 ;  /* 0x0000000125137824 */ /* 0x000fca00000e060a */
[----:B------:R2:W-:Y:S04]  /*db380*/  STL.64 [R1+0x3d80], R18 ;  /* 0x003d801201007387 */ /* 0x0005e80000100a00 */
[----:B--2---:R-:W2:Y:S04]  /*db390*/  LDL.LU R19, [R1+0x40d8] ;  /* 0x0040d80001137983 */ /* 0x004ea80000300800 */
[----:B------:R-:W4:Y:S01]  /*db3a0*/  LDL.LU R18, [R1+0x40dc] ;  /* 0x0040dc0001127983 */ /* 0x000f220000300800 */
[----:B0-----:R-:W-:Y:S01]  /*db3b0*/  IMAD.U32 R37, RZ, RZ, UR4 ;  /* 0x00000004ff257e24 */ /* 0x001fe2000f8e00ff */
[----:B------:R-:W-:Y:S01]  /*db3c0*/  UMOV UR6, UR5 ;  /* 0x0000000500067c82 */ /* 0x000fe20008000000 */
[----:B------:R-:W0:Y:S03]  /*db3d0*/  LDCU.64 UR4, c[0x0][0x398] ;  /* 0x00007300ff0477ac */ /* 0x000e260008000a00 */
[----:B------:R0:W-:Y:S02]  /*db3e0*/  STL [R1+0x148], R37 ;  /* 0x0001482501007387 */ /* 0x0001e40000100800 */
[----:B0-----:R-:W-:-:S05]  /*db3f0*/  IMAD.U32 R37, RZ, RZ, UR4 ;  /* 0x00000004ff257e24 */ /* 0x001fca000f8e00ff */
[----:B------:R1:W-:Y:S02]  /*db400*/  STL [R1+0x144], R37 ;  /* 0x0001442501007387 */ /* 0x0003e40000100800 */
[----:B-1----:R-:W-:-:S05]  /*db410*/  IMAD.U32 R37, RZ, RZ, UR8 ;  /* 0x00000008ff257e24 */ /* 0x002fca000f8e00ff */
[----:B------:R0:W-:Y:S04]  /*db420*/  STL [R1+0x140], R37 ;  /* 0x0001402501007387 */ /* 0x0001e80000100800 */
[----:B------:R-:W2:Y:S01]  /*db430*/  LDL.LU R41, [R1+0x40e0] ;  /* 0x0040e00001297983 */ /* 0x000ea20000300800 */
[----:B------:R-:W-:-:S04]  /*db440*/  LOP3.LUT R34, R34, 0xffffbfff, RZ, 0xc0, !PT ;  /* 0xffffbfff22227812 */ /* 0x000fc800078ec0ff */
[----:B------:R-:W-:Y:S02]  /*db450*/  @P2 LOP3.LUT R34, R34, 0x4000, RZ, 0xfc, !PT ;  /* 0x0000400022222812 */ /* 0x000fe400078efcff */
[----:B------:R-:W-:Y:S01]  /*db460*/  ISETP.GE.AND P0, PT, R38, UR6, PT ;  /* 0x0000000626007c0c */ /* 0x000fe2000bf06270 */
[----:B------:R-:W1:Y:S01]  /*db470*/  LDCU.64 UR6, c[0x0][0x398] ;  /* 0x00007300ff0677ac */ /* 0x000e620008000a00 */
[----:B------:R-:W-:-:S04]  /*db480*/  LOP3.LUT R34, R34, 0xffffdfff, RZ, 0xc0, !PT ;  /* 0xffffdfff22227812 */ /* 0x000fc800078ec0ff */
[----:B------:R-:W-:Y:S01]  /*db490*/  @P1 LOP3.LUT R34, R34, 0x2000, RZ, 0xfc, !PT ;  /* 0x0000200022221812 */ /* 0x000fe200078efcff */
[----:B------:R-:W-:Y:S01]  /*db4a0*/  UMOV UR4, UR9 ;  /* 0x0000000900047c82 */ /* 0x000fe20008000000 */
[----:B0-----:R-:W-:Y:S01]  /*db4b0*/  SHF.R.S32.HI R37, RZ, 0x1f, R12 ;  /* 0x0000001fff257819 */ /* 0x001fe2000001140c */
[----:B------:R-:W0:Y:S01]  /*db4c0*/  LDCU.64 UR8, c[0x0][0x398] ;  /* 0x00007300ff0877ac */ /* 0x000e220008000a00 */
[----:B------:R-:W-:-:S04]  /*db4d0*/  LOP3.LUT R34, R34, 0xffffefff, RZ, 0xc0, !PT ;  /* 0xffffefff22227812 */ /* 0x000fc800078ec0ff */
[----:B------:R-:W-:Y:S02]  /*db4e0*/  @P0 LOP3.LUT R34, R34, 0x1000, RZ, 0xfc, !PT ;  /* 0x0000100022220812 */ /* 0x000fe400078efcff */
[----:B------:R-:W-:Y:S02]  /*db4f0*/  IADD3 R52, P0, PT, R12, R4, RZ ;  /* 0x000000040c347210 */ /* 0x000fe40007f1e0ff */
[----:B------:R-:W-:-:S03]  /*db500*/  LOP3.LUT R34, R34, 0xfffff7ff, RZ, 0xc0, !PT ;  /* 0xfffff7ff22227812 */ /* 0x000fc600078ec0ff */
[----:B------:R-:W-:Y:S01]  /*db510*/  IMAD.X R53, R37, 0x1, R5, P0 ;  /* 0x0000000125357824 */ /* 0x000fe200000e0605 */
[----:B------:R-:W-:Y:S02]  /*db520*/  ISETP.GE.AND P2, PT, R33, UR5, PT ;  /* 0x0000000521007c0c */ /* 0x000fe4000bf46270 */
[----:B------:R-:W2:Y:S01]  /*db530*/  LDL.LU R33, [R1+0x40e4] ;  /* 0x0040e40001217983 */ /* 0x000ea20000300800 */
[----:B---3--:R-:W-:Y:S01]  /*db540*/  ISETP.GE.AND P1, PT, R32, UR4, PT ;  /* 0x0000000420007c0c */ /* 0x008fe2000bf26270 */
[----:B------:R-:W3:Y:S01]  /*db550*/  LDCU.64 UR4, c[0x0][0x398] ;  /* 0x00007300ff0477ac */ /* 0x000ee20008000a00 */
[----:B-1----:R-:W-:Y:S01]  /*db560*/  IMAD.U32 R32, RZ, RZ, UR6 ;  /* 0x00000006ff207e24 */ /* 0x002fe2000f8e00ff */
[----:B------:R-:W-:Y:S04]  /*db570*/  STL.64 [R1+0x3d78], R52 ;  /* 0x003d783401007387 */ /* 0x000fe80000100a00 */
[----:B------:R1:W-:Y:S03]  /*db580*/  STL [R1+0x118], R32 ;  /* 0x0001182001007387 */ /* 0x0003e60000100800 */
[----:B------:R-:W-:-:S04]  /*db590*/  @P2 LOP3.LUT R34, R34, 0x800, RZ, 0xfc, !PT ;  /* 0x0000080022222812 */ /* 0x000fc800078efcff */
[----:B------:R-:W-:Y:S01]  /*db5a0*/  LOP3.LUT R34, R34, 0xfffffbff, RZ, 0xc0, !PT ;  /* 0xfffffbff22227812 */ /* 0x000fe200078ec0ff */
[----:B-1----:R-:W2:Y:S01]  /*db5b0*/  LDL.LU R32, [R1+0x40e8] ;  /* 0x0040e80001207983 */ /* 0x002ea20000300800 */
[----:B---3--:R-:W-:Y:S01]  /*db5c0*/  IMAD.U32 R38, RZ, RZ, UR4 ;  /* 0x00000004ff267e24 */ /* 0x008fe2000f8e00ff */
[----:B------:R-:W-:Y:S01]  /*db5d0*/  UMOV UR4, UR7 ;  /* 0x0000000700047c82 */ /* 0x000fe20008000000 */
[----:B------:R-:W-:Y:S01]  /*db5e0*/  @P1 LOP3.LUT R34, R34, 0x400, RZ, 0xfc, !PT ;  /* 0x0000040022221812 */ /* 0x000fe200078efcff */
[----:B------:R-:W1:Y:S03]  /*db5f0*/  LDCU.64 UR6, c[0x0][0x398] ;  /* 0x00007300ff0677ac */ /* 0x000e660008000a00 */
[----:B------:R-:W-:Y:S02]  /*db600*/  LOP3.LUT R34, R34, 0xfffffdff, RZ, 0xc0, !PT ;  /* 0xfffffdff22227812 */ /* 0x000fe400078ec0ff */
[----:B----4-:R-:W-:-:S02]  /*db610*/  ISETP.GE.AND P1, PT, R18, UR4, PT ;  /* 0x0000000412007c0c */ /* 0x010fc4000bf26270 */
[----:B------:R-:W-:Y:S02]  /*db620*/  IADD3 R18, P0, PT, R12, R6, RZ ;  /* 0x000000060c127210 */ /* 0x000fe40007f1e0ff */
[----:B--2---:R-:W-:Y:S01]  /*db630*/  ISETP.GE.AND P2, PT, R19, UR5, PT ;  /* 0x0000000513007c0c */ /* 0x004fe2000bf46270 */
[----:B------:R-:W2:Y:S02]  /*db640*/  LDCU.64 UR4, c[0x0][0x398] ;  /* 0x00007300ff0477ac */ /* 0x000ea40008000a00 */
[----:B------:R-:W-:-:S05]  /*db650*/  IMAD.X R19, R37, 0x1, R7, P0 ;  /* 0x0000000125137824 */ /* 0x000fca00000e0607 */
[----:B------:R3:W-:Y:S04]  /*db660*/  STL.64 [R1+0x3d98], R18 ;  /* 0x003d981201007387 */ /* 0x0007e80000100a00 */
[----:B---3--:R-:W3:Y:S04]  /*db670*/  LDL.LU R19, [R1+0x40ec] ;  /* 0x0040ec0001137983 */ /* 0x008ee80000300800 */
[----:B------:R-:W4:Y:S01]  /*db680*/  LDL.LU R18, [R1+0x40f0] ;  /* 0x0040f00001127983 */ /* 0x000f220000300800 */
[----:B--2---:R-:W-:Y:S01]  /*db690*/  IMAD.U32 R42, RZ, RZ, UR4 ;  /* 0x00000004ff2a7e24 */ /* 0x004fe2000f8e00ff */
[----:B------:R-:W-:-:S04]  /*db6a0*/  IADD3 R52, P0, PT, R12, R8, RZ ;  /* 0x000000080c347210 */ /* 0x000fc80007f1e0ff */
[----:B------:R1:W-:Y:S01]  /*db6b0*/  STL [R1+0x114], R42 ;  /* 0x0001142a01007387 */ /* 0x0003e20000100800 */
[----:B------:R-:W-:Y:S01]  /*db6c0*/  IMAD.X R53, R37, 0x1, R11, P0 ;  /* 0x0000000125357824 */ /* 0x000fe200000e060b */
[----:B------:R-:W-:Y:S01]  /*db6d0*/  @P2 LOP3.LUT R34, R34, 0x200, RZ, 0xfc, !PT ;  /* 0x0000020022222812 */ /* 0x000fe200078efcff */
[----:B-1----:R-:W-:Y:S01]  /*db6e0*/  IMAD.U32 R42, RZ, RZ, UR6 ;  /* 0x00000006ff2a7e24 */ /* 0x002fe2000f8e00ff */
[----:B------:R-:W-:-:S04]  /*db6f0*/  ISETP.GE.AND P2, PT, R41, UR5, PT ;  /* 0x0000000529007c0c */ /* 0x000fc8000bf46270 */
[----:B------:R-:W-:Y:S04]  /*db700*/  STL [R1+0x110], R42 ;  /* 0x0001102a01007387 */ /* 0x000fe80000100800 */
[----:B------:R1:W-:Y:S04]  /*db710*/  STL.64 [R1+0x3dc0], R52 ;  /* 0x003dc03401007387 */ /* 0x0003e80000100a00 */
[----:B------:R-:W2:Y:S01]  /*db720*/  LDL.LU R41, [R1+0x40f4] ;  /* 0x0040f40001297983 */ /* 0x000ea20000300800 */
[----:B------:R-:W-:Y:S01]  /*db730*/  LOP3.LUT R34, R34, 0xfffffeff, RZ, 0xc0, !PT ;  /* 0xfffffeff22227812 */ /* 0x000fe200078ec0ff */
[----:B------:R-:W-:-:S03]  /*db740*/  UMOV UR4, UR7 ;  /* 0x0000000700047c82 */ /* 0x000fc60008000000 */
[----:B------:R-:W-:Y:S02]  /*db750*/  @P1 LOP3.LUT R34, R34, 0x100, RZ, 0xfc, !PT ;  /* 0x0000010022221812 */ /* 0x000fe400078efcff */
[----:B-1----:R-:W-:-:S05]  /*db760*/  IADD3 R52, P0, PT, R12, R9, RZ ;  /* 0x000000090c347210 */ /* 0x002fca0007f1e0ff */
[----:B------:R-:W-:Y:S01]  /*db770*/  IMAD.X R53, R37, 0x1, R10, P0 ;  /* 0x0000000125357824 */ /* 0x000fe200000e060a */
[----:B------:R-:W-:-:S04]  /*db780*/  LOP3.LUT R34, R34, 0xffffff7f, RZ, 0xc0, !PT ;  /* 0xffffff7f22227812 */ /* 0x000fc800078ec0ff */
[----:B------:R-:W-:-:S04]  /*db790*/  @P2 LOP3.LUT R34, R34, 0x80, RZ, 0xfc, !PT ;  /* 0x0000008022222812 */ /* 0x000fc800078efcff */
[----:B------:R-:W-:Y:S02]  /*db7a0*/  LOP3.LUT R34, R34, 0xffffffbf, RZ, 0xc0, !PT ;  /* 0xffffffbf22227812 */ /* 0x000fe400078ec0ff */
[----:B------:R-:W-:Y:S01]  /*db7b0*/  ISETP.GE.AND P1, PT, R33, UR4, PT ;  /* 0x0000000421007c0c */ /* 0x000fe2000bf26270 */
[----:B------:R-:W1:Y:S01]  /*db7c0*/  LDCU.64 UR4, c[0x0][0x398] ;  /* 0x00007300ff0477ac */ /* 0x000e620008000a00 */
[----:B------:R-:W2:Y:S01]  /*db7d0*/  LDL.LU R33, [R1+0x4100] ;  /* 0x0041000001217983 */ /* 0x000ea20000300800 */
[----:B-1----:R-:W-:Y:S01]  /*db7e0*/  IMAD.U32 R12, RZ, RZ, UR4 ;  /* 0x00000004ff0c7e24 */ /* 0x002fe2000f8e00ff */
[----:B------:R-:W-:Y:S01]  /*db7f0*/  UMOV UR6, UR5 ;  /* 0x0000000500067c82 */ /* 0x000fe20008000000 */
[----:B------:R-:W1:Y:S01]  /*db800*/  LDCU.64 UR4, c[0x0][0x398] ;  /* 0x00007300ff0477ac */ /* 0x000e620008000a00 */
[----:B------:R-:W-:Y:S04]  /*db810*/  STL.64 [R1+0x3db8], R52 ;  /* 0x003db83401007387 */ /* 0x000fe80000100a00 */
[----:B------:R1:W-:Y:S01]  /*db820*/  STL [R1+0x10c], R12 ;  /* 0x00010c0c01007387 */ /* 0x0003e20000100800 */
[----:B------:R-:W-:Y:S01]  /*db830*/  ISETP.GE.AND P0, PT, R32, UR6, PT ;  /* 0x0000000620007c0c */ /* 0x000fe2000bf06270 */
[----:B------:R-:W0:Y:S01]  /*db840*/  LDCU.64 UR6, c[0x0][0x398] ;  /* 0x00007300ff0677ac */ /* 0x000e220008000a00 */
[----:B-1----:R-:W-:-:S05]  /*db850*/  IMAD.U32 R12, RZ, RZ, UR4 ;  /* 0x00000004ff0c7e24 */ /* 0x002fca000f8e00ff */
[----:B------:R0:W-:Y:S02]  /*db860*/  STL [R1+0x108], R12 ;  /* 0x0001080c01007387 */ /* 0x0001e40000100800 */
[----:B0-----:R-:W-:-:S05]  /*db870*/  IMAD.U32 R12, RZ, RZ, UR8 ;  /* 0x00000008ff0c7e24 */ /* 0x001fca000f8e00ff */
[----:B------:R0:W-:Y:S04]  /*db880*/  STL [R1+0x104], R12 ;  /* 0x0001040c01007387 */ /* 0x0001e80000100800 */
[----:B------:R-:W2:Y:S01]  /*db890*/  LDL.LU R32, [R1+0x4104] ;  /* 0x0041040001207983 */ /* 0x000ea20000300800 */
[----:B------:R-:W-:Y:S01]  /*db8a0*/  UMOV UR4, UR9 ;  /* 0x0000000900047c82 */ /* 0x000fe20008000000 */
[----:B------:R-:W-:Y:S01]  /*db8b0*/  @P1 LOP3.LUT R34, R34, 0x40, RZ, 0xfc, !PT ;  /* 0x0000004022221812 */ /* 0x000fe200078efcff */
[----:B------:R-:W1:Y:S03]  /*db8c0*/  LDCU.64 UR8, c[0x0][0x398] ;  /* 0x00007300ff0877ac */ /* 0x000e660008000a00 */
[----:B------:R-:W-:-:S02]  /*db8d0*/  LOP3.LUT R34, R34, 0xffffffdf, RZ, 0xc0, !PT ;  /* 0xffffffdf22227812 */ /* 0x000fc400078ec0ff */
[----:B0-----:R-:W-:Y:S02]  /*db8e0*/  SHF.R.S32.HI R12, RZ, 0x1f, R17 ;  /* 0x0000001fff0c7819 */ /* 0x001fe40000011411 */
[----:B------:R-:W-:Y:S02]  /*db8f0*/  @P0 LOP3.LUT R34, R34, 0x20, RZ, 0xfc, !PT ;  /* 0x0000002022220812 */ /* 0x000fe400078efcff */
[----:B------:R-:W-:Y:S02]  /*db900*/  IADD3 R52, P0, PT, R17, R4, RZ ;  /* 0x0000000411347210 */ /* 0x000fe40007f1e0ff */
[----:B------:R-:W-:-:S03]  /*db910*/  LOP3.LUT R34, R34, 0xffffffef, RZ, 0xc0, !PT ;  /* 0xffffffef22227812 */ /* 0x000fc600078ec0ff */
[----:B------:R-:W-:Y:S01]  /*db920*/  IMAD.X R53, R12, 0x1, R5, P0 ;  /* 0x000000010c357824 */ /* 0x000fe200000e0605 */
[----:B----4-:R-:W-:Y:S02]  /*db930*/  ISETP.GE.AND P1, PT, R18, UR4, PT ;  /* 0x0000000412007c0c */ /* 0x010fe4000bf26270 */
[----:B------:R-:W4:Y:S01]  /*db940*/  LDL.LU R18, [R1+0x4108] ;  /* 0x0041080001127983 */ /* 0x000f220000300800 */
[----:B---3--:R-:W-:Y:S01]  /*db950*/  ISETP.GE.AND P2, PT, R19, UR5, PT ;  /* 0x0000000513007c0c */ /* 0x008fe2000bf46270 */
[----:B------:R-:W0:Y:S02]  /*db960*/  LDCU.64 UR4, c[0x0][0x398] ;  /* 0x00007300ff0477ac */ /* 0x000e240008000a00 */
[----:B------:R3:W-:Y:S10]  /*db970*/  STL.64 [R1+0x3db0], R52 ;  /* 0x003db03401007387 */ /* 0x0007f40000100a00 */
[----:B------:R-:W-:Y:S01]  /*db980*/  @P2 LOP3.LUT R34, R34, 0x10, RZ, 0xfc, !PT ;  /* 0x0000001022222812 */ /* 0x000fe200078efcff */
[----:B0-----:R-:W-:-:S05]  /*db990*/  IMAD.U32 R19, RZ, RZ, UR4 ;  /* 0x00000004ff137e24 */ /* 0x001fca000f8e00ff */
[----:B------:R0:W-:Y:S01]  /*db9a0*/  STL [R1+0x100], R19 ;  /* 0x0001001301007387 */ /* 0x0001e20000100800 */
[----:B--2---:R-:W-:-:S03]  /*db9b0*/  ISETP.GE.AND P2, PT, R41, UR5, PT ;  /* 0x0000000529007c0c */ /* 0x004fc6000bf46270 */
[----:B------:R-:W2:Y:S01]  /*db9c0*/  LDL.LU R41, [R1+0x410c] ;  /* 0x00410c0001297983 */ /* 0x000ea20000300800 */
[----:B------:R-:W-:Y:S01]  /*db9d0*/  LOP3.LUT R34, R34, 0xfffffff7, RZ, 0xc0, !PT ;  /* 0xfffffff722227812 */ /* 0x000fe200078ec0ff */
[----:B------:R-:W-:Y:S01]  /*db9e0*/  UMOV UR4, UR7 ;  /* 0x0000000700047c82 */ /* 0x000fe20008000000 */
[----:B---3--:R-:W-:Y:S02]  /*db9f0*/  IADD3 R52, P0, PT, R17, R6, RZ ;  /* 0x0000000611347210 */ /* 0x008fe40007f1e0ff */
[----:B------:R-:W-:-:S03]  /*dba00*/  @P1 LOP3.LUT R34, R34, 0x8, RZ, 0xfc, !PT ;  /* 0x0000000822221812 */ /* 0x000fc600078efcff */
[----:B------:R-:W-:-:S05]  /*dba10*/  IMAD.X R53, R12, 0x1, R7, P0 ;  /* 0x000000010c357824 */ /* 0x000fca00000e0607 */
[----:B------:R3:W-:Y:S04]  /*dba20*/  STL.64 [R1+0x3dc8], R52 ;  /* 0x003dc83401007387 */ /* 0x0007e80000100a00 */
[----:B------:R-:W2:Y:S01]  /*dba30*/  LDL.LU R37, [R1+0x4110] ;  /* 0x0041100001257983 */ /* 0x000ea20000300800 */
[----:B0-----:R-:W-:Y:S01]  /*dba40*/  IMAD.U32 R19, RZ, RZ, UR6 ;  /* 0x00000006ff137e24 */ /* 0x001fe2000f8e00ff */
[----:B------:R-:W-:Y:S01]  /*dba50*/  LOP3.LUT R34, R34, 0xfffffffb, RZ, 0xc0, !PT ;  /* 0xfffffffb22227812 */ /* 0x000fe200078ec0ff */
[----:B------:R-:W0:Y:S03]  /*dba60*/  LDCU.64 UR6, c[0x0][0x398] ;  /* 0x00007300ff0677ac */ /* 0x000e260008000a00 */
[----:B------:R-:W-:-:S04]  /*dba70*/  @P2 LOP3.LUT R34, R34, 0x4, RZ, 0xfc, !PT ;  /* 0x0000000422222812 */ /* 0x000fc800078efcff */
[----:B------:R-:W-:Y:S02]  /*dba80*/  LOP3.LUT R34, R34, 0xfffffffd, RZ, 0xc0, !PT ;  /* 0xfffffffd22227812 */ /* 0x000fe400078ec0ff */
[----:B---3--:R-:W-:-:S05]  /*dba90*/  IADD3 R52, P0, PT, R17, R8, RZ ;  /* 0x0000000811347210 */ /* 0x008fca0007f1e0ff */
[----:B------:R-:W-:Y:S01]  /*dbaa0*/  IMAD.X R53, R12, 0x1, R11, P0 ;  /* 0x000000010c357824 */ /* 0x000fe200000e060b */
[----:B------:R-:W-:Y:S01]  /*dbab0*/  ISETP.GE.AND P1, PT, R33, UR4, PT ;  /* 0x0000000421007c0c */ /* 0x000fe2000bf26270 */
[----:B------:R-:W3:Y:S01]  /*dbac0*/  LDCU.64 UR4, c[0x0][0x398] ;  /* 0x00007300ff0477ac */ /* 0x000ee20008000a00 */
[----:B------:R-:W2:Y:S11]  /*dbad0*/  LDL.LU R33, [R1+0x4114] ;  /* 0x0041140001217983 */ /* 0x000eb60000300800 */
[----:B------:R-:W-:Y:S01]  /*dbae0*/  @P1 LOP3.LUT R34, R34, 0x2, RZ, 0xfc, !PT ;  /* 0x0000000222221812 */ /* 0x000fe200078efcff */
[----:B---3--:R-:W-:-:S03]  /*dbaf0*/  IMAD.U32 R42, RZ, RZ, UR4 ;  /* 0x00000004ff2a7e24 */ /* 0x008fc6000f8e00ff */
[----:B------:R-:W-:Y:S02]  /*dbb00*/  LOP3.LUT R34, R34, 0xfffffffe, RZ, 0xc0, !PT ;  /* 0xfffffffe22227812 */ /* 0x000fe400078ec0ff */
[----:B------:R3:W-:Y:S01]  /*dbb10*/  STL [R1+0xf8], R42 ;  /* 0x0000f82a01007387 */ /* 0x0007e20000100800 */
[----:B0-----:R-:W-:Y:S01]  /*dbb20*/  UMOV UR4, UR7 ;  /* 0x0000000700047c82 */ /* 0x001fe20008000000 */
[----:B---3--:R-:W-:Y:S01]  /*dbb30*/  IMAD.U32 R42, RZ, RZ, UR6 ;  /* 0x00000006ff2a7e24 */ /* 0x008fe2000f8e00ff */
[----:B------:R-:W0:Y:S04]  /*dbb40*/  LDCU.64 UR6, c[0x0][0x398] ;  /* 0x00007300ff0677ac */ /* 0x000e280008000a00 */
[----:B------:R-:W-:Y:S01]  /*dbb50*/  STL [R1+0xf4], R42 ;  /* 0x0000f42a01007387 */ /* 0x000fe20000100800 */
[----:B------:R-:W-:-:S13]  /*dbb60*/  ISETP.GE.AND P2, PT, R32, UR5, PT ;  /* 0x0000000520007c0c */ /* 0x000fda000bf46270 */
[----:B------:R-:W-:-:S05]  /*dbb70*/  @P2 LOP3.LUT R34, R34, 0x1, RZ, 0xfc, !PT ;  /* 0x0000000122222812 */ /* 0x000fca00078efcff */
[----:B------:R-:W-:Y:S04]  /*dbb80*/  STL [R1+0x5710], R34 ;  /* 0x0057102201007387 */ /* 0x000fe80000100800 */
[----:B------:R3:W-:Y:S01]  /*dbb90*/  STL.64 [R1+0x3de8], R52 ;  /* 0x003de83401007387 */ /* 0x0007e20000100a00 */
[----:B----4-:R-:W-:Y:S01]  /*dbba0*/  ISETP.GE.AND P1, PT, R18, UR4, PT ;  /* 0x0000000412007c0c */ /* 0x010fe2000bf26270 */
[----:B------:R-:W4:Y:S02]  /*dbbb0*/  LDCU.64 UR4, c[0x0][0x398] ;  /* 0x00007300ff0477ac */ /* 0x000f240008000a00 */
[----:B------:R-:W2:Y:S04]  /*dbbc0*/  LDL.LU R18, [R1+0x4128] ;  /* 0x0041280001127983 */ /* 0x000ea80000300800 */
[----:B------:R-:W2:Y:S01]  /*dbbd0*/  LDL.LU R32, [R1+0x412c] ;  /* 0x00412c0001207983 */ /* 0x000ea20000300800 */
[----:B---3--:R-:W-:-:S05]  /*dbbe0*/  IADD3 R52, P0, PT, R17, R9, RZ ;  /* 0x0000000911347210 */ /* 0x008fca0007f1e0ff */
[----:B------:R-:W-:Y:S02]  /*dbbf0*/  IMAD.X R53, R12, 0x1, R10, P0 ;  /* 0x000000010c357824 */ /* 0x000fe400000e060a */
[----:B----4-:R-:W-:Y:S01]  /*dbc00*/  IMAD.U32 R12, RZ, RZ, UR4 ;  /* 0x00000004ff0c7e24 */ /* 0x010fe2000f8e00ff */
[----:B------:R-:W-:Y:S02]  /*dbc10*/  UMOV UR4, UR5 ;  /* 0x0000000500047c82 */ /* 0x000fe40008000000 */
[----:B--2---:R-:W-:Y:S02]  /*dbc20*/  ISETP.GE.AND P0, PT, R41, UR4, PT ;  /* 0x0000000429007c0c */ /* 0x004fe4000bf06270 */
[----:B------:R-:W2:Y:S01]  /*dbc30*/  LDCU.64 UR4, c[0x0][0x398] ;  /* 0x00007300ff0477ac */ /* 0x000ea20008000a00 */
[----:B------:R-:W-:Y:S04]  /*dbc40*/  STL.64 [R1+0x3de0], R52 ;  /* 0x003de03401007387 */ /* 0x000fe80000100a00 */
[----:B------:R-:W-:Y:S01]  /*dbc50*/  STL [R1+0xf0], R12 ;  /* 0x0000f00c01007387 */ /* 0x000fe20000100800 */
[----:B--2---:R-:W-:-:S05]  /*dbc60*/  IMAD.U32 R17, RZ, RZ, UR4 ;  /* 0x00000004ff117e24 */ /* 0x004fca000f8e00ff */
[----:B------:R0:W-:Y:S02]  /*dbc70*/  STL [R1+0xec], R17 ;  /* 0x0000ec1101007387 */ /* 0x0001e40000100800 */
[----:B0-----:R-:W-:-:S05]  /*dbc80*/  IMAD.U32 R17, RZ, RZ, UR6 ;  /* 0x00000006ff117e24 */ /* 0x001fca000f8e00ff */
[----:B------:R0:W-:Y:S04]  /*dbc90*/  STL [R1+0xe8], R17 ;  /* 0x0000e81101007387 */ /* 0x0001e80000100800 */
[----:B------:R-:W2:Y:S04]  /*dbca0*/  LDL.LU R34, [R1+0x4130] ;  /* 0x0041300001227983 */ /* 0x000ea80000300800 */
[----:B0-----:R-:W3:Y:S01]  /*dbcb0*/  LDL.LU R17, [R1+0x4134] ;  /* 0x0041340001117983 */ /* 0x001ee20000300800 */
[----:B------:R-:W-:Y:S01]  /*dbcc0*/  LOP3.LUT R35, R35, 0x7fffffff, RZ, 0xc0, !PT ;  /* 0x7fffffff23237812 */ /* 0x000fe200078ec0ff */
[----:B------:R-:W-:Y:S01]  /*dbcd0*/  UMOV UR4, UR7 ;  /* 0x0000000700047c82 */ /* 0x000fe20008000000 */
[----:B------:R-:W-:Y:S01]  /*dbce0*/  ISETP.GE.AND P2, PT, R37, UR5, PT ;  /* 0x0000000525007c0c */ /* 0x000fe2000bf46270 */
[----:B------:R-:W0:Y:S01]  /*dbcf0*/  LDCU.64 UR6, c[0x0][0x398] ;  /* 0x00007300ff0677ac */ /* 0x000e220008000a00 */
[----:B------:R-:W-:-:S04]  /*dbd00*/  @P1 LOP3.LUT R35, R35, 0x80000000, RZ, 0xfc, !PT ;  /* 0x8000000023231812 */ /* 0x000fc800078efcff */
[----:B------:R-:W-:Y:S02]  /*dbd10*/  LOP3.LUT R35, R35, 0xbfffffff, RZ, 0xc0, !PT ;  /* 0xbfffffff23237812 */ /* 0x000fe400078ec0ff */
[----:B------:R-:W-:Y:S02]  /*dbd20*/  SHF.R.S32.HI R12, RZ, 0x1f, R16 ;  /* 0x0000001fff0c7819 */ /* 0x000fe40000011410 */
[----:B------:R-:W-:Y:S02]  /*dbd30*/  @P0 LOP3.LUT R35, R35, 0x40000000, RZ, 0xfc, !PT ;  /* 0x4000000023230812 */ /* 0x000fe400078efcff */
[----:B------:R-:W-:-:S05]  /*dbd40*/  IADD3 R52, P0, PT, R16, R4, RZ ;  /* 0x0000000410347210 */ /* 0x000fca0007f1e0ff */
[----:B------:R-:W-:Y:S01]  /*dbd50*/  IMAD.X R53, R12, 0x1, R5, P0 ;  /* 0x000000010c357824 */ /* 0x000fe200000e0605 */
[----:B------:R-:W-:-:S04]  /*dbd60*/  LOP3.LUT R35, R35, 0xdfffffff, RZ, 0xc0, !PT ;  /* 0xdfffffff23237812 */ /* 0x000fc800078ec0ff */
[----:B------:R-:W-:Y:S01]  /*dbd70*/  STL.64 [R1+0x3dd8], R52 ;  /* 0x003dd83401007387 */ /* 0x000fe20000100a00 */
[----:B------:R-:W-:-:S04]  /*dbd80*/  @P2 LOP3.LUT R35, R35, 0x20000000, RZ, 0xfc, !PT ;  /* 0x2000000023232812 */ /* 0x000fc800078efcff */
[----:B------:R-:W-:Y:S02]  /*dbd90*/  LOP3.LUT R35, R35, 0xefffffff, RZ, 0xc0, !PT ;  /* 0xefffffff23237812 */ /* 0x000fe400078ec0ff */
[----:B------:R-:W-:Y:S01]  /*dbda0*/  ISETP.GE.AND P1, PT, R33, UR4, PT ;  /* 0x0000000421007c0c */ /* 0x000fe2000bf26270 */
[----:B------:R-:W4:Y:S02]  /*dbdb0*/  LDCU.64 UR4, c[0x0][0x398] ;  /* 0x00007300ff0477ac */ /* 0x000f240008000a00 */
[----:B----4-:R-:W-:-:S05]  /*dbdc0*/  IMAD.U32 R33, RZ, RZ, UR4 ;  /* 0x00000004ff217e24 */ /* 0x010fca000f8e00ff */
[----:B------:R0:W-:Y:S02]  /*dbdd0*/  STL [R1+0xe4], R33 ;  /* 0x0000e42101007387 */ /* 0x0001e40000100800 */
[----:B0-----:R-:W-:-:S05]  /*dbde0*/  IMAD.U32 R33, RZ, RZ, UR6 ;  /* 0x00000006ff217e24 */ /* 0x001fca000f8e00ff */
[----:B------:R0:W-:Y:S01]  /*dbdf0*/  STL [R1+0xe0], R33 ;  /* 0x0000e02101007387 */ /* 0x0001e20000100800 */
[----:B------:R-:W-:Y:S01]  /*dbe00*/  UMOV UR4, UR7 ;  /* 0x0000000700047c82 */ /* 0x000fe20008000000 */
[----:B------:R-:W-:Y:S01]  /*dbe10*/  @P1 LOP3.LUT R35, R35, 0x10000000, RZ, 0xfc, !PT ;  /* 0x1000000023231812 */ /* 0x000fe200078efcff */
[----:B------:R-:W4:Y:S03]  /*dbe20*/  LDCU.64 UR6, c[0x0][0x398] ;  /* 0x00007300ff0677ac */ /* 0x000f260008000a00 */
[----:B------:R-:W-:Y:S02]  /*dbe30*/  LOP3.LUT R35, R35, 0xf7ffffff, RZ, 0xc0, !PT ;  /* 0xf7ffffff23237812 */ /* 0x000fe400078ec0ff */
[----:B------:R-:W-:Y:S02]  /*dbe40*/  ISETP.GE.AND P2, PT, R18, UR5, PT ;  /* 0x0000000512007c0c */ /* 0x000fe4000bf46270 */
[----:B------:R-:W2:Y:S01]  /*dbe50*/  LDL.LU R18, [R1+0x4138] ;  /* 0x0041380001127983 */ /* 0x000ea20000300800 */
[----:B------:R-:W-:Y:S01]  /*dbe60*/  ISETP.GE.AND P1, PT, R32, UR4, PT ;  /* 0x0000000420007c0c */ /* 0x000fe2000bf26270 */
[----:B------:R-:W1:Y:S01]  /*dbe70*/  LDCU.64 UR4, c[0x0][0x398] ;  /* 0x00007300ff0477ac */ /* 0x000e620008000a00 */
[----:B------:R-:W-:-:S05]  /*dbe80*/  IADD3 R32, P0, PT, R16, R6, RZ ;  /* 0x0000000610207210 */ /* 0x000fca0007f1e0ff */
[----:B0-----:R-:W-:-:S05]  /*dbe90*/  IMAD.X R33, R12, 0x1, R7, P0 ;  /* 0x000000010c217824 */ /* 0x001fca00000e0607 */
[----:B------:R0:W-:Y:S04]  /*dbea0*/  STL.64 [R1+0x3df8], R32 ;  /* 0x003df82001007387 */ /* 0x0001e80000100a00 */
[----:B0-----:R-:W2:Y:S04]  /*dbeb0*/  LDL.LU R33, [R1+0x413c] ;  /* 0x00413c0001217983 */ /* 0x001ea80000300800 */
[----:B------:R-:W2:Y:S01]  /*dbec0*/  LDL.LU R32, [R1+0x4140] ;  /* 0x0041400001207983 */ /* 0x000ea20000300800 */
[----:B------:R-:W-:Y:S02]  /*dbed0*/  IADD3 R52, P0, PT, R16, R8, RZ ;  /* 0x0000000810347210 */ /* 0x000fe40007f1e0ff */
[----:B------:R-:W-:Y:S01]  /*dbee0*/  @P2 LOP3.LUT R35, R35, 0x8000000, RZ, 0xfc, !PT ;  /* 0x0800000023232812 */ /* 0x000fe200078efcff */
[----:B-1----:R-:W-:-:S02]  /*dbef0*/  IMAD.U32 R48, RZ, RZ, UR4 ;  /* 0x00000004ff307e24 */ /* 0x002fc4000f8e00ff */
[----:B------:R-:W-:Y:S01]  /*dbf00*/  IMAD.X R53, R12, 0x1, R11, P0 ;  /* 0x000000010c357824 */ /* 0x000fe200000e060b */
[----:B------:R-:W-:Y:S02]  /*dbf10*/  LOP3.LUT R35, R35, 0xfbffffff, RZ, 0xc0, !PT ;  /* 0xfbffffff23237812 */ /* 0x000fe400078ec0ff */
[----:B------:R-:W-:Y:S01]  /*dbf20*/  IADD3 R16, P0, PT, R16, R9, RZ ;  /* 0x0000000910107210 */ /* 0x000fe20007f1e0ff */
[----:B----4-:R-:W-:Y:S01]  /*dbf30*/  UMOV UR4, UR7 ;  /* 0x0000000700047c82 */ /* 0x010fe20008000000 */
[----:B------:R-:W-:Y:S01]  /*dbf40*/  @P1 LOP3.LUT R35, R35, 0x4000000, RZ, 0xfc, !PT ;  /* 0x0400000023231812 */ /* 0x000fe200078efcff */
[----:B------:R-:W-:Y:S01]  /*dbf50*/  IMAD.U32 R37, RZ, RZ, UR6 ;  /* 0x00000006ff257e24 */ /* 0x000fe2000f8e00ff */
[----:B------:R-:W0:Y:S04]  /*dbf60*/  LDCU.64 UR6, c[0x0][0x398] ;  /* 0x00007300ff0677ac */ /* 0x000e280008000a00 */
[----:B------:R-:W-:Y:S04]  /*dbf70*/  STL [R1+0xd8], R37 ;  /* 0x0000d82501007387 */ /* 0x000fe80000100800 */
[----:B------:R-:W-:Y:S01]  /*dbf80*/  STL.64 [R1+0x3e18], R52 ;  /* 0x003e183401007387 */ /* 0x000fe20000100a00 */
[----:B---3--:R-:W-:Y:S01]  /*dbf90*/  ISETP.GE.AND P1, PT, R17, UR4, PT ;  /* 0x0000000411007c0c */ /* 0x008fe2000bf26270 */
[----:B------:R-:W-:-:S05]  /*dbfa0*/  IMAD.X R17, R12, 0x1, R10, P0 ;  /* 0x000000010c117824 */ /* 0x000fca00000e060a */
[----:B------:R1:W-:Y:S04]  /*dbfb0*/  STL.64 [R1+0x3e10], R16 ;  /* 0x003e101001007387 */ /* 0x0003e80000100a00 */
[----:B-1----:R-:W3:Y:S04]  /*dbfc0*/  LDL.LU R17, [R1+0x4144] ;  /* 0x0041440001117983 */ /* 0x002ee80000300800 */
[----:B------:R-:W4:Y:S01]  /*dbfd0*/  LDL.LU R16, [R1+0x4148] ;  /* 0x0041480001107983 */ /* 0x000f220000300800 */
[----:B--2---:R-:W-:Y:S01]  /*dbfe0*/  ISETP.GE.AND P2, PT, R34, UR5, PT ;  /* 0x0000000522007c0c */ /* 0x004fe2000bf46270 */
[----:B------:R-:W1:Y:S01]  /*dbff0*/  LDCU.64 UR4, c[0x0][0x398] ;  /* 0x00007300ff0477ac */ /* 0x000e620008000a00 */
[----:B------:R-:W-:Y:S01]  /*dc000*/  LOP3.LUT R35, R35, 0xfdffffff, RZ, 0xc0, !PT ;  /* 0xfdffffff23237812 */ /* 0x000fe200078ec0ff */
[----:B-1----:R-:W-:Y:S01]  /*dc010*/  IMAD.U32 R12, RZ, RZ, UR4 ;  /* 0x00000004ff0c7e24 */ /* 0x002fe2000f8e00ff */
[----:B------:R-:W-:-:S09]  /*dc020*/  UMOV UR4, UR5 ;  /* 0x0000000500047c82 */ /* 0x000fd20008000000 */
[----:B------:R-:W-:-:S04]  /*dc030*/  @P2 LOP3.LUT R35, R35, 0x2000000, RZ, 0xfc, !PT ;  /* 0x0200000023232812 */ /* 0x000fc800078efcff */
[----:B------:R-:W-:-:S04]  /*dc040*/  LOP3.LUT R35, R35, 0xfeffffff, RZ, 0xc0, !PT ;  /* 0xfeffffff23237812 */ /* 0x000fc800078ec0ff */
[----:B------:R-:W-:Y:S01]  /*dc050*/  @P1 LOP3.LUT R35, R35, 0x1000000, RZ, 0xfc, !PT ;  /* 0x0100000023231812 */ /* 0x000fe200078efcff */
[----:B------:R1:W-:Y:S03]  /*dc060*/  STL [R1+0xd4], R12 ;  /* 0x0000d40c01007387 */ /* 0x0003e60000100800 */
[----:B------:R-:W-:Y:S02]  /*dc070*/  LOP3.LUT R35, R35, 0xff7fffff, RZ, 0xc0, !PT ;  /* 0xff7fffff23237812 */ /* 0x000fe400078ec0ff */
[----:B-1----:R-:W-:Y:S02]  /*dc080*/  SHF.R.S32.HI R12, RZ, 0x1f, R15 ;  /* 0x0000001fff0c7819 */ /* 0x002fe4000001140f */
[----:B------:R-:W-:Y:S01]  /*dc090*/  ISETP.GE.AND P0, PT, R18, UR4, PT ;  /* 0x0000000412007c0c */ /* 0x000fe2000bf06270 */
[----:B------:R-:W1:Y:S02]  /*dc0a0*/  LDCU.64 UR4, c[0x0][0x398] ;  /* 0x00007300ff0477ac */ /* 0x000e640008000a00 */
[----:B-1----:R-:W-:Y:S01]  /*dc0b0*/  IMAD.U32 R18, RZ, RZ, UR4 ;  /* 0x00000004ff127e24 */ /* 0x002fe2000f8e00ff */
[----:B0-----:R-:W-:Y:S01]  /*dc0c0*/  UMOV UR4, UR7 ;  /* 0x0000000700047c82 */ /* 0x001fe20008000000 */
[----:B------:R-:W-:-:S02]  /*dc0d0*/  ISETP.GE.AND P2, PT, R33, UR5, PT ;  /* 0x0000000521007c0c */ /* 0x000fc4000bf46270 */
[----:B------:R-:W-:Y:S01]  /*dc0e0*/  ISETP.GE.AND P1, PT, R32, UR4, PT ;  /* 0x0000000420007c0c */ /* 0x000fe2000bf26270 */
[----:B------:R-:W0:Y:S01]  /*dc0f0*/  LDCU.64 UR4, c[0x0][0x398] ;  /* 0x00007300ff0477ac */ /* 0x000e220008000a00 */
[----:B------:R1:W-:Y:S04]  /*dc100*/  STL [R1+0xd0], R18 ;  /* 0x0000d01201007387 */ /* 0x0003e80000100800 */
[----:B------:R-:W2:Y:S04]  /*dc110*/  LDL.LU R41, [R1+0x414c] ;  /* 0x00414c0001297983 */ /* 0x000ea80000300800 */
[----:B------:R-:W2:Y:S01]  /*dc120*/  LDL.LU R32, [R1+0x4158] ;  /* 0x0041580001207983 */ /* 0x000ea20000300800 */
[----:B-1----:R-:W-:Y:S01]  /*dc130*/  IMAD.U32 R18, RZ, RZ, UR6 ;  /* 0x00000006ff127e24 */ /* 0x002fe2000f8e00ff */
[----:B------:R-:W1:Y:S01]  /*dc140*/  LDCU.64 UR6, c[0x0][0x398] ;  /* 0x00007300ff0677ac */ /* 0x000e620008000a00 */
[----:B------:R-:W-:-:S02]  /*dc150*/  @P0 LOP3.LUT R35, R35, 0x800000, RZ, 0xfc, !PT ;  /* 0x0080000023230812 */ /* 0x000fc400078efcff */
[----:B------:R-:W-:Y:S01]  /*dc160*/  IADD3 R52, P0, PT, R15, R4, RZ ;  /* 0x000000040f347210 */ /* 0x000fe20007f1e0ff */
[----:B0-----:R-:W-:-:S04]  /*dc170*/  IMAD.U32 R33, RZ, RZ, UR4 ;  /* 0x00000004ff217e24 */ /* 0x001fc8000f8e00ff */
[----:B------:R-:W-:-:S05]  /*dc180*/  IMAD.X R53, R12, 0x1, R5, P0 ;  /* 0x000000010c357824 */ /* 0x000fca00000e0605 */
[----:B------:R-:W-:Y:S04]  /*dc190*/  STL.64 [R1+0x3e08], R52 ;  /* 0x003e083401007387 */ /* 0x000fe80000100a00 */
[----:B------:R1:W-:Y:S02]  /*dc1a0*/  STL [R1+0xc8], R33 ;  /* 0x0000c82101007387 */ /* 0x0003e40000100800 */
[----:B-1----:R-:W-:-:S05]  /*dc1b0*/  IMAD.U32 R33, RZ, RZ, UR6 ;  /* 0x00000006ff217e24 */ /* 0x002fca000f8e00ff */
[----:B------:R-:W-:Y:S04]  /*dc1c0*/  STL [R1+0xc4], R33 ;  /* 0x0000c42101007387 */ /* 0x000fe80000100800 */
[----:B------:R-:W2:Y:S01]  /*dc1d0*/  LDL.LU R34, [R1+0x415c] ;  /* 0x00415c0001227983 */ /* 0x000ea20000300800 */
[----:B------:R-:W-:-:S04]  /*dc1e0*/  LOP3.LUT R35, R35, 0xffbfffff, RZ, 0xc0, !PT ;  /* 0xffbfffff23237812 */ /* 0x000fc800078ec0ff */
[----:B------:R-:W-:Y:S01]  /*dc1f0*/  @P2 LOP3.LUT R35, R35, 0x400000, RZ, 0xfc, !PT ;  /* 0x0040000023232812 */ /* 0x000fe200078efcff */
[----:B------:R-:W-:Y:S01]  /*dc200*/  UMOV UR4, UR7 ;  /* 0x0000000700047c82 */ /* 0x000fe20008000000 */
[----:B------:R-:W0:Y:S02]  /*dc210*/  LDCU.64 UR6, c[0x0][0x398] ;  /* 0x00007300ff0677ac */ /* 0x000e240008000a00 */
[----:B------:R-:W-:-:S04]  /*dc220*/  LOP3.LUT R35, R35, 0xffdfffff, RZ, 0xc0, !PT ;  /* 0xffdfffff23237812 */ /* 0x000fc800078ec0ff */
[----:B------:R-:W-:Y:S02]  /*dc230*/  @P1 LOP3.LUT R35, R35, 0x200000, RZ, 0xfc, !PT ;  /* 0x0020000023231812 */ /* 0x000fe400078efcff */
[----:B----4-:R-:W-:Y:S02]  /*dc240*/  ISETP.GE.AND P1, PT, R16, UR4, PT ;  /* 0x0000000410007c0c */ /* 0x010fe4000bf26270 */
[----:B------:R-:W-:Y:S02]  /*dc250*/  IADD3 R16, P0, PT, R15, R6, RZ ;  /* 0x000000060f107210 */ /* 0x000fe40007f1e0ff */
[----:B---3--:R-:W-:Y:S01]  /*dc260*/  ISETP.GE.AND P2, PT, R17, UR5, PT ;  /* 0x0000000511007c0c */ /* 0x008fe2000bf46270 */
[----:B------:R-:W1:Y:S02]  /*dc270*/  LDCU.64 UR4, c[0x0][0x398] ;  /* 0x00007300ff0477ac */ /* 0x000e640008000a00 */
[----:B------:R-:W-:-:S05]  /*dc280*/  IMAD.X R17, R12, 0x1, R7, P0 ;  /* 0x000000010c117824 */ /* 0x000fca00000e0607 */
[----:B------:R3:W-:Y:S04]  /*dc290*/  STL.64 [R1+0x3e28], R16 ;  /* 0x003e281001007387 */ /* 0x0007e80000100a00 */
[----:B---3--:R-:W3:Y:S04]  /*dc2a0*/  LDL.LU R17, [R1+0x4168] ;  /* 0x0041680001117983 */ /* 0x008ee80000300800 */
[----:B------:R-:W4:Y:S01]  /*dc2b0*/  LDL.LU R16, [R1+0x416c] ;  /* 0x00416c0001107983 */ /* 0x000f220000300800 */
[----:B------:R-:W-:-:S04]  /*dc2c0*/  LOP3.LUT R35, R35, 0xffefffff, RZ, 0xc0, !PT ;  /* 0xffefffff23237812 */ /* 0x000fc800078ec0ff */
[----:B------:R-:W-:Y:S01]  /*dc2d0*/  @P2 LOP3.LUT R35, R35, 0x100000, RZ, 0xfc, !PT ;  /* 0x0010000023232812 */ /* 0x000fe200078efcff */
[----:B-1----:R-:W-:Y:S01]  /*dc2e0*/  IMAD.U32 R33, RZ, RZ, UR4 ;  /* 0x00000004ff217e24 */ /* 0x002fe2000f8e00ff */
[----:B0-----:R-:W-:Y:S02]  /*dc2f0*/  UMOV UR4, UR7 ;  /* 0x0000000700047c82 */ /* 0x001fe40008000000 */
[----:B------:R-:W-:-:S04]  /*dc300*/  LOP3.LUT R35, R35, 0xfff7ffff, RZ, 0xc0, !PT ;  /* 0xfff7ffff23237812 */ /* 0x000fc800078ec0ff */
[----:B------:R-:W-:Y:S02]  /*dc310*/  @P1 LOP3.LUT R35, R35, 0x80000, RZ, 0xfc, !PT ;  /* 0x0008000023231812 */ /* 0x000fe400078efcff */
[----:B------:R-:W-:-:S05]  /*dc320*/  IADD3 R52, P0, PT, R15, R8, RZ ;  /* 0x000000080f347210 */ /* 0x000fca0007f1e0ff */
[----:B------:R-:W-:-:S05]  /*dc330*/  IMAD.X R53, R12, 0x1, R11, P0 ;  /* 0x000000010c357824 */ /* 0x000fca00000e060b */
[----:B------:R0:W-:Y:S02]  /*dc340*/  STL.64 [R1+0x3e50], R52 ;  /* 0x003e503401007387 */ /* 0x0001e40000100a00 */
[----:B0-----:R-:W-:-:S05]  /*dc350*/  IADD3 R52, P0, PT, R15, R9, RZ ;  /* 0x000000090f347210 */ /* 0x001fca0007f1e0ff */
[----:B------:R-:W-:Y:S02]  /*dc360*/  IMAD.X R53, R12, 0x1, R10, P0 ;  /* 0x000000010c357824 */ /* 0x000fe400000e060a */
[----:B------:R-:W-:Y:S01]  /*dc370*/  IMAD.U32 R37, RZ, RZ, UR6 ;  /* 0x00000006ff257e24 */ /* 0x000fe2000f8e00ff */
[----:B------:R-:W0:Y:S01]  /*dc380*/  LDCU.64 UR6, c[0x0][0x398] ;  /* 0x00007300ff0677ac */ /* 0x000e220008000a00 */
[----:B------:R-:W-:Y:S02]  /*dc390*/  LOP3.LUT R35, R35, 0xfffbffff, RZ, 0xc0, !PT ;  /* 0xfffbffff23237812 */ /* 0x000fe400078ec0ff */
[----:B--2---:R-:W-:Y:S02]  /*dc3a0*/  ISETP.GE.AND P2, PT, R41, UR5, PT ;  /* 0x0000000529007c0c */ /* 0x004fe4000bf46270 */
[----:B------:R-:W-:Y:S01]  /*dc3b0*/  ISETP.GE.AND P1, PT, R32, UR4, PT ;  /* 0x0000000420007c0c */ /* 0x000fe2000bf26270 */
[----:B------:R-:W1:Y:S01]  /*dc3c0*/  LDCU.64 UR4, c[0x0][0x398] ;  /* 0x00007300ff0477ac */ /* 0x000e620008000a00 */
[----:B------:R-:W2:Y:S04]  /*dc3d0*/  LDL.LU R32, [R1+0x4c8c] ;  /* 0x004c8c0001207983 */ /* 0x000ea80000300800 */
[----:B------:R-:W2:Y:S01]  /*dc3e0*/  LDL.LU R15, [R1+0x4c90] ;  /* 0x004c9000010f7983 */ /* 0x000ea20000300800 */
[----:B-1----:R-:W-:Y:S01]  /*dc3f0*/  IMAD.U32 R12, RZ, RZ, UR4 ;  /* 0x00000004ff0c7e24 */ /* 0x002fe2000f8e00ff */
[----:B------:R-:W-:-:S02]  /*dc400*/  UMOV UR4, UR5 ;  /* 0x0000000500047c82 */ /* 0x000fc40008000000 */
[----:B------:R-:W-:Y:S02]  /*dc410*/  ISETP.GE.AND P0, PT, R34, UR4, PT ;  /* 0x0000000422007c0c */ /* 0x000fe4000bf06270 */
[----:B------:R-:W1:Y:S01]  /*dc420*/  LDCU.64 UR4, c[0x0][0x398] ;  /* 0x00007300ff0477ac */ /* 0x000e620008000a00 */
[----:B------:R-:W-:Y:S01]  /*dc430*/  @P2 LOP3.LUT R35, R35, 0x40000, RZ, 0xfc, !PT ;  /* 0x0004000023232812 */ /* 0x000fe200078efcff */
[----:B------:R-:W-:Y:S04]  /*dc440*/  STL.64 [R1+0x3e48], R52 ;  /* 0x003e483401007387 */ /* 0x000fe80000100a00 */
[----:B------:R-:W-:Y:S01]  /*dc450*/  STL [R1+0xb8], R12 ;  /* 0x0000b80c01007387 */ /* 0x000fe20000100800 */
[----:B------:R-:W-:Y:S01]  /*dc460*/  LOP3.LUT R35, R35, 0xfffdffff, RZ, 0xc0, !PT ;  /* 0xfffdffff23237812 */ /* 0x000fe200078ec0ff */
[----:B-1----:R-:W-:-:S05]  /*dc470*/  IMAD.U32 R34, RZ, RZ, UR4 ;  /* 0x00000004ff227e24 */ /* 0x002fca000f8e00ff */
[----:B------:R1:W-:Y:S01]  /*dc480*/  STL [R1+0xb4], R34 ;  /* 0x0000b42201007387 */ /* 0x0003e20000100800 */
[----:B0-----:R-:W-:Y:S01]  /*dc490*/  UMOV UR4, UR7 ;  /* 0x0000000700047c82 */ /* 0x001fe20008000000 */
[----:B------:R-:W-:Y:S01]  /*dc4a0*/  @P1 LOP3.LUT R35, R35, 0x20000, RZ, 0xfc, !PT ;  /* 0x0002000023231812 */ /* 0x000fe200078efcff */
[----:B-1----:R-:W-:Y:S01]  /*dc4b0*/  IMAD.U32 R34, RZ, RZ, UR6 ;  /* 0x00000006ff227e24 */ /* 0x002fe2000f8e00ff */
[----:B------:R-:W0:Y:S04]  /*dc4c0*/  LDCU.64 UR6, c[0x0][0x398] ;  /* 0x00007300ff0677ac */ /* 0x000e280008000a00 */
[----:B------:R1:W-:Y:S01]  /*dc4d0*/  STL [R1+0xb0], R34 ;  /* 0x0000b02201007387 */ /* 0x0003e20000100800 */
[----:B---3--:R-:W-:-:S03]  /*dc4e0*/  ISETP.GE.AND P2, PT, R17, UR5, PT ;  /* 0x0000000511007c0c */ /* 0x008fc6000bf46270 */
[----:B------:R-:W3:Y:S01]  /*dc4f0*/  LDL.LU R17, [R1+0x4c94] ;  /* 0x004c940001117983 */ /* 0x000ee20000300800 */
[----:B----4-:R-:W-:Y:S01]  /*dc500*/  ISETP.GE.AND P1, PT, R16, UR4, PT ;  /* 0x0000000410007c0c */ /* 0x010fe2000bf26270 */
[----:B------:R-:W1:Y:S02]  /*dc510*/  LDCU.64 UR4, c[0x0][0x398] ;  /* 0x00007300ff0477ac */ /* 0x000e640008000a00 */
[----:B------:R-:W4:Y:S01]  /*dc520*/  LDL.LU R16, [R1+0x4c98] ;  /* 0x004c980001107983 */ /* 0x000f220000300800 */
[----:B------:R-:W-:Y:S02]  /*dc530*/  LOP3.LUT R35, R35, 0xfffeffff, RZ, 0xc0, !PT ;  /* 0xfffeffff23237812 */ /* 0x000fe400078ec0ff */
[----:B------:R-:W-:Y:S02]  /*dc540*/  SHF.R.S32.HI R12, RZ, 0x1f, R14 ;  /* 0x0000001fff0c7819 */ /* 0x000fe4000001140e */
[----:B------:R-:W-:Y:S02]  /*dc550*/  @P0 LOP3.LUT R35, R35, 0x10000, RZ, 0xfc, !PT ;  /* 0x0001000023230812 */ /* 0x000fe400078efcff */
[----:B------:R-:W-:-:S05]  /*dc560*/  IADD3 R52, P0, PT, R14, R4, RZ ;  /* 0x000000040e347210 */ /* 0x000fca0007f1e0ff */
[----:B------:R-:W-:Y:S02]  /*dc570*/  IMAD.X R53, R12, 0x1, R5, P0 ;  /* 0x000000010c357824 */ /* 0x000fe400000e0605 */
[----:B-1----:R-:W-:-:S03]  /*dc580*/  IMAD.U32 R34, RZ, RZ, UR4 ;  /* 0x00000004ff227e24 */ /* 0x002fc6000f8e00ff */
[----:B------:R-:W-:Y:S04]  /*dc590*/  STL.64 [R1+0x3e40], R52 ;  /* 0x003e403401007387 */ /* 0x000fe80000100a00 */
[----:B------:R0:W-:Y:S01]  /*dc5a0*/  STL [R1+0xac], R34 ;  /* 0x0000ac2201007387 */ /* 0x0001e20000100800 */
[----:B------:R-:W-:Y:S01]  /*dc5b0*/  LOP3.LUT R35, R35, 0xffff7fff, RZ, 0xc0, !PT ;  /* 0xffff7fff23237812 */ /* 0x000fe200078ec0ff */
[----:B0-----:R-:W-:-:S05]  /*dc5c0*/  IMAD.U32 R34, RZ, RZ, UR6 ;  /* 0x00000006ff227e24 */ /* 0x001fca000f8e00ff */
[----:B------:R-:W-:Y:S04]  /*dc5d0*/  STL [R1+0xa8], R34 ;  /* 0x0000a82201007387 */ /* 0x000fe80000100800 */
[----:B------:R-:W3:Y:S01]  /*dc5e0*/  LDL.LU R42, [R1+0x4c9c] ;  /* 0x004c9c00012a7983 */ /* 0x000ee20000300800 */
[----:B------:R-:W-:Y:S01]  /*dc5f0*/  @P2 LOP3.LUT R35, R35, 0x8000, RZ, 0xfc, !PT ;  /* 0x0000800023232812 */ /* 0x000fe200078efcff */
[----:B------:R-:W-:Y:S01]  /*dc600*/  UMOV UR4, UR7 ;  /* 0x0000000700047c82 */ /* 0x000fe20008000000 */
[----:B------:R-:W-:Y:S01]  /*dc610*/  IADD3 R52, P0, PT, R14, R6, RZ ;  /* 0x000000060e347210 */ /* 0x000fe20007f1e0ff */
[----:B------:R-:W0:Y:S01]  /*dc620*/  LDCU.64 UR6, c[0x0][0x398] ;  /* 0x00007300ff0677ac */ /* 0x000e220008000a00 */
[----:B------:R-:W-:-:S04]  /*dc630*/  LOP3.LUT R35, R35, 0xffffbfff, RZ, 0xc0, !PT ;  /* 0xffffbfff23237812 */ /* 0x000fc800078ec0ff */
[----:B------:R-:W-:Y:S01]  /*dc640*/  @P1 LOP3.LUT R35, R35, 0x4000, RZ, 0xfc, !PT ;  /* 0x0000400023231812 */ /* 0x000fe200078efcff */
[----:B------:R-:W-:-:S03]  /*dc650*/  IMAD.X R53, R12, 0x1, R7, P0 ;  /* 0x000000010c357824 */ /* 0x000fc600000e0607 */
[----:B------:R-:W-:Y:S02]  /*dc660*/  LOP3.LUT R35, R35, 0xffffdfff, RZ, 0xc0, !PT ;  /* 0xffffdfff23237812 */ /* 0x000fe400078ec0ff */
[----:B------:R-:W-:Y:S04]  /*dc670*/  STL.64 [R1+0x3e58], R52 ;  /* 0x003e583401007387 */ /* 0x000fe80000100a00 */
[----:B------:R-:W3:Y:S01]  /*dc680*/  LDL.LU R41, [R1+0x4ca0] ;  /* 0x004ca00001297983 */ /* 0x000ee20000300800 */
[----:B--2---:R-:W-:Y:S02]  /*dc690*/  ISETP.GE.AND P2, PT, R32, UR5, PT ;  /* 0x0000000520007c0c */ /* 0x004fe4000bf46270 */
[----:B------:R-:W-:Y:S01]  /*dc6a0*/  ISETP.GE.AND P1, PT, R15, UR4, PT ;  /* 0x000000040f007c0c */ /* 0x000fe2000bf26270 */
[----:B------:R-:W1:Y:S01]  /*dc6b0*/  LDCU.64 UR4, c[0x0][0x398] ;  /* 0x00007300ff0477ac */ /* 0x000e620008000a00 */
[----:B------:R-:W2:Y:S09]  /*dc6c0*/  LDL.LU R15, [R1+0x4ca4] ;  /* 0x004ca400010f7983 */ /* 0x000eb20000300800 */
[----:B------:R-:W-:-:S04]  /*dc6d0*/  @P2 LOP3.LUT R35, R35, 0x2000, RZ, 0xfc, !PT ;  /* 0x0000200023232812 */ /* 0x000fc800078efcff */
[----:B------:R-:W-:-:S04]  /*dc6e0*/  LOP3.LUT R35, R35, 0xffffefff, RZ, 0xc0, !PT ;  /* 0xffffefff23237812 */ /* 0x000fc800078ec0ff */
[----:B------:R-:W-:Y:S01]  /*dc6f0*/  @P1 LOP3.LUT R35, R35, 0x1000, RZ, 0xfc, !PT ;  /* 0x0000100023231812 */ /* 0x000fe200078efcff */
[----:B-1----:R-:W-:Y:S01]  /*dc700*/  IMAD.U32 R32, RZ, RZ, UR4 ;  /* 0x00000004ff207e24 */ /* 0x002fe2000f8e00ff */
[----:B0-----:R-:W-:-:S04]  /*dc710*/  UMOV UR4, UR7 ;  /* 0x0000000700047c82 */ /* 0x001fc80008000000 */
[----:B------:R0:W-:Y:S01]  /*dc720*/  STL [R1+0xa4], R32 ;  /* 0x0000a42001007387 */ /* 0x0001e20000100800 */
[----:B----4-:R-:W-:Y:S02]  /*dc730*/  ISETP.GE.AND P1, PT, R16, UR4, PT ;  /* 0x0000000410007c0c */ /* 0x010fe4000bf26270 */
[----:B------:R-:W-:Y:S02]  /*dc740*/  IADD3 R16, P0, PT, R14, R8, RZ ;  /* 0x000000080e107210 */ /* 0x000fe40007f1e0ff */
[----:B---3--:R-:W-:Y:S01]  /*dc750*/  ISETP.GE.AND P2, PT, R17, UR5, PT ;  /* 0x0000000511007c0c */ /* 0x008fe2000bf46270 */
[----:B------:R-:W1:Y:S02]  /*dc760*/  LDCU.64 UR4, c[0x0][0x398] ;  /* 0x00007300ff0477ac */ /* 0x000e640008000a00 */
[----:B------:R-:W-:-:S05]  /*dc770*/  IMAD.X R17, R12, 0x1, R11, P0 ;  /* 0x000000010c117824 */ /* 0x000fca00000e060b */
[----:B------:R3:W-:Y:S04]  /*dc780*/  STL.64 [R1+0x3e78], R16 ;  /* 0x003e781001007387 */ /* 0x0007e80000100a00 */
[----:B0-----:R-:W4:Y:S01]  /*dc790*/  LDL.LU R32, [R1+0x4ca8] ;  /* 0x004ca80001207983 */ /* 0x001f220000300800 */
[----:B---3--:R-:W-:-:S05]  /*dc7a0*/  IADD3 R16, P0, PT, R14, R9, RZ ;  /* 0x000000090e107210 */ /* 0x008fca0007f1e0ff */
[----:B------:R-:W-:-:S05]  /*dc7b0*/  IMAD.X R17, R12, 0x1, R10, P0 ;  /* 0x000000010c117824 */ /* 0x000fca00000e060a */
[----:B------:R0:W-:Y:S04]  /*dc7c0*/  STL.64 [R1+0x3e70], R16 ;  /* 0x003e701001007387 */ /* 0x0001e80000100a00 */
[----:B0-----:R-:W3:Y:S01]  /*dc7d0*/  LDL.LU R17, [R1+0x4cac] ;  /* 0x004cac0001117983 */ /* 0x001ee20000300800 */
[----:B-1----:R-:W-:Y:S01]  /*dc7e0*/  IMAD.U32 R16, RZ, RZ, UR4 ;  /* 0x00000004ff107e24 */ /* 0x002fe2000f8e00ff */
[----:B------:R-:W-:Y:S02]  /*dc7f0*/  UMOV UR4, UR5 ;  /* 0x0000000500047c82 */ /* 0x000fe40008000000 */
[----:B------:R-:W-:Y:S02]  /*dc800*/  ISETP.GE.AND P0, PT, R42, UR4, PT ;  /* 0x000000042a007c0c */ /* 0x000fe4000bf06270 */
[----:B------:R-:W0:Y:S01]  /*dc810*/  LDCU.64 UR4, c[0x0][0x398] ;  /* 0x00007300ff0477ac */ /* 0x000e220008000a00 */
[----:B------:R-:W-:Y:S01]  /*dc820*/  IMAD.U32 R34, RZ, RZ, UR6 ;  /* 0x00000006ff227e24 */ /* 0x000fe2000f8e00ff */
[----:B------:R-:W1:Y:S01]  /*dc830*/  LDCU.64 UR6, c[0x0][0x398] ;  /* 0x00007300ff0677ac */ /* 0x000e620008000a00 */
[----:B------:R-:W-:-:S04]  /*dc840*/  LOP3.LUT R35, R35, 0xfffff7ff, RZ, 0xc0, !PT ;  /* 0xfffff7ff23237812 */ /* 0x000fc800078ec0ff */
[----:B------:R-:W-:Y:S01]  /*dc850*/  @P2 LOP3.LUT R35, R35, 0x800, RZ, 0xfc, !PT ;  /* 0x0000080023232812 */ /* 0x000fe200078efcff */
[----:B0-----:R-:W-:-:S03]  /*dc860*/  IMAD.U32 R14, RZ, RZ, UR4 ;  /* 0x00000004ff0e7e24 */ /* 0x001fc6000f8e00ff */
[----:B------:R-:W-:Y:S02]  /*dc870*/  LOP3.LUT R35, R35, 0xfffffbff, RZ, 0xc0, !PT ;  /* 0xfffffbff23237812 */ /* 0x000fe400078ec0ff */
[----:B------:R0:W-:Y:S01]  /*dc880*/  STL [R1+0x98], R14 ;  /* 0x0000980e01007387 */ /* 0x0001e20000100800 */
[----:B-1----:R-:W-:Y:S01]  /*dc890*/  UMOV UR4, UR7 ;  /* 0x0000000700047c82 */ /* 0x002fe20008000000 */
[----:B------:R-:W-:Y:S02]  /*dc8a0*/  @P1 LOP3.LUT R35, R35, 0x400, RZ, 0xfc, !PT ;  /* 0x0000040023231812 */ /* 0x000fe400078efcff */
[----:B------:R-:W-:Y:S01]  /*dc8b0*/  ISETP.GE.AND P2, PT, R41, UR5, PT ;  /* 0x0000000529007c0c */ /* 0x000fe2000bf46270 */
[----:B0-----:R-:W-:Y:S01]  /*dc8c0*/  IMAD.U32 R14, RZ, RZ, UR6 ;  /* 0x00000006ff0e7e24 */ /* 0x001fe2000f8e00ff */
[----:B------:R-:W0:Y:S04]  /*dc8d0*/  LDCU.64 UR6, c[0x0][0x398] ;  /* 0x00007300ff0677ac */ /* 0x000e280008000a00 */
[----:B------:R1:W-:Y:S01]  /*dc8e0*/  STL [R1+0x94], R14 ;  /* 0x0000940e01007387 */ /* 0x0003e20000100800 */
[----:B------:R-:W-:-:S02]  /*dc8f0*/  LOP3.LUT R35, R35, 0xfffffdff, RZ, 0xc0, !PT ;  /* 0xfffffdff23237812 */ /* 0x000fc400078ec0ff */
[----:B------:R-:W-:Y:S02]  /*dc900*/  SHF.R.S32.HI R12, RZ, 0x1f, R13 ;  /* 0x0000001fff0c7819 */ /* 0x000fe4000001140d */
[----:B------:R-:W-:Y:S02]  /*dc910*/  @P0 LOP3.LUT R35, R35, 0x200, RZ, 0xfc, !PT ;  /* 0x0000020023230812 */ /* 0x000fe400078efcff */
[----:B------:R-:W-:Y:S02]  /*dc920*/  IADD3 R52, P0, PT, R13, R4, RZ ;  /* 0x000000040d347210 */ /* 0x000fe40007f1e0ff */
[----:B------:R-:W-:-:S03]  /*dc930*/  LOP3.LUT R35, R35, 0xfffffeff, RZ, 0xc0, !PT ;  /* 0xfffffeff23237812 */ /* 0x000fc600078ec0ff */
[----:B------:R-:W-:Y:S01]  /*dc940*/  IMAD.X R53, R12, 0x1, R5, P0 ;  /* 0x000000010c357824 */ /* 0x000fe200000e0605 */
[----:B------:R-:W-:-:S04]  /*dc950*/  @P2 LOP3.LUT R35, R35, 0x100, RZ, 0xfc, !PT ;  /* 0x0000010023232812 */ /* 0x000fc800078efcff */
[----:B------:R-:W-:Y:S02]  /*dc960*/  LOP3.LUT R35, R35, 0xffffff7f, RZ, 0xc0, !PT ;  /* 0xffffff7f23237812 */ /* 0x000fe400078ec0ff */
[----:B--2---:R-:W-:Y:S01]  /*dc970*/  ISETP.GE.AND P1, PT, R15, UR4, PT ;  /* 0x000000040f007c0c */ /* 0x004fe2000bf26270 */
[----:B------:R-:W2:Y:S01]  /*dc980*/  LDCU.64 UR4, c[0x0][0x398] ;  /* 0x00007300ff0477ac */ /* 0x000ea20008000a00 */
[----:B------:R-:W4:Y:S04]  /*dc990*/  LDL.LU R15, [R1+0x4cb0] ;  /* 0x004cb000010f7983 */ /* 0x000f280000300800 */
[----:B-1----:R-:W4:Y:S04]  /*dc9a0*/  LDL.LU R14, [R1+0x4cb4] ;  /* 0x004cb400010e7983 */ /* 0x002f280000300800 */
[----:B------:R-:W-:Y:S01]  /*dc9b0*/  STL.64 [R1+0x3e68], R52 ;  /* 0x003e683401007387 */ /* 0x000fe20000100a00 */
[----:B--2---:R-:W-:Y:S01]  /*dc9c0*/  IMAD.U32 R41, RZ, RZ, UR4 ;  /* 0x00000004ff297e24 */ /* 0x004fe2000f8e00ff */
[----:B0-----:R-:W-:-:S04]  /*dc9d0*/  UMOV UR4, UR7 ;  /* 0x0000000700047c82 */ /* 0x001fc80008000000 */
[----:B------:R0:W-:Y:S01]  /*dc9e0*/  STL [R1+0x90], R41 ;  /* 0x0000902901007387 */ /* 0x0001e20000100800 */
[----:B------:R-:W-:Y:S01]  /*dc9f0*/  @P1 LOP3.LUT R35, R35, 0x80, RZ, 0xfc, !PT ;  /* 0x0000008023231812 */ /* 0x000fe200078efcff */
[----:B0-----:R-:W-:Y:S01]  /*dca00*/  IMAD.U32 R41, RZ, RZ, UR6 ;  /* 0x00000006ff297e24 */ /* 0x001fe2000f8e00ff */
[----:B------:R-:W-:Y:S01]  /*dca10*/  IADD3 R52, P0, PT, R13, R6, RZ ;  /* 0x000000060d347210 */ /* 0x000fe20007f1e0ff */
[----:B------:R-:W0:Y:S03]  /*dca20*/  LDCU.64 UR6, c[0x0][0x398] ;  /* 0x00007300ff0677ac */ /* 0x000e260008000a00 */
[----:B------:R1:W-:Y:S01]  /*dca30*/  STL [R1+0x8c], R41 ;  /* 0x00008c2901007387 */ /* 0x0003e20000100800 */
[----:B------:R-:W-:Y:S01]  /*dca40*/  IMAD.X R53, R12, 0x1, R7, P0 ;  /* 0x000000010c357824 */ /* 0x000fe200000e0607 */
[----:B---3--:R-:W-:Y:S02]  /*dca50*/  ISETP.GE.AND P1, PT, R17, UR4, PT ;  /* 0x0000000411007c0c */ /* 0x008fe4000bf26270 */
[----:B------:R-:W2:Y:S04]  /*dca60*/  LDL.LU R17, [R1+0x4cb8] ;  /* 0x004cb80001117983 */ /* 0x000ea80000300800 */
[----:B------:R-:W-:Y:S04]  /*dca70*/  STL.64 [R1+0x3e88], R52 ;  /* 0x003e883401007387 */ /* 0x000fe80000100a00 */
[----:B------:R-:W3:Y:S04]  /*dca80*/  LDL.LU R42, [R1+0x4cbc] ;  /* 0x004cbc00012a7983 */ /* 0x000ee80000300800 */
[----:B-1----:R-:W3:Y:S01]  /*dca90*/  LDL.LU R41, [R1+0x4cc0] ;  /* 0x004cc00001297983 */ /* 0x002ee20000300800 */
[----:B----4-:R-:W-:Y:S01]  /*dcaa0*/  ISETP.GE.AND P2, PT, R32, UR5, PT ;  /* 0x0000000520007c0c */ /* 0x010fe2000bf46270 */
[----:B------:R-:W1:Y:S01]  /*dcab0*/  LDCU.64 UR4, c[0x0][0x398] ;  /* 0x00007300ff0477ac */ /* 0x000e620008000a00 */
[----:B------:R-:W-:-:S11]  /*dcac0*/  LOP3.LUT R35, R35, 0xffffffbf, RZ, 0xc0, !PT ;  /* 0xffffffbf23237812 */ /* 0x000fd600078ec0ff */
[----:B------:R-:W-:-:S04]  /*dcad0*/  @P2 LOP3.LUT R35, R35, 0x40, RZ, 0xfc, !PT ;  /* 0x0000004023232812 */ /* 0x000fc800078efcff */
[----:B------:R-:W-:Y:S01]  /*dcae0*/  LOP3.LUT R35, R35, 0xffffffdf, RZ, 0xc0, !PT ;  /* 0xffffffdf23237812 */ /* 0x000fe200078ec0ff */
[----:B-1----:R-:W-:Y:S01]  /*dcaf0*/  IMAD.U32 R32, RZ, RZ, UR4 ;  /* 0x00000004ff207e24 */ /* 0x002fe2000f8e00ff */
[----:B0-----:R-:W-:Y:S02]  /*dcb00*/  UMOV UR4, UR7 ;  /* 0x0000000700047c82 */ /* 0x001fe40008000000 */
[----:B------:R-:W-:Y:S02]  /*dcb10*/  @P1 LOP3.LUT R35, R35, 0x20, RZ, 0xfc, !PT ;  /* 0x0000002023231812 */ /* 0x000fe400078efcff */
[----:B------:R0:W-:Y:S02]  /*dcb20*/  STL [R1+0x88], R32 ;  /* 0x0000882001007387 */ /* 0x0001e40000100800 */
[----:B0-----:R-:W-:Y:S01]  /*dcb30*/  IMAD.U32 R32, RZ, RZ, UR6 ;  /* 0x00000006ff207e24 */ /* 0x001fe2000f8e00ff */
[----:B------:R-:W0:Y:S04]  /*dcb40*/  LDCU.64 UR6, c[0x0][0x398] ;  /* 0x00007300ff0677ac */ /* 0x000e280008000a00 */
[----:B------:R1:W-:Y:S01]  /*dcb50*/  STL [R1+0x84], R32 ;  /* 0x0000842001007387 */ /* 0x0003e20000100800 */
[----:B------:R-:W-:-:S02]  /*dcb60*/  LOP3.LUT R35, R35, 0xffffffef, RZ, 0xc0, !PT ;  /* 0xffffffef23237812 */ /* 0x000fc400078ec0ff */
[----:B------:R-:W-:Y:S02]  /*dcb70*/  ISETP.GE.AND P1, PT, R14, UR4, PT ;  /* 0x000000040e007c0c */ /* 0x000fe4000bf26270 */
[----:B------:R-:W-:Y:S02]  /*dcb80*/  IADD3 R14, P0, PT, R13, R8, RZ ;  /* 0x000000080d0e7210 */ /* 0x000fe40007f1e0ff */
[----:B------:R-:W-:Y:S01]  /*dcb90*/  ISETP.GE.AND P2, PT, R15, UR5, PT ;  /* 0x000000050f007c0c */ /* 0x000fe2000bf46270 */
[----:B------:R-:W4:Y:S02]  /*dcba0*/  LDCU.64 UR4, c[0x0][0x398] ;  /* 0x00007300ff0477ac */ /* 0x000f240008000a00 */
[----:B------:R-:W-:-:S05]  /*dcbb0*/  IMAD.X R15, R12, 0x1, R11, P0 ;  /* 0x000000010c0f7824 */ /* 0x000fca00000e060b */
[----:B------:R0:W-:Y:S04]  /*dcbc0*/  STL.64 [R1+0x3ea8], R14 ;  /* 0x003ea80e01007387 */ /* 0x0001e80000100a00 */
[----:B-1----:R-:W3:Y:S01]  /*dcbd0*/  LDL.LU R32, [R1+0x4cc4] ;  /* 0x004cc40001207983 */ /* 0x002ee20000300800 */
[----:B0-----:R-:W-:-:S05]  /*dcbe0*/  IADD3 R14, P0, PT, R13, R9, RZ ;  /* 0x000000090d0e7210 */ /* 0x001fca0007f1e0ff */
[----:B------:R-:W-:-:S05]  /*dcbf0*/  IMAD.X R15, R12, 0x1, R10, P0 ;  /* 0x000000010c0f7824 */ /* 0x000fca00000e060a */
[----:B------:R0:W-:Y:S04]  /*dcc00*/  STL.64 [R1+0x3ea0], R14 ;  /* 0x003ea00e01007387 */ /* 0x0001e80000100a00 */
[----:B0-----:R-:W3:Y:S01]  /*dcc10*/  LDL.LU R15, [R1+0x4cc8] ;  /* 0x004cc800010f7983 */ /* 0x001ee20000300800 */
[----:B----4-:R-:W-:Y:S01]  /*dcc20*/  IMAD.U32 R14, RZ, RZ, UR4 ;  /* 0x00000004ff0e7e24 */ /* 0x010fe2000f8e00ff */
[----:B------:R-:W-:Y:S01]  /*dcc30*/  UMOV UR4, UR5 ;  /* 0x0000000500047c82 */ /* 0x000fe20008000000 */
[----:B------:R-:W-:Y:S01]  /*dcc40*/  @P2 LOP3.LUT R35, R35, 0x10, RZ, 0xfc, !PT ;  /* 0x0000001023232812 */ /* 0x000fe200078efcff */
[----:B------:R-:W-:-:S03]  /*dcc50*/  IMAD.U32 R13, RZ, RZ, UR6 ;  /* 0x00000006ff0d7e24 */ /* 0x000fc6000f8e00ff */
[----:B------:R-:W-:Y:S02]  /*dcc60*/  LOP3.LUT R35, R35, 0xfffffff7, RZ, 0xc0, !PT ;  /* 0xfffffff723237812 */ /* 0x000fe400078ec0ff */
[----:B------:R0:W-:Y:S02]  /*dcc70*/  STL [R1+0x78], R13 ;  /* 0x0000780d01007387 */ /* 0x0001e40000100800 */
[----:B------:R-:W-:Y:S02]  /*dcc80*/  @P1 LOP3.LUT R35, R35, 0x8, RZ, 0xfc, !PT ;  /* 0x0000000823231812 */ /* 0x000fe400078efcff */
[----:B--2---:R-:W-:Y:S01]  /*dcc90*/  ISETP.GE.AND P0, PT, R17, UR4, PT ;  /* 0x0000000411007c0c */ /* 0x004fe2000bf06270 */
[----:B------:R-:W1:Y:S02]  /*dcca0*/  LDCU.64 UR4, c[0x0][0x398] ;  /* 0x00007300ff0477ac */ /* 0x000e640008000a00 */
[----:B-1----:R-:W-:Y:S01]  /*dccb0*/  IMAD.U32 R17, RZ, RZ, UR4 ;  /* 0x00000004ff117e24 */ /* 0x002fe2000f8e00ff */
[----:B------:R-:W-:Y:S01]  /*dccc0*/  UMOV UR4, UR7 ;  /* 0x0000000700047c82 */ /* 0x000fe20008000000 */
[----:B---3--:R-:W-:Y:S01]  /*dccd0*/  ISETP.GE.AND P2, PT, R42, UR5, PT ;  /* 0x000000052a007c0c */ /* 0x008fe2000bf46270 */
[----:B------:R-:W1:Y:S01]  /*dcce0*/  LDCU.64 UR6, c[0x0][0x398] ;  /* 0x00007300ff0677ac */ /* 0x000e620008000a00 */
[----:B------:R-:W-:-:S02]  /*dccf0*/  ISETP.GE.AND P1, PT, R41, UR4, PT ;  /* 0x0000000429007c0c */ /* 0x000fc4000bf26270 */
[----:B------:R-:W2:Y:S01]  /*dcd00*/  LDL.LU R41, [R1+0x4ccc] ;  /* 0x004ccc0001297983 */ /* 0x000ea20000300800 */
[----:B------:R-:W-:Y:S01]  /*dcd10*/  LOP3.LUT R35, R35, 0xfffffffb, RZ, 0xc0, !PT ;  /* 0xfffffffb23237812 */ /* 0x000fe200078ec0ff */
[----:B------:R-:W3:Y:S02]  /*dcd20*/  LDCU.64 UR4, c[0x0][0x398] ;  /* 0x00007300ff0477ac */ /* 0x000ee40008000a00 */
[----:B0-----:R-:W4:Y:S01]  /*dcd30*/  LDL.LU R13, [R1+0x4cd0] ;  /* 0x004cd000010d7983 */ /* 0x001f220000300800 */
[----:B------:R-:W-:-:S04]  /*dcd40*/  @P0 LOP3.LUT R35, R35, 0x4, RZ, 0xfc, !PT ;  /* 0x0000000423230812 */ /* 0x000fc800078efcff */
[----:B------:R-:W-:-:S04]  /*dcd50*/  LOP3.LUT R35, R35, 0xfffffffd, RZ, 0xc0, !PT ;  /* 0xfffffffd23237812 */ /* 0x000fc800078ec0ff */
[----:B------:R-:W-:-:S04]  /*dcd60*/  @P2 LOP3.LUT R35, R35, 0x2, RZ, 0xfc, !PT ;  /* 0x0000000223232812 */ /* 0x000fc800078efcff */
[----:B------:R-:W-:Y:S02]  /*dcd70*/  LOP3.LUT R35, R35, 0xfffffffe, RZ, 0xc0, !PT ;  /* 0xfffffffe23237812 */ /* 0x000fe400078ec0ff */
[----:B------:R-:W-:Y:S02]  /*dcd80*/  SHF.R.S32.HI R12, RZ, 0x1f, R31 ;  /* 0x0000001fff0c7819 */ /* 0x000fe4000001141f */
[----:B------:R-:W-:Y:S02]  /*dcd90*/  IADD3 R52, P0, PT, R31, R4, RZ ;  /* 0x000000041f347210 */ /* 0x000fe40007f1e0ff */
[----:B------:R-:W-:-:S03]  /*dcda0*/  @P1 LOP3.LUT R35, R35, 0x1, RZ, 0xfc, !PT ;  /* 0x0000000123231812 */ /* 0x000fc600078efcff */
[----:B------:R-:W-:Y:S02]  /*dcdb0*/  IMAD.X R53, R12, 0x1, R5, P0 ;  /* 0x000000010c357824 */ /* 0x000fe400000e0605 */
[----:B------:R3:W-:Y:S04]  /*dcdc0*/  STL [R1+0x5700], R35 ;  /* 0x0057002301007387 */ /* 0x0007e80000100800 */
[----:B------:R-:W-:Y:S01]  /*dcdd0*/  STL.64 [R1+0x3e98], R52 ;  /* 0x003e983401007387 */ /* 0x000fe20000100a00 */
[----:B---3--:R-:W-:-:S05]  /*dcde0*/  IMAD.U32 R35, RZ, RZ, UR4 ;  /* 0x00000004ff237e24 */ /* 0x008fca000f8e00ff */
[----:B------:R1:W-:Y:S02]  /*dcdf0*/  STL [R1+0x74], R35 ;  /* 0x0000742301007387 */ /* 0x0003e40000100800 */
[----:B-1----:R-:W-:-:S05]  /*dce00*/  IMAD.U32 R35, RZ, RZ, UR6 ;  /* 0x00000006ff237e24 */ /* 0x002fca000f8e00ff */
[----:B------:R0:W-:Y:S04]  /*dce10*/  STL [R1+0x70], R35 ;  /* 0x0000702301007387 */ /* 0x0001e80000100800 */
[----:B0-----:R-:W3:Y:S01]  /*dce20*/  LDL.LU R35, [R1+0x4cd8] ;  /* 0x004cd80001237983 */ /* 0x001ee20000300800 */
[----:B------:R-:W-:Y:S01]  /*dce30*/  IADD3 R52, P0, PT, R31, R6, RZ ;  /* 0x000000061f347210 */ /* 0x000fe20007f1e0ff */
[----:B------:R-:W-:Y:S01]  /*dce40*/  UMOV UR4, UR7 ;  /* 0x0000000700047c82 */ /* 0x000fe20008000000 */
[----:B------:R-:W0:Y:S03]  /*dce50*/  LDCU.64 UR6, c[0x0][0x398] ;  /* 0x00007300ff0677ac */ /* 0x000e260008000a00 */
[----:B------:R-:W-:-:S05]  /*dce60*/  IMAD.X R53, R12, 0x1, R7, P0 ;  /* 0x000000010c357824 */ /* 0x000fca00000e0607 */
[----:B------:R1:W-:Y:S01]  /*dce70*/  STL.64 [R1+0x3eb8], R52 ;  /* 0x003eb83401007387 */ /* 0x0003e20000100a00 */
[----:B------:R-:W-:Y:S02]  /*dce80*/  LOP3.LUT R36, R36, 0x7fffffff, RZ, 0xc0, !PT ;  /* 0x7fffffff24247812 */ /* 0x000fe400078ec0ff */
[----:B-1----:R-:W-:-:S05]  /*dce90*/  IADD3 R52, P0, PT, R31, R8, RZ ;  /* 0x000000081f347210 */ /* 0x002fca0007f1e0ff */
[----:B------:R-:W-:Y:S01]  /*dcea0*/  IMAD.X R53, R12, 0x1, R11, P0 ;  /* 0x000000010c357824 */ /* 0x000fe200000e060b */
[----:B------:R-:W-:Y:S02]  /*dceb0*/  ISETP.GE.AND P2, PT, R32, UR5, PT ;  /* 0x0000000520007c0c */ /* 0x000fe4000bf46270 */
[----:B------:R-:W3:Y:S01]  /*dcec0*/  LDL.LU R32, [R1+0x4cdc] ;  /* 0x004cdc0001207983 */ /* 0x000ee20000300800 */
[----:B------:R-:W-:Y:S01]  /*dced0*/  ISETP.GE.AND P1, PT, R15, UR4, PT ;  /* 0x000000040f007c0c */ /* 0x000fe2000bf26270 */
[----:B------:R-:W1:Y:S02]  /*dcee0*/  LDCU.64 UR4, c[0x0][0x398] ;  /* 0x00007300ff0477ac */ /* 0x000e640008000a00 */
[----:B------:R-:W3:Y:S07]  /*dcef0*/  LDL.LU R15, [R1+0x4ce0] ;  /* 0x004ce000010f7983 */ /* 0x000eee0000300800 */
[----:B------:R-:W-:-:S04]  /*dcf00*/  @P2 LOP3.LUT R36, R36, 0x80000000, RZ, 0xfc, !PT ;  /* 0x8000000024242812 */ /* 0x000fc800078efcff */
[----:B------:R-:W-:Y:S01]  /*dcf10*/  LOP3.LUT R36, R36, 0xbfffffff, RZ, 0xc0, !PT ;  /* 0xbfffffff24247812 */ /* 0x000fe200078ec0ff */
[----:B-1----:R-:W-:-:S05]  /*dcf20*/  IMAD.U32 R42, RZ, RZ, UR4 ;  /* 0x00000004ff2a7e24 */ /* 0x002fca000f8e00ff */
[----:B------:R1:W-:Y:S01]  /*dcf30*/  STL [R1+0x6c], R42 ;  /* 0x00006c2a01007387 */ /* 0x0003e20000100800 */
[----:B0-----:R-:W-:Y:S01]  /*dcf40*/  UMOV UR4, UR7 ;  /* 0x0000000700047c82 */ /* 0x001fe20008000000 */
[----:B------:R-:W-:Y:S01]  /*dcf50*/  @P1 LOP3.LUT R36, R36, 0x40000000, RZ, 0xfc, !PT ;  /* 0x4000000024241812 */ /* 0x000fe200078efcff */
[----:B-1----:R-:W-:Y:S01]  /*dcf60*/  IMAD.U32 R42, RZ, RZ, UR6 ;  /* 0x00000006ff2a7e24 */ /* 0x002fe2000f8e00ff */
[----:B------:R-:W0:Y:S04]  /*dcf70*/  LDCU.64 UR6, c[0x0][0x398] ;  /* 0x00007300ff0677ac */ /* 0x000e280008000a00 */
[----:B------:R-:W-:Y:S04]  /*dcf80*/  STL [R1+0x68], R42 ;  /* 0x0000682a01007387 */ /* 0x000fe80000100800 */
[----:B------:R1:W-:Y:S02]  /*dcf90*/  STL.64 [R1+0x3ed0], R52 ;  /* 0x003ed03401007387 */ /* 0x0003e40000100a00 */
[----:B-1----:R-:W-:-:S05]  /*dcfa0*/  IADD3 R52, P0, PT, R31, R9, RZ ;  /* 0x000000091f347210 */ /* 0x002fca0007f1e0ff */
[----:B------:R-:W-:Y:S01]  /*dcfb0*/  IMAD.X R53, R12, 0x1, R10, P0 ;  /* 0x000000010c357824 */ /* 0x000fe200000e060a */
[----:B----4-:R-:W-:Y:S02]  /*dcfc0*/  ISETP.GE.AND P1, PT, R13, UR4, PT ;  /* 0x000000040d007c0c */ /* 0x010fe4000bf26270 */
[----:B------:R-:W4:Y:S04]  /*dcfd0*/  LDL.LU R13, [R1+0x4ce4] ;  /* 0x004ce400010d7983 */ /* 0x000f280000300800 */
[----:B------:R-:W-:Y:S04]  /*dcfe0*/  STL.64 [R1+0x3ec8], R52 ;  /* 0x003ec83401007387 */ /* 0x000fe80000100a00 */
[----:B------:R-:W4:Y:S01]  /*dcff0*/  LDL.LU R31, [R1+0x4ce8] ;  /* 0x004ce800011f7983 */ /* 0x000f220000300800 */
[----:B--2---:R-:W-:Y:S01]  /*dd000*/  ISETP.GE.AND P2, PT, R41, UR5, PT ;  /* 0x0000000529007c0c */ /* 0x004fe2000bf46270 */
[----:B------:R-:W1:Y:S01]  /*dd010*/  LDCU.64 UR4, c[0x0][0x398] ;  /* 0x00007300ff0477ac */ /* 0x000e620008000a00 */
[----:B------:R-:W-:Y:S01]  /*dd020*/  LOP3.LUT R36, R36, 0xdfffffff, RZ, 0xc0, !PT ;  /* 0xdfffffff24247812 */ /* 0x000fe200078ec0ff */
[----:B-1----:R-:W-:Y:S01]  /*dd030*/  IMAD.U32 R12, RZ, RZ, UR4 ;  /* 0x00000004ff0c7e24 */ /* 0x002fe2000f8e00ff */
[----:B------:R-:W-:-:S09]  /*dd040*/  UMOV UR4, UR5 ;  /* 0x0000000500047c82 */ /* 0x000fd20008000000 */
[----:B------:R-:W-:-:S04]  /*dd050*/  @P2 LOP3.LUT R36, R36, 0x20000000, RZ, 0xfc, !PT ;  /* 0x2000000024242812 */ /* 0x000fc800078efcff */
[----:B------:R-:W-:Y:S01]  /*dd060*/  LOP3.LUT R36, R36, 0xefffffff, RZ, 0xc0, !PT ;  /* 0xefffffff24247812 */ /* 0x000fe200078ec0ff */
[----:B------:R-:W-:Y:S03]  /*dd070*/  STL [R1+0x64], R12 ;  /* 0x0000640c01007387 */ /* 0x000fe60000100800 */
[----:B------:R-:W-:Y:S02]  /*dd080*/  @P1 LOP3.LUT R36, R36, 0x10000000, RZ, 0xfc, !PT ;  /* 0x1000000024241812 */ /* 0x000fe400078efcff */
[----:B---3--:R-:W-:Y:S01]  /*dd090*/  ISETP.GE.AND P0, PT, R35, UR4, PT ;  /* 0x0000000423007c0c */ /* 0x008fe2000bf06270 */
[----:B------:R-:W1:Y:S01]  /*dd0a0*/  LDCU.64 UR4, c[0x0][0x398] ;  /* 0x00007300ff0477ac */ /* 0x000e620008000a00 */
[----:B------:R-:W-:Y:S01]  /*dd0b0*/  LOP3.LUT R36, R36, 0xf7ffffff, RZ, 0xc0, !PT ;  /* 0xf7ffffff24247812 */ /* 0x000fe200078ec0ff */
[----:B-1----:R-:W-:Y:S01]  /*dd0c0*/  IMAD.U32 R35, RZ, RZ, UR4 ;  /* 0x00000004ff237e24 */ /* 0x002fe2000f8e00ff */
[----:B0-----:R-:W-:-:S04]  /*dd0d0*/  UMOV UR4, UR7 ;  /* 0x0000000700047c82 */ /* 0x001fc80008000000 */
[----:B------:R0:W-:Y:S02]  /*dd0e0*/  STL [R1+0x5708], R35 ;  /* 0x0057082301007387 */ /* 0x0001e40000100800 */
[----:B0-----:R-:W-:Y:S01]  /*dd0f0*/  IMAD.U32 R35, RZ, RZ, UR6 ;  /* 0x00000006ff237e24 */ /* 0x001fe2000f8e00ff */
[----:B------:R-:W0:Y:S04]  /*dd100*/  LDCU.64 UR6, c[0x0][0x398] ;  /* 0x00007300ff0677ac */ /* 0x000e280008000a00 */
[----:B------:R1:W-:Y:S01]  /*dd110*/  STL.64 [R1+0x5718], R34 ;  /* 0x0057182201007387 */ /* 0x0003e20000100a00 */
[----:B------:R-:W-:Y:S02]  /*dd120*/  @P0 LOP3.LUT R36, R36, 0x8000000, RZ, 0xfc, !PT ;  /* 0x0800000024240812 */ /* 0x000fe400078efcff */
[----:B------:R-:W-:-:S02]  /*dd130*/  SHF.R.S32.HI R12, RZ, 0x1f, R30 ;  /* 0x0000001fff0c7819 */ /* 0x000fc4000001141e */
[----:B------:R-:W-:Y:S01]  /*dd140*/  IADD3 R52, P0, PT, R30, R4, RZ ;  /* 0x000000041e347210 */ /* 0x000fe20007f1e0ff */
[----:B-1----:R-:W2:Y:S04]  /*dd150*/  LDL.LU R34, [R1+0x4cec] ;  /* 0x004cec0001227983 */ /* 0x002ea80000300800 */
[----:B------:R-:W-:Y:S01]  /*dd160*/  IMAD.X R53, R12, 0x1, R5, P0 ;  /* 0x000000010c357824 */ /* 0x000fe200000e0605 */
[----:B------:R-:W-:Y:S02]  /*dd170*/  LOP3.LUT R36, R36, 0xfbffffff, RZ, 0xc0, !PT ;  /* 0xfbffffff24247812 */ /* 0x000fe400078ec0ff */
[----:B------:R-:W-:Y:S02]  /*dd180*/  ISETP.GE.AND P2, PT, R32, UR5, PT ;  /* 0x0000000520007c0c */ /* 0x000fe4000bf46270 */
[----:B------:R-:W-:Y:S01]  /*dd190*/  ISETP.GE.AND P1, PT, R15, UR4, PT ;  /* 0x000000040f007c0c */ /* 0x000fe2000bf26270 */
[----:B------:R-:W1:Y:S01]  /*dd1a0*/  LDCU.64 UR4, c[0x0][0x398] ;  /* 0x00007300ff0477ac */ /* 0x000e620008000a00 */
[----:B------:R-:W3:Y:S04]  /*dd1b0*/  LDL.LU R15, [R1+0x4cf0] ;  /* 0x004cf000010f7983 */ /* 0x000ee80000300800 */
[----:B------:R-:W-:Y:S05]  /*dd1c0*/  STL.64 [R1+0x3ec0], R52 ;  /* 0x003ec03401007387 */ /* 0x000fea0000100a00 */
[----:B------:R-:W-:Y:S01]  /*dd1d0*/  @P2 LOP3.LUT R36, R36, 0x4000000, RZ, 0xfc, !PT ;  /* 0x0400000024242812 */ /* 0x000fe200078efcff */
[----:B-1----:R-:W-:-:S05]  /*dd1e0*/  IMAD.U32 R32, RZ, RZ, UR4 ;  /* 0x00000004ff207e24 */ /* 0x002fca000f8e00ff */
[----:B------:R0:W-:Y:S02]  /*dd1f0*/  STL [R1+0x58], R32 ;  /* 0x0000582001007387 */ /* 0x0001e40000100800 */
[----:B0-----:R-:W-:-:S05]  /*dd200*/  IMAD.U32 R32, RZ, RZ, UR6 ;  /* 0x00000006ff207e24 */ /* 0x001fca000f8e00ff */
[----:B------:R0:W-:Y:S01]  /*dd210*/  STL [R1+0x54], R32 ;  /* 0x0000542001007387 */ /* 0x0001e20000100800 */
[----:B------:R-:W-:Y:S02]  /*dd220*/  IADD3 R52, P0, PT, R30, R6, RZ ;  /* 0x000000061e347210 */ /* 0x000fe40007f1e0ff */
[----:B------:R-:W-:-:S03]  /*dd230*/  LOP3.LUT R36, R36, 0xfdffffff, RZ, 0xc0, !PT ;  /* 0xfdffffff24247812 */ /* 0x000fc600078ec0ff */
[----:B------:R-:W-:Y:S01]  /*dd240*/  IMAD.X R53, R12, 0x1, R7, P0 ;  /* 0x000000010c357824 */ /* 0x000fe200000e0607 */
[----:B------:R-:W-:Y:S01]  /*dd250*/  UMOV UR4, UR7 ;  /* 0x0000000700047c82 */ /* 0x000fe20008000000 */
[----:B------:R-:W-:Y:S01]  /*dd260*/  @P1 LOP3.LUT R36, R36, 0x2000000, RZ, 0xfc, !PT ;  /* 0x0200000024241812 */ /* 0x000fe200078efcff */
[----:B------:R-:W1:Y:S01]  /*dd270*/  LDCU.64 UR6, c[0x0][0x398] ;  /* 0x00007300ff0677ac */ /* 0x000e620008000a00 */
[----:B----4-:R-:W-:Y:S02]  /*dd280*/  ISETP.GE.AND P2, PT, R13, UR5, PT ;  /* 0x000000050d007c0c */ /* 0x010fe4000bf46270 */
[----:B------:R-:W4:Y:S04]  /*dd290*/  LDL.LU R13, [R1+0x4cf4] ;  /* 0x004cf400010d7983 */ /* 0x000f280000300800 */
[----:B------:R-:W-:Y:S01]  /*dd2a0*/  STL.64 [R1+0x3ee8], R52 ;  /* 0x003ee83401007387 */ /* 0x000fe20000100a00 */
[----:B------:R-:W-:Y:S01]  /*dd2b0*/  ISETP.GE.AND P1, PT, R31, UR4, PT ;  /* 0x000000041f007c0c */ /* 0x000fe2000bf26270 */
[----:B------:R-:W1:Y:S02]  /*dd2c0*/  LDCU.64 UR4, c[0x0][0x398] ;  /* 0x00007300ff0477ac */ /* 0x000e640008000a00 */
[----:B0-----:R-:W4:Y:S04]  /*dd2d0*/  LDL.LU R32, [R1+0x4cf8] ;  /* 0x004cf80001207983 */ /* 0x001f280000300800 */
[----:B------:R-:W4:Y:S01]  /*dd2e0*/  LDL.LU R31, [R1+0x4cfc] ;  /* 0x004cfc00011f7983 */ /* 0x000f220000300800 */
[----:B------:R-:W-:-:S04]  /*dd2f0*/  LOP3.LUT R36, R36, 0xfeffffff, RZ, 0xc0, !PT ;  /* 0xfeffffff24247812 */ /* 0x000fc800078ec0ff */
[----:B------:R-:W-:-:S04]  /*dd300*/  @P2 LOP3.LUT R36, R36, 0x1000000, RZ, 0xfc, !PT ;  /* 0x0100000024242812 */ /* 0x000fc800078efcff */
[----:B------:R-:W-:Y:S01]  /*dd310*/  LOP3.LUT R36, R36, 0xff7fffff, RZ, 0xc0, !PT ;  /* 0xff7fffff24247812 */ /* 0x000fe200078ec0ff */
[----:B-1----:R-:W-:Y:S01]  /*dd320*/  IMAD.U32 R35, RZ, RZ, UR4 ;  /* 0x00000004ff237e24 */ /* 0x002fe2000f8e00ff */
[----:B------:R-:W-:Y:S02]  /*dd330*/  UMOV UR4, UR7 ;  /* 0x0000000700047c82 */ /* 0x000fe40008000000 */
[----:B------:R-:W-:Y:S02]  /*dd340*/  @P1 LOP3.LUT R36, R36, 0x800000, RZ, 0xfc, !PT ;  /* 0x0080000024241812 */ /* 0x000fe400078efcff */
[----:B------:R0:W-:Y:S02]  /*dd350*/  STL [R1+0x50], R35 ;  /* 0x0000502301007387 */ /* 0x0001e40000100800 */
[----:B0-----:R-:W-:Y:S01]  /*dd360*/  IMAD.U32 R35, RZ, RZ, UR6 ;  /* 0x00000006ff237e24 */ /* 0x001fe2000f8e00ff */
[----:B------:R-:W0:Y:S04]  /*dd370*/  LDCU.64 UR6, c[0x0][0x398] ;  /* 0x00007300ff0677ac */ /* 0x000e280008000a00 */
[----:B------:R1:W-:Y:S01]  /*dd380*/  STL [R1+0x4c], R35 ;  /* 0x00004c2301007387 */ /* 0x0003e20000100800 */
[----:B------:R-:W-:-:S02]  /*dd390*/  LOP3.LUT R36, R36, 0xffbfffff, RZ, 0xc0, !PT ;  /* 0xffbfffff24247812 */ /* 0x000fc400078ec0ff */
[----:B--2---:R-:W-:Y:S02]  /*dd3a0*/  ISETP.GE.AND P2, PT, R34, UR5, PT ;  /* 0x0000000522007c0c */ /* 0x004fe4000bf46270 */
[----:B------:R-:W-:-:S05]  /*dd3b0*/  IADD3 R34, P0, PT, R30, R8, RZ ;  /* 0x000000081e227210 */ /* 0x000fca0007f1e0ff */
[----:B-1----:R-:W-:-:S05]  /*dd3c0*/  IMAD.X R35, R12, 0x1, R11, P0 ;  /* 0x000000010c237824 */ /* 0x002fca00000e060b */
[----:B------:R1:W-:Y:S02]  /*dd3d0*/  STL.64 [R1+0x3f00], R34 ;  /* 0x003f002201007387 */ /* 0x0003e40000100a00 */
[----:B-1----:R-:W-:-:S05]  /*dd3e0*/  IADD3 R34, P0, PT, R30, R9, RZ ;  /* 0x000000091e227210 */ /* 0x002fca0007f1e0ff */
[----:B------:R-:W-:-:S05]  /*dd3f0*/  IMAD.X R35, R12, 0x1, R10, P0 ;  /* 0x000000010c237824 */ /* 0x000fca00000e060a */
[----:B------:R1:W-:Y:S04]  /*dd400*/  STL.64 [R1+0x3ef8], R34 ;  /* 0x003ef82201007387 */ /* 0x0003e80000100a00 */
[----:B-1----:R-:W2:Y:S01]  /*dd410*/  LDL.LU R34, [R1+0x4d00] ;  /* 0x004d000001227983 */ /* 0x002ea20000300800 */
[----:B------:R-:W-:Y:S02]  /*dd420*/  @P2 LOP3.LUT R36, R36, 0x400000, RZ, 0xfc, !PT ;  /* 0x0040000024242812 */ /* 0x000fe400078efcff */
[----:B---3--:R-:W-:Y:S01]  /*dd430*/  ISETP.GE.AND P1, PT, R15, UR4, PT ;  /* 0x000000040f007c0c */ /* 0x008fe2000bf26270 */
[----:B------:R-:W1:Y:S01]  /*dd440*/  LDCU.64 UR4, c[0x0][0x398] ;  /* 0x00007300ff0477ac */ /* 0x000e620008000a00 */
[----:B------:R-:W3:Y:S01]  /*dd450*/  LDL.LU R15, [R1+0x4d04] ;  /* 0x004d0400010f7983 */ /* 0x000ee20000300800 */
[----:B-1----:R-:W-:Y:S01]  /*dd460*/  IMAD.U32 R12, RZ, RZ, UR4 ;  /* 0x00000004ff0c7e24 */ /* 0x002fe2000f8e00ff */
[----:B------:R-:W-:Y:S01]  /*dd470*/  UMOV UR4, UR5 ;  /* 0x0000000500047c82 */ /* 0x000fe20008000000 */
[----:B------:R-:W-:-:S03]  /*dd480*/  LOP3.LUT R36, R36, 0xffdfffff, RZ, 0xc0, !PT ;  /* 0xffdfffff24247812 */ /* 0x000fc600078ec0ff */
[----:B------:R1:W-:Y:S05]  /*dd490*/  STL [R1+0x48], R12 ;  /* 0x0000480c01007387 */ /* 0x0003ea0000100800 */
[----:B------:R-:W-:-:S04]  /*dd4a0*/  @P1 LOP3.LUT R36, R36, 0x200000, RZ, 0xfc, !PT ;  /* 0x0020000024241812 */ /* 0x000fc800078efcff */
[----:B------:R-:W-:Y:S02]  /*dd4b0*/  LOP3.LUT R36, R36, 0xffefffff, RZ, 0xc0, !PT ;  /* 0xffefffff24247812 */ /* 0x000fe400078ec0ff */
[----:B-1----:R-:W-:Y:S02]  /*dd4c0*/  SHF.R.S32.HI R12, RZ, 0x1f, R29 ;  /* 0x0000001fff0c7819 */ /* 0x002fe4000001141d */
[----:B----4-:R-:W-:Y:S01]  /*dd4d0*/  ISETP.GE.AND P0, PT, R13, UR4, PT ;  /* 0x000000040d007c0c */ /* 0x010fe2000bf06270 */
[----:B------:R-:W1:Y:S02]  /*dd4e0*/  LDCU.64 UR4, c[0x0][0x398] ;  /* 0x00007300ff0477ac */ /* 0x000e640008000a00 */
[----:B-1----:R-:W-:Y:S01]  /*dd4f0*/  IMAD.U32 R13, RZ, RZ, UR4 ;  /* 0x00000004ff0d7e24 */ /* 0x002fe2000f8e00ff */
[----:B0-----:R-:W-:Y:S02]  /*dd500*/  UMOV UR4, UR7 ;  /* 0x0000000700047c82 */ /* 0x001fe40008000000 */
[----:B------:R-:W-:-:S02]  /*dd510*/  ISETP.GE.AND P1, PT, R31, UR4, PT ;  /* 0x000000041f007c0c */ /* 0x000fc4000bf26270 */
[----:B------:R0:W-:Y:S04]  /*dd520*/  STL [R1+0x44], R13 ;  /* 0x0000440d01007387 */ /* 0x0001e80000100800 */
[----:B------:R-:W4:Y:S04]  /*dd530*/  LDL.LU R31, [R1+0x4d08] ;  /* 0x004d0800011f7983 */ /* 0x000f280000300800 */
[----:B------:R-:W4:Y:S01]  /*dd540*/  LDL.LU R30, [R1+0x4d0c] ;  /* 0x004d0c00011e7983 */ /* 0x000f220000300800 */
[----:B0-----:R-:W-:Y:S01]  /*dd550*/  IMAD.U32 R13, RZ, RZ, UR6 ;  /* 0x00000006ff0d7e24 */ /* 0x001fe2000f8e00ff */
[----:B------:R-:W0:Y:S01]  /*dd560*/  LDCU.64 UR6, c[0x0][0x398] ;  /* 0x00007300ff0677ac */ /* 0x000e220008000a00 */
[----:B------:R-:W-:-:S02]  /*dd570*/  @P0 LOP3.LUT R36, R36, 0x100000, RZ, 0xfc, !PT ;  /* 0x0010000024240812 */ /* 0x000fc400078efcff */
[----:B------:R-:W-:-:S05]  /*dd580*/  IADD3 R52, P0, PT, R29, R4, RZ ;  /* 0x000000041d347210 */ /* 0x000fca0007f1e0ff */
[----:B------:R-:W-:-:S05]  /*dd590*/  IMAD.X R53, R12, 0x1, R5, P0 ;  /* 0x000000010c357824 */ /* 0x000fca00000e0605 */
[----:B------:R-:W-:Y:S01]  /*dd5a0*/  STL.64 [R1+0x3ef0], R52 ;  /* 0x003ef03401007387 */ /* 0x000fe20000100a00 */
[----:B0-----:R-:W-:-:S05]  /*dd5b0*/  IMAD.U32 R35, RZ, RZ, UR6 ;  /* 0x00000006ff237e24 */ /* 0x001fca000f8e00ff */
[----:B------:R0:W-:Y:S04]  /*dd5c0*/  STL [R1+0x38], R35 ;  /* 0x0000382301007387 */ /* 0x0001e80000100800 */
[----:B0-----:R-:W4:Y:S01]  /*dd5d0*/  LDL.LU R35, [R1+0x4d10] ;  /* 0x004d100001237983 */ /* 0x001f220000300800 */
[----:B------:R-:W-:Y:S01]  /*dd5e0*/  ISETP.GE.AND P2, PT, R32, UR5, PT ;  /* 0x0000000520007c0c */ /* 0x000fe2000bf46270 */
[----:B------:R-:W0:Y:S01]  /*dd5f0*/  LDCU.64 UR4, c[0x0][0x398] ;  /* 0x00007300ff0477ac */ /* 0x000e220008000a00 */
[----:B------:R-:W-:-:S11]  /*dd600*/  LOP3.LUT R36, R36, 0xfff7ffff, RZ, 0xc0, !PT ;  /* 0xfff7ffff24247812 */ /* 0x000fd600078ec0ff */
[----:B------:R-:W-:-:S04]  /*dd610*/  @P2 LOP3.LUT R36, R36, 0x80000, RZ, 0xfc, !PT ;  /* 0x0008000024242812 */ /* 0x000fc800078efcff */
[----:B------:R-:W-:Y:S01]  /*dd620*/  LOP3.LUT R36, R36, 0xfffbffff, RZ, 0xc0, !PT ;  /* 0xfffbffff24247812 */ /* 0x000fe200078ec0ff */
[----:B0-----:R-:W-:Y:S01]  /*dd630*/  IMAD.U32 R32, RZ, RZ, UR4 ;  /* 0x00000004ff207e24 */ /* 0x001fe2000f8e00ff */
[----:B------:R-:W-:Y:S02]  /*dd640*/  UMOV UR4, UR7 ;  /* 0x0000000700047c82 */ /* 0x000fe40008000000 */
[----:B------:R-:W-:Y:S01]  /*dd650*/  @P1 LOP3.LUT R36, R36, 0x40000, RZ, 0xfc, !PT ;  /* 0x0004000024241812 */ /* 0x000fe200078efcff */
[----:B------:R-:W0:Y:S01]  /*dd660*/  LDCU.64 UR6, c[0x0][0x398] ;  /* 0x00007300ff0677ac */ /* 0x000e220008000a00 */
[----:B------:R-:W-:Y:S02]  /*dd670*/  IADD3 R52, P0, PT, R29, R6, RZ ;  /* 0x000000061d347210 */ /* 0x000fe40007f1e0ff */
[----:B------:R-:W-:-:S03]  /*dd680*/  LOP3.LUT R36, R36, 0xfffdffff, RZ, 0xc0, !PT ;  /* 0xfffdffff24247812 */ /* 0x000fc600078ec0ff */
[----:B------:R-:W-:-:S05]  /*dd690*/  IMAD.X R53, R12, 0x1, R7, P0 ;  /* 0x000000010c357824 */ /* 0x000fca00000e0607 */
[----:B------:R-:W-:Y:S01]  /*dd6a0*/  STL.64 [R1+0x3f10], R52 ;  /* 0x003f103401007387 */ /* 0x000fe20000100a00 */
[----:B--2---:R-:W-:-:S03]  /*dd6b0*/  ISETP.GE.AND P2, PT, R34, UR5, PT ;  /* 0x0000000522007c0c */ /* 0x004fc6000bf46270 */
[----:B------:R-:W2:Y:S10]  /*dd6c0*/  LDL.LU R34, [R1+0x4d14] ;  /* 0x004d140001227983 */ /* 0x000eb40000300800 */
[----:B------:R-:W-:-:S04]  /*dd6d0*/  @P2 LOP3.LUT R36, R36, 0x20000, RZ, 0xfc, !PT ;  /* 0x0002000024242812 */ /* 0x000fc800078efcff */
[----:B------:R-:W-:Y:S02]  /*dd6e0*/  LOP3.LUT R36, R36, 0xfffeffff, RZ, 0xc0, !PT ;  /* 0xfffeffff24247812 */ /* 0x000fe400078ec0ff */
[----:B---3--:R-:W-:Y:S01]  /*dd6f0*/  ISETP.GE.AND P1, PT, R15, UR4, PT ;  /* 0x000000040f007c0c */ /* 0x008fe2000bf26270 */
[----:B------:R-:W1:Y:S01]  /*dd700*/  LDCU.64 UR4, c[0x0][0x398] ;  /* 0x00007300ff0477ac */ /* 0x000e620008000a00 */
[----:B------:R-:W3:Y:S11]  /*dd710*/  LDL.LU R15, [R1+0x4d18] ;  /* 0x004d1800010f7983 */ /* 0x000ef60000300800 */
[----:B------:R-:W-:Y:S01]  /*dd720*/  @P1 LOP3.LUT R36, R36, 0x10000, RZ, 0xfc, !PT ;  /* 0x0001000024241812 */ /* 0x000fe200078efcff */
[----:B-1----:R-:W-:Y:S01]  /*dd730*/  IMAD.U32 R41, RZ, RZ, UR4 ;  /* 0x00000004ff297e24 */ /* 0x002fe2000f8e00ff */
[----:B0-----:R-:W-:-:S04]  /*dd740*/  UMOV UR4, UR7 ;  /* 0x0000000700047c82 */ /* 0x001fc80008000000 */
[----:B------:R0:W-:Y:S02]  /*dd750*/  STL [R1+0x34], R41 ;  /* 0x0000342901007387 */ /* 0x0001e40000100800 */
[----:B0-----:R-:W-:Y:S01]  /*dd760*/  IMAD.U32 R41, RZ, RZ, UR6 ;  /* 0x00000006ff297e24 */ /* 0x001fe2000f8e00ff */
[----:B------:R-:W0:Y:S04]  /*dd770*/  LDCU.64 UR6, c[0x0][0x398] ;  /* 0x00007300ff0677ac */ /* 0x000e280008000a00 */
[----:B------:R-:W-:Y:S01]  /*dd780*/  STL [R1+0x30], R41 ;  /* 0x0000302901007387 */ /* 0x000fe20000100800 */
[----:B----4-:R-:W-:Y:S02]  /*dd790*/  ISETP.GE.AND P1, PT, R30, UR4, PT ;  /* 0x000000041e007c0c */ /* 0x010fe4000bf26270 */
[----:B------:R-:W-:-:S02]  /*dd7a0*/  IADD3 R30, P0, PT, R29, R8, RZ ;  /* 0x000000081d1e7210 */ /* 0x000fc40007f1e0ff */
[----:B------:R-:W-:Y:S01]  /*dd7b0*/  ISETP.GE.AND P2, PT, R31, UR5, PT ;  /* 0x000000051f007c0c */ /* 0x000fe2000bf46270 */
[----:B------:R-:W1:Y:S02]  /*dd7c0*/  LDCU.64 UR4, c[0x0][0x398] ;  /* 0x00007300ff0477ac */ /* 0x000e640008000a00 */
[----:B------:R-:W-:-:S05]  /*dd7d0*/  IMAD.X R31, R12, 0x1, R11, P0 ;  /* 0x000000010c1f7824 */ /* 0x000fca00000e060b */
[----:B------:R4:W-:Y:S02]  /*dd7e0*/  STL.64 [R1+0x3f30], R30 ;  /* 0x003f301e01007387 */ /* 0x0009e40000100a00 */
[----:B----4-:R-:W-:-:S05]  /*dd7f0*/  IADD3 R30, P0, PT, R29, R9, RZ ;  /* 0x000000091d1e7210 */ /* 0x010fca0007f1e0ff */
[----:B------:R-:W-:Y:S02]  /*dd800*/  IMAD.X R31, R12, 0x1, R10, P0 ;  /* 0x000000010c1f7824 */ /* 0x000fe400000e060a */
[----:B-1----:R-:W-:-:S03]  /*dd810*/  IMAD.U32 R12, RZ, RZ, UR4 ;  /* 0x00000004ff0c7e24 */ /* 0x002fc6000f8e00ff */
[----:B------:R1:W-:Y:S01]  /*dd820*/  STL.64 [R1+0x3f28], R30 ;  /* 0x003f281e01007387 */ /* 0x0003e20000100a00 */
[----:B------:R-:W-:Y:S02]  /*dd830*/  UMOV UR4, UR5 ;  /* 0x0000000500047c82 */ /* 0x000fe40008000000 */
[----:B------:R-:W-:Y:S02]  /*dd840*/  ISETP.GE.AND P0, PT, R35, UR4, PT ;  /* 0x0000000423007c0c */ /* 0x000fe4000bf06270 */
[----:B------:R-:W4:Y:S01]  /*dd850*/  LDCU.64 UR4, c[0x0][0x398] ;  /* 0x00007300ff0477ac */ /* 0x000f220008000a00 */
[----:B-1----:R-:W3:Y:S04]  /*dd860*/  LDL.LU R31, [R1+0x4d1c] ;  /* 0x004d1c00011f7983 */ /* 0x002ee80000300800 */
[----:B------:R-:W3:Y:S01]  /*dd870*/  LDL.LU R30, [R1+0x4d20] ;  /* 0x004d2000011e7983 */ /* 0x000ee20000300800 */
[----:B----4-:R-:W-:-:S03]  /*dd880*/  IMAD.U32 R29, RZ, RZ, UR4 ;  /* 0x00000004ff1d7e24 */ /* 0x010fc6000f8e00ff */
[----:B------:R-:W-:Y:S04]  /*dd890*/  STL [R1+0x2c], R12 ;  /* 0x00002c0c01007387 */ /* 0x000fe80000100800 */
[----:B------:R0:W-:Y:S02]  /*dd8a0*/  STL [R1+0x28], R29 ;  /* 0x0000281d01007387 */ /* 0x0001e40000100800 */
[----:B0-----:R-:W-:-:S05]  /*dd8b0*/  IMAD.U32 R29, RZ, RZ, UR6 ;  /* 0x00000006ff1d7e24 */ /* 0x001fca000f8e00ff */
[----:B------:R0:W-:Y:S04]  /*dd8c0*/  STL [R1+0x24], R29 ;  /* 0x0000241d01007387 */ /* 0x0001e80000100800 */
[----:B------:R-:W4:Y:S04]  /*dd8d0*/  LDL.LU R35, [R1+0x4d24] ;  /* 0x004d240001237983 */ /* 0x000f280000300800 */
[----:B0-----:R-:W4:Y:S01]  /*dd8e0*/  LDL.LU R29, [R1+0x4d28] ;  /* 0x004d2800011d7983 */ /* 0x001f220000300800 */
[----:B------:R-:W-:-:S04]  /*dd8f0*/  LOP3.LUT R36, R36, 0xffff7fff, RZ, 0xc0, !PT ;  /* 0xffff7fff24247812 */ /* 0x000fc800078ec0ff */
[----:B------:R-:W-:Y:S01]  /*dd900*/  @P2 LOP3.LUT R36, R36, 0x8000, RZ, 0xfc, !PT ;  /* 0x0000800024242812 */ /* 0x000fe200078efcff */
[----:B------:R-:W-:Y:S01]  /*dd910*/  UMOV UR4, UR7 ;  /* 0x0000000700047c82 */ /* 0x000fe20008000000 */
[----:B------:R-:W0:Y:S02]  /*dd920*/  LDCU.64 UR6, c[0x0][0x398] ;  /* 0x00007300ff0677ac */ /* 0x000e240008000a00 */
[----:B------:R-:W-:-:S04]  /*dd930*/  LOP3.LUT R36, R36, 0xffffbfff, RZ, 0xc0, !PT ;  /* 0xffffbfff24247812 */ /* 0x000fc800078ec0ff */
[----:B------:R-:W-:-:S04]  /*dd940*/  @P1 LOP3.LUT R36, R36, 0x4000, RZ, 0xfc, !PT ;  /* 0x0000400024241812 */ /* 0x000fc800078efcff */
[----:B------:R-:W-:Y:S02]  /*dd950*/  LOP3.LUT R36, R36, 0xffffdfff, RZ, 0xc0, !PT ;  /* 0xffffdfff24247812 */ /* 0x000fe400078ec0ff */
[----:B------:R-:W-:Y:S02]  /*dd960*/  SHF.R.S32.HI R12, RZ, 0x1f, R28 ;  /* 0x0000001fff0c7819 */ /* 0x000fe4000001141c */
[----:B------:R-:W-:Y:S02]  /*dd970*/  @P0 LOP3.LUT R36, R36, 0x2000, RZ, 0xfc, !PT ;  /* 0x0000200024240812 */ /* 0x000fe400078efcff */
[----:B------:R-:W-:Y:S01]  /*dd980*/  IADD3 R52, P0, PT, R28, R4, RZ ;  /* 0x000000041c347210 */ /* 0x000fe20007f1e0ff */
[----:B0-----:R-:W-:-:S04]  /*dd990*/  IMAD.U32 R60, RZ, RZ, UR6 ;  /* 0x00000006ff3c7e24 */ /* 0x001fc8000f8e00ff */
[----:B------:R-:W-:-:S05]  /*dd9a0*/  IMAD.X R53, R12, 0x1, R5, P0 ;  /* 0x000000010c357824 */ /* 0x000fca00000e0605 */
[----:B------:R-:W-:Y:S04]  /*dd9b0*/  STL.64 [R1+0x3f20], R52 ;  /* 0x003f203401007387 */ /* 0x000fe80000100a00 */
[----:B------:R-:W-:Y:S01]  /*dd9c0*/  STL [R1+0x56d0], R60 ;  /* 0x0056d03c01007387 */ /* 0x000fe20000100800 */
[----:B--2---:R-:W-:-:S03]  /*dd9d0*/  ISETP.GE.AND P2, PT, R34, UR5, PT ;  /* 0x0000000522007c0c */ /* 0x004fc6000bf46270 */
[----:B------:R-:W2:Y:S01]  /*dd9e0*/  LDL.LU R34, [R1+0x4d2c] ;  /* 0x004d2c0001227983 */ /* 0x000ea20000300800 */
[----:B------:R-:W-:-:S09]  /*dd9f0*/  LOP3.LUT R36, R36, 0xffffefff, RZ, 0xc0, !PT ;  /* 0xffffefff24247812 */ /* 0x000fd200078ec0ff */
[----:B------:R-:W-:-:S04]  /*dda00*/  @P2 LOP3.LUT R36, R36, 0x1000, RZ, 0xfc, !PT ;  /* 0x0000100024242812 */ /* 0x000fc800078efcff */
[----:B------:R-:W-:Y:S02]  /*dda10*/  LOP3.LUT R36, R36, 0xfffff7ff, RZ, 0xc0, !PT ;  /* 0xfffff7ff24247812 */ /* 0x000fe400078ec0ff */
[----:B---3--:R-:W-:Y:S01]  /*dda20*/  ISETP.GE.AND P1, PT, R15, UR4, PT ;  /* 0x000000040f007c0c */ /* 0x008fe2000bf26270 */
[----:B------:R-:W0:-:S12]  /*dda30*/  LDCU.64 UR4, c[0x0][0x398] ;  /* 0x00007300ff0477ac */ /* 0x000e180008000a00 */
[----:B------:R-:W-:Y:S01]  /*dda40*/  @P1 LOP3.LUT R36, R36, 0x800, RZ, 0xfc, !PT ;  /* 0x0000080024241812 */ /* 0x000fe200078efcff */
[----:B0-----:R-:W-:Y:S01]  /*dda50*/  IMAD.U32 R15, RZ, RZ, UR4 ;  /* 0x00000004ff0f7e24 */ /* 0x001fe2000f8e00ff */
[----:B------:R-:W-:Y:S01]  /*dda60*/  UMOV UR4, UR7 ;  /* 0x0000000700047c82 */ /* 0x000fe20008000000 */
[----:B------:R-:W0:Y:S01]  /*dda70*/  LDCU.64 UR6, c[0x0][0x398] ;  /* 0x00007300ff0677ac */ /* 0x000e220008000a00 */
[----:B------:R-:W-:Y:S02]  /*dda80*/  LOP3.LUT R36, R36, 0xfffffbff, RZ, 0xc0, !PT ;  /* 0xfffffbff24247812 */ /* 0x000fe400078ec0ff */
[----:B------:R-:W-:Y:S02]  /*dda90*/  ISETP.GE.AND P1, PT, R30, UR4, PT ;  /* 0x000000041e007c0c */ /* 0x000fe4000bf26270 */
[----:B------:R-:W-:Y:S02]  /*ddaa0*/  IADD3 R30, P0, PT, R28, R6, RZ ;  /* 0x000000061c1e7210 */ /* 0x000fe40007f1e0ff */
[----:B------:R-:W-:Y:S01]  /*ddab0*/  ISETP.GE.AND P2, PT, R31, UR5, PT ;  /* 0x000000051f007c0c */ /* 0x000fe2000bf46270 */
[----:B------:R-:W1:Y:S02]  /*ddac0*/  LDCU.64 UR4, c[0x0][0x398] ;  /* 0x00007300ff0477ac */ /* 0x000e640008000a00 */
[----:B------:R-:W-:-:S05]  /*ddad0*/  IMAD.X R31, R12, 0x1, R7, P0 ;  /* 0x000000010c1f7824 */ /* 0x000fca00000e0607 */
[----:B------:R3:W-:Y:S04]  /*ddae0*/  STL.64 [R1+0x3f40], R30 ;  /* 0x003f401e01007387 */ /* 0x0007e80000100a00 */
[----:B---3--:R-:W3:Y:S04]  /*ddaf0*/  LDL.LU R31, [R1+0x4d30] ;  /* 0x004d3000011f7983 */ /* 0x008ee80000300800 */
[----:B------:R-:W3:Y:S01]  /*ddb00*/  LDL.LU R30, [R1+0x4d34] ;  /* 0x004d3400011e7983 */ /* 0x000ee20000300800 */
[----:B------:R-:W-:Y:S02]  /*ddb10*/  IADD3 R52, P0, PT, R28, R8, RZ ;  /* 0x000000081c347210 */ /* 0x000fe40007f1e0ff */
[----:B------:R-:W-:Y:S01]  /*ddb20*/  @P2 LOP3.LUT R36, R36, 0x400, RZ, 0xfc, !PT ;  /* 0x0000040024242812 */ /* 0x000fe200078efcff */
[----:B-1----:R-:W-:-:S02]  /*ddb30*/  IMAD.U32 R41, RZ, RZ, UR4 ;  /* 0x00000004ff297e24 */ /* 0x002fc4000f8e00ff */
[----:B------:R-:W-:Y:S01]  /*ddb40*/  IMAD.X R53, R12, 0x1, R11, P0 ;  /* 0x000000010c357824 */ /* 0x000fe200000e060b */
[----:B------:R-:W-:Y:S02]  /*ddb50*/  LOP3.LUT R36, R36, 0xfffffdff, RZ, 0xc0, !PT ;  /* 0xfffffdff24247812 */ /* 0x000fe400078ec0ff */
[----:B------:R-:W-:Y:S01]  /*ddb60*/  IADD3 R28, P0, PT, R28, R9, RZ ;  /* 0x000000091c1c7210 */ /* 0x000fe20007f1e0ff */
[----:B------:R1:W-:Y:S01]  /*ddb70*/  STL [R1+0x18], R41 ;  /* 0x0000182901007387 */ /* 0x0003e20000100800 */
[----:B0-----:R-:W-:Y:S01]  /*ddb80*/  UMOV UR4, UR7 ;  /* 0x0000000700047c82 */ /* 0x001fe20008000000 */
[----:B------:R-:W-:Y:S02]  /*ddb90*/  @P1 LOP3.LUT R36, R36, 0x200, RZ, 0xfc, !PT ;  /* 0x0000020024241812 */ /* 0x000fe400078efcff */
[----:B----4-:R-:W-:Y:S01]  /*ddba0*/  ISETP.GE.AND P1, PT, R29, UR4, PT ;  /* 0x000000041d007c0c */ /* 0x010fe2000bf26270 */
[----:B------:R-:W-:Y:S02]  /*ddbb0*/  IMAD.X R29, R12, 0x1, R10, P0 ;  /* 0x000000010c1d7824 */ /* 0x000fe400000e060a */
[----:B-1----:R-:W-:Y:S01]  /*ddbc0*/  IMAD.U32 R41, RZ, RZ, UR6 ;  /* 0x00000006ff297e24 */ /* 0x002fe2000f8e00ff */
[----:B------:R-:W-:Y:S01]  /*ddbd0*/  ISETP.GE.AND P2, PT, R35, UR5, PT ;  /* 0x0000000523007c0c */ /* 0x000fe2000bf46270 */
[----:B------:R-:W0:Y:S03]  /*ddbe0*/  LDCU.64 UR4, c[0x0][0x398] ;  /* 0x00007300ff0477ac */ /* 0x000e260008000a00 */
[----:B------:R-:W-:Y:S01]  /*ddbf0*/  STL [R1+0x14], R41 ;  /* 0x0000142901007387 */ /* 0x000fe20000100800 */
[----:B------:R-:W1:Y:S03]  /*ddc00*/  LDCU.64 UR6, c[0x0][0x398] ;  /* 0x00007300ff0677ac */ /* 0x000e660008000a00 */
[----:B------:R-:W-:Y:S04]  /*ddc10*/  STL.64 [R1+0x3f60], R52 ;  /* 0x003f603401007387 */ /* 0x000fe80000100a00 */
[----:B------:R4:W-:Y:S04]  /*ddc20*/  STL.64 [R1+0x3f58], R28 ;  /* 0x003f581c01007387 */ /* 0x0009e80000100a00 */
[----:B----4-:R-:W4:Y:S01]  /*ddc30*/  LDL.LU R29, [R1+0x4d38] ;  /* 0x004d3800011d7983 */ /* 0x010f220000300800 */
[----:B0-----:R-:W-:Y:S01]  /*ddc40*/  IMAD.U32 R12, RZ, RZ, UR4 ;  /* 0x00000004ff0c7e24 */ /* 0x001fe2000f8e00ff */
[----:B------:R-:W-:-:S02]  /*ddc50*/  UMOV UR4, UR5 ;  /* 0x0000000500047c82 */ /* 0x000fc40008000000 */
[----:B------:R-:W4:Y:S01]  /*ddc60*/  LDL.LU R28, [R1+0x4d3c] ;  /* 0x004d3c00011c7983 */ /* 0x000f220000300800 */
[----:B--2---:R-:W-:Y:S01]  /*ddc70*/  ISETP.GE.AND P0, PT, R34, UR4, PT ;  /* 0x0000000422007c0c */ /* 0x004fe2000bf06270 */
[----:B------:R-:W0:Y:S02]  /*ddc80*/  LDCU.64 UR4, c[0x0][0x398] ;  /* 0x00007300ff0477ac */ /* 0x000e240008000a00 */
[----:B------:R-:W-:Y:S01]  /*ddc90*/  STL [R1+0x10], R12 ;  /* 0x0000100c01007387 */ /* 0x000fe20000100800 */
[----:B------:R-:W-:-:S04]  /*ddca0*/  LOP3.LUT R36, R36, 0xfffffeff, RZ, 0xc0, !PT ;  /* 0xfffffeff24247812 */ /* 0x000fc800078ec0ff */
[----:B------:R-:W-:Y:S01]  /*ddcb0*/  @P2 LOP3.LUT R36, R36, 0x100, RZ, 0xfc, !PT ;  /* 0x0000010024242812 */ /* 0x000fe200078efcff */
[----:B0-----:R-:W-:-:S05]  /*ddcc0*/  IMAD.U32 R34, RZ, RZ, UR4 ;  /* 0x00000004ff227e24 */ /* 0x001fca000f8e00ff */
[----:B------:R1:W-:Y:S01]  /*ddcd0*/  STL [R1+0xc], R34 ;  /* 0x00000c2201007387 */ /* 0x0003e20000100800 */
[----:B------:R-:W-:Y:S01]  /*ddce0*/  LOP3.LUT R36, R36, 0xffffff7f, RZ, 0xc0, !PT ;  /* 0xffffff7f24247812 */ /* 0x000fe200078ec0ff */
[----:B-1----:R-:W-:-:S05]  /*ddcf0*/  IMAD.U32 R34, RZ, RZ, UR6 ;  /* 0x00000006ff227e24 */ /* 0x002fca000f8e00ff */
[----:B------:R0:W-:Y:S01]  /*ddd00*/  STL [R1+0x8], R34 ;  /* 0x0000082201007387 */ /* 0x0001e20000100800 */
[----:B------:R-:W-:Y:S01]  /*ddd10*/  UMOV UR4, UR7 ;  /* 0x0000000700047c82 */ /* 0x000fe20008000000 */
[----:B------:R-:W-:Y:S01]  /*ddd20*/  @P1 LOP3.LUT R36, R36, 0x80, RZ, 0xfc, !PT ;  /* 0x0000008024241812 */ /* 0x000fe200078efcff */
[----:B------:R-:W1:Y:S01]  /*ddd30*/  LDCU.64 UR6, c[0x0][0x398] ;  /* 0x00007300ff0677ac */ /* 0x000e620008000a00 */
[----:B0-----:R-:W2:Y:S02]  /*ddd40*/  LDL.LU R34, [R1+0x4d40] ;  /* 0x004d400001227983 */ /* 0x001ea40000300800 */
[----:B------:R-:W-:Y:S02]  /*ddd50*/  LOP3.LUT R36, R36, 0xffffffbf, RZ, 0xc0, !PT ;  /* 0xffffffbf24247812 */ /* 0x000fe400078ec0ff */
[----:B------:R-:W-:Y:S02]  /*ddd60*/  SHF.R.S32.HI R12, RZ, 0x1f, R27 ;  /* 0x0000001fff0c7819 */ /* 0x000fe4000001141b */
[----:B------:R-:W-:-:S02]  /*ddd70*/  @P0 LOP3.LUT R36, R36, 0x40, RZ, 0xfc, !PT ;  /* 0x0000004024240812 */ /* 0x000fc400078efcff */
[----:B------:R-:W-:Y:S02]  /*ddd80*/  IADD3 R52, P0, PT, R27, R4, RZ ;  /* 0x000000041b347210 */ /* 0x000fe40007f1e0ff */
[----:B------:R-:W-:-:S03]  /*ddd90*/  LOP3.LUT R36, R36, 0xffffffdf, RZ, 0xc0, !PT ;  /* 0xffffffdf24247812 */ /* 0x000fc600078ec0ff */
[----:B------:R-:W-:Y:S02]  /*ddda0*/  IMAD.X R53, R12, 0x1, R5, P0 ;  /* 0x000000010c357824 */ /* 0x000fe400000e0605 */
[----:B-1----:R-:W-:Y:S01]  /*dddb0*/  IMAD.U32 R61, RZ, RZ, UR6 ;  /* 0x00000006ff3d7e24 */ /* 0x002fe2000f8e00ff */
[----:B---3--:R-:W-:Y:S02]  /*dddc0*/  ISETP.GE.AND P1, PT, R30, UR4, PT ;  /* 0x000000041e007c0c */ /* 0x008fe4000bf26270 */
[----:B------:R-:W3:Y:S01]  /*dddd0*/  LDL.LU R30, [R1+0x4d44] ;  /* 0x004d4400011e7983 */ /* 0x000ee20000300800 */
[----:B------:R-:W-:Y:S01]  /*ddde0*/  ISETP.GE.AND P2, PT, R31, UR5, PT ;  /* 0x000000051f007c0c */ /* 0x000fe2000bf46270 */
[----:B------:R-:W0:Y:S02]  /*dddf0*/  LDCU.64 UR4, c[0x0][0x398] ;  /* 0x00007300ff0477ac */ /* 0x000e240008000a00 */
[----:B------:R1:W-:Y:S10]  /*dde00*/  STL.64 [R1+0x3f50], R52 ;  /* 0x003f503401007387 */ /* 0x0003f40000100a00 */
[----:B------:R-:W-:Y:S01]  /*dde10*/  @P2 LOP3.LUT R36, R36, 0x20, RZ, 0xfc, !PT ;  /* 0x0000002024242812 */ /* 0x000fe200078efcff */
[----:B0-----:R-:W-:-:S05]  /*dde20*/  IMAD.U32 R31, RZ, RZ, UR4 ;  /* 0x00000004ff1f7e24 */ /* 0x001fca000f8e00ff */
[----:B------:R0:W-:Y:S04]  /*dde30*/  STL [R1+0x4], R31 ;  /* 0x0000041f01007387 */ /* 0x0001e80000100800 */
[----:B------:R-:W-:Y:S01]  /*dde40*/  STL [R1+0x56c8], R61 ;  /* 0x0056c83d01007387 */ /* 0x000fe20000100800 */
[----:B----4-:R-:W-:-:S03]  /*dde50*/  ISETP.GE.AND P2, PT, R29, UR5, PT ;  /* 0x000000051d007c0c */ /* 0x010fc6000bf46270 */
[----:B------:R-:W4:Y:S01]  /*dde60*/  LDL.LU R29, [R1+0x4d48] ;  /* 0x004d4800011d7983 */ /* 0x000f220000300800 */
[----:B------:R-:W-:Y:S01]  /*dde70*/  LOP3.LUT R36, R36, 0xffffffef, RZ, 0xc0, !PT ;  /* 0xffffffef24247812 */ /* 0x000fe200078ec0ff */
[----:B------:R-:W-:Y:S01]  /*dde80*/  UMOV UR4, UR7 ;  /* 0x0000000700047c82 */ /* 0x000fe20008000000 */
[----:B------:R-:W0:Y:S01]  /*dde90*/  LDCU.64 UR6, c[0x0][0x398] ;  /* 0x00007300ff0677ac */ /* 0x000e220008000a00 */
[----:B-1----:R-:W-:Y:S01]  /*ddea0*/  IADD3 R52, P0, PT, R27, R6, RZ ;  /* 0x000000061b347210 */ /* 0x002fe20007f1e0ff */
[----:B0-----:R-:W4:Y:S01]  /*ddeb0*/  LDL.LU R31, [R1+0x4d4c] ;  /* 0x004d4c00011f7983 */ /* 0x001f220000300800 */
[----:B------:R-:W-:Y:S02]  /*ddec0*/  @P1 LOP3.LUT R36, R36, 0x10, RZ, 0xfc, !PT ;  /* 0x0000001024241812 */ /* 0x000fe400078efcff */
[----:B------:R-:W-:Y:S01]  /*dded0*/  ISETP.GE.AND P1, PT, R28, UR4, PT ;  /* 0x000000041c007c0c */ /* 0x000fe2000bf26270 */
[----:B------:R-:W0:Y:S01]  /*ddee0*/  LDCU.64 UR4, c[0x0][0x398] ;  /* 0x00007300ff0477ac */ /* 0x000e220008000a00 */
[----:B------:R-:W-:Y:S01]  /*ddef0*/  LOP3.LUT R36, R36, 0xfffffff7, RZ, 0xc0, !PT ;  /* 0xfffffff724247812 */ /* 0x000fe200078ec0ff */
[----:B------:R-:W4:Y:S03]  /*ddf00*/  LDL.LU R28, [R1+0x4d50] ;  /* 0x004d5000011c7983 */ /* 0x000f260000300800 */
[----:B------:R-:W-:-:S04]  /*ddf10*/  @P2 LOP3.LUT R36, R36, 0x8, RZ, 0xfc, !PT ;  /* 0x0000000824242812 */ /* 0x000fc800078efcff */
[----:B------:R-:W-:-:S04]  /*ddf20*/  LOP3.LUT R36, R36, 0xfffffffb, RZ, 0xc0, !PT ;  /* 0xfffffffb24247812 */ /* 0x000fc800078ec0ff */
[----:B------:R-:W-:Y:S01]  /*ddf30*/  @P1 LOP3.LUT R36, R36, 0x4, RZ, 0xfc, !PT ;  /* 0x0000000424241812 */ /* 0x000fe200078efcff */
[----:B0-----:R-:W-:Y:S01]  /*ddf40*/  IMAD.U32 R59, RZ, RZ, UR4 ;  /* 0x00000004ff3b7e24 */ /* 0x001fe2000f8e00ff */
[----:B------:R-:W-:Y:S02]  /*ddf50*/  UMOV UR4, UR7 ;  /* 0x0000000700047c82 */ /* 0x000fe40008000000 */
[----:B------:R-:W-:Y:S01]  /*ddf60*/  LOP3.LUT R36, R36, 0xfffffffd, RZ, 0xc0, !PT ;  /* 0xfffffffd24247812 */ /* 0x000fe200078ec0ff */
[----:B------:R-:W-:Y:S02]  /*ddf70*/  IMAD.X R53, R12, 0x1, R7, P0 ;  /* 0x000000010c357824 */ /* 0x000fe400000e0607 */
[----:B------:R-:W-:Y:S01]  /*ddf80*/  IMAD.U32 R58, RZ, RZ, UR6 ;  /* 0x00000006ff3a7e24 */ /* 0x000fe2000f8e00ff */
[----:B------:R-:W0:Y:S01]  /*ddf90*/  LDCU.64 UR6, c[0x0][0x398] ;  /* 0x00007300ff0677ac */ /* 0x000e220008000a00 */
[----:B--2---:R-:W-:Y:S02]  /*ddfa0*/  ISETP.GE.AND P2, PT, R34, UR5, PT ;  /* 0x0000000522007c0c */ /* 0x004fe4000bf46270 */
[----:B------:R-:W-:Y:S01]  /*ddfb0*/  IADD3 R34, P0, PT, R27, R8, RZ ;  /* 0x000000081b227210 */ /* 0x000fe20007f1e0ff */
[----:B------:R-:W-:Y:S10]  /*ddfc0*/  STL.64 [R1+0x3f78], R52 ;  /* 0x003f783401007387 */ /* 0x000ff40000100a00 */
[----:B------:R-:W-:-:S04]  /*ddfd0*/  @P2 LOP3.LUT R36, R36, 0x2, RZ, 0xfc, !PT ;  /* 0x0000000224242812 */ /* 0x000fc800078efcff */
[----:B------:R-:W-:Y:S01]  /*ddfe0*/  LOP3.LUT R36, R36, 0xfffffffe, RZ, 0xc0, !PT ;  /* 0xfffffffe24247812 */ /* 0x000fe200078ec0ff */
[----:B------:R-:W-:Y:S01]  /*ddff0*/  IMAD.X R35, R12, 0x1, R11, P0 ;  /* 0x000000010c237824 */ /* 0x000fe200000e060b */
[----:B------:R-:W-:Y:S04]  /*de000*/  STL [R1+0x56cc], R59 ;  /* 0x0056cc3b01007387 */ /* 0x000fe80000100800 */
[----:B------:R-:W-:Y:S01]  /*de010*/  STL [R1+0x56d4], R58 ;  /* 0x0056d43a01007387 */ /* 0x000fe20000100800 */
[----:B---3--:R-:W-:Y:S01]  /*de020*/  ISETP.GE.AND P1, PT, R30, UR4, PT ;  /* 0x000000041e007c0c */ /* 0x008fe2000bf26270 */
[----:B------:R-:W1:-:S12]  /*de030*/  LDCU.64 UR4, c[0x0][0x398] ;  /* 0x00007300ff0477ac */ /* 0x000e580008000a00 */
[----:B------:R-:W-:-:S05]  /*de040*/  @P1 LOP3.LUT R36, R36, 0x1, RZ, 0xfc, !PT ;  /* 0x0000000124241812 */ /* 0x000fca00078efcff */
[----:B------:R-:W-:Y:S04]  /*de050*/  STL [R1+0x56e0], R36 ;  /* 0x0056e02401007387 */ /* 0x000fe80000100800 */
[----:B------:R2:W-:Y:S01]  /*de060*/  STL.64 [R1+0x3f90], R34 ;  /* 0x003f902201007387 */ /* 0x0005e20000100a00 */
[----:B-1----:R-:W-:Y:S01]  /*de070*/  IMAD.U32 R57, RZ, RZ, UR4 ;  /* 0x00000004ff397e24 */ /* 0x002fe2000f8e00ff */
[----:B------:R-:W-:Y:S01]  /*de080*/  UMOV UR4, UR5 ;  /* 0x0000000500047c82 */ /* 0x000fe20008000000 */
[----:B--2---:R-:W-:-:S03]  /*de090*/  IADD3 R34, P0, PT, R27, R9, RZ ;  /* 0x000000091b227210 */ /* 0x004fc60007f1e0ff */
[----:B------:R-:W-:Y:S02]  /*de0a0*/  STL [R1+0x56d8], R57 ;  /* 0x0056d83901007387 */ /* 0x000fe40000100800 */
[----:B------:R-:W-:-:S05]  /*de0b0*/  IMAD.X R35, R12, 0x1, R10, P0 ;  /* 0x000000010c237824 */ /* 0x000fca00000e060a */
[----:B------:R1:W-:Y:S01]  /*de0c0*/  STL.64 [R1+0x3f88], R34 ;  /* 0x003f882201007387 */ /* 0x0003e20000100a00 */
[----:B----4-:R-:W-:Y:S01]  /*de0d0*/  ISETP.GE.AND P0, PT, R29, UR4, PT ;  /* 0x000000041d007c0c */ /* 0x010fe2000bf06270 */
[----:B------:R-:W2:Y:S02]  /*de0e0*/  LDCU.64 UR4, c[0x0][0x398] ;  /* 0x00007300ff0477ac */ /* 0x000ea40008000a00 */
[----:B------:R-:W3:Y:S04]  /*de0f0*/  LDL.LU R30, [R1+0x4d54] ;  /* 0x004d5400011e7983 */ /* 0x000ee80000300800 */
[----:B------:R-:W4:Y:S01]  /*de100*/  LDL.LU R29, [R1+0x4d58] ;  /* 0x004d5800011d7983 */ /* 0x000f220000300800 */
[----:B0-----:R-:W-:Y:S02]  /*de110*/  IMAD.U32 R55, RZ, RZ, UR6 ;  /* 0x00000006ff377e24 */ /* 0x001fe4000f8e00ff */
[----:B--2---:R-:W-:Y:S01]  /*de120*/  IMAD.U32 R56, RZ, RZ, UR4 ;  /* 0x00000004ff387e24 */ /* 0x004fe2000f8e00ff */
[----:B------:R-:W-:Y:S01]  /*de130*/  UMOV UR4, UR7 ;  /* 0x0000000700047c82 */ /* 0x000fe20008000000 */
[----:B------:R-:W-:Y:S01]  /*de140*/  ISETP.GE.AND P2, PT, R31, UR5, PT ;  /* 0x000000051f007c0c */ /* 0x000fe2000bf46270 */
[----:B------:R-:W0:Y:S01]  /*de150*/  LDCU.64 UR6, c[0x0][0x398] ;  /* 0x00007300ff0677ac */ /* 0x000e220008000a00 */
[----:B------:R-:W-:Y:S01]  /*de160*/  ISETP.GE.AND P1, PT, R28, UR4, PT ;  /* 0x000000041c007c0c */ /* 0x000fe2000bf26270 */
[----:B------:R-:W-:Y:S01]  /*de170*/  STL [R1+0x56dc], R56 ;  /* 0x0056dc3801007387 */ /* 0x000fe20000100800 */
[----:B------:R-:W2:Y:S03]  /*de180*/  LDCU.64 UR4, c[0x0][0x398] ;  /* 0x00007300ff0477ac */ /* 0x000ea60008000a00 */
[----:B------:R-:W-:Y:S04]  /*de190*/  STL [R1+0x56e4], R55 ;  /* 0x0056e43701007387 */ /* 0x000fe80000100800 */
[----:B------:R-:W3:Y:S04]  /*de1a0*/  LDL.LU R28, [R1+0x4d5c] ;  /* 0x004d5c00011c7983 */ /* 0x000ee80000300800 */
[----:B------:R-:W3:Y:S01]  /*de1b0*/  LDL.LU R27, [R1+0x4d60] ;  /* 0x004d6000011b7983 */ /* 0x000ee20000300800 */
[----:B------:R-:W-:-:S02]  /*de1c0*/  @P0 LOP3.LUT R0, R0, 0x80000000, RZ, 0xfc, !PT ;  /* 0x8000000000000812 */ /* 0x000fc400078efcff */
[----:B------:R-:W-:Y:S02]  /*de1d0*/  SHF.R.S32.HI R12, RZ, 0x1f, R26 ;  /* 0x0000001fff0c7819 */ /* 0x000fe4000001141a */
[----:B------:R-:W-:Y:S02]  /*de1e0*/  LOP3.LUT R0, R0, 0xbfffffff, RZ, 0xc0, !PT ;  /* 0xbfffffff00007812 */ /* 0x000fe400078ec0ff */
[----:B-1----:R-:W-:Y:S02]  /*de1f0*/  IADD3 R34, P0, PT, R26, R4, RZ ;  /* 0x000000041a227210 */ /* 0x002fe40007f1e0ff */
[----:B------:R-:W-:Y:S01]  /*de200*/  @P2 LOP3.LUT R0, R0, 0x40000000, RZ, 0xfc, !PT ;  /* 0x4000000000002812 */ /* 0x000fe200078efcff */
[----:B--2---:R-:W-:Y:S02]  /*de210*/  IMAD.U32 R54, RZ, RZ, UR4 ;  /* 0x00000004ff367e24 */ /* 0x004fe4000f8e00ff */
[----:B------:R-:W-:Y:S01]  /*de220*/  IMAD.X R35, R12, 0x1, R5, P0 ;  /* 0x000000010c237824 */ /* 0x000fe200000e0605 */
[----:B------:R-:W-:Y:S01]  /*de230*/  LOP3.LUT R0, R0, 0xdfffffff, RZ, 0xc0, !PT ;  /* 0xdfffffff00007812 */ /* 0x000fe200078ec0ff */
[----:B0-----:R-:W-:Y:S01]  /*de240*/  IMAD.U32 R53, RZ, RZ, UR6 ;  /* 0x00000006ff357e24 */ /* 0x001fe2000f8e00ff */
[----:B------:R-:W-:Y:S01]  /*de250*/  UMOV UR4, UR7 ;  /* 0x0000000700047c82 */ /* 0x000fe20008000000 */
[----:B------:R-:W0:Y:S01]  /*de260*/  LDCU.64 UR6, c[0x0][0x398] ;  /* 0x00007300ff0677ac */ /* 0x000e220008000a00 */
[----:B------:R-:W-:Y:S01]  /*de270*/  STL.64 [R1+0x3f80], R34 ;  /* 0x003f802201007387 */ /* 0x000fe20000100a00 */
[----:B------:R-:W-:-:S03]  /*de280*/  @P1 LOP3.LUT R0, R0, 0x20000000, RZ, 0xfc, !PT ;  /* 0x2000000000001812 */ /* 0x000fc600078efcff */
[----:B------:R-:W-:Y:S04]  /*de290*/  STL [R1+0x56e8], R54 ;  /* 0x0056e83601007387 */ /* 0x000fe80000100800 */
[----:B------:R-:W-:Y:S01]  /*de2a0*/  STL [R1+0x56ec], R53 ;  /* 0x0056ec3501007387 */ /* 0x000fe20000100800 */
[----:B----4-:R-:W-:-:S03]  /*de2b0*/  ISETP.GE.AND P1, PT, R29, UR4, PT ;  /* 0x000000041d007c0c */ /* 0x010fc6000bf26270 */
[----:B------:R-:W2:Y:S01]  /*de2c0*/  LDL.LU R29, [R1+0x4d64] ;  /* 0x004d6400011d7983 */ /* 0x000ea20000300800 */
[----:B---3--:R-:W-:Y:S01]  /*de2d0*/  ISETP.GE.AND P2, PT, R30, UR5, PT ;  /* 0x000000051e007c0c */ /* 0x008fe2000bf46270 */
[----:B------:R-:W1:Y:S01]  /*de2e0*/  LDCU.64 UR4, c[0x0][0x398] ;  /* 0x00007300ff0477ac */ /* 0x000e620008000a00 */
[----:B------:R-:W-:Y:S02]  /*de2f0*/  LOP3.LUT R0, R0, 0xefffffff, RZ, 0xc0, !PT ;  /* 0xefffffff00007812 */ /* 0x000fe400078ec0ff */
[----:B------:R-:W-:Y:S01]  /*de300*/  IADD3 R30, P0, PT, R26, R6, RZ ;  /* 0x000000061a1e7210 */ /* 0x000fe20007f1e0ff */
[----:B------:R-:W-:Y:S02]  /*de310*/  IMAD.MOV.U32 R42, RZ, RZ, R51 ;  /* 0x000000ffff2a7224 */ /* 0x000fe400078e0033 */
[----:B0-----:R-:W-:Y:S02]  /*de320*/  IMAD.U32 R51, RZ, RZ, UR6 ;  /* 0x00000006ff337e24 */ /* 0x001fe4000f8e00ff */
[----:B------:R-:W-:-:S04]  /*de330*/  IMAD.X R31, R12, 0x1, R7, P0 ;  /* 0x000000010c1f7824 */ /* 0x000fc800000e0607 */
[----:B------:R-:W-:Y:S01]  /*de340*/  @P2 LOP3.LUT R0, R0, 0x10000000, RZ, 0xfc, !PT ;  /* 0x1000000000002812 */ /* 0x000fe200078efcff */
[----:B------:R0:W-:Y:S03]  /*de350*/  STL.64 [R1+0x3fa0], R30 ;  /* 0x003fa01e01007387 */ /* 0x0001e60000100a00 */
[----:B------:R-:W-:Y:S01]  /*de360*/  LOP3.LUT R0, R0, 0xf7ffffff, RZ, 0xc0, !PT ;  /* 0xf7ffffff00007812 */ /* 0x000fe200078ec0ff */
[----:B-1----:R-:W-:Y:S01]  /*de370*/  IMAD.U32 R52, RZ, RZ, UR4 ;  /* 0x00000004ff347e24 */ /* 0x002fe2000f8e00ff */
[----:B------:R-:W-:Y:S02]  /*de380*/  UMOV UR4, UR7 ;  /* 0x0000000700047c82 */ /* 0x000fe40008000000 */
[----:B------:R-:W-:Y:S01]  /*de390*/  @P1 LOP3.LUT R0, R0, 0x8000000, RZ, 0xfc, !PT ;  /* 0x0800000000001812 */ /* 0x000fe200078efcff */
[----:B------:R-:W-:Y:S01]  /*de3a0*/  IMAD.MOV.U32 R41, RZ, RZ, R50 ;  /* 0x000000ffff297224 */ /* 0x000fe200078e0032 */
[----:B------:R-:W-:Y:S01]  /*de3b0*/  ISETP.GE.AND P2, PT, R28, UR5, PT ;  /* 0x000000051c007c0c */ /* 0x000fe2000bf46270 */
[----:B------:R-:W-:Y:S01]  /*de3c0*/  STL [R1+0x56f0], R52 ;  /* 0x0056f03401007387 */ /* 0x000fe20000100800 */
[----:B------:R-:W1:Y:S01]  /*de3d0*/  LDCU.64 UR6, c[0x0][0x398] ;  /* 0x00007300ff0677ac */ /* 0x000e620008000a00 */
[----:B------:R-:W-:-:S02]  /*de3e0*/  ISETP.GE.AND P1, PT, R27, UR4, PT ;  /* 0x000000041b007c0c */ /* 0x000fc4000bf26270 */
[----:B------:R-:W-:Y:S01]  /*de3f0*/  STL [R1+0x56f4], R51 ;  /* 0x0056f43301007387 */ /* 0x000fe20000100800 */
[----:B------:R-:W3:Y:S03]  /*de400*/  LDCU.64 UR4, c[0x0][0x398] ;  /* 0x00007300ff0477ac */ /* 0x000ee60008000a00 */
[----:B------:R-:W4:Y:S01]  /*de410*/  LDL.LU R28, [R1+0x4d68] ;  /* 0x004d6800011c7983 */ /* 0x000f220000300800 */
[----:B0-----:R-:W-:-:S03]  /*de420*/  IADD3 R30, P0, PT, R26, R8, RZ ;  /* 0x000000081a1e7210 */ /* 0x001fc60007f1e0ff */
[----:B------:R-:W4:Y:S02]  /*de430*/  LDL.LU R27, [R1+0x4d6c] ;  /* 0x004d6c00011b7983 */ /* 0x000f240000300800 */
[----:B------:R-:W-:-:S05]  /*de440*/  IMAD.X R31, R12, 0x1, R11, P0 ;  /* 0x000000010c1f7824 */ /* 0x000fca00000e060b */
[----:B------:R0:W-:Y:S01]  /*de450*/  STL.64 [R1+0x3fc0], R30 ;  /* 0x003fc01e01007387 */ /* 0x0001e20000100a00 */
[----:B---3--:R-:W-:Y:S01]  /*de460*/  IMAD.U32 R50, RZ, RZ, UR4 ;  /* 0x00000004ff327e24 */ /* 0x008fe2000f8e00ff */
[----:B0-----:R-:W-:Y:S01]  /*de470*/  IADD3 R30, P0, PT, R26, R9, RZ ;  /* 0x000000091a1e7210 */ /* 0x001fe20007f1e0ff */
[----:B------:R-:W-:-:S04]  /*de480*/  UMOV UR4, UR5 ;  /* 0x0000000500047c82 */ /* 0x000fc80008000000 */
[----:B------:R-:W-:Y:S01]  /*de490*/  IMAD.X R31, R12, 0x1, R10, P0 ;  /* 0x000000010c1f7824 */ /* 0x000fe200000e060a */
[----:B------:R-:W-:Y:S04]  /*de4a0*/  STL [R1+0x56f8], R50 ;  /* 0x0056f83201007387 */ /* 0x000fe80000100800 */
[----:B------:R0:W-:Y:S01]  /*de4b0*/  STL.64 [R1+0x3fb8], R30 ;  /* 0x003fb81e01007387 */ /* 0x0001e20000100a00 */
[----:B--2---:R-:W-:Y:S01]  /*de4c0*/  ISETP.GE.AND P0, PT, R29, UR4, PT ;  /* 0x000000041d007c0c */ /* 0x004fe2000bf06270 */
[----:B------:R-:W2:Y:S02]  /*de4d0*/  LDCU.64 UR4, c[0x0][0x398] ;  /* 0x00007300ff0477ac */ /* 0x000ea40008000a00 */
[----:B------:R-:W3:Y:S04]  /*de4e0*/  LDL.LU R29, [R1+0x4d70] ;  /* 0x004d7000011d7983 */ /* 0x000ee80000300800 */
[----:B------:R-:W3:Y:S01]  /*de4f0*/  LDL.LU R26, [R1+0x4d74] ;  /* 0x004d7400011a7983 */ /* 0x000ee20000300800 */
[----:B------:R-:W-:-:S04]  /*de500*/  LOP3.LUT R0, R0, 0xfbffffff, RZ, 0xc0, !PT ;  /* 0xfbffffff00007812 */ /* 0x000fc800078ec0ff */
[----:B------:R-:W-:Y:S01]  /*de510*/  @P2 LOP3.LUT R0, R0, 0x4000000, RZ, 0xfc, !PT ;  /* 0x0400000000002812 */ /* 0x000fe200078efcff */
[----:B------:R-:W-:Y:S02]  /*de520*/  IMAD.MOV.U32 R34, RZ, RZ, R49 ;  /* 0x000000ffff227224 */ /* 0x000fe400078e0031 */
[----:B0-----:R-:W-:Y:S01]  /*de530*/  IMAD.MOV.U32 R31, RZ, RZ, R48 ;  /* 0x000000ffff1f7224 */ /* 0x001fe200078e0030 */
[----:B------:R-:W-:Y:S01]  /*de540*/  LOP3.LUT R0, R0, 0xfdffffff, RZ, 0xc0, !PT ;  /* 0xfdffffff00007812 */ /* 0x000fe200078ec0ff */
[----:B-1----:R-:W-:Y:S02]  /*de550*/  IMAD.U32 R48, RZ, RZ, UR6 ;  /* 0x00000006ff307e24 */ /* 0x002fe4000f8e00ff */
[----:B--2---:R-:W-:Y:S01]  /*de560*/  IMAD.U32 R49, RZ, RZ, UR4 ;  /* 0x00000004ff317e24 */ /* 0x004fe2000f8e00ff */
[----:B------:R-:W-:Y:S01]  /*de570*/  UMOV UR4, UR7 ;  /* 0x0000000700047c82 */ /* 0x000fe20008000000 */
[----:B------:R-:W-:Y:S01]  /*de580*/  @P1 LOP3.LUT R0, R0, 0x2000000, RZ, 0xfc, !PT ;  /* 0x0200000000001812 */ /* 0x000fe200078efcff */
[----:B------:R-:W0:Y:S02]  /*de590*/  LDCU.64 UR6, c[0x0][0x398] ;  /* 0x00007300ff0677ac */ /* 0x000e240008000a00 */
[----:B------:R-:W-:Y:S01]  /*de5a0*/  STL [R1+0x56fc], R49 ;  /* 0x0056fc3101007387 */ /* 0x000fe20000100800 */
[----:B------:R-:W-:-:S03]  /*de5b0*/  LOP3.LUT R0, R0, 0xfeffffff, RZ, 0xc0, !PT ;  /* 0xfeffffff00007812 */ /* 0x000fc600078ec0ff */
[----:B------:R1:W-:Y:S01]  /*de5c0*/  STL [R1+0x5704], R48 ;  /* 0x0057043001007387 */ /* 0x0003e20000100800 */
[----:B----4-:R-:W-:-:S03]  /*de5d0*/  ISETP.GE.AND P2, PT, R28, UR5, PT ;  /* 0x000000051c007c0c */ /* 0x010fc6000bf46270 */
[----:B------:R-:W2:Y:S01]  /*de5e0*/  LDL.LU R28, [R1+0x4d78] ;  /* 0x004d7800011c7983 */ /* 0x000ea20000300800 */
[----:B------:R-:W-:Y:S01]  /*de5f0*/  ISETP.GE.AND P1, PT, R27, UR4, PT ;  /* 0x000000041b007c0c */ /* 0x000fe2000bf26270 */
[----:B------:R-:W4:Y:S02]  /*de600*/  LDCU.64 UR4, c[0x0][0x398] ;  /* 0x00007300ff0477ac */ /* 0x000f240008000a00 */
[----:B------:R-:W2:Y:S01]  /*de610*/  LDL.LU R27, [R1+0x4d7c] ;  /* 0x004d7c00011b7983 */ /* 0x000ea20000300800 */
[----:B------:R-:W-:Y:S01]  /*de620*/  IMAD.MOV.U32 R30, RZ, RZ, R40 ;  /* 0x000000ffff1e7224 */ /* 0x000fe200078e0028 */
[----:B------:R-:W-:Y:S01]  /*de630*/  @P0 LOP3.LUT R0, R0, 0x1000000, RZ, 0xfc, !PT ;  /* 0x0100000000000812 */ /* 0x000fe200078efcff */
[----:B------:R-:W-:Y:S01]  /*de640*/  IMAD.MOV.U32 R40, RZ, RZ, R46 ;  /* 0x000000ffff287224 */ /* 0x000fe200078e002e */
[----:B------:R-:W-:Y:S02]  /*de650*/  SHF.R.S32.HI R12, RZ, 0x1f, R25 ;  /* 0x0000001fff0c7819 */ /* 0x000fe40000011419 */
[----:B------:R-:W-:Y:S01]  /*de660*/  IADD3 R46, P0, PT, R25, R4, RZ ;  /* 0x00000004192e7210 */ /* 0x000fe20007f1e0ff */
[----:B------:R-:W-:Y:S01]  /*de670*/  IMAD.MOV.U32 R35, RZ, RZ, R16 ;  /* 0x000000ffff237224 */ /* 0x000fe200078e0010 */
[----:B------:R-:W-:Y:S01]  /*de680*/  LOP3.LUT R0, R0, 0xff7fffff, RZ, 0xc0, !PT ;  /* 0xff7fffff00007812 */ /* 0x000fe200078ec0ff */
[----:B------:R-:W-:-:S02]  /*de690*/  IMAD.MOV.U32 R16, RZ, RZ, R47 ;  /* 0x000000ffff107224 */ /* 0x000fc400078e002f */
[----:B------:R-:W-:Y:S01]  /*de6a0*/  IMAD.X R47, R12, 0x1, R5, P0 ;  /* 0x000000010c2f7824 */ /* 0x000fe200000e0605 */
[----:B-1----:R-:W-:Y:S02]  /*de6b0*/  IADD3 R48, P0, PT, R25, R6, RZ ;  /* 0x0000000619307210 */ /* 0x002fe40007f1e0ff */
[----:B------:R-:W-:Y:S02]  /*de6c0*/  @P2 LOP3.LUT R0, R0, 0x800000, RZ, 0xfc, !PT ;  /* 0x0080000000002812 */ /* 0x000fe400078efcff */
[----:B------:R4:W-:Y:S01]  /*de6d0*/  STL.64 [R1+0x3fb0], R46 ;  /* 0x003fb02e01007387 */ /* 0x0009e20000100a00 */
[----:B------:R-:W-:Y:S01]  /*de6e0*/  IMAD.X R49, R12, 0x1, R7, P0 ;  /* 0x000000010c317824 */ /* 0x000fe200000e0607 */
[----:B------:R-:W-:-:S04]  /*de6f0*/  LOP3.LUT R0, R0, 0xffbfffff, RZ, 0xc0, !PT ;  /* 0xffbfffff00007812 */ /* 0x000fc800078ec0ff */
[----:B------:R-:W-:Y:S01]  /*de700*/  @P1 LOP3.LUT R0, R0, 0x400000, RZ, 0xfc, !PT ;  /* 0x0040000000001812 */ /* 0x000fe200078efcff */
[----:B----4-:R-:W-:Y:S01]  /*de710*/  IMAD.U32 R47, RZ, RZ, UR4 ;  /* 0x00000004ff2f7e24 */ /* 0x010fe2000f8e00ff */
[----:B0-----:R-:W-:-:S04]  /*de720*/  UMOV UR4, UR7 ;  /* 0x0000000700047c82 */ /* 0x001fc80008000000 */
[----:B------:R-:W-:Y:S04]  /*de730*/  STL [R1+0x570c], R47 ;  /* 0x00570c2f01007387 */ /* 0x000fe80000100800 */
[----:B------:R-:W-:Y:S01]  /*de740*/  STL.64 [R1+0x3fd0], R48 ;  /* 0x003fd03001007387 */ /* 0x000fe20000100a00 */
[----:B---3--:R-:W-:-:S03]  /*de750*/  ISETP.GE.AND P1, PT, R26, UR4, PT ;  /* 0x000000041a007c0c */ /* 0x008fc6000bf26270 */
[----:B------:R-:W3:Y:S01]  /*de760*/  LDL.LU R26, [R1+0x4d80] ;  /* 0x004d8000011a7983 */ /* 0x000ee20000300800 */
[----:B------:R-:W-:Y:S01]  /*de770*/  IMAD.U32 R46, RZ, RZ, UR6 ;  /* 0x00000006ff2e7e24 */ /* 0x000fe2000f8e00ff */
[----:B------:R-:W-:Y:S01]  /*de780*/  ISETP.GE.AND P2, PT, R29, UR5, PT ;  /* 0x000000051d007c0c */ /* 0x000fe2000bf46270 */
[----:B------:R-:W0:Y:S01]  /*de790*/  LDCU.64 UR4, c[0x0][0x398] ;  /* 0x00007300ff0477ac */ /* 0x000e220008000a00 */
[----:B------:R-:W1:Y:S01]  /*de7a0*/  LDCU.64 UR6, c[0x0][0x398] ;  /* 0x00007300ff0677ac */ /* 0x000e620008000a00 */
[----:B------:R-:W-:Y:S02]  /*de7b0*/  IMAD.MOV.U32 R29, RZ, RZ, R30 ;  /* 0x000000ffff1d7224 */ /* 0x000fe400078e001e */
[----:B------:R-:W-:Y:S02]  /*de7c0*/  IMAD.MOV.U32 R60, RZ, RZ, R19 ;  /* 0x000000ffff3c7224 */ /* 0x000fe400078e0013 */
[----:B------:R-:W-:Y:S02]  /*de7d0*/  IMAD.MOV.U32 R30, RZ, RZ, R45 ;  /* 0x000000ffff1e7224 */ /* 0x000fe400078e002d */
[----:B------:R-:W-:Y:S01]  /*de7e0*/  IMAD.MOV.U32 R19, RZ, RZ, R44 ;  /* 0x000000ffff137224 */ /* 0x000fe200078e002c */
[----:B------:R-:W-:Y:S01]  /*de7f0*/  LOP3.LUT R0, R0, 0xffdfffff, RZ, 0xc0, !PT ;  /* 0xffdfffff00007812 */ /* 0x000fe200078ec0ff */
[----:B0-----:R-:W-:-:S02]  /*de800*/  IMAD.U32 R45, RZ, RZ, UR4 ;  /* 0x00000004ff2d7e24 */ /* 0x001fc4000f8e00ff */
[----:B-1----:R-:W-:Y:S01]  /*de810*/  IMAD.U32 R44, RZ, RZ, UR6 ;  /* 0x00000006ff2c7e24 */ /* 0x002fe2000f8e00ff */
[----:B------:R-:W-:-:S04]  /*de820*/  @P2 LOP3.LUT R0, R0, 0x200000, RZ, 0xfc, !PT ;  /* 0x0020000000002812 */ /* 0x000fc800078efcff */
[----:B------:R0:W-:Y:S01]  /*de830*/  STL.64 [R1+0x5720], R44 ;  /* 0x0057202c01007387 */ /* 0x0001e20000100a00 */
[----:B------:R-:W-:Y:S01]  /*de840*/  LOP3.LUT R0, R0, 0xffefffff, RZ, 0xc0, !PT ;  /* 0xffefffff00007812 */ /* 0x000fe200078ec0ff */
[----:B------:R-:W-:Y:S01]  /*de850*/  UMOV UR4, UR7 ;  /* 0x0000000700047c82 */ /* 0x000fe20008000000 */
[----:B--2---:R-:W-:Y:S02]  /*de860*/  ISETP.GE.AND P2, PT, R28, UR5, PT ;  /* 0x000000051c007c0c */ /* 0x004fe4000bf46270 */
[----:B------:R-:W-:Y:S01]  /*de870*/  @P1 LOP3.LUT R0, R0, 0x100000, RZ, 0xfc, !PT ;  /* 0x0010000000001812 */ /* 0x000fe200078efcff */
[----:B------:R-:W1:Y:S01]  /*de880*/  LDCU.64 UR6, c[0x0][0x398] ;  /* 0x00007300ff0677ac */ /* 0x000e620008000a00 */
[----:B0-----:R-:W-:Y:S02]  /*de890*/  IADD3 R44, P0, PT, R25, R8, RZ ;  /* 0x00000008192c7210 */ /* 0x001fe40007f1e0ff */
[----:B------:R-:W-:Y:S01]  /*de8a0*/  ISETP.GE.AND P1, PT, R27, UR4, PT ;  /* 0x000000041b007c0c */ /* 0x000fe2000bf26270 */
[----:B------:R-:W0:Y:S02]  /*de8b0*/  LDCU.64 UR4, c[0x0][0x398] ;  /* 0x00007300ff0477ac */ /* 0x000e240008000a00 */
[----:B------:R-:W-:-:S05]  /*de8c0*/  IMAD.X R45, R12, 0x1, R11, P0 ;  /* 0x000000010c2d7824 */ /* 0x000fca00000e060b */
[----:B------:R2:W-:Y:S01]  /*de8d0*/  STL.64 [R1+0x3ff0], R44 ;  /* 0x003ff02c01007387 */ /* 0x0005e20000100a00 */
[----:B------:R-:W-:-:S03]  /*de8e0*/  IADD3 R48, P0, PT, R25, R9, RZ ;  /* 0x0000000919307210 */ /* 0x000fc60007f1e0ff */
[----:B--2---:R-:W2:Y:S04]  /*de8f0*/  LDL.LU R44, [R1+0x4d84] ;  /* 0x004d8400012c7983 */ /* 0x004ea80000300800 */
[----:B------:R-:W4:Y:S01]  /*de900*/  LDL.LU R27, [R1+0x4d88] ;  /* 0x004d8800011b7983 */ /* 0x000f220000300800 */
[----:B------:R-:W-:Y:S02]  /*de910*/  IMAD.MOV.U32 R28, RZ, RZ, R34 ;  /* 0x000000ffff1c7224 */ /* 0x000fe400078e0022 */
[----:B------:R-:W-:Y:S02]  /*de920*/  IMAD.MOV.U32 R34, RZ, RZ, R14 ;  /* 0x000000ffff227224 */ /* 0x000fe400078e000e */
[----:B------:R-:W-:Y:S02]  /*de930*/  IMAD.X R49, R12, 0x1, R10, P0 ;  /* 0x000000010c317824 */ /* 0x000fe400000e060a */
[----:B------:R-:W-:-:S02]  /*de940*/  IMAD.MOV.U32 R14, RZ, RZ, R43 ;  /* 0x000000ffff0e7224 */ /* 0x000fc400078e002b */
[----:B0-----:R-:W-:Y:S01]  /*de950*/  IMAD.U32 R43, RZ, RZ, UR4 ;  /* 0x00000004ff2b7e24 */ /* 0x001fe2000f8e00ff */
[----:B------:R-:W-:Y:S01]  /*de960*/  UMOV UR4, UR5 ;  /* 0x0000000500047c82 */ /* 0x000fe20008000000 */
[----:B------:R-:W-:Y:S01]  /*de970*/  STL.64 [R1+0x3fe8], R48 ;  /* 0x003fe83001007387 */ /* 0x000fe20000100a00 */
[----:B---3--:R-:W-:Y:S02]  /*de980*/  ISETP.GE.AND P0, PT, R26, UR4, PT ;  /* 0x000000041a007c0c */ /* 0x008fe4000bf06270 */
[----:B------:R-:W0:Y:S01]  /*de990*/  LDCU.64 UR4, c[0x0][0x398] ;  /* 0x00007300ff0477ac */ /* 0x000e220008000a00 */
[----:B------:R-:W3:Y:S04]  /*de9a0*/  LDL.LU R26, [R1+0x4d8c] ;  /* 0x004d8c00011a7983 */ /* 0x000ee80000300800 */
[----:B------:R-:W3:Y:S01]  /*de9b0*/  LDL.LU R25, [R1+0x4d90] ;  /* 0x004d900001197983 */ /* 0x000ee20000300800 */
[----:B------:R-:W-:Y:S01]  /*de9c0*/  LOP3.LUT R0, R0, 0xfff7ffff, RZ, 0xc0, !PT ;  /* 0xfff7ffff00007812 */ /* 0x000fe200078ec0ff */
[----:B------:R-:W-:-:S03]  /*de9d0*/  IMAD.MOV.U32 R61, RZ, RZ, R30 ;  /* 0x000000ffff3d7224 */ /* 0x000fc600078e001e */
[----:B------:R-:W-:Y:S01]  /*de9e0*/  @P2 LOP3.LUT R0, R0, 0x80000, RZ, 0xfc, !PT ;  /* 0x0008000000002812 */ /* 0x000fe200078efcff */
[----:B------:R-:W-:-:S03]  /*de9f0*/  IMAD.MOV.U32 R30, RZ, RZ, R42 ;  /* 0x000000ffff1e7224 */ /* 0x000fc600078e002a */
[----:B------:R-:W-:Y:S01]  /*dea00*/  LOP3.LUT R0, R0, 0xfffbffff, RZ, 0xc0, !PT ;  /* 0xfffbffff00007812 */ /* 0x000fe200078ec0ff */
[----:B0-----:R-:W-:Y:S01]  /*dea10*/  IMAD.U32 R42, RZ, RZ, UR4 ;  /* 0x00000004ff2a7e24 */ /* 0x001fe2000f8e00ff */
[----:B-1----:R-:W-:Y:S02]  /*dea20*/  UMOV UR4, UR7 ;  /* 0x0000000700047c82 */ /* 0x002fe40008000000 */
[----:B------:R-:W-:-:S04]  /*dea30*/  @P1 LOP3.LUT R0, R0, 0x40000, RZ, 0xfc, !PT ;  /* 0x0004000000001812 */ /* 0x000fc800078efcff */
[----:B------:R-:W-:Y:S02]  /*dea40*/  LOP3.LUT R0, R0, 0xfffdffff, RZ, 0xc0, !PT ;  /* 0xfffdffff00007812 */ /* 0x000fe400078ec0ff */
[----:B------:R-:W-:Y:S02]  /*dea50*/  SHF.R.S32.HI R12, RZ, 0x1f, R24 ;  /* 0x0000001fff0c7819 */ /* 0x000fe40000011418 */
[----:B------:R-:W-:Y:S01]  /*dea60*/  @P0 LOP3.LUT R0, R0, 0x20000, RZ, 0xfc, !PT ;  /* 0x0002000000000812 */ /* 0x000fe200078efcff */
[----:B------:R-:W-:Y:S02]  /*dea70*/  IMAD.MOV.U32 R36, RZ, RZ, R60 ;  /* 0x000000ffff247224 */ /* 0x000fe400078e003c */
[----:B------:R-:W-:Y:S01]  /*dea80*/  IMAD.MOV.U32 R60, RZ, RZ, R41 ;  /* 0x000000ffff3c7224 */ /* 0x000fe200078e0029 */
[----:B------:R-:W-:Y:S01]  /*dea90*/  LOP3.LUT R0, R0, 0xfffeffff, RZ, 0xc0, !PT ;  /* 0xfffeffff00007812 */ /* 0x000fe200078ec0ff */
[----:B------:R-:W-:Y:S01]  /*deaa0*/  IMAD.U32 R41, RZ, RZ, UR6 ;  /* 0x00000006ff297e24 */ /* 0x000fe2000f8e00ff */
[----:B------:R-:W0:Y:S01]  /*deab0*/  LDCU.64 UR6, c[0x0][0x398] ;  /* 0x00007300ff0677ac */ /* 0x000e220008000a00 */
[----:B--2---:R-:W-:-:S02]  /*deac0*/  ISETP.GE.AND P2, PT, R44, UR5, PT ;  /* 0x000000052c007c0c */ /* 0x004fc4000bf46270 */
[----:B----4-:R-:W-:Y:S01]  /*dead0*/  ISETP.GE.AND P1, PT, R27, UR4, PT ;  /* 0x000000041b007c0c */ /* 0x010fe2000bf26270 */
[----:B------:R-:W1:Y:S01]  /*deae0*/  LDCU.64 UR4, c[0x0][0x398] ;  /* 0x00007300ff0477ac */ /* 0x000e620008000a00 */
[----:B------:R-:W-:-:S05]  /*deaf0*/  IADD3 R44, P0, PT, R24, R4, RZ ;  /* 0x00000004182c7210 */ /* 0x000fca0007f1e0ff */
[----:B------:R-:W-:-:S04]  /*deb00*/  IMAD.X R45, R12, 0x1, R5, P0 ;  /* 0x000000010c2d7824 */ /* 0x000fc800000e0605 */
[----:B------:R-:W-:Y:S01]  /*deb10*/  @P2 LOP3.LUT R0, R0, 0x10000, RZ, 0xfc, !PT ;  /* 0x0001000000002812 */ /* 0x000fe200078efcff */
[----:B------:R2:W-:Y:S03]  /*deb20*/  STL.64 [R1+0x3fe0], R44 ;  /* 0x003fe02c01007387 */ /* 0x0005e60000100a00 */
[----:B------:R-:W-:Y:S01]  /*deb30*/  LOP3.LUT R0, R0, 0xffff7fff, RZ, 0xc0, !PT ;  /* 0xffff7fff00007812 */ /* 0x000fe200078ec0ff */
[----:B------:R-:W-:-:S03]  /*deb40*/  IMAD.MOV.U32 R59, RZ, RZ, R40 ;  /* 0x000000ffff3b7224 */ /* 0x000fc600078e0028 */
[----:B------:R-:W-:Y:S01]  /*deb50*/  @P1 LOP3.LUT R0, R0, 0x8000, RZ, 0xfc, !PT ;  /* 0x0000800000001812 */ /* 0x000fe200078efcff */
[----:B-1----:R-:W-:Y:S01]  /*deb60*/  IMAD.U32 R40, RZ, RZ, UR4 ;  /* 0x00000004ff287e24 */ /* 0x002fe2000f8e00ff */
[----:B0-----:R-:W-:Y:S01]  /*deb70*/  UMOV UR4, UR7 ;  /* 0x0000000700047c82 */ /* 0x001fe20008000000 */
[----:B---3--:R-:W-:Y:S02]  /*deb80*/  ISETP.GE.AND P2, PT, R26, UR5, PT ;  /* 0x000000051a007c0c */ /* 0x008fe4000bf46270 */
[----:B------:R-:W3:Y:S01]  /*deb90*/  LDL.LU R26, [R1+0x4d94] ;  /* 0x004d9400011a7983 */ /* 0x000ee20000300800 */
[----:B------:R-:W-:Y:S01]  /*deba0*/  ISETP.GE.AND P1, PT, R25, UR4, PT ;  /* 0x0000000419007c0c */ /* 0x000fe2000bf26270 */
[----:B------:R-:W0:Y:S02]  /*debb0*/  LDCU.64 UR4, c[0x0][0x398] ;  /* 0x00007300ff0477ac */ /* 0x000e240008000a00 */
[----:B------:R-:W4:Y:S01]  /*debc0*/  LDL.LU R25, [R1+0x4d98] ;  /* 0x004d980001197983 */ /* 0x000f220000300800 */
[----:B--2---:R-:W-:Y:S01]  /*debd0*/  IADD3 R44, P0, PT, R24, R6, RZ ;  /* 0x00000006182c7210 */ /* 0x004fe20007f1e0ff */
[----:B------:R-:W-:-:S02]  /*debe0*/  IMAD.MOV.U32 R58, RZ, RZ, R28 ;  /* 0x000000ffff3a7224 */ /* 0x000fc400078e001c */
[----:B------:R-:W-:Y:S02]  /*debf0*/  IMAD.MOV.U32 R28, RZ, RZ, R16 ;  /* 0x000000ffff1c7224 */ /* 0x000fe400078e0010 */
[----:B------:R-:W-:Y:S01]  /*dec00*/  IMAD.MOV.U32 R16, RZ, RZ, R38 ;  /* 0x000000ffff107224 */ /* 0x000fe200078e0026 */
[----:B------:R-:W-:Y:S01]  /*dec10*/  LOP3.LUT R0, R0, 0xffffbfff, RZ, 0xc0, !PT ;  /* 0xffffbfff00007812 */ /* 0x000fe200078ec0ff */
[----:B------:R-:W-:Y:S01]  /*dec20*/  IMAD.U32 R38, RZ, RZ, UR6 ;  /* 0x00000006ff267e24 */ /* 0x000fe2000f8e00ff */
[----:B------:R-:W1:Y:S01]  /*dec30*/  LDCU.64 UR6, c[0x0][0x398] ;  /* 0x00007300ff0677ac */ /* 0x000e620008000a00 */
[----:B------:R-:W-:Y:S01]  /*dec40*/  IMAD.X R45, R12, 0x1, R7, P0 ;  /* 0x000000010c2d7824 */ /* 0x000fe200000e0607 */
[----:B------:R-:W-:-:S04]  /*dec50*/  @P2 LOP3.LUT R0, R0, 0x4000, RZ, 0xfc, !PT ;  /* 0x0000400000002812 */ /* 0x000fc800078efcff */
[----:B------:R2:W-:Y:S01]  /*dec60*/  STL.64 [R1+0x4008], R44 ;  /* 0x0040082c01007387 */ /* 0x0005e20000100a00 */
[----:B------:R-:W-:Y:S01]  /*dec70*/  IMAD.MOV.U32 R57, RZ, RZ, R36 ;  /* 0x000000ffff397224 */ /* 0x000fe200078e0024 */
[----:B------:R-:W-:Y:S01]  /*dec80*/  LOP3.LUT R0, R0, 0xffffdfff, RZ, 0xc0, !PT ;  /* 0xffffdfff00007812 */ /* 0x000fe200078ec0ff */
[----:B------:R-:W-:Y:S02]  /*dec90*/  IMAD.MOV.U32 R36, RZ, RZ, R37 ;  /* 0x000000ffff247224 */ /* 0x000fe400078e0025 */
[----:B0-----:R-:W-:Y:S01]  /*deca0*/  IMAD.U32 R37, RZ, RZ, UR4 ;  /* 0x00000004ff257e24 */ /* 0x001fe2000f8e00ff */
[----:B--2---:R-:W-:Y:S01]  /*decb0*/  IADD3 R44, P0, PT, R24, R8, RZ ;  /* 0x00000008182c7210 */ /* 0x004fe20007f1e0ff */
[----:B-1----:R-:W-:-:S04]  /*decc0*/  UMOV UR4, UR7 ;  /* 0x0000000700047c82 */ /* 0x002fc80008000000 */
[----:B------:R-:W-:Y:S01]  /*decd0*/  IMAD.X R45, R12, 0x1, R11, P0 ;  /* 0x000000010c2d7824 */ /* 0x000fe200000e060b */
[----:B------:R-:W-:Y:S02]  /*dece0*/  IADD3 R24, P0, PT, R24, R9, RZ ;  /* 0x0000000918187210 */ /* 0x000fe40007f1e0ff */
[----:B------:R-:W-:Y:S02]  /*decf0*/  @P1 LOP3.LUT R0, R0, 0x2000, RZ, 0xfc, !PT ;  /* 0x0000200000001812 */ /* 0x000fe400078efcff */
[----:B---3--:R-:W-:Y:S02]  /*ded00*/  ISETP.GE.AND P2, PT, R26, UR5, PT ;  /* 0x000000051a007c0c */ /* 0x008fe4000bf46270 */
[----:B------:R-:W2:Y:S01]  /*ded10*/  LDL.LU R26, [R1+0x4d9c] ;  /* 0x004d9c00011a7983 */ /* 0x000ea20000300800 */
[----:B----4-:R-:W-:Y:S01]  /*ded20*/  ISETP.GE.AND P1, PT, R25, UR4, PT ;  /* 0x0000000419007c0c */ /* 0x010fe2000bf26270 */
[----:B------:R-:W-:Y:S02]  /*ded30*/  IMAD.X R25, R12, 0x1, R10, P0 ;  /* 0x000000010c197824 */ /* 0x000fe400000e060a */
[----:B------:R-:W-:Y:S01]  /*ded40*/  STL.64 [R1+0x4020], R44 ;  /* 0x0040202c01007387 */ /* 0x000fe20000100a00 */
[----:B------:R-:W0:Y:S03]  /*ded50*/  LDCU.64 UR4, c[0x0][0x398] ;  /* 0x00007300ff0477ac */ /* 0x000e260008000a00 */
[----:B------:R1:W-:Y:S04]  /*ded60*/  STL.64 [R1+0x4018], R24 ;  /* 0x0040181801007387 */ /* 0x0003e80000100a00 */
[----:B-1----:R-:W3:Y:S04]  /*ded70*/  LDL.LU R25, [R1+0x4da0] ;  /* 0x004da00001197983 */ /* 0x002ee80000300800 */
[----:B------:R-:W4:Y:S01]  /*ded80*/  LDL.LU R24, [R1+0x4da4] ;  /* 0x004da40001187983 */ /* 0x000f220000300800 */
[----:B------:R-:W-:-:S02]  /*ded90*/  IMAD.MOV.U32 R56, RZ, RZ, R61 ;  /* 0x000000ffff387224 */ /* 0x000fc400078e003d */
[----:B------:R-:W-:Y:S02]  /*deda0*/  IMAD.MOV.U32 R61, RZ, RZ, R30 ;  /* 0x000000ffff3d7224 */ /* 0x000fe400078e001e */
[----:B0-----:R-:W-:Y:S01]  /*dedb0*/  IMAD.U32 R30, RZ, RZ, UR4 ;  /* 0x00000004ff1e7e24 */ /* 0x001fe2000f8e00ff */
[----:B------:R-:W-:Y:S01]  /*dedc0*/  UMOV UR4, UR5 ;  /* 0x0000000500047c82 */ /* 0x000fe20008000000 */
[----:B------:R-:W-:Y:S02]  /*dedd0*/  IMAD.MOV.U32 R27, RZ, RZ, R58 ;  /* 0x000000ffff1b7224 */ /* 0x000fe400078e003a */
[----:B------:R-:W-:Y:S01]  /*dede0*/  IMAD.MOV.U32 R58, RZ, RZ, R31 ;  /* 0x000000ffff3a7224 */ /* 0x000fe200078e001f */
[----:B------:R-:W-:Y:S01]  /*dedf0*/  LOP3.LUT R0, R0, 0xffffefff, RZ, 0xc0, !PT ;  /* 0xffffefff00007812 */ /* 0x000fe200078ec0ff */
[----:B------:R-:W-:Y:S01]  /*dee00*/  IMAD.U32 R31, RZ, RZ, UR6 ;  /* 0x00000006ff1f7e24 */ /* 0x000fe2000f8e00ff */
[----:B------:R-:W0:Y:S02]  /*dee10*/  LDCU.64 UR6, c[0x0][0x398] ;  /* 0x00007300ff0677ac */ /* 0x000e240008000a00 */
[----:B------:R-:W-:-:S04]  /*dee20*/  @P2 LOP3.LUT R0, R0, 0x1000, RZ, 0xfc, !PT ;  /* 0x0000100000002812 */ /* 0x000fc800078efcff */
[----:B------:R-:W-:Y:S01]  /*dee30*/  LOP3.LUT R0, R0, 0xfffff7ff, RZ, 0xc0, !PT ;  /* 0xfffff7ff00007812 */ /* 0x000fe200078ec0ff */
[----:B------:R-:W-:-:S03]  /*dee40*/  IMAD.MOV.U32 R55, RZ, RZ, R58 ;  /* 0x000000ffff377224 */ /* 0x000fc600078e003a */
[----:B------:R-:W-:Y:S01]  /*dee50*/  @P1 LOP3.LUT R0, R0, 0x800, RZ, 0xfc, !PT ;  /* 0x0000080000001812 */ /* 0x000fe200078efcff */
[----:B------:R-:W-:-:S03]  /*dee60*/  IMAD.MOV.U32 R58, RZ, RZ, R29 ;  /* 0x000000ffff3a7224 */ /* 0x000fc600078e001d */
[----:B------:R-:W-:Y:S02]  /*dee70*/  LOP3.LUT R0, R0, 0xfffffbff, RZ, 0xc0, !PT ;  /* 0xfffffbff00007812 */ /* 0x000fe400078ec0ff */
[----:B------:R-:W-:Y:S02]  /*dee80*/  SHF.R.S32.HI R12, RZ, 0x1f, R23 ;  /* 0x0000001fff0c7819 */ /* 0x000fe40000011417 */
[----:B--2---:R-:W-:Y:S01]  /*dee90*/  ISETP.GE.AND P0, PT, R26, UR4, PT ;  /* 0x000000041a007c0c */ /* 0x004fe2000bf06270 */
[----:B------:R-:W1:-:S12]  /*deea0*/  LDCU.64 UR4, c[0x0][0x398] ;  /* 0x00007300ff0477ac */ /* 0x000e580008000a00 */
[----:B------:R-:W-:Y:S01]  /*deeb0*/  @P0 LOP3.LUT R0, R0, 0x400, RZ, 0xfc, !PT ;  /* 0x0000040000000812 */ /* 0x000fe200078efcff */
[----:B-1----:R-:W-:Y:S01]  /*deec0*/  IMAD.U32 R29, RZ, RZ, UR4 ;  /* 0x00000004ff1d7e24 */ /* 0x002fe2000f8e00ff */
[----:B0-----:R-:W-:Y:S02]  /*deed0*/  UMOV UR4, UR7 ;  /* 0x0000000700047c82 */ /* 0x001fe40008000000 */
[----:B----4-:R-:W-:Y:S02]  /*deee0*/  ISETP.GE.AND P1, PT, R24, UR4, PT ;  /* 0x0000000418007c0c */ /* 0x010fe4000bf26270 */
[----:B------:R-:W-:Y:S02]  /*deef0*/  IADD3 R24, P0, PT, R23, R4, RZ ;  /* 0x0000000417187210 */ /* 0x000fe40007f1e0ff */
[----:B---3--:R-:W-:Y:S01]  /*def00*/  ISETP.GE.AND P2, PT, R25, UR5, PT ;  /* 0x0000000519007c0c */ /* 0x008fe2000bf46270 */
[----:B------:R-:W-:Y:S01]  /*def10*/  IMAD.MOV.U32 R54, RZ, RZ, R57 ;  /* 0x000000ffff367224 */ /* 0x000fe200078e0039 */
[----:B------:R-:W0:Y:S01]  /*def20*/  LDCU.64 UR4, c[0x0][0x398] ;  /* 0x00007300ff0477ac */ /* 0x000e220008000a00 */
[----:B------:R-:W-:-:S05]  /*def30*/  IMAD.X R25, R12, 0x1, R5, P0 ;  /* 0x000000010c197824 */ /* 0x000fca00000e0605 */
[----:B------:R1:W-:Y:S04]  /*def40*/  STL.64 [R1+0x4010], R24 ;  /* 0x0040101801007387 */ /* 0x0003e80000100a00 */
[----:B-1----:R-:W2:Y:S04]  /*def50*/  LDL.LU R25, [R1+0x4da8] ;  /* 0x004da80001197983 */ /* 0x002ea80000300800 */
[----:B------:R-:W3:Y:S01]  /*def60*/  LDL.LU R24, [R1+0x4dac] ;  /* 0x004dac0001187983 */ /* 0x000ee20000300800 */
[----:B------:R-:W-:Y:S02]  /*def70*/  IMAD.MOV.U32 R57, RZ, RZ, R27 ;  /* 0x000000ffff397224 */ /* 0x000fe400078e001b */
[----:B------:R-:W-:-:S02]  /*def80*/  IMAD.MOV.U32 R27, RZ, RZ, R36 ;  /* 0x000000ffff1b7224 */ /* 0x000fc400078e0024 */
[----:B------:R-:W-:Y:S02]  /*def90*/  IMAD.MOV.U32 R36, RZ, RZ, R28 ;  /* 0x000000ffff247224 */ /* 0x000fe400078e001c */
[----:B------:R-:W-:Y:S01]  /*defa0*/  IMAD.U32 R28, RZ, RZ, UR6 ;  /* 0x00000006ff1c7e24 */ /* 0x000fe2000f8e00ff */
[----:B------:R-:W1:Y:S01]  /*defb0*/  LDCU.64 UR6, c[0x0][0x398] ;  /* 0x00007300ff0677ac */ /* 0x000e620008000a00 */
[----:B------:R-:W-:Y:S01]  /*defc0*/  LOP3.LUT R0, R0, 0xfffffdff, RZ, 0xc0, !PT ;  /* 0xfffffdff00007812 */ /* 0x000fe200078ec0ff */
[----:B------:R-:W-:-:S03]  /*defd0*/  IMAD.MOV.U32 R53, RZ, RZ, R54 ;  /* 0x000000ffff357224 */ /* 0x000fc600078e0036 */
[----:B------:R-:W-:Y:S01]  /*defe0*/  @P2 LOP3.LUT R0, R0, 0x200, RZ, 0xfc, !PT ;  /* 0x0000020000002812 */ /* 0x000fe200078efcff */
[----:B------:R-:W-:Y:S02]  /*deff0*/  IMAD.MOV.U32 R54, RZ, RZ, R55 ;  /* 0x000000ffff367224 */ /* 0x000fe400078e0037 */
[----:B------:R-:W-:Y:S01]  /*df000*/  IMAD.MOV.U32 R55, RZ, RZ, R27 ;  /* 0x000000ffff377224 */ /* 0x000fe200078e001b */
[----:B------:R-:W-:Y:S01]  /*df010*/  LOP3.LUT R0, R0, 0xfffffeff, RZ, 0xc0, !PT ;  /* 0xfffffeff00007812 */ /* 0x000fe200078ec0ff */
[----:B0-----:R-:W-:-:S03]  /*df020*/  IMAD.U32 R27, RZ, RZ, UR4 ;  /* 0x00000004ff1b7e24 */ /* 0x001fc6000f8e00ff */
[----:B------:R-:W-:Y:S01]  /*df030*/  @P1 LOP3.LUT R0, R0, 0x100, RZ, 0xfc, !PT ;  /* 0x0000010000001812 */ /* 0x000fe200078efcff */
[----:B-1----:R-:W-:Y:S02]  /*df040*/  UMOV UR4, UR7 ;  /* 0x0000000700047c82 */ /* 0x002fe40008000000 */
[----:B---3--:R-:W-:Y:S02]  /*df050*/  ISETP.GE.AND P1, PT, R24, UR4, PT ;  /* 0x0000000418007c0c */ /* 0x008fe4000bf26270 */
[----:B------:R-:W-:Y:S02]  /*df060*/  IADD3 R24, P0, PT, R23, R6, RZ ;  /* 0x0000000617187210 */ /* 0x000fe40007f1e0ff */
[----:B--2---:R-:W-:Y:S01]  /*df070*/  ISETP.GE.AND P2, PT, R25, UR5, PT ;  /* 0x0000000519007c0c */ /* 0x004fe2000bf46270 */
[----:B------:R-:W-:Y:S01]  /*df080*/  IMAD.U32 R26, RZ, RZ, UR6 ;  /* 0x00000006ff1a7e24 */ /* 0x000fe2000f8e00ff */
[----:B------:R-:W0:Y:S01]  /*df090*/  LDCU.64 UR4, c[0x0][0x398] ;  /* 0x00007300ff0477ac */ /* 0x000e220008000a00 */
[----:B------:R-:W-:Y:S01]  /*df0a0*/  IMAD.X R25, R12, 0x1, R7, P0 ;  /* 0x000000010c197824 */ /* 0x000fe200000e0607 */
[----:B------:R-:W1:Y:S04]  /*df0b0*/  LDCU.64 UR6, c[0x0][0x398] ;  /* 0x00007300ff0677ac */ /* 0x000e680008000a00 */
[----:B------:R0:W-:Y:S04]  /*df0c0*/  STL.64 [R1+0x4030], R24 ;  /* 0x0040301801007387 */ /* 0x0001e80000100a00 */
[----:B------:R-:W2:Y:S04]  /*df0d0*/  LDL.LU R45, [R1+0x4db0] ;  /* 0x004db000012d7983 */ /* 0x000ea80000300800 */
[----:B------:R-:W3:Y:S01]  /*df0e0*/  LDL.LU R44, [R1+0x4db4] ;  /* 0x004db400012c7983 */ /* 0x000ee20000300800 */
[----:B------:R-:W-:-:S04]  /*df0f0*/  LOP3.LUT R0, R0, 0xffffff7f, RZ, 0xc0, !PT ;  /* 0xffffff7f00007812 */ /* 0x000fc800078ec0ff */
[----:B------:R-:W-:Y:S01]  /*df100*/  @P2 LOP3.LUT R0, R0, 0x80, RZ, 0xfc, !PT ;  /* 0x0000008000002812 */ /* 0x000fe200078efcff */
[----:B0-----:R-:W-:-:S03]  /*df110*/  IMAD.U32 R25, RZ, RZ, UR4 ;  /* 0x00000004ff197e24 */ /* 0x001fc6000f8e00ff */
[----:B------:R-:W-:Y:S01]  /*df120*/  LOP3.LUT R0, R0, 0xffffffbf, RZ, 0xc0, !PT ;  /* 0xffffffbf00007812 */ /* 0x000fe200078ec0ff */
[----:B-1----:R-:W-:-:S03]  /*df130*/  UMOV UR4, UR7 ;  /* 0x0000000700047c82 */ /* 0x002fc60008000000 */
[----:B------:R-:W-:Y:S02]  /*df140*/  @P1 LOP3.LUT R0, R0, 0x40, RZ, 0xfc, !PT ;  /* 0x0000004000001812 */ /* 0x000fe400078efcff */
[----:B------:R-:W-:Y:S02]  /*df150*/  IADD3 R48, P0, PT, R23, R8, RZ ;  /* 0x0000000817307210 */ /* 0x000fe40007f1e0ff */
[----:B---3--:R-:W-:Y:S02]  /*df160*/  ISETP.GE.AND P1, PT, R44, UR4, PT ;  /* 0x000000042c007c0c */ /* 0x008fe4000bf26270 */
[----:B------:R-:W3:Y:S01]  /*df170*/  LDL.LU R44, [R1+0x4db8] ;  /* 0x004db800012c7983 */ /* 0x000ee20000300800 */
[----:B--2---:R-:W-:Y:S01]  /*df180*/  ISETP.GE.AND P2, PT, R45, UR5, PT ;  /* 0x000000052d007c0c */ /* 0x004fe2000bf46270 */
[----:B------:R-:W0:Y:S01]  /*df190*/  LDCU.64 UR4, c[0x0][0x398] ;  /* 0x00007300ff0477ac */ /* 0x000e220008000a00 */
[----:B------:R-:W-:-:S05]  /*df1a0*/  IMAD.X R49, R12, 0x1, R11, P0 ;  /* 0x000000010c317824 */ /* 0x000fca00000e060b */
[----:B------:R1:W-:Y:S01]  /*df1b0*/  STL.64 [R1+0x4058], R48 ;  /* 0x0040583001007387 */ /* 0x0003e20000100a00 */
[----:B------:R-:W-:Y:S02]  /*df1c0*/  IMAD.MOV.U32 R50, RZ, RZ, R56 ;  /* 0x000000ffff327224 */ /* 0x000fe400078e0038 */
[----:B------:R-:W-:Y:S01]  /*df1d0*/  IMAD.MOV.U32 R56, RZ, RZ, R17 ;  /* 0x000000ffff387224 */ /* 0x000fe200078e0011 */
[----:B-1----:R-:W-:Y:S01]  /*df1e0*/  IADD3 R48, P0, PT, R23, R9, RZ ;  /* 0x0000000917307210 */ /* 0x002fe20007f1e0ff */
[----:B0-----:R-:W-:Y:S01]  /*df1f0*/  IMAD.U32 R17, RZ, RZ, UR4 ;  /* 0x00000004ff117e24 */ /* 0x001fe2000f8e00ff */
[----:B------:R-:W-:-:S03]  /*df200*/  UMOV UR4, UR5 ;  /* 0x0000000500047c82 */ /* 0x000fc60008000000 */
[----:B------:R-:W-:-:S05]  /*df210*/  IMAD.X R49, R12, 0x1, R10, P0 ;  /* 0x000000010c317824 */ /* 0x000fca00000e060a */
[----:B------:R-:W-:Y:S01]  /*df220*/  STL.64 [R1+0x4050], R48 ;  /* 0x0040503001007387 */ /* 0x000fe20000100a00 */
[----:B---3--:R-:W-:Y:S01]  /*df230*/  ISETP.GE.AND P0, PT, R44, UR4, PT ;  /* 0x000000042c007c0c */ /* 0x008fe2000bf06270 */
[----:B------:R-:W0:Y:S02]  /*df240*/  LDCU.64 UR4, c[0x0][0x398] ;  /* 0x00007300ff0477ac */ /* 0x000e240008000a00 */
[----:B------:R-:W2:Y:S04]  /*df250*/  LDL.LU R44, [R1+0x4dbc] ;  /* 0x004dbc00012c7983 */ /* 0x000ea80000300800 */
[----:B------:R-:W3:Y:S01]  /*df260*/  LDL.LU R23, [R1+0x4dc0] ;  /* 0x004dc00001177983 */ /* 0x000ee20000300800 */
[----:B------:R-:W-:-:S04]  /*df270*/  LOP3.LUT R0, R0, 0xffffffdf, RZ, 0xc0, !PT ;  /* 0xffffffdf00007812 */ /* 0x000fc800078ec0ff */
[----:B------:R-:W-:-:S04]  /*df280*/  @P2 LOP3.LUT R0, R0, 0x20, RZ, 0xfc, !PT ;  /* 0x0000002000002812 */ /* 0x000fc800078efcff */
[----:B------:R-:W-:-:S04]  /*df290*/  LOP3.LUT R0, R0, 0xffffffef, RZ, 0xc0, !PT ;  /* 0xffffffef00007812 */ /* 0x000fc800078ec0ff */
[----:B------:R-:W-:-:S04]  /*df2a0*/  @P1 LOP3.LUT R0, R0, 0x10, RZ, 0xfc, !PT ;  /* 0x0000001000001812 */ /* 0x000fc800078efcff */
[----:B------:R-:W-:Y:S01]  /*df2b0*/  LOP3.LUT R0, R0, 0xfffffff7, RZ, 0xc0, !PT ;  /* 0xfffffff700007812 */ /* 0x000fe200078ec0ff */
[----:B------:R-:W-:Y:S01]  /*df2c0*/  IMAD.U32 R24, RZ, RZ, UR6 ;  /* 0x00000006ff187e24 */ /* 0x000fe2000f8e00ff */
[----:B------:R-:W-:Y:S01]  /*df2d0*/  SHF.R.S32.HI R12, RZ, 0x1f, R22 ;  /* 0x0000001fff0c7819 */ /* 0x000fe20000011416 */
[----:B------:R-:W1:Y:S01]  /*df2e0*/  LDCU.64 UR6, c[0x0][0x398] ;  /* 0x00007300ff0677ac */ /* 0x000e620008000a00 */
[----:B------:R-:W-:Y:S01]  /*df2f0*/  @P0 LOP3.LUT R0, R0, 0x8, RZ, 0xfc, !PT ;  /* 0x0000000800000812 */ /* 0x000fe200078efcff */
[----:B------:R-:W-:Y:S02]  /*df300*/  IMAD.MOV.U32 R51, RZ, RZ, R53 ;  /* 0x000000ffff337224 */ /* 0x000fe400078e0035 */
[----:B------:R-:W-:Y:S02]  /*df310*/  IMAD.MOV.U32 R53, RZ, RZ, R55 ;  /* 0x000000ffff357224 */ /* 0x000fe400078e0037 */
[----:B------:R-:W-:Y:S02]  /*df320*/  IMAD.MOV.U32 R55, RZ, RZ, R16 ;  /* 0x000000ffff377224 */ /* 0x000fe400078e0010 */
[----:B0-----:R-:W-:Y:S01]  /*df330*/  IMAD.U32 R16, RZ, RZ, UR4 ;  /* 0x00000004ff107e24 */ /* 0x001fe2000f8e00ff */
[----:B-1----:R-:W-:Y:S01]  /*df340*/  UMOV UR4, UR7 ;  /* 0x0000000700047c82 */ /* 0x002fe20008000000 */
[----:B--2---:R-:W-:-:S02]  /*df350*/  ISETP.GE.AND P2, PT, R44, UR5, PT ;  /* 0x000000052c007c0c */ /* 0x004fc4000bf46270 */
[----:B------:R-:W-:-:S05]  /*df360*/  IADD3 R44, P0, PT, R22, R4, RZ ;  /* 0x00000004162c7210 */ /* 0x000fca0007f1e0ff */
[----:B------:R-:W-:-:S05]  /*df370*/  IMAD.X R45, R12, 0x1, R5, P0 ;  /* 0x000000010c2d7824 */ /* 0x000fca00000e0605 */
[----:B------:R0:W-:Y:S01]  /*df380*/  STL.64 [R1+0x4048], R44 ;  /* 0x0040482c01007387 */ /* 0x0001e20000100a00 */
[----:B---3--:R-:W-:Y:S01]  /*df390*/  ISETP.GE.AND P1, PT, R23, UR4, PT ;  /* 0x0000000417007c0c */ /* 0x008fe2000bf26270 */
[----:B------:R-:W1:Y:S02]  /*df3a0*/  LDCU.64 UR4, c[0x0][0x398] ;  /* 0x00007300ff0477ac */ /* 0x000e640008000a00 */
[----:B0-----:R-:W2:Y:S04]  /*df3b0*/  LDL.LU R44, [R1+0x4dc4] ;  /* 0x004dc400012c7983 */ /* 0x001ea80000300800 */
[----:B------:R-:W3:Y:S01]  /*df3c0*/  LDL.LU R23, [R1+0x4dc8] ;  /* 0x004dc80001177983 */ /* 0x000ee20000300800 */
[----:B------:R-:W-:Y:S02]  /*df3d0*/  IMAD.MOV.U32 R52, RZ, RZ, R54 ;  /* 0x000000ffff347224 */ /* 0x000fe400078e0036 */
[----:B------:R-:W-:-:S02]  /*df3e0*/  IMAD.MOV.U32 R54, RZ, RZ, R59 ;  /* 0x000000ffff367224 */ /* 0x000fc400078e003b */
[----:B------:R-:W-:Y:S02]  /*df3f0*/  IMAD.MOV.U32 R59, RZ, RZ, R15 ;  /* 0x000000ffff3b7224 */ /* 0x000fe400078e000f */
[----:B------:R-:W-:Y:S01]  /*df400*/  IMAD.U32 R15, RZ, RZ, UR6 ;  /* 0x00000006ff0f7e24 */ /* 0x000fe2000f8e00ff */
[----:B------:R-:W0:Y:S01]  /*df410*/  LDCU.64 UR6, c[0x0][0x398] ;  /* 0x00007300ff0677ac */ /* 0x000e220008000a00 */
[----:B------:R-:W-:-:S04]  /*df420*/  LOP3.LUT R0, R0, 0xfffffffb, RZ, 0xc0, !PT ;  /* 0xfffffffb00007812 */ /* 0x000fc800078ec0ff */
[----:B------:R-:W-:Y:S01]  /*df430*/  @P2 LOP3.LUT R0, R0, 0x4, RZ, 0xfc, !PT ;  /* 0x0000000400002812 */ /* 0x000fe200078efcff */
[----:B------:R-:W-:Y:S02]  /*df440*/  IMAD.MOV.U32 R49, RZ, RZ, R52 ;  /* 0x000000ffff317224 */ /* 0x000fe400078e0034 */
[----:B------:R-:W-:Y:S01]  /*df450*/  IMAD.MOV.U32 R52, RZ, RZ, R14 ;  /* 0x000000ffff347224 */ /* 0x000fe200078e000e */
[----:B------:R-:W-:Y:S01]  /*df460*/  LOP3.LUT R0, R0, 0xfffffffd, RZ, 0xc0, !PT ;  /* 0xfffffffd00007812 */ /* 0x000fe200078ec0ff */
[----:B-1----:R-:W-:-:S03]  /*df470*/  IMAD.U32 R14, RZ, RZ, UR4 ;  /* 0x00000004ff0e7e24 */ /* 0x002fc6000f8e00ff */
[----:B------:R-:W-:Y:S01]  /*df480*/  @P1 LOP3.LUT R0, R0, 0x2, RZ, 0xfc, !PT ;  /* 0x0000000200001812 */ /* 0x000fe200078efcff */
[----:B0-----:R-:W-:Y:S01]  /*df490*/  UMOV UR4, UR7 ;  /* 0x0000000700047c82 */ /* 0x001fe20008000000 */
[----:B--2---:R-:W-:Y:S02]  /*df4a0*/  ISETP.GE.AND P2, PT, R44, UR5, PT ;  /* 0x000000052c007c0c */ /* 0x004fe4000bf46270 */
[----:B------:R-:W-:-:S05]  /*df4b0*/  IADD3 R44, P0, PT, R22, R6, RZ ;  /* 0x00000006162c7210 */ /* 0x000fca0007f1e0ff */
[----:B------:R-:W-:Y:S01]  /*df4c0*/  IMAD.X R45, R12, 0x1, R7, P0 ;  /* 0x000000010c2d7824 */ /* 0x000fe200000e0607 */
[----:B---3--:R-:W-:Y:S01]  /*df4d0*/  ISETP.GE.AND P1, PT, R23, UR4, PT ;  /* 0x0000000417007c0c */ /* 0x008fe2000bf26270 */
[----:B------:R-:W0:Y:S03]  /*df4e0*/  LDCU.64 UR4, c[0x0][0x398] ;  /* 0x00007300ff0477ac */ /* 0x000e260008000a00 */
[----:B------:R1:W-:Y:S04]  /*df4f0*/  STL.64 [R1+0x4068], R44 ;  /* 0x0040682c01007387 */ /* 0x0003e80000100a00 */
[----:B------:R-:W2:Y:S04]  /*df500*/  LDL.LU R23, [R1+0x4dcc] ;  /* 0x004dcc0001177983 */ /* 0x000ea80000300800 */
[----:B-1----:R-:W3:Y:S01]  /*df510*/  LDL.LU R44, [R1+0x4dd0] ;  /* 0x004dd000012c7983 */ /* 0x002ee20000300800 */
[----:B------:R-:W-:Y:S01]  /*df520*/  LOP3.LUT R0, R0, 0xfffffffe, RZ, 0xc0, !PT ;  /* 0xfffffffe00007812 */ /* 0x000fe200078ec0ff */
[----:B0-----:R-:W-:-:S03]  /*df530*/  UMOV UR7, UR5 ;  /* 0x0000000500077c82 */ /* 0x001fc60008000000 */
[----:B------:R-:W-:Y:S01]  /*df540*/  @P2 LOP3.LUT R0, R0, 0x1, RZ, 0xfc, !PT ;  /* 0x0000000100002812 */ /* 0x000fe200078efcff */
[----:B------:R-:W-:Y:S02]  /*df550*/  IMAD.MOV.U32 R48, RZ, RZ, R51 ;  /* 0x000000ffff307224 */ /* 0x000fe400078e0033 */
[----:B------:R-:W-:Y:S02]  /*df560*/  IMAD.MOV.U32 R51, RZ, RZ, R53 ;  /* 0x000000ffff337224 */ /* 0x000fe400078e0035 */
[----:B------:R-:W-:Y:S02]  /*df570*/  IMAD.MOV.U32 R53, RZ, RZ, R54 ;  /* 0x000000ffff357224 */ /* 0x000fe400078e0036 */
[----:B------:R-:W-:Y:S02]  /*df580*/  IMAD.MOV.U32 R54, RZ, RZ, R55 ;  /* 0x000000ffff367224 */ /* 0x000fe400078e0037 */
[----:B------:R-:W-:Y:S02]  /*df590*/  IMAD.MOV.U32 R55, RZ, RZ, R58 ;  /* 0x000000ffff377224 */ /* 0x000fe400078e003a */
[----:B------:R-:W-:Y:S01]  /*df5a0*/  IMAD.MOV.U32 R58, RZ, RZ, R13 ;  /* 0x000000ffff3a7224 */ /* 0x000fe200078e000d */
[----:B--2---:R-:W-:-:S02]  /*df5b0*/  ISETP.GE.AND P2, PT, R23, UR7, PT ;  /* 0x0000000717007c0c */ /* 0x004fc4000bf46270 */
[----:B------:R-:W2:Y:S01]  /*df5c0*/  LDL.LU R23, [R1+0x4dd4] ;  /* 0x004dd40001177983 */ /* 0x000ea20000300800 */
[----:B------:R-:W-:Y:S01]  /*df5d0*/  IMAD.U32 R13, RZ, RZ, UR6 ;  /* 0x00000006ff0d7e24 */ /* 0x000fe2000f8e00ff */
[----:B------:R-:W-:Y:S01]  /*df5e0*/  UMOV UR6, UR9 ;  /* 0x0000000900067c82 */ /* 0x000fe20008000000 */
[----:B------:R-:W-:Y:S02]  /*df5f0*/  @P1 LOP3.LUT R3, R3, 0x80000000, RZ, 0xfc, !PT ;  /* 0x8000000003031812 */ /* 0x000fe400078efcff */
[----:B---3--:R-:W-:Y:S01]  /*df600*/  ISETP.GE.AND P1, PT, R44, UR6, PT ;  /* 0x000000062c007c0c */ /* 0x008fe2000bf26270 */
[----:B------:R-:W2:Y:S01]  /*df610*/  LDCU.64 UR6, c[0x0][0x398] ;  /* 0x00007300ff0677ac */ /* 0x000ea20008000a00 */
[----:B------:R-:W-:-:S05]  /*df620*/  IADD3 R44, P0, PT, R22, R8, RZ ;  /* 0x00000008162c7210 */ /* 0x000fca0007f1e0ff */
[----:B------:R-:W-:-:S05]  /*df630*/  IMAD.X R45, R12, 0x1, R11, P0 ;  /* 0x000000010c2d7824 */ /* 0x000fca00000e060b */
[----:B------:R0:W-:Y:S02]  /*df640*/  STL.64 [R1+0x4090], R44 ;  /* 0x0040902c01007387 */ /* 0x0001e40000100a00 */
[----:B0-----:R-:W-:-:S05]  /*df650*/  IADD3 R44, P0, PT, R22, R9, RZ ;  /* 0x00000009162c7210 */ /* 0x001fca0007f1e0ff */
[----:B------:R-:W-:-:S05]  /*df660*/  IMAD.X R45, R12, 0x1, R10, P0 ;  /* 0x000000010c2d7824 */ /* 0x000fca00000e060a */
[----:B------:R0:W-:Y:S01]  /*df670*/  STL.64 [R1+0x4088], R44 ;  /* 0x0040882c01007387 */ /* 0x0001e20000100a00 */
[----:B--2---:R-:W-:-:S03]  /*df680*/  ISETP.GE.AND P0, PT, R23, UR7, PT ;  /* 0x0000000717007c0c */ /* 0x004fc6000bf06270 */
[----:B------:R-:W2:Y:S04]  /*df690*/  LDL.LU R23, [R1+0x4dd8] ;  /* 0x004dd80001177983 */ /* 0x000ea80000300800 */
[----:B------:R-:W3:Y:S01]  /*df6a0*/  LDL.LU R22, [R1+0x4ddc] ;  /* 0x004ddc0001167983 */ /* 0x000ee20000300800 */
[----:B------:R-:W-:-:S04]  /*df6b0*/  LOP3.LUT R3, R3, 0xbfffffff, RZ, 0xc0, !PT ;  /* 0xbfffffff03037812 */ /* 0x000fc800078ec0ff */
[----:B------:R-:W-:-:S04]  /*df6c0*/  @P2 LOP3.LUT R3, R3, 0x40000000, RZ, 0xfc, !PT ;  /* 0x4000000003032812 */ /* 0x000fc800078efcff */
[----:B------:R-:W-:-:S04]  /*df6d0*/  LOP3.LUT R3, R3, 0xdfffffff, RZ, 0xc0, !PT ;  /* 0xdfffffff03037812 */ /* 0x000fc800078ec0ff */
[----:B------:R-:W-:Y:S01]  /*df6e0*/  @P1 LOP3.LUT R3, R3, 0x20000000, RZ, 0xfc, !PT ;  /* 0x2000000003031812 */ /* 0x000fe200078efcff */
[----:B------:R-:W-:Y:S01]  /*df6f0*/  UMOV UR5, UR4 ;  /* 0x0000000400057c82 */ /* 0x000fe20008000000 */
[----:B------:R-:W-:Y:S01]  /*df700*/  UMOV UR4, UR8 ;  /* 0x0000000800047c82 */ /* 0x000fe20008000000 */
[----:B------:R-:W2:Y:S01]  /*df710*/  LDCU.64 UR8, c[0x0][0x398] ;  /* 0x00007300ff0877ac */ /* 0x000ea20008000a00 */
[----:B------:R-:W-:-:S04]  /*df720*/  LOP3.LUT R3, R3, 0xefffffff, RZ, 0xc0, !PT ;  /* 0xefffffff03037812 */ /* 0x000fc800078ec0ff */
[----:B------:R-:W-:-:S04]  /*df730*/  @P0 LOP3.LUT R3, R3, 0x10000000, RZ, 0xfc, !PT ;  /* 0x1000000003030812 */ /* 0x000fc800078efcff */
[----:B------:R-:W-:Y:S02]  /*df740*/  LOP3.LUT R3, R3, 0xf7ffffff, RZ, 0xc0, !PT ;  /* 0xf7ffffff03037812 */ /* 0x000fe400078ec0ff */
[----:B------:R-:W-:Y:S02]  /*df750*/  SHF.R.S32.HI R12, RZ, 0x1f, R21 ;  /* 0x0000001fff0c7819 */ /* 0x000fe40000011415 */
[----:B---3--:R-:W-:Y:S02]  /*df760*/  ISETP.GE.AND P1, PT, R22, UR11, PT ;  /* 0x0000000b16007c0c */ /* 0x008fe4000bf26270 */
[----:B------:R-:W3:Y:S01]  /*df770*/  LDL.LU R22, [R1+0x4de0] ;  /* 0x004de00001167983 */ /* 0x000ee20000300800 */
[----:B--2---:R-:W-:Y:S01]  /*df780*/  ISETP.GE.AND P0, PT, R23, UR9, PT ;  /* 0x0000000917007c0c */ /* 0x004fe2000bf06270 */
[----:B------:R-:W-:Y:S01]  /*df790*/  UMOV UR11, UR12 ;  /* 0x0000000c000b7c82 */ /* 0x000fe20008000000 */
[----:B------:R-:W3:Y:S11]  /*df7a0*/  LDCU.64 UR12, c[0x0][0x398] ;  /* 0x00007300ff0c77ac */ /* 0x000ef60008000a00 */
[----:B------:R-:W-:-:S02]  /*df7b0*/  @P0 LOP3.LUT R3, R3, 0x8000000, RZ, 0xfc, !PT ;  /* 0x0800000003030812 */ /* 0x000fc400078efcff */
[----:B0-----:R-:W-:-:S05]  /*df7c0*/  IADD3 R44, P0, PT, R21, R4, RZ ;  /* 0x00000004152c7210 */ /* 0x001fca0007f1e0ff */
[----:B------:R-:W-:-:S05]  /*df7d0*/  IMAD.X R45, R12, 0x1, R5, P0 ;  /* 0x000000010c2d7824 */ /* 0x000fca00000e0605 */
[----:B------:R0:W-:Y:S04]  /*df7e0*/  STL.64 [R1+0x4080], R44 ;  /* 0x0040802c01007387 */ /* 0x0001e80000100a00 */
[----:B------:R-:W2:Y:S01]  /*df7f0*/  LDL.LU R23, [R1+0x4de4] ;  /* 0x004de40001177983 */ /* 0x000ea20000300800 */
[----:B------:R-:W-:-:S04]  /*df800*/  LOP3.LUT R3, R3, 0xfbffffff, RZ, 0xc0, !PT ;  /* 0xfbffffff03037812 */ /* 0x000fc800078ec0ff */
[----:B------:R-:W-:Y:S02]  /*df810*/  @P1 LOP3.LUT R3, R3, 0x4000000, RZ, 0xfc, !PT ;  /* 0x0400000003031812 */ /* 0x000fe400078efcff */
[----:B---3--:R-:W-:Y:S02]  /*df820*/  ISETP.GE.AND P0, PT, R22, UR13, PT ;  /* 0x0000000d16007c0c */ /* 0x008fe4000bf06270 */
[----:B------:R-:W3:Y:S01]  /*df830*/  LDL.LU R22, [R1+0x4de8] ;  /* 0x004de80001167983 */ /* 0x000ee20000300800 */
[----:B------:R-:W-:-:S10]  /*df840*/  LOP3.LUT R3, R3, 0xfdffffff, RZ, 0xc0, !PT ;  /* 0xfdffffff03037812 */ /* 0x000fd400078ec0ff */
[----:B------:R-:W-:Y:S02]  /*df850*/  @P0 LOP3.LUT R3, R3, 0x2000000, RZ, 0xfc, !PT ;  /* 0x0200000003030812 */ /* 0x000fe400078efcff */
[----:B0-----:R-:W-:-:S05]  /*df860*/  IADD3 R44, P0, PT, R21, R6, RZ ;  /* 0x00000006152c7210 */ /* 0x001fca0007f1e0ff */
[----:B------:R-:W-:Y:S01]  /*df870*/  IMAD.X R45, R12, 0x1, R7, P0 ;  /* 0x000000010c2d7824 */ /* 0x000fe200000e0607 */
[----:B------:R-:W-:-:S04]  /*df880*/  UMOV UR13, UR17 ;  /* 0x00000011000d7c82 */ /* 0x000fc80008000000 */
[----:B------:R0:W-:Y:S01]  /*df890*/  STL.64 [R1+0x4098], R44 ;  /* 0x0040982c01007387 */ /* 0x0001e20000100a00 */
[----:B--2---:R-:W-:Y:S01]  /*df8a0*/  ISETP.GE.AND P1, PT, R23, UR15, PT ;  /* 0x0000000f17007c0c */ /* 0x004fe2000bf26270 */
[----:B------:R-:W-:Y:S02]  /*df8b0*/  UMOV UR15, UR16 ;  /* 0x00000010000f7c82 */ /* 0x000fe40008000000 */
[----:B------:R-:W2:Y:S01]  /*df8c0*/  LDL.LU R23, [R1+0x4dec] ;  /* 0x004dec0001177983 */ /* 0x000ea20000300800 */
[----:B------:R-:W3:Y:S01]  /*df8d0*/  LDCU.64 UR16, c[0x0][0x398] ;  /* 0x00007300ff1077ac */ /* 0x000ee20008000a00 */
[----:B------:R-:W-:Y:S02]  /*df8e0*/  LOP3.LUT R3, R3, 0xfeffffff, RZ, 0xc0, !PT ;  /* 0xfeffffff03037812 */ /* 0x000fe400078ec0ff */
[----:B---3--:R-:W-:Y:S02]  /*df8f0*/  ISETP.GE.AND P0, PT, R22, UR17, PT ;  /* 0x0000001116007c0c */ /* 0x008fe4000bf06270 */
[----:B------:R-:W3:Y:S04]  /*df900*/  LDL.LU R22, [R1+0x4df0] ;  /* 0x004df00001167983 */ /* 0x000ee80000300800 */
[----:B------:R-:W-:-:S04]  /*df910*/  @P1 LOP3.LUT R3, R3, 0x1000000, RZ, 0xfc, !PT ;  /* 0x0100000003031812 */ /* 0x000fc800078efcff */
[----:B------:R-:W-:Y:S01]  /*df920*/  LOP3.LUT R3, R3, 0xff7fffff, RZ, 0xc0, !PT ;  /* 0xff7fffff03037812 */ /* 0x000fe200078ec0ff */
[----:B------:R-:W-:-:S03]  /*df930*/  UMOV UR7, UR21 ;  /* 0x0000001500077c82 */ /* 0x000fc60008000000 */
[----:B------:R-:W-:Y:S02]  /*df940*/  @P0 LOP3.LUT R3, R3, 0x800000, RZ, 0xfc, !PT ;  /* 0x0080000003030812 */ /* 0x000fe400078efcff */
[----:B0-----:R-:W-:-:S05]  /*df950*/  IADD3 R44, P0, PT, R21, R8, RZ ;  /* 0x00000008152c7210 */ /* 0x001fca0007f1e0ff */
[----:B------:R-:W-:Y:S01]  /*df960*/  IMAD.X R45, R12, 0x1, R11, P0 ;  /* 0x000000010c2d7824 */ /* 0x000fe200000e060b */
[----:B--2---:R-:W-:Y:S01]  /*df970*/  ISETP.GE.AND P1, PT, R23, UR19, PT ;  /* 0x0000001317007c0c */ /* 0x004fe2000bf26270 */
[----:B------:R-:W-:Y:S01]  /*df980*/  UMOV UR19, UR20 ;  /* 0x0000001400137c82 */ /* 0x000fe20008000000 */
[----:B------:R-:W3:Y:S02]  /*df990*/  LDCU.64 UR20, c[0x0][0x398] ;  /* 0x00007300ff1477ac */ /* 0x000ee40008000a00 */
[----:B------:R0:W-:Y:S02]  /*df9a0*/  STL.64 [R1+0x40b8], R44 ;  /* 0x0040b82c01007387 */ /* 0x0001e40000100a00 */
[----:B0-----:R-:W-:-:S05]  /*df9b0*/  IADD3 R44, P0, PT, R21, R9, RZ ;  /* 0x00000009152c7210 */ /* 0x001fca0007f1e0ff */
[----:B------:R-:W-:-:S05]  /*df9c0*/  IMAD.X R45, R12, 0x1, R10, P0 ;  /* 0x000000010c2d7824 */ /* 0x000fca00000e060a */
[----:B------:R-:W-:Y:S01]  /*df9d0*/  STL.64 [R1+0x40b0], R44 ;  /* 0x0040b02c01007387 */ /* 0x000fe20000100a00 */
[----:B---3--:R-:W-:-:S03]  /*df9e0*/  ISETP.GE.AND P0, PT, R22, UR21, PT ;  /* 0x0000001516007c0c */ /* 0x008fc6000bf06270 */
[----:B------:R-:W2:Y:S04]  /*df9f0*/  LDL.LU R22, [R1+0x4df4] ;  /* 0x004df40001167983 */ /* 0x000ea80000300800 */
[----:B------:R-:W3:Y:S01]  /*dfa00*/  LDL.LU R21, [R1+0x4df8] ;  /* 0x004df80001157983 */ /* 0x000ee20000300800 */
[----:B------:R-:W-:Y:S01]  /*dfa10*/  UMOV UR17, UR24 ;  /* 0x0000001800117c82 */ /* 0x000fe20008000000 */
[----:B------:R-:W3:Y:S01]  /*dfa20*/  LDCU.64 UR24, c[0x0][0x398] ;  /* 0x00007300ff1877ac */ /* 0x000ee20008000a00 */
[----:B------:R-:W-:-:S04]  /*dfa30*/  LOP3.LUT R3, R3, 0xffbfffff, RZ, 0xc0, !PT ;  /* 0xffbfffff03037812 */ /* 0x000fc800078ec0ff */
[----:B------:R-:W-:Y:S01]  /*dfa40*/  @P1 LOP3.LUT R3, R3, 0x400000, RZ, 0xfc, !PT ;  /* 0x0040000003031812 */ /* 0x000fe200078efcff */
[----:B------:R-:W-:Y:S01]  /*dfa50*/  UMOV UR9, UR23 ;  /* 0x0000001700097c82 */ /* 0x000fe20008000000 */
[----:B------:R-:W-:Y:S01]  /*dfa60*/  UMOV UR21, UR22 ;  /* 0x0000001600157c82 */ /* 0x000fe20008000000 */
[----:B------:R-:W2:Y:S01]  /*dfa70*/  LDCU.64 UR22, c[0x0][0x398] ;  /* 0x00007300ff1677ac */ /* 0x000ea20008000a00 */
[----:B------:R-:W-:Y:S02]  /*dfa80*/  LOP3.LUT R3, R3, 0xffdfffff, RZ, 0xc0, !PT ;  /* 0xffdfffff03037812 */ /* 0x000fe400078ec0ff */
[----:B------:R-:W-:Y:S02]  /*dfa90*/  SHF.R.S32.HI R12, RZ, 0x1f, R20 ;  /* 0x0000001fff0c7819 */ /* 0x000fe40000011414 */
[----:B------:R-:W-:Y:S02]  /*dfaa0*/  @P0 LOP3.LUT R3, R3, 0x200000, RZ, 0xfc, !PT ;  /* 0x0020000003030812 */ /* 0x000fe400078efcff */
[----:B---3--:R-:W-:-:S02]  /*dfab0*/  ISETP.GE.AND P1, PT, R21, UR25, PT ;  /* 0x0000001915007c0c */ /* 0x008fc4000bf26270 */
[----:B------:R-:W3:Y:S01]  /*dfac0*/  LDL.LU R21, [R1+0x4dfc] ;  /* 0x004dfc0001157983 */ /* 0x000ee20000300800 */
[----:B--2---:R-:W-:Y:S02]  /*dfad0*/  ISETP.GE.AND P2, PT, R22, UR23, PT ;  /* 0x0000001716007c0c */ /* 0x004fe4000bf46270 */
[----:B------:R-:W-:Y:S01]  /*dfae0*/  IADD3 R22, P0, PT, R20, R4, RZ ;  /* 0x0000000414167210 */ /* 0x000fe20007f1e0ff */
[----:B------:R-:W-:-:S04]  /*dfaf0*/  IMAD.MOV.U32 R47, RZ, RZ, R50 ;  /* 0x000000ffff2f7224 */ /* 0x000fc800078e0032 */
[----:B------:R-:W-:Y:S02]  /*dfb00*/  IMAD.X R23, R12, 0x1, R5, P0 ;  /* 0x000000010c177824 */ /* 0x000fe400000e0605 */
[----:B------:R-:W-:-:S03]  /*dfb10*/  IMAD.MOV.U32 R50, RZ, RZ, R18 ;  /* 0x000000ffff327224 */ /* 0x000fc600078e0012 */
[----:B------:R0:W-:Y:S04]  /*dfb20*/  STL.64 [R1+0x40a8], R22 ;  /* 0x0040a81601007387 */ /* 0x0001e80000100a00 */
[----:B------:R-:W2:Y:S01]  /*dfb30*/  LDL.LU R18, [R1+0x4e00] ;  /* 0x004e000001127983 */ /* 0x000ea20000300800 */
[----:B------:R-:W-:-:S04]  /*dfb40*/  LOP3.LUT R3, R3, 0xffefffff, RZ, 0xc0, !PT ;  /* 0xffefffff03037812 */ /* 0x000fc800078ec0ff */
[----:B------:R-:W-:Y:S01]  /*dfb50*/  @P2 LOP3.LUT R3, R3, 0x100000, RZ, 0xfc, !PT ;  /* 0x0010000003032812 */ /* 0x000fe200078efcff */
[----:B0-----:R-:W4:Y:S01]  /*dfb60*/  LDL.LU R22, [R1+0x4e04] ;  /* 0x004e040001167983 */ /* 0x001f220000300800 */
[----:B---3--:R-:W-:-:S03]  /*dfb70*/  ISETP.GE.AND P2, PT, R21, UR27, PT ;  /* 0x0000001b15007c0c */ /* 0x008fc6000bf46270 */
[----:B------:R-:W3:Y:S01]  /*dfb80*/  LDL.LU R21, [R1+0x4e08] ;  /* 0x004e080001157983 */ /* 0x000ee20000300800 */
[----:B------:R-:W-:-:S04]  /*dfb90*/  LOP3.LUT R3, R3, 0xfff7ffff, RZ, 0xc0, !PT ;  /* 0xfff7ffff03037812 */ /* 0x000fc800078ec0ff */
[----:B------:R-:W-:-:S04]  /*dfba0*/  @P1 LOP3.LUT R3, R3, 0x80000, RZ, 0xfc, !PT ;  /* 0x0008000003031812 */ /* 0x000fc800078efcff */
[----:B------:R-:W-:Y:S02]  /*dfbb0*/  LOP3.LUT R3, R3, 0xfffbffff, RZ, 0xc0, !PT ;  /* 0xfffbffff03037812 */ /* 0x000fe400078ec0ff */
[----:B--2---:R-:W-:Y:S02]  /*dfbc0*/  ISETP.GE.AND P1, PT, R18, UR29, PT ;  /* 0x0000001d12007c0c */ /* 0x004fe4000bf26270 */
[----:B------:R-:W-:Y:S01]  /*dfbd0*/  IADD3 R18, P0, PT, R20, R6, RZ ;  /* 0x0000000614127210 */ /* 0x000fe20007f1e0ff */
[----:B------:R-:W-:Y:S01]  /*dfbe0*/  IMAD.MOV.U32 R45, RZ, RZ, R53 ;  /* 0x000000ffff2d7224 */ /* 0x000fe200078e0035 */
[----:B------:R-:W-:Y:S01]  /*dfbf0*/  @P2 LOP3.LUT R3, R3, 0x40000, RZ, 0xfc, !PT ;  /* 0x0004000003032812 */ /* 0x000fe200078efcff */
[----:B------:R-:W-:Y:S02]  /*dfc00*/  IMAD.MOV.U32 R53, RZ, RZ, R19 ;  /* 0x000000ffff357224 */ /* 0x000fe400078e0013 */
[----:B------:R-:W-:Y:S01]  /*dfc10*/  IMAD.X R19, R12, 0x1, R7, P0 ;  /* 0x000000010c137824 */ /* 0x000fe200000e0607 */
[----:B------:R-:W-:-:S04]  /*dfc20*/  LOP3.LUT R3, R3, 0xfffdffff, RZ, 0xc0, !PT ;  /* 0xfffdffff03037812 */ /* 0x000fc800078ec0ff */
[----:B------:R0:W-:Y:S01]  /*dfc30*/  STL.64 [R1+0x40c8], R18 ;  /* 0x0040c81201007387 */ /* 0x0001e20000100a00 */
[----:B------:R-:W-:-:S03]  /*dfc40*/  @P1 LOP3.LUT R3, R3, 0x20000, RZ, 0xfc, !PT ;  /* 0x0002000003031812 */ /* 0x000fc600078efcff */
[----:B0-----:R-:W2:Y:S01]  /*dfc50*/  LDL.LU.64 R18, [R1+0x5730] ;  /* 0x0057300001127983 */ /* 0x001ea20000300a00 */
[----:B---3--:R-:W-:-:S03]  /*dfc60*/  ISETP.GE.AND P1, PT, R21, UR33, PT ;  /* 0x0000002115007c0c */ /* 0x008fc6000bf26270 */
[----:B------:R-:W3:Y:S01]  /*dfc70*/  LDL.LU R21, [R1+0x4e0c] ;  /* 0x004e0c0001157983 */ /* 0x000ee20000300800 */
[----:B----4-:R-:W-:Y:S02]  /*dfc80*/  ISETP.GE.AND P2, PT, R22, UR31, PT ;  /* 0x0000001f16007c0c */ /* 0x010fe4000bf46270 */
[----:B------:R-:W-:-:S05]  /*dfc90*/  IADD3 R22, P0, PT, R20, R8, RZ ;  /* 0x0000000814167210 */ /* 0x000fca0007f1e0ff */
[----:B------:R-:W-:-:S05]  /*dfca0*/  IMAD.X R23, R12, 0x1, R11, P0 ;  /* 0x000000010c177824 */ /* 0x000fca00000e060b */
[----:B------:R0:W-:Y:S02]  /*dfcb0*/  STL.64 [R1+0x40e8], R22 ;  /* 0x0040e81601007387 */ /* 0x0001e40000100a00 */
[----:B0-----:R-:W-:-:S05]  /*dfcc0*/  IADD3 R22, P0, PT, R20, R9, RZ ;  /* 0x0000000914167210 */ /* 0x001fca0007f1e0ff */
[----:B------:R-:W-:-:S05]  /*dfcd0*/  IMAD.X R23, R12, 0x1, R10, P0 ;  /* 0x000000010c177824 */ /* 0x000fca00000e060a */
[----:B------:R0:W-:Y:S01]  /*dfce0*/  STL.64 [R1+0x40e0], R22 ;  /* 0x0040e01601007387 */ /* 0x0001e20000100a00 */
[----:B---3--:R-:W-:-:S03]  /*dfcf0*/  ISETP.GE.AND P0, PT, R21, UR35, PT ;  /* 0x0000002315007c0c */ /* 0x008fc6000bf06270 */
[----:B------:R-:W3:Y:S04]  /*dfd00*/  LDL.LU R21, [R1+0x4e10] ;  /* 0x004e100001157983 */ /* 0x000ee80000300800 */
[----:B------:R-:W4:Y:S01]  /*dfd10*/  LDL.LU R20, [R1+0x4e14] ;  /* 0x004e140001147983 */ /* 0x000f220000300800 */
[----:B------:R-:W-:-:S04]  /*dfd20*/  LOP3.LUT R3, R3, 0xfffeffff, RZ, 0xc0, !PT ;  /* 0xfffeffff03037812 */ /* 0x000fc800078ec0ff */
[----:B------:R-:W-:-:S04]  /*dfd30*/  @P2 LOP3.LUT R3, R3, 0x10000, RZ, 0xfc, !PT ;  /* 0x0001000003032812 */ /* 0x000fc800078efcff */
[----:B------:R-:W-:-:S04]  /*dfd40*/  LOP3.LUT R3, R3, 0xffff7fff, RZ, 0xc0, !PT ;  /* 0xffff7fff03037812 */ /* 0x000fc800078ec0ff */
[----:B------:R-:W-:Y:S02]  /*dfd50*/  @P1 LOP3.LUT R3, R3, 0x8000, RZ, 0xfc, !PT ;  /* 0x0000800003031812 */ /* 0x000fe400078efcff */
[----:B---3--:R-:W-:Y:S02]  /*dfd60*/  ISETP.GE.AND P2, PT, R21, UR37, PT ;  /* 0x0000002515007c0c */ /* 0x008fe4000bf46270 */
[----:B------:R-:W3:Y:S01]  /*dfd70*/  LDL.LU R21, [R1+0x4e18] ;  /* 0x004e180001157983 */ /* 0x000ee20000300800 */
[----:B----4-:R-:W-:-:S03]  /*dfd80*/  ISETP.GE.AND P1, PT, R20, UR39, PT ;  /* 0x0000002714007c0c */ /* 0x010fc6000bf26270 */
[----:B------:R-:W4:Y:S01]  /*dfd90*/  LDL.LU R20, [R1+0x4e1c] ;  /* 0x004e1c0001147983 */ /* 0x000f220000300800 */
[----:B------:R-:W-:Y:S02]  /*dfda0*/  LOP3.LUT R3, R3, 0xffffbfff, RZ, 0xc0, !PT ;  /* 0xffffbfff03037812 */ /* 0x000fe400078ec0ff */
[----:B--2---:R-:W-:Y:S02]  /*dfdb0*/  SHF.R.S32.HI R12, RZ, 0x1f, R19 ;  /* 0x0000001fff0c7819 */ /* 0x004fe40000011413 */
[----:B------:R-:W-:Y:S02]  /*dfdc0*/  @P0 LOP3.LUT R3, R3, 0x4000, RZ, 0xfc, !PT ;  /* 0x0000400003030812 */ /* 0x000fe400078efcff */
[----:B0-----:R-:W-:Y:S02]  /*dfdd0*/  IADD3 R22, P0, PT, R19, R4, RZ ;  /* 0x0000000413167210 */ /* 0x001fe40007f1e0ff */
[----:B------:R-:W-:-:S03]  /*dfde0*/  LOP3.LUT R3, R3, 0xffffdfff, RZ, 0xc0, !PT ;  /* 0xffffdfff03037812 */ /* 0x000fc600078ec0ff */
[----:B------:R-:W-:Y:S01]  /*dfdf0*/  IMAD.X R23, R12, 0x1, R5, P0 ;  /* 0x000000010c177824 */ /* 0x000fe200000e0605 */
[----:B------:R-:W-:-:S04]  /*dfe00*/  @P2 LOP3.LUT R3, R3, 0x2000, RZ, 0xfc, !PT ;  /* 0x0000200003032812 */ /* 0x000fc800078efcff */
[----:B------:R0:W-:Y:S01]  /*dfe10*/  STL.64 [R1+0x40d8], R22 ;  /* 0x0040d81601007387 */ /* 0x0001e20000100a00 */
[----:B------:R-:W-:-:S04]  /*dfe20*/  LOP3.LUT R3, R3, 0xffffefff, RZ, 0xc0, !PT ;  /* 0xffffefff03037812 */ /* 0x000fc800078ec0ff */
[----:B------:R-:W-:Y:S02]  /*dfe30*/  @P1 LOP3.LUT R3, R3, 0x1000, RZ, 0xfc, !PT ;  /* 0x0000100003031812 */ /* 0x000fe400078efcff */
[----:B---3--:R-:W-:Y:S02]  /*dfe40*/  ISETP.GE.AND P2, PT, R21, UR41, PT ;  /* 0x0000002915007c0c */ /* 0x008fe4000bf46270 */
[----:B------:R-:W2:Y:S01]  /*dfe50*/  LDL.LU R21, [R1+0x4e20] ;  /* 0x004e200001157983 */ /* 0x000ea20000300800 */
[----:B----4-:R-:W-:-:S03]  /*dfe60*/  ISETP.GE.AND P1, PT, R20, UR43, PT ;  /* 0x0000002b14007c0c */ /* 0x010fc6000bf26270 */
[----:B------:R-:W3:Y:S01]  /*dfe70*/  LDL.LU R20, [R1+0x4e24] ;  /* 0x004e240001147983 */ /* 0x000ee20000300800 */
[----:B------:R-:W-:Y:S02]  /*dfe80*/  LOP3.LUT R3, R3, 0xfffff7ff, RZ, 0xc0, !PT ;  /* 0xfffff7ff03037812 */ /* 0x000fe400078ec0ff */
[----:B0-----:R-:W-:-:S04]  /*dfe90*/  IADD3 R22, P0, PT, R19, R6, RZ ;  /* 0x0000000613167210 */ /* 0x001fc80007f1e0ff */
[----:B------:R-:W-:Y:S01]  /*dfea0*/  @P2 LOP3.LUT R3, R3, 0x800, RZ, 0xfc, !PT ;  /* 0x0000080003032812 */ /* 0x000fe200078efcff */
[----:B------:R-:W-:-:S03]  /*dfeb0*/  IMAD.X R23, R12, 0x1, R7, P0 ;  /* 0x000000010c177824 */ /* 0x000fc600000e0607 */
[----:B------:R-:W-:-:S04]  /*dfec0*/  LOP3.LUT R3, R3, 0xfffffbff, RZ, 0xc0, !PT ;  /* 0xfffffbff03037812 */ /* 0x000fc800078ec0ff */
[----:B------:R-:W-:-:S04]  /*dfed0*/  @P1 LOP3.LUT R3, R3, 0x400, RZ, 0xfc, !PT ;  /* 0x0000040003031812 */ /* 0x000fc800078efcff */
[----:B------:R-:W-:Y:S01]  /*dfee0*/  LOP3.LUT R3, R3, 0xfffffdff, RZ, 0xc0, !PT ;  /* 0xfffffdff03037812 */ /* 0x000fe200078ec0ff */
[----:B------:R-:W-:Y:S01]  /*dfef0*/  STL.64 [R1+0x40f0], R22 ;  /* 0x0040f01601007387 */ /* 0x000fe20000100a00 */
[----:B--2---:R-:W-:Y:S02]  /*dff00*/  ISETP.GE.AND P0, PT, R21, UR45, PT ;  /* 0x0000002d15007c0c */ /* 0x004fe4000bf06270 */
[----:B---3--:R-:W-:-:S11]  /*dff10*/  ISETP.GE.AND P1, PT, R20, UR47, PT ;  /* 0x0000002f14007c0c */ /* 0x008fd6000bf26270 */
[----:B------:R-:W-:Y:S02]  /*dff20*/  @P0 LOP3.LUT R3, R3, 0x200, RZ, 0xfc, !PT ;  /* 0x0000020003030812 */ /* 0x000fe400078efcff */
[----:B------:R-:W-:-:S05]  /*dff30*/  IADD3 R20, P0, PT, R19, R8, RZ ;  /* 0x0000000813147210 */ /* 0x000fca0007f1e0ff */
[----:B------:R-:W-:-:S05]  /*dff40*/  IMAD.X R21, R12, 0x1, R11, P0 ;  /* 0x000000010c157824 */ /* 0x000fca00000e060b */
[----:B------:R0:W-:Y:S04]  /*dff50*/  STL.64 [R1+0x4110], R20 ;  /* 0x0041101401007387 */ /* 0x0001e80000100a00 */
[----:B0-----:R-:W2:Y:S04]  /*dff60*/  LDL.LU R21, [R1+0x4e28] ;  /* 0x004e280001157983 */ /* 0x001ea80000300800 */
[----:B------:R-:W3:Y:S01]  /*dff70*/  LDL.LU R20, [R1+0x4e2c] ;  /* 0x004e2c0001147983 */ /* 0x000ee20000300800 */
[----:B------:R-:W-:Y:S01]  /*dff80*/  UMOV UR45, UR48 ;  /* 0x00000030002d7c82 */ /* 0x000fe20008000000 */
[----:B------:R-:W2:Y:S01]  /*dff90*/  LDCU.64 UR48, c[0x0][0x398] ;  /* 0x00007300ff3077ac */ /* 0x000ea20008000a00 */
[----:B------:R-:W-:-:S02]  /*dffa0*/  IADD3 R22, P0, PT, R19, R9, RZ ;  /* 0x0000000913167210 */ /* 0x000fc40007f1e0ff */
[----:B------:R-:W-:-:S03]  /*dffb0*/  LOP3.LUT R3, R3, 0xfffffeff, RZ, 0xc0, !PT ;  /* 0xfffffeff03037812 */ /* 0x000fc600078ec0ff */
[----:B------:R-:W-:Y:S01]  /*dffc0*/  IMAD.X R23, R12, 0x1, R10, P0 ;  /* 0x000000010c177824 */ /* 0x000fe200000e060a */
[----:B------:R-:W-:-:S04]  /*dffd0*/  @P1 LOP3.LUT R3, R3, 0x100, RZ, 0xfc, !PT ;  /* 0x0000010003031812 */ /* 0x000fc800078efcff */
[----:B------:R-:W-:Y:S01]  /*dffe0*/  LOP3.LUT R3, R3, 0xffffff7f, RZ, 0xc0, !PT ;  /* 0xffffff7f03037812 */ /* 0x000fe200078ec0ff */
[----:B------:R-:W-:Y:S01]  /*dfff0*/  STL.64 [R1+0x4108], R22 ;  /* 0x0041081601007387 */ /* 0x000fe20000100a00 */
[----:B--2---:R-:W-:-:S13]  /*e0000*/  ISETP.GE.AND P0, PT, R21, UR49, PT ;  /* 0x0000003115007c0c */ /* 0x004fda000bf06270 */
[----:B------:R-:W-:Y:S02]  /*e0010*/  @P0 LOP3.LUT R3, R3, 0x80, RZ, 0xfc, !PT ;  /* 0x0000008003030812 */ /* 0x000fe400078efcff */
[----:B---3--:R-:W-:Y:S02]  /*e0020*/  ISETP.GE.AND P0, PT, R20, UR51, PT ;  /* 0x0000003314007c0c */ /* 0x008fe4000bf06270 */
[----:B------:R-:W2:Y:S04]  /*e0030*/  LDL.LU R20, [R1+0x4e30] ;  /* 0x004e300001147983 */ /* 0x000ea80000300800 */
[----:B------:R-:W3:Y:S01]  /*e0040*/  LDL.LU R19, [R1+0x4e34] ;  /* 0x004e340001137983 */ /* 0x000ee20000300800 */
[----:B------:R-:W-:Y:S02]  /*e0050*/  LOP3.LUT R3, R3, 0xffffffbf, RZ, 0xc0, !PT ;  /* 0xffffffbf03037812 */ /* 0x000fe400078ec0ff */
[----:B------:R-:W-:-:S04]  /*e0060*/  SHF.R.S32.HI R12, RZ, 0x1f, R18 ;  /* 0x0000001fff0c7819 */ /* 0x000fc80000011412 */
[----:B------:R-:W-:Y:S01]  /*e0070*/  @P0 LOP3.LUT R3, R3, 0x40, RZ, 0xfc, !PT ;  /* 0x0000004003030812 */ /* 0x000fe200078efcff */
[----:B------:R-:W-:Y:S01]  /*e0080*/  UMOV UR51, UR55 ;  /* 0x0000003700337c82 */ /* 0x000fe20008000000 */
[----:B------:R-:W-:Y:S01]  /*e0090*/  UMOV UR33, UR54 ;  /* 0x0000003600217c82 */ /* 0x000fe20008000000 */
[----:B------:R-:W3:Y:S01]  /*e00a0*/  LDCU.64 UR54, c[0x0][0x398] ;  /* 0x00007300ff3677ac */ /* 0x000ee20008000a00 */
[----:B--2---:R-:W-:Y:S02]  /*e00b0*/  ISETP.GE.AND P1, PT, R20, UR53, PT ;  /* 0x0000003514007c0c */ /* 0x004fe4000bf26270 */
[----:B------:R-:W-:-:S05]  /*e00c0*/  IADD3 R20, P0, PT, R18, R4, RZ ;  /* 0x0000000412147210 */ /* 0x000fca0007f1e0ff */
[----:B------:R-:W-:-:S05]  /*e00d0*/  IMAD.X R21, R12, 0x1, R5, P0 ;  /* 0x000000010c157824 */ /* 0x000fca00000e0605 */
[----:B------:R0:W-:Y:S04]  /*e00e0*/  STL.64 [R1+0x4100], R20 ;  /* 0x0041001401007387 */ /* 0x0001e80000100a00 */
[----:B0-----:R-:W2:Y:S01]  /*e00f0*/  LDL.LU R21, [R1+0x4e38] ;  /* 0x004e380001157983 */ /* 0x001ea20000300800 */
[----:B---3--:R-:W-:-:S03]  /*e0100*/  ISETP.GE.AND P0, PT, R19, UR55, PT ;  /* 0x0000003713007c0c */ /* 0x008fc6000bf06270 */
[----:B------:R-:W3:Y:S04]  /*e0110*/  LDL.LU R20, [R1+0x4e3c] ;  /* 0x004e3c0001147983 */ /* 0x000ee80000300800 */
[----:B------:R-:W4:Y:S01]  /*e0120*/  LDL.LU R19, [R1+0x4e40] ;  /* 0x004e400001137983 */ /* 0x000f220000300800 */
[----:B------:R-:W-:Y:S01]  /*e0130*/  LOP3.LUT R3, R3, 0xffffffdf, RZ, 0xc0, !PT ;  /* 0xffffffdf03037812 */ /* 0x000fe200078ec0ff */
[----:B------:R-:W-:Y:S01]  /*e0140*/  UMOV UR55, UR21 ;  /* 0x0000001500377c82 */ /* 0x000fe20008000000 */
[----:B------:R-:W-:Y:S01]  /*e0150*/  UMOV UR41, UR17 ;  /* 0x0000001100297c82 */ /* 0x000fe20008000000 */
[----:B------:R-:W-:Y:S01]  /*e0160*/  UMOV UR21, UR61 ;  /* 0x0000003d00157c82 */ /* 0x000fe20008000000 */
[----:B------:R-:W-:Y:S01]  /*e0170*/  @P1 LOP3.LUT R3, R3, 0x20, RZ, 0xfc, !PT ;  /* 0x0000002003031812 */ /* 0x000fe200078efcff */
[----:B------:R-:W-:Y:S01]  /*e0180*/  UMOV UR17, UR60 ;  /* 0x0000003c00117c82 */ /* 0x000fe20008000000 */
[----:B------:R-:W4:Y:S02]  /*e0190*/  LDCU.64 UR60, c[0x0][0x398] ;  /* 0x00007300ff3c77ac */ /* 0x000f240008000a00 */
[----:B------:R-:W-:Y:S01]  /*e01a0*/  LOP3.LUT R3, R3, 0xffffffef, RZ, 0xc0, !PT ;  /* 0xffffffef03037812 */ /* 0x000fe200078ec0ff */
[----:B------:R-:W-:-:S02]  /*e01b0*/  IMAD.MOV.U32 R44, RZ, RZ, R57 ;  /* 0x000000ffff2c7224 */ /* 0x000fc400078e0039 */
[----:B------:R-:W-:Y:S01]  /*e01c0*/  IMAD.MOV.U32 R57, RZ, RZ, R32 ;  /* 0x000000ffff397224 */ /* 0x000fe200078e0020 */
[----:B------:R-:W-:Y:S02]  /*e01d0*/  @P0 LOP3.LUT R3, R3, 0x10, RZ, 0xfc, !PT ;  /* 0x0000001003030812 */ /* 0x000fe400078efcff */
[----:B------:R-:W-:Y:S01]  /*e01e0*/  IADD3 R32, P0, PT, R18, R6, RZ ;  /* 0x0000000612207210 */ /* 0x000fe20007f1e0ff */
[----:B------:R-:W-:Y:S02]  /*e01f0*/  IMAD.MOV.U32 R23, RZ, RZ, R36 ;  /* 0x000000ffff177224 */ /* 0x000fe400078e0024 */
[----:B------:R-:W-:Y:S01]  /*e0200*/  IMAD.MOV.U32 R36, RZ, RZ, R33 ;  /* 0x000000ffff247224 */ /* 0x000fe200078e0021 */
[----:B------:R-:W-:Y:S01]  /*e0210*/  LOP3.LUT R3, R3, 0xfffffff7, RZ, 0xc0, !PT ;  /* 0xfffffff703037812 */ /* 0x000fe200078ec0ff */
[----:B------:R-:W-:-:S05]  /*e0220*/  IMAD.X R33, R12, 0x1, R7, P0 ;  /* 0x000000010c217824 */ /* 0x000fca00000e0607 */
[----:B------:R0:W-:Y:S04]  /*e0230*/  STL.64 [R1+0x4128], R32 ;  /* 0x0041282001007387 */ /* 0x0001e80000100a00 */
[----:B0-----:R-:W3:Y:S01]  /*e0240*/  LDL.LU.64 R32, [R1+0x5728] ;  /* 0x0057280001207983 */ /* 0x001ee20000300a00 */
[----:B--2---:R-:W-:-:S13]  /*e0250*/  ISETP.GE.AND P1, PT, R21, UR57, PT ;  /* 0x0000003915007c0c */ /* 0x004fda000bf26270 */
[----:B------:R-:W-:Y:S02]  /*e0260*/  @P1 LOP3.LUT R3, R3, 0x8, RZ, 0xfc, !PT ;  /* 0x0000000803031812 */ /* 0x000fe400078efcff */
[----:B----4-:R-:W-:Y:S02]  /*e0270*/  ISETP.GE.AND P1, PT, R19, UR61, PT ;  /* 0x0000003d13007c0c */ /* 0x010fe4000bf26270 */
[----:B------:R-:W2:Y:S01]  /*e0280*/  LDL.LU R19, [R1+0x4e44] ;  /* 0x004e440001137983 */ /* 0x000ea20000300800 */
[----:B------:R-:W-:Y:S01]  /*e0290*/  UMOV UR31, UR19 ;  /* 0x00000013001f7c82 */ /* 0x000fe20008000000 */
[----:B------:R-:W-:Y:S01]  /*e02a0*/  UMOV UR39, UR15 ;  /* 0x0000000f00277c82 */ /* 0x000fe20008000000 */
[----:B------:R-:W-:Y:S01]  /*e02b0*/  UMOV UR19, UR59 ;  /* 0x0000003b00137c82 */ /* 0x000fe20008000000 */
[----:B------:R-:W-:Y:S01]  /*e02c0*/  UMOV UR15, UR58 ;  /* 0x0000003a000f7c82 */ /* 0x000fe20008000000 */
[----:B------:R-:W3:Y:S01]  /*e02d0*/  LDCU.64 UR58, c[0x0][0x398] ;  /* 0x00007300ff3a77ac */ /* 0x000ee20008000a00 */
[----:B------:R-:W-:Y:S01]  /*e02e0*/  UMOV UR29, UR63 ;  /* 0x0000003f001d7c82 */ /* 0x000fe20008000000 */
[----:B------:R-:W-:Y:S01]  /*e02f0*/  UMOV UR27, UR62 ;  /* 0x0000003e001b7c82 */ /* 0x000fe20008000000 */
[----:B------:R-:W2:Y:S01]  /*e0300*/  LDCU.64 UR62, c[0x0][0x398] ;  /* 0x00007300ff3e77ac */ /* 0x000ea20008000a00 */
[----:B---3--:R-:W-:-:S02]  /*e0310*/  ISETP.GE.AND P2, PT, R20, UR59, PT ;  /* 0x0000003b14007c0c */ /* 0x008fc4000bf46270 */
        /* <DEDUP_REMOVED lines=9> */
[----:B------:R-:W-:Y:S01]  /*e03b0*/  UMOV UR23, UR11 ;  /* 0x0000000b00177c82 */ /* 0x000fe20008000000 */
[----:B------:R-:W-:Y:S01]  /*e03c0*/  UMOV UR37, UR67 ;  /* 0x0000004300257c82 */ /* 0x000fe20008000000 */
[----:B------:R-:W-:Y:S01]  /*e03d0*/  UMOV UR11, UR66 ;  /* 0x00000042000b7c82 */ /* 0x000fe20008000000 */
[----:B------:R-:W3:Y:S01]  /*e03e0*/  LDCU.64 UR66, c[0x0][0x398] ;  /* 0x00007300ff4277ac */ /* 0x000ee20008000a00 */
[----:B------:R-:W-:-:S04]  /*e03f0*/  LOP3.LUT R3, R3, 0xfffffffb, RZ, 0xc0, !PT ;  /* 0xfffffffb03037812 */ /* 0x000fc800078ec0ff */
[----:B------:R-:W-:-:S04]  /*e0400*/  @P2 LOP3.LUT R3, R3, 0x4, RZ, 0xfc, !PT ;  /* 0x0000000403032812 */ /* 0x000fc800078efcff */
[----:B------:R-:W-:-:S04]  /*e0410*/  LOP3.LUT R3, R3, 0xfffffffd, RZ, 0xc0, !PT ;  /* 0xfffffffd03037812 */ /* 0x000fc800078ec0ff */
[----:B------:R-:W-:Y:S01]  /*e0420*/  @P1 LOP3.LUT R3, R3, 0x2, RZ, 0xfc, !PT ;  /* 0x0000000203031812 */ /* 0x000fe200078efcff */
[----:B------:R-:W-:Y:S01]  /*e0430*/  UMOV UR53, UR19 ;  /* 0x0000001300357c82 */ /* 0x000fe20008000000 */
[----:B---3--:R-:W-:Y:S02]  /*e0440*/  ISETP.GE.AND P1, PT, R18, UR67, PT ;  /* 0x0000004312007c0c */ /* 0x008fe4000bf26270 */
[----:B------:R-:W3:Y:S01]  /*e0450*/  LDL.LU R18, [R1+0x4e50] ;  /* 0x004e500001127983 */ /* 0x000ee20000300800 */
[----:B------:R-:W-:Y:S01]  /*e0460*/  UMOV UR63, UR69 ;  /* 0x00000045003f7c82 */ /* 0x000fe20008000000 */
[----:B------:R-:W-:Y:S01]  /*e0470*/  UMOV UR19, UR68 ;  /* 0x0000004400137c82 */ /* 0x000fe20008000000 */
[----:B------:R-:W3:Y:S01]  /*e0480*/  LDCU.64 UR68, c[0x0][0x398] ;  /* 0x00007300ff4477ac */ /* 0x000ee20008000a00 */
[----:B------:R-:W-:Y:S02]  /*e0490*/  SHF.R.S32.HI R12, RZ, 0x1f, R39 ;  /* 0x0000001fff0c7819 */ /* 0x000fe40000011427 */
[----:B0-----:R-:W-:-:S05]  /*e04a0*/  IADD3 R20, P2, PT, R39, R4, RZ ;  /* 0x0000000427147210 */ /* 0x001fca0007f5e0ff */
[----:B------:R-:W-:-:S05]  /*e04b0*/  IMAD.X R21, R12, 0x1, R5, P2 ;  /* 0x000000010c157824 */ /* 0x000fca00010e0605 */
[----:B------:R0:W-:Y:S01]  /*e04c0*/  STL.64 [R1+0x4130], R20 ;  /* 0x0041301401007387 */ /* 0x0001e20000100a00 */
[----:B------:R-:W-:Y:S01]  /*e04d0*/  UMOV UR35, UR65 ;  /* 0x0000004100237c82 */ /* 0x000fe20008000000 */
[----:B------:R-:W-:Y:S01]  /*e04e0*/  UMOV UR25, UR64 ;  /* 0x0000004000197c82 */ /* 0x000fe20008000000 */
[----:B------:R-:W2:Y:S01]  /*e04f0*/  LDCU.64 UR64, c[0x0][0x398] ;  /* 0x00007300ff4077ac */ /* 0x000ea20008000a00 */
[----:B---3--:R-:W-:Y:S02]  /*e0500*/  ISETP.GE.AND P2, PT, R18, UR69, PT ;  /* 0x0000004512007c0c */ /* 0x008fe4000bf46270 */
[----:B------:R-:W3:Y:S01]  /*e0510*/  LDL.LU R18, [R1+0x4e54] ;  /* 0x004e540001127983 */ /* 0x000ee20000300800 */
[----:B------:R-:W-:Y:S01]  /*e0520*/  LOP3.LUT R3, R3, 0xfffffffe, RZ, 0xc0, !PT ;  /* 0xfffffffe03037812 */ /* 0x000fe200078ec0ff */
[----:B------:R-:W-:Y:S01]  /*e0530*/  UMOV UR61, UR71 ;  /* 0x00000047003d7c82 */ /* 0x000fe20008000000 */
[----:B------:R-:W-:Y:S01]  /*e0540*/  UMOV UR47, UR70 ;  /* 0x00000046002f7c82 */ /* 0x000fe20008000000 */
[----:B------:R-:W3:Y:S01]  /*e0550*/  LDCU.64 UR70, c[0x0][0x398] ;  /* 0x00007300ff4677ac */ /* 0x000ee20008000a00 */
[----:B------:R-:W-:-:S02]  /*e0560*/  @P0 LOP3.LUT R3, R3, 0x1, RZ, 0xfc, !PT ;  /* 0x0000000103030812 */ /* 0x000fc400078efcff */
[----:B--2---:R-:W-:Y:S02]  /*e0570*/  ISETP.GE.AND P0, PT, R19, UR65, PT ;  /* 0x0000004113007c0c */ /* 0x004fe4000bf06270 */
[----:B------:R-:W2:Y:S01]  /*e0580*/  LDL.LU R19, [R1+0x4e58] ;  /* 0x004e580001137983 */ /* 0x000ea20000300800 */
[----:B------:R-:W-:Y:S01]  /*e0590*/  IADD3 R22, P4, PT, R39, R6, RZ ;  /* 0x0000000627167210 */ /* 0x000fe20007f9e0ff */
[----:B0-----:R-:W-:-:S04]  /*e05a0*/  IMAD.MOV.U32 R20, RZ, RZ, R23 ;  /* 0x000000ffff147224 */ /* 0x001fc800078e0017 */
[----:B------:R-:W-:Y:S02]  /*e05b0*/  IMAD.X R23, R12, 0x1, R7, P4 ;  /* 0x000000010c177824 */ /* 0x000fe400020e0607 */
[----:B------:R-:W-:Y:S02]  /*e05c0*/  IMAD.MOV.U32 R21, RZ, RZ, R53 ;  /* 0x000000ffff157224 */ /* 0x000fe400078e0035 */
[----:B------:R-:W-:Y:S01]  /*e05d0*/  IMAD.MOV.U32 R53, RZ, RZ, R35 ;  /* 0x000000ffff357224 */ /* 0x000fe200078e0023 */
[----:B------:R-:W-:Y:S01]  /*e05e0*/  UMOV UR69, UR73 ;  /* 0x0000004900457c82 */ /* 0x000fe20008000000 */
[----:B---3--:R-:W-:Y:S02]  /*e05f0*/  ISETP.GE.AND P3, PT, R18, UR71, PT ;  /* 0x0000004712007c0c */ /* 0x008fe4000bf66270 */
[----:B------:R-:W3:Y:S04]  /*e0600*/  LDL.LU R18, [R1+0x36c] ;  /* 0x00036c0001127983 */ /* 0x000ee80000300800 */
[----:B------:R0:W-:Y:S04]  /*e0610*/  STL.64 [R1+0x4148], R22 ;  /* 0x0041481601007387 */ /* 0x0001e80000100a00 */
[----:B------:R-:W4:Y:S01]  /*e0620*/  LDL.LU R35, [R1+0x4e5c] ;  /* 0x004e5c0001237983 */ /* 0x000f220000300800 */
[----:B0-----:R-:W-:-:S02]  /*e0630*/  IMAD.MOV.U32 R22, RZ, RZ, R47 ;  /* 0x000000ffff167224 */ /* 0x001fc400078e002f */
[----:B------:R-:W-:Y:S02]  /*e0640*/  IMAD.MOV.U32 R47, RZ, RZ, R55 ;  /* 0x000000ffff2f7224 */ /* 0x000fe400078e0037 */
[----:B------:R-:W-:Y:S02]  /*e0650*/  IMAD.MOV.U32 R55, RZ, RZ, R34 ;  /* 0x000000ffff377224 */ /* 0x000fe400078e0022 */
[----:B------:R-:W3:Y:S01]  /*e0660*/  LDL.LU R34, [R1+0x4e60] ;  /* 0x004e600001227983 */ /* 0x000ee20000300800 */
[----:B------:R-:W-:Y:S01]  /*e0670*/  UMOV UR71, UR72 ;  /* 0x0000004800477c82 */ /* 0x000fe20008000000 */
[----:B------:R-:W2:Y:S01]  /*e0680*/  LDCU.64 UR72, c[0x0][0x398] ;  /* 0x00007300ff4877ac */ /* 0x000ea20008000a00 */
[----:B------:R-:W-:Y:S01]  /*e0690*/  UMOV UR43, UR77 ;  /* 0x0000004d002b7c82 */ /* 0x000fe20008000000 */
[----:B------:R-:W-:Y:S01]  /*e06a0*/  UMOV UR67, UR35 ;  /* 0x0000002300437c82 */ /* 0x000fe20008000000 */
[----:B------:R-:W-:Y:S01]  /*e06b0*/  UMOV UR35, UR21 ;  /* 0x0000001500237c82 */ /* 0x000fe20008000000 */
[----:B------:R-:W-:Y:S01]  /*e06c0*/  UMOV UR21, UR75 ;  /* 0x0000004b00157c82 */ /* 0x000fe20008000000 */
[----:B------:R-:W-:Y:S01]  /*e06d0*/  UMOV UR49, UR74 ;  /* 0x0000004a00317c82 */ /* 0x000fe20008000000 */
[----:B------:R-:W4:Y:S01]  /*e06e0*/  LDCU.64 UR74, c[0x0][0x398] ;  /* 0x00007300ff4a77ac */ /* 0x000f220008000a00 */
[----:B------:R-:W-:-:S02]  /*e06f0*/  LOP3.LUT R32, R32, 0xfffffeff, RZ, 0xc0, !PT ;  /* 0xfffffeff20207812 */ /* 0x000fc400078ec0ff */
[----:B--2---:R-:W-:Y:S01]  /*e0700*/  ISETP.GE.AND P4, PT, R19, UR73, PT ;  /* 0x0000004913007c0c */ /* 0x004fe2000bf86270 */
[----:B------:R-:W-:Y:S01]  /*e0710*/  UMOV UR73, UR76 ;  /* 0x0000004c00497c82 */ /* 0x000fe20008000000 */
[----:B------:R-:W3:Y:S01]  /*e0720*/  LDCU.64 UR76, c[0x0][0x398] ;  /* 0x00007300ff4c77ac */ /* 0x000ee20008000a00 */
[----:B------:R-:W-:Y:S01]  /*e0730*/  @P0 LOP3.LUT R32, R32, 0x100, RZ, 0xfc, !PT ;  /* 0x0000010020200812 */ /* 0x000fe200078efcff */
[----:B------:R-:W-:Y:S01]  /*e0740*/  IMAD.MOV.U32 R19, RZ, RZ, R44 ;  /* 0x000000ffff137224 */ /* 0x000fe200078e002c */
[----:B------:R-:W-:Y:S02]  /*e0750*/  IADD3 R44, P6, PT, R39, R8, RZ ;  /* 0x00000008272c7210 */ /* 0x000fe40007fde0ff */
[----:B------:R-:W-:Y:S01]  /*e0760*/  LOP3.LUT R32, R32, 0xffffff7f, RZ, 0xc0, !PT ;  /* 0xffffff7f20207812 */ /* 0x000fe200078ec0ff */
[----:B------:R-:W-:Y:S02]  /*e0770*/  IMAD.MOV.U32 R23, RZ, RZ, R45 ;  /* 0x000000ffff177224 */ /* 0x000fe400078e002d */
[----:B------:R-:W-:Y:S01]  /*e0780*/  IMAD.X R45, R12, 0x1, R11, P6 ;  /* 0x000000010c2d7824 */ /* 0x000fe200030e060b */
[----:B------:R-:W-:-:S04]  /*e0790*/  @P1 LOP3.LUT R32, R32, 0x80, RZ, 0xfc, !PT ;  /* 0x0000008020201812 */ /* 0x000fc800078efcff */
[----:B------:R0:W-:Y:S04]  /*e07a0*/  STL.64 [R1+0x4158], R44 ;  /* 0x0041582c01007387 */ /* 0x0001e80000100a00 */
[----:B0-----:R-:W2:Y:S01]  /*e07b0*/  LDL.LU.64 R44, [R1+0x5720] ;  /* 0x00572000012c7983 */ /* 0x001ea20000300a00 */
[----:B----4-:R-:W-:Y:S01]  /*e07c0*/  ISETP.GE.AND P5, PT, R35, UR75, PT ;  /* 0x0000004b23007c0c */ /* 0x010fe2000bfa6270 */
[----:B------:R-:W-:Y:S01]  /*e07d0*/  UMOV UR65, UR41 ;  /* 0x0000002900417c82 */ /* 0x000fe20008000000 */
[----:B---3--:R-:W-:Y:S02]  /*e07e0*/  ISETP.GE.AND P6, PT, R34, UR77, PT ;  /* 0x0000004d22007c0c */ /* 0x008fe4000bfc6270 */
[----:B------:R-:W-:Y:S02]  /*e07f0*/  LOP3.LUT R32, R32, 0xfffffdff, RZ, 0xc0, !PT ;  /* 0xfffffdff20207812 */ /* 0x000fe400078ec0ff */
[----:B------:R-:W-:Y:S01]  /*e0800*/  LOP3.LUT P0, RZ, R2, 0x200, RZ, 0xc0, !PT ;  /* 0x0000020002ff7812 */ /* 0x000fe2000780c0ff */
[----:B------:R-:W-:Y:S01]  /*e0810*/  UMOV UR57, UR11 ;  /* 0x0000000b00397c82 */ /* 0x000fe20008000000 */
[----:B------:R-:W-:Y:S01]  /*e0820*/  IADD3 R34, P1, PT, R39, R9, RZ ;  /* 0x0000000927227210 */ /* 0x000fe20007f3e0ff */
[----:B------:R-:W0:Y:S04]  /*e0830*/  LDCU UR11, c[0x0][0x398] ;  /* 0x00007300ff0b77ac */ /* 0x000e280008000800 */
[----:B------:R-:W-:Y:S01]  /*e0840*/  IMAD.X R35, R12, 0x1, R10, P1 ;  /* 0x000000010c237824 */ /* 0x000fe200008e060a */
[----:B------:R-:W-:Y:S01]  /*e0850*/  UMOV UR41, UR29 ;  /* 0x0000001d00297c82 */ /* 0x000fe20008000000 */
[----:B------:R-:W-:Y:S01]  /*e0860*/  UMOV UR59, UR39 ;  /* 0x00000027003b7c82 */ /* 0x000fe20008000000 */
[----:B------:R-:W-:Y:S01]  /*e0870*/  LOP3.LUT R18, R18, 0xfffffeff, RZ, 0xc0, !PT ;  /* 0xfffffeff12127812 */ /* 0x000fe200078ec0ff */
[----:B------:R-:W1:Y:S01]  /*e0880*/  LDCU UR75, c[0x0][0x398] ;  /* 0x00007300ff4b77ac */ /* 0x000e620008000800 */
[----:B------:R3:W-:Y:S01]  /*e0890*/  STL.64 [R1+0x4168], R34 ;  /* 0x0041682201007387 */ /* 0x0007e20000100a00 */
[----:B------:R-:W4:Y:S03]  /*e08a0*/  LDCU UR77, c[0x0][0x398] ;  /* 0x00007300ff4d77ac */ /* 0x000f260008000800 */
[----:B---3--:R-:W3:Y:S04]  /*e08b0*/  LDL.LU.64 R34, [R1+0x5718] ;  /* 0x0057180001227983 */ /* 0x008ee80000300a00 */
[----:B------:R-:W2:Y:S01]  /*e08c0*/  LDL.LU R12, [R1+0x1b4] ;  /* 0x0001b400010c7983 */ /* 0x000ea20000300800 */
[----:B------:R-:W-:-:S02]  /*e08d0*/  @P2 LOP3.LUT R32, R32, 0x200, RZ, 0xfc, !PT ;  /* 0x0000020020202812 */ /* 0x000fc400078efcff */
[----:B------:R-:W-:Y:S01]  /*e08e0*/  ISETP.LT.AND P2, PT, R20, UR73, !P0 ;  /* 0x0000004914007c0c */ /* 0x000fe2000c741270 */
[----:B------:R-:W-:Y:S01]  /*e08f0*/  UMOV UR73, UR71 ;  /* 0x0000004700497c82 */ /* 0x000fe20008000000 */
[----:B------:R-:W-:Y:S01]  /*e0900*/  UMOV UR71, UR69 ;  /* 0x0000004500477c82 */ /* 0x000fe20008000000 */
[----:B------:R-:W-:Y:S01]  /*e0910*/  UMOV UR69, UR67 ;  /* 0x0000004300457c82 */ /* 0x000fe20008000000 */
[----:B------:R-:W-:Y:S01]  /*e0920*/  UMOV UR67, UR65 ;  /* 0x0000004100437c82 */ /* 0x000fe20008000000 */
[----:B------:R-:W-:Y:S01]  /*e0930*/  UMOV UR65, UR51 ;  /* 0x0000003300417c82 */ /* 0x000fe20008000000 */
[----:B------:R-:W-:Y:S01]  /*e0940*/  UMOV UR51, UR45 ;  /* 0x0000002d00337c82 */ /* 0x000fe20008000000 */
[----:B------:R-:W-:Y:S01]  /*e0950*/  UMOV UR29, UR9 ;  /* 0x00000009001d7c82 */ /* 0x000fe20008000000 */
[----:B------:R-:W1:Y:S01]  /*e0960*/  LDCU UR9, c[0x0][0x398] ;  /* 0x00007300ff0977ac */ /* 0x000e620008000800 */
[----:B------:R-:W-:Y:S01]  /*e0970*/  LOP3.LUT R32, R32, 0xfffffbff, RZ, 0xc0, !PT ;  /* 0xfffffbff20207812 */ /* 0x000fe200078ec0ff */
[----:B------:R-:W-:Y:S01]  /*e0980*/  UMOV UR39, UR37 ;  /* 0x0000002500277c82 */ /* 0x000fe20008000000 */
[----:B------:R-:W-:Y:S01]  /*e0990*/  UMOV UR37, UR15 ;  /* 0x0000000f00257c82 */ /* 0x000fe20008000000 */
[----:B------:R-:W-:Y:S01]  /*e09a0*/  UMOV UR15, UR7 ;  /* 0x00000007000f7c82 */ /* 0x000fe20008000000 */
[----:B------:R-:W4:Y:S01]  /*e09b0*/  LDCU UR7, c[0x0][0x398] ;  /* 0x00007300ff0777ac */ /* 0x000f220008000800 */
[----:B------:R-:W-:-:S02]  /*e09c0*/  @P3 LOP3.LUT R32, R32, 0x400, RZ, 0xfc, !PT ;  /* 0x0000040020203812 */ /* 0x000fc400078efcff */
[----:B0-----:R-:W-:Y:S01]  /*e09d0*/  ISETP.LT.AND P3, PT, R21, UR11, !P0 ;  /* 0x0000000b15007c0c */ /* 0x001fe2000c761270 */
[----:B------:R-:W0:Y:S01]  /*e09e0*/  LDCU UR11, c[0x0][0x398] ;  /* 0x00007300ff0b77ac */ /* 0x000e220008000800 */
[----:B------:R-:W-:-:S04]  /*e09f0*/  @P2 LOP3.LUT R18, R18, 0x100, RZ, 0xfc, !PT ;  /* 0x0000010012122812 */ /* 0x000fc800078efcff */
[----:B------:R-:W-:Y:S02]  /*e0a00*/  LOP3.LUT R18, R18, 0xffffff7f, RZ, 0xc0, !PT ;  /* 0xffffff7f12127812 */ /* 0x000fe400078ec0ff */
[----:B-1----:R-:W-:Y:S01]  /*e0a10*/  ISETP.LT.AND P2, PT, R22, UR9, !P0 ;  /* 0x0000000916007c0c */ /* 0x002fe2000c741270 */
[----:B------:R-:W1:Y:S04]  /*e0a20*/  LDCU UR9, c[0x0][0x398] ;  /* 0x00007300ff0977ac */ /* 0x000e680008000800 */
[----:B------:R-:W-:Y:S02]  /*e0a30*/  @P3 LOP3.LUT R18, R18, 0x80, RZ, 0xfc, !PT ;  /* 0x0000008012123812 */ /* 0x000fe400078efcff */
[----:B----4-:R-:W-:Y:S01]  /*e0a40*/  ISETP.LT.AND P0, PT, R23, UR7, !P0 ;  /* 0x0000000717007c0c */ /* 0x010fe2000c701270 */
[----:B------:R-:W4:Y:S01]  /*e0a50*/  LDCU UR7, c[0x0][0x398] ;  /* 0x00007300ff0777ac */ /* 0x000f220008000800 */
[----:B------:R-:W-:-:S02]  /*e0a60*/  LOP3.LUT R18, R18, 0xffffffbf, RZ, 0xc0, !PT ;  /* 0xffffffbf12127812 */ /* 0x000fc400078ec0ff */
[----:B------:R-:W-:Y:S02]  /*e0a70*/  LOP3.LUT P1, RZ, R2, 0x100, RZ, 0xc0, !PT ;  /* 0x0000010002ff7812 */ /* 0x000fe4000782c0ff */
[----:B------:R-:W-:Y:S02]  /*e0a80*/  @P2 LOP3.LUT R18, R18, 0x40, RZ, 0xfc, !PT ;  /* 0x0000004012122812 */ /* 0x000fe400078efcff */
[----:B------:R-:W-:Y:S02]  /*e0a90*/  ISETP.LT.AND P2, PT, R20, UR73, !P1 ;  /* 0x0000004914007c0c */ /* 0x000fe4000cf41270 */
[----:B------:R-:W-:Y:S02]  /*e0aa0*/  LOP3.LUT R18, R18, 0xffffffdf, RZ, 0xc0, !PT ;  /* 0xffffffdf12127812 */ /* 0x000fe400078ec0ff */
[----:B--2---:R-:W-:Y:S02]  /*e0ab0*/  R2UR UR45, R12 ;  /* 0x000000000c2d72ca */ /* 0x004fe400000e0000 */
[----:B------:R-:W2:Y:S01]  /*e0ac0*/  LDL.LU R12, [R1+0x1b0] ;  /* 0x0001b000010c7983 */ /* 0x000ea20000300800 */
[----:B------:R-:W-:-:S02]  /*e0ad0*/  @P0 LOP3.LUT R18, R18, 0x20, RZ, 0xfc, !PT ;  /* 0x0000002012120812 */ /* 0x000fc400078efcff */
[----:B0-----:R-:W-:Y:S01]  /*e0ae0*/  ISETP.LT.AND P3, PT, R21, UR11, !P1 ;  /* 0x0000000b15007c0c */ /* 0x001fe2000cf61270 */
[----:B------:R-:W-:Y:S01]  /*e0af0*/  UMOV UR73, UR71 ;  /* 0x0000004700497c82 */ /* 0x000fe20008000000 */
[----:B------:R-:W-:Y:S01]  /*e0b00*/  LOP3.LUT R18, R18, 0xffffffef, RZ, 0xc0, !PT ;  /* 0xffffffef12127812 */ /* 0x000fe200078ec0ff */
[----:B------:R-:W0:Y:S03]  /*e0b10*/  LDCU UR11, c[0x0][0x398] ;  /* 0x00007300ff0b77ac */ /* 0x000e260008000800 */
[----:B------:R-:W-:Y:S02]  /*e0b20*/  @P2 LOP3.LUT R18, R18, 0x10, RZ, 0xfc, !PT ;  /* 0x0000001012122812 */ /* 0x000fe400078efcff */
[----:B-1----:R-:W-:Y:S02]  /*e0b30*/  ISETP.LT.AND P2, PT, R22, UR9, !P1 ;  /* 0x0000000916007c0c */ /* 0x002fe4000cf41270 */
[----:B------:R-:W-:Y:S01]  /*e0b40*/  LOP3.LUT P0, RZ, R2, 0x80, RZ, 0xc0, !PT ;  /* 0x0000008002ff7812 */ /* 0x000fe2000780c0ff */
[----:B------:R-:W-:Y:S01]  /*e0b50*/  UMOV UR71, UR69 ;  /* 0x0000004500477c82 */ /* 0x000fe20008000000 */
[----:B------:R-:W-:Y:S01]  /*e0b60*/  LOP3.LUT R18, R18, 0xfffffff7, RZ, 0xc0, !PT ;  /* 0xfffffff712127812 */ /* 0x000fe200078ec0ff */
[----:B------:R-:W1:Y:S03]  /*e0b70*/  LDCU UR9, c[0x0][0x398] ;  /* 0x00007300ff0977ac */ /* 0x000e660008000800 */
[----:B------:R-:W-:-:S02]  /*e0b80*/  @P3 LOP3.LUT R18, R18, 0x8, RZ, 0xfc, !PT ;  /* 0x0000000812123812 */ /* 0x000fc400078efcff */
[----:B----4-:R-:W-:Y:S01]  /*e0b90*/  ISETP.LT.AND P1, PT, R23, UR7, !P1 ;  /* 0x0000000717007c0c */ /* 0x010fe2000cf21270 */
[----:B------:R-:W-:Y:S01]  /*e0ba0*/  UMOV UR69, UR67 ;  /* 0x0000004300457c82 */ /* 0x000fe20008000000 */
[----:B------:R-:W-:Y:S01]  /*e0bb0*/  LOP3.LUT R18, R18, 0xfffffffb, RZ, 0xc0, !PT ;  /* 0xfffffffb12127812 */ /* 0x000fe200078ec0ff */
[----:B------:R-:W4:Y:S03]  /*e0bc0*/  LDCU UR7, c[0x0][0x398] ;  /* 0x00007300ff0777ac */ /* 0x000f260008000800 */
[----:B------:R-:W-:Y:S02]  /*e0bd0*/  @P2 LOP3.LUT R18, R18, 0x4, RZ, 0xfc, !PT ;  /* 0x0000000412122812 */ /* 0x000fe400078efcff */
[----:B------:R-:W-:Y:S02]  /*e0be0*/  ISETP.LT.AND P2, PT, R20, UR73, !P0 ;  /* 0x0000004914007c0c */ /* 0x000fe4000c741270 */
[----:B------:R-:W-:-:S04]  /*e0bf0*/  LOP3.LUT R18, R18, 0xfffffffd, RZ, 0xc0, !PT ;  /* 0xfffffffd12127812 */ /* 0x000fc800078ec0ff */
[----:B------:R-:W-:-:S04]  /*e0c00*/  @P1 LOP3.LUT R18, R18, 0x2, RZ, 0xfc, !PT ;  /* 0x0000000212121812 */ /* 0x000fc800078efcff */
[----:B------:R-:W-:Y:S01]  /*e0c10*/  LOP3.LUT R18, R18, 0xfffffffe, RZ, 0xc0, !PT ;  /* 0xfffffffe12127812 */ /* 0x000fe200078ec0ff */
[----:B------:R-:W-:Y:S01]  /*e0c20*/  UMOV UR67, UR65 ;  /* 0x0000004100437c82 */ /* 0x000fe20008000000 */
[----:B------:R-:W-:Y:S02]  /*e0c30*/  UMOV UR65, UR63 ;  /* 0x0000003f00417c82 */ /* 0x000fe40008000000 */
[----:B------:R-:W-:Y:S01]  /*e0c40*/  @P2 LOP3.LUT R18, R18, 0x1, RZ, 0xfc, !PT ;  /* 0x0000000112122812 */ /* 0x000fe200078efcff */
[----:B------:R-:W-:Y:S01]  /*e0c50*/  UMOV UR63, UR61 ;  /* 0x0000003d003f7c82 */ /* 0x000fe20008000000 */
[----:B------:R-:W-:Y:S01]  /*e0c60*/  UMOV UR61, UR49 ;  /* 0x00000031003d7c82 */ /* 0x000fe20008000000 */
[----:B------:R-:W-:Y:S02]  /*e0c70*/  UMOV UR49, UR43 ;  /* 0x0000002b00317c82 */ /* 0x000fe40008000000 */
[----:B------:R-:W-:Y:S01]  /*e0c80*/  STL [R1+0x36c], R18 ;  /* 0x00036c1201007387 */ /* 0x000fe20000100800 */
[----:B--2---:R-:W-:-:S03]  /*e0c90*/  R2UR UR43, R12 ;  /* 0x000000000c2b72ca */ /* 0x004fc600000e0000 */
[----:B------:R-:W2:Y:S01]  /*e0ca0*/  LDL.LU R12, [R1+0x368] ;  /* 0x00036800010c7983 */ /* 0x000ea20000300800 */
[----:B0-----:R-:W-:Y:S01]  /*e0cb0*/  ISETP.LT.AND P3, PT, R21, UR11, !P0 ;  /* 0x0000000b15007c0c */ /* 0x001fe2000c761270 */
[----:B------:R-:W0:Y:S01]  /*e0cc0*/  LDCU UR11, c[0x0][0x398] ;  /* 0x00007300ff0b77ac */ /* 0x000e220008000800 */
[----:B-1----:R-:W-:Y:S02]  /*e0cd0*/  ISETP.LT.AND P2, PT, R22, UR9, !P0 ;  /* 0x0000000916007c0c */ /* 0x002fe4000c741270 */
[----:B----4-:R-:W-:Y:S01]  /*e0ce0*/  ISETP.LT.AND P0, PT, R23, UR7, !P0 ;  /* 0x0000000717007c0c */ /* 0x010fe2000c701270 */
[----:B------:R-:W1:Y:S01]  /*e0cf0*/  LDCU UR9, c[0x0][0x398] ;  /* 0x00007300ff0977ac */ /* 0x000e620008000800 */
[----:B------:R-:W-:Y:S01]  /*e0d00*/  LOP3.LUT P1, RZ, R2, 0x40, RZ, 0xc0, !PT ;  /* 0x0000004002ff7812 */ /* 0x000fe2000782c0ff */
[----:B------:R-:W4:Y:S01]  /*e0d10*/  LDCU UR7, c[0x0][0x398] ;  /* 0x00007300ff0777ac */ /* 0x000f220008000800 */
[----:B------:R-:W-:-:S04]  /*e0d20*/  LOP3.LUT R32, R32, 0xfffff7ff, RZ, 0xc0, !PT ;  /* 0xfffff7ff20207812 */ /* 0x000fc800078ec0ff */
[----:B------:R-:W-:Y:S02]  /*e0d30*/  @P4 LOP3.LUT R32, R32, 0x800, RZ, 0xfc, !PT ;  /* 0x0000080020204812 */ /* 0x000fe400078efcff */
[----:B--2---:R-:W-:-:S04]  /*e0d40*/  LOP3.LUT R12, R12, 0x7fffffff, RZ, 0xc0, !PT ;  /* 0x7fffffff0c0c7812 */ /* 0x004fc800078ec0ff */
[----:B------:R-:W-:-:S04]  /*e0d50*/  @P3 LOP3.LUT R12, R12, 0x80000000, RZ, 0xfc, !PT ;  /* 0x800000000c0c3812 */ /* 0x000fc800078efcff */
[----:B------:R-:W-:-:S04]  /*e0d60*/  LOP3.LUT R12, R12, 0xbfffffff, RZ, 0xc0, !PT ;  /* 0xbfffffff0c0c7812 */ /* 0x000fc800078ec0ff */
[----:B------:R-:W-:Y:S02]  /*e0d70*/  @P2 LOP3.LUT R12, R12, 0x40000000, RZ, 0xfc, !PT ;  /* 0x400000000c0c2812 */ /* 0x000fe400078efcff */
[----:B------:R-:W-:Y:S02]  /*e0d80*/  ISETP.LT.AND P2, PT, R20, UR71, !P1 ;  /* 0x0000004714007c0c */ /* 0x000fe4000cf41270 */
[----:B------:R-:W-:-:S04]  /*e0d90*/  LOP3.LUT R12, R12, 0xdfffffff, RZ, 0xc0, !PT ;  /* 0xdfffffff0c0c7812 */ /* 0x000fc800078ec0ff */
[----:B------:R-:W-:Y:S02]  /*e0da0*/  @P0 LOP3.LUT R12, R12, 0x20000000, RZ, 0xfc, !PT ;  /* 0x200000000c0c0812 */ /* 0x000fe400078efcff */
[----:B0-----:R-:W-:Y:S01]  /*e0db0*/  ISETP.LT.AND P3, PT, R21, UR11, !P1 ;  /* 0x0000000b15007c0c */ /* 0x001fe2000cf61270 */
[----:B------:R-:W0:Y:S01]  /*e0dc0*/  LDCU UR11, c[0x0][0x398] ;  /* 0x00007300ff0b77ac */ /* 0x000e220008000800 */
[----:B------:R-:W-:-:S04]  /*e0dd0*/  LOP3.LUT R12, R12, 0xefffffff, RZ, 0xc0, !PT ;  /* 0xefffffff0c0c7812 */ /* 0x000fc800078ec0ff */
[----:B------:R-:W-:Y:S02]  /*e0de0*/  @P2 LOP3.LUT R12, R12, 0x10000000, RZ, 0xfc, !PT ;  /* 0x100000000c0c2812 */ /* 0x000fe400078efcff */
[----:B-1----:R-:W-:Y:S01]  /*e0df0*/  ISETP.LT.AND P2, PT, R22, UR9, !P1 ;  /* 0x0000000916007c0c */ /* 0x002fe2000cf41270 */
[----:B------:R-:W1:Y:S01]  /*e0e00*/  LDCU UR9, c[0x0][0x398] ;  /* 0x00007300ff0977ac */ /* 0x000e620008000800 */
[----:B------:R-:W-:-:S04]  /*e0e10*/  LOP3.LUT R12, R12, 0xf7ffffff, RZ, 0xc0, !PT ;  /* 0xf7ffffff0c0c7812 */ /* 0x000fc800078ec0ff */
[----:B------:R-:W-:Y:S02]  /*e0e20*/  @P3 LOP3.LUT R12, R12, 0x8000000, RZ, 0xfc, !PT ;  /* 0x080000000c0c3812 */ /* 0x000fe400078efcff */
[----:B----4-:R-:W-:Y:S01]  /*e0e30*/  ISETP.LT.AND P1, PT, R23, UR7, !P1 ;  /* 0x0000000717007c0c */ /* 0x010fe2000cf21270 */
[----:B------:R-:W2:Y:S01]  /*e0e40*/  LDCU UR7, c[0x0][0x398] ;  /* 0x00007300ff0777ac */ /* 0x000ea20008000800 */
[----:B------:R-:W-:Y:S02]  /*e0e50*/  LOP3.LUT R12, R12, 0xfbffffff, RZ, 0xc0, !PT ;  /* 0xfbffffff0c0c7812 */ /* 0x000fe400078ec0ff */
[----:B------:R-:W-:Y:S02]  /*e0e60*/  LOP3.LUT P0, RZ, R2, 0x20, RZ, 0xc0, !PT ;  /* 0x0000002002ff7812 */ /* 0x000fe4000780c0ff */
[----:B------:R-:W-:Y:S02]  /*e0e70*/  @P2 LOP3.LUT R12, R12, 0x4000000, RZ, 0xfc, !PT ;  /* 0x040000000c0c2812 */ /* 0x000fe400078efcff */
[----:B------:R-:W-:-:S02]  /*e0e80*/  ISETP.LT.AND P2, PT, R20, UR69, !P0 ;  /* 0x0000004514007c0c */ /* 0x000fc4000c741270 */
        /* <DEDUP_REMOVED lines=10> */
[----:B--2---:R-:W-:Y:S01]  /*e0f30*/  ISETP.LT.AND P0, PT, R23, UR7, !P0 ;  /* 0x0000000717007c0c */ /* 0x004fe2000c701270 */
        /* <DEDUP_REMOVED lines=17> */
[----:B------:R-:W-:-:S04]  /*e1050*/  LOP3.LUT R12, R12, 0xfffbffff, RZ, 0xc0, !PT ;  /* 0xfffbffff0c0c7812 */ /* 0x000fc800078ec0ff */
[----:B------:R-:W-:Y:S02]  /*e1060*/  @P2 LOP3.LUT R12, R12, 0x40000, RZ, 0xfc, !PT ;  /* 0x000400000c0c2812 */ /* 0x000fe400078efcff */
[----:B------:R-:W-:Y:S02]  /*e1070*/  LOP3.LUT P0, RZ, R2, 0x8, RZ, 0xc0, !PT ;  /* 0x0000000802ff7812 */ /* 0x000fe4000780c0ff */
[----:B------:R-:W-:-:S04]  /*e1080*/  LOP3.LUT R12, R12, 0xfffdffff, RZ, 0xc0, !PT ;  /* 0xfffdffff0c0c7812 */ /* 0x000fc800078ec0ff */
[----:B------:R-:W-:Y:S02]  /*e1090*/  @P1 LOP3.LUT R12, R12, 0x20000, RZ, 0xfc, !PT ;  /* 0x000200000c0c1812 */ /* 0x000fe400078efcff */
[----:B------:R-:W-:Y:S01]  /*e10a0*/  ISETP.LT.AND P1, PT, R20, UR65, !P0 ;  /* 0x0000004114007c0c */ /* 0x000fe2000c721270 */
[----:B------:R-:W4:Y:S01]  /*e10b0*/  LDCU UR65, c[0x0][0x398] ;  /* 0x00007300ff4177ac */ /* 0x000f220008000800 */
[----:B0-----:R-:W-:Y:S02]  /*e10c0*/  ISETP.LT.AND P3, PT, R21, UR11, !P0 ;  /* 0x0000000b15007c0c */ /* 0x001fe4000c761270 */
[----:B------:R-:W-:Y:S01]  /*e10d0*/  LOP3.LUT R12, R12, 0xfffeffff, RZ, 0xc0, !PT ;  /* 0xfffeffff0c0c7812 */ /* 0x000fe200078ec0ff */
[----:B------:R-:W0:Y:S08]  /*e10e0*/  LDCU UR11, c[0x0][0x398] ;  /* 0x00007300ff0b77ac */ /* 0x000e300008000800 */
[----:B------:R-:W-:-:S02]  /*e10f0*/  @P1 LOP3.LUT R12, R12, 0x10000, RZ, 0xfc, !PT ;  /* 0x000100000c0c1812 */ /* 0x000fc400078efcff */
        /* <DEDUP_REMOVED lines=9> */
[----:B------:R-:W-:Y:S01]  /*e1190*/  ISETP.LT.AND P3, PT, R20, UR63, !P2 ;  /* 0x0000003f14007c0c */ /* 0x000fe2000d761270 */
[----:B------:R-:W2:Y:S01]  /*e11a0*/  LDCU UR63, c[0x0][0x398] ;  /* 0x00007300ff3f77ac */ /* 0x000ea20008000800 */
        /* <DEDUP_REMOVED lines=49> */
[----:B------:R-:W0:Y:S01]  /*e14c0*/  LDCU UR57, c[0x0][0x398] ;  /* 0x00007300ff3977ac */ /* 0x000e220008000800 */
[----:B------:R-:W-:-:S04]  /*e14d0*/  LOP3.LUT R12, R12, 0xfffffffd, RZ, 0xc0, !PT ;  /* 0xfffffffd0c0c7812 */ /* 0x000fc800078ec0ff */
[----:B------:R-:W-:-:S04]  /*e14e0*/  @P0 LOP3.LUT R12, R12, 0x2, RZ, 0xfc, !PT ;  /* 0x000000020c0c0812 */ /* 0x000fc800078efcff */
[----:B------:R-:W-:-:S04]  /*e14f0*/  LOP3.LUT R12, R12, 0xfffffffe, RZ, 0xc0, !PT ;  /* 0xfffffffe0c0c7812 */ /* 0x000fc800078ec0ff */
[----:B------:R-:W-:-:S05]  /*e1500*/  @P3 LOP3.LUT R12, R12, 0x1, RZ, 0xfc, !PT ;  /* 0x000000010c0c3812 */ /* 0x000fca00078efcff */
[----:B------:R0:W-:Y:S04]  /*e1510*/  STL [R1+0x368], R12 ;  /* 0x0003680c01007387 */ /* 0x0001e80000100800 */
[----:B0-----:R-:W3:Y:S01]  /*e1520*/  LDL.LU R12, [R1+0x364] ;  /* 0x00036400010c7983 */ /* 0x001ee20000300800 */
[----:B------:R-:W-:Y:S01]  /*e1530*/  ISETP.LT.AND P4, PT, R21, UR11, !P2 ;  /* 0x0000000b15007c0c */ /* 0x000fe2000d781270 */
[----:B------:R-:W0:Y:S01]  /*e1540*/  LDCU UR11, c[0x0][0x398] ;  /* 0x00007300ff0b77ac */ /* 0x000e220008000800 */
[----:B-1----:R-:W-:Y:S02]  /*e1550*/  ISETP.LT.AND P3, PT, R22, UR9, !P2 ;  /* 0x0000000916007c0c */ /* 0x002fe4000d761270 */
[----:B--2---:R-:W-:Y:S01]  /*e1560*/  ISETP.LT.AND P2, PT, R23, UR7, !P2 ;  /* 0x0000000717007c0c */ /* 0x004fe2000d741270 */
[----:B------:R-:W1:Y:S01]  /*e1570*/  LDCU UR9, c[0x0][0x398] ;  /* 0x00007300ff0977ac */ /* 0x000e620008000800 */
[C---:B------:R-:W-:Y:S01]  /*e1580*/  LOP3.LUT P1, RZ, R33.reuse, 0x40000000, RZ, 0xc0, !PT ;  /* 0x4000000021ff7812 */ /* 0x040fe2000782c0ff */
[----:B------:R-:W2:Y:S01]  /*e1590*/  LDCU UR7, c[0x0][0x398] ;  /* 0x00007300ff0777ac */ /* 0x000ea20008000800 */
[----:B------:R-:W-:-:S02]  /*e15a0*/  LOP3.LUT P0, RZ, R33, 0x20000000, RZ, 0xc0, !PT ;  /* 0x2000000021ff7812 */ /* 0x000fc4000780c0ff */
[----:B------:R-:W-:-:S04]  /*e15b0*/  LOP3.LUT R32, R32, 0xffffefff, RZ, 0xc0, !PT ;  /* 0xffffefff20207812 */ /* 0x000fc800078ec0ff */
[----:B------:R-:W-:Y:S02]  /*e15c0*/  @P5 LOP3.LUT R32, R32, 0x1000, RZ, 0xfc, !PT ;  /* 0x0000100020205812 */ /* 0x000fe400078efcff */
[----:B---3--:R-:W-:-:S04]  /*e15d0*/  LOP3.LUT R12, R12, 0x7fffffff, RZ, 0xc0, !PT ;  /* 0x7fffffff0c0c7812 */ /* 0x008fc800078ec0ff */
[----:B------:R-:W-:-:S04]  /*e15e0*/  @P4 LOP3.LUT R12, R12, 0x80000000, RZ, 0xfc, !PT ;  /* 0x800000000c0c4812 */ /* 0x000fc800078efcff */
[----:B------:R-:W-:-:S04]  /*e15f0*/  LOP3.LUT R12, R12, 0xbfffffff, RZ, 0xc0, !PT ;  /* 0xbfffffff0c0c7812 */ /* 0x000fc800078ec0ff */
[----:B------:R-:W-:-:S04]  /*e1600*/  @P3 LOP3.LUT R12, R12, 0x40000000, RZ, 0xfc, !PT ;  /* 0x400000000c0c3812 */ /* 0x000fc800078efcff */
[----:B------:R-:W-:-:S04]  /*e1610*/  LOP3.LUT R12, R12, 0xdfffffff, RZ, 0xc0, !PT ;  /* 0xdfffffff0c0c7812 */ /* 0x000fc800078ec0ff */
[----:B------:R-:W-:Y:S02]  /*e1620*/  @P2 LOP3.LUT R12, R12, 0x20000000, RZ, 0xfc, !PT ;  /* 0x200000000c0c2812 */ /* 0x000fe400078efcff */
[----:B------:R-:W-:Y:S02]  /*e1630*/  ISETP.LT.AND P2, PT, R20, UR55, !P1 ;  /* 0x0000003714007c0c */ /* 0x000fe4000cf41270 */
[----:B0-----:R-:W-:Y:S01]  /*e1640*/  ISETP.LT.AND P4, PT, R21, UR11, !P1 ;  /* 0x0000000b15007c0c */ /* 0x001fe2000cf81270 */
[----:B------:R-:W0:Y:S01]  /*e1650*/  LDCU UR11, c[0x0][0x398] ;  /* 0x00007300ff0b77ac */ /* 0x000e220008000800 */
[----:B------:R-:W-:-:S09]  /*e1660*/  LOP3.LUT R12, R12, 0xefffffff, RZ, 0xc0, !PT ;  /* 0xefffffff0c0c7812 */ /* 0x000fd200078ec0ff */
        /* <DEDUP_REMOVED lines=27> */
[----:B------:R-:W-:Y:S02]  /*e1820*/  ISETP.LT.AND P0, PT, R20, UR51, !P3 ;  /* 0x0000003314007c0c */ /* 0x000fe4000df01270 */
[----:B0-----:R-:W-:Y:S01]  /*e1830*/  ISETP.LT.AND P5, PT, R21, UR11, !P3 ;  /* 0x0000000b15007c0c */ /* 0x001fe2000dfa1270 */
[----:B------:R-:W0:Y:S01]  /*e1840*/  LDCU UR11, c[0x0][0x398] ;  /* 0x00007300ff0b77ac */ /* 0x000e220008000800 */
[----:B------:R-:W-:Y:S02]  /*e1850*/  LOP3.LUT R12, R12, 0xffefffff, RZ, 0xc0, !PT ;  /* 0xffefffff0c0c7812 */ /* 0x000fe400078ec0ff */
[----:B-1----:R-:W-:Y:S01]  /*e1860*/  ISETP.LT.AND P4, PT, R22, UR9, !P3 ;  /* 0x0000000916007c0c */ /* 0x002fe2000df81270 */
[----:B------:R-:W1:Y:S06]  /*e1870*/  LDCU UR9, c[0x0][0x398] ;  /* 0x00007300ff0977ac */ /* 0x000e6c0008000800 */
[----:B------:R-:W-:-:S04]  /*e1880*/  @P0 LOP3.LUT R12, R12, 0x100000, RZ, 0xfc, !PT ;  /* 0x001000000c0c0812 */ /* 0x000fc800078efcff */
        /* <DEDUP_REMOVED lines=26> */
[----:B------:R-:W3:Y:S01]  /*e1a30*/  LDCU UR47, c[0x0][0x398] ;  /* 0x00007300ff2f77ac */ /* 0x000ee20008000800 */
[----:B0-----:R-:W-:Y:S02]  /*e1a40*/  ISETP.LT.AND P5, PT, R21, UR11, !P1 ;  /* 0x0000000b15007c0c */ /* 0x001fe4000cfa1270 */
        /* <DEDUP_REMOVED lines=8> */
[----:B--2---:R-:W-:Y:S01]  /*e1ad0*/  ISETP.LT.AND P3, PT, R23, UR7, !P1 ;  /* 0x0000000717007c0c */ /* 0x004fe2000cf61270 */
[----:B------:R-:W2:Y:S01]  /*e1ae0*/  LDCU UR7, c[0x0][0x398] ;  /* 0x00007300ff0777ac */ /* 0x000ea20008000800 */
[----:B------:R-:W-:-:S04]  /*e1af0*/  LOP3.LUT R12, R12, 0xfffffbff, RZ, 0xc0, !PT ;  /* 0xfffffbff0c0c7812 */ /* 0x000fc800078ec0ff */
        /* <DEDUP_REMOVED lines=37> */
[----:B------:R-:W-:-:S11]  /*e1d50*/  LOP3.LUT R12, R12, 0xfffffffe, RZ, 0xc0, !PT ;  /* 0xfffffffe0c0c7812 */ /* 0x000fd600078ec0ff */
[----:B------:R-:W-:-:S05]  /*e1d60*/  @P2 LOP3.LUT R12, R12, 0x1, RZ, 0xfc, !PT ;  /* 0x000000010c0c2812 */ /* 0x000fca00078efcff */
[----:B------:R0:W-:Y:S04]  /*e1d70*/  STL [R1+0x364], R12 ;  /* 0x0003640c01007387 */ /* 0x0001e80000100800 */
[----:B0-----:R-:W3:Y:S01]  /*e1d80*/  LDL.LU R12, [R1+0x360] ;  /* 0x00036000010c7983 */ /* 0x001ee20000300800 */
[----:B------:R-:W-:Y:S01]  /*e1d90*/  ISETP.LT.AND P5, PT, R21, UR11, !P1 ;  /* 0x0000000b15007c0c */ /* 0x000fe2000cfa1270 */
[----:B------:R-:W0:Y:S01]  /*e1da0*/  LDCU UR11, c[0x0][0x398] ;  /* 0x00007300ff0b77ac */ /* 0x000e220008000800 */
[----:B-1----:R-:W-:Y:S01]  /*e1db0*/  ISETP.LT.AND P4, PT, R22, UR9, !P1 ;  /* 0x0000000916007c0c */ /* 0x002fe2000cf81270 */
[----:B------:R-:W4:Y:S01]  /*e1dc0*/  LDL.LU R18, [R1+0x35c] ;  /* 0x00035c0001127983 */ /* 0x000f220000300800 */
[----:B--2---:R-:W-:Y:S01]  /*e1dd0*/  ISETP.LT.AND P1, PT, R23, UR7, !P1 ;  /* 0x0000000717007c0c */ /* 0x004fe2000cf21270 */
[----:B------:R-:W1:Y:S01]  /*e1de0*/  LDCU UR9, c[0x0][0x398] ;  /* 0x00007300ff0977ac */ /* 0x000e620008000800 */
[C---:B------:R-:W-:Y:S01]  /*e1df0*/  LOP3.LUT P3, RZ, R33.reuse, 0x400000, RZ, 0xc0, !PT ;  /* 0x0040000021ff7812 */ /* 0x040fe2000786c0ff */
[----:B------:R-:W2:Y:S01]  /*e1e00*/  LDCU UR7, c[0x0][0x398] ;  /* 0x00007300ff0777ac */ /* 0x000ea20008000800 */
[----:B------:R-:W-:-:S02]  /*e1e10*/  LOP3.LUT P0, RZ, R33, 0x200000, RZ, 0xc0, !PT ;  /* 0x0020000021ff7812 */ /* 0x000fc4000780c0ff */
[----:B------:R-:W-:-:S04]  /*e1e20*/  LOP3.LUT R32, R32, 0xffffdfff, RZ, 0xc0, !PT ;  /* 0xffffdfff20207812 */ /* 0x000fc800078ec0ff */
[----:B------:R-:W-:Y:S02]  /*e1e30*/  @P6 LOP3.LUT R32, R32, 0x2000, RZ, 0xfc, !PT ;  /* 0x0000200020206812 */ /* 0x000fe400078efcff */
[----:B------:R-:W-:Y:S02]  /*e1e40*/  LOP3.LUT P2, RZ, R33, 0x100000, RZ, 0xc0, !PT ;  /* 0x0010000021ff7812 */ /* 0x000fe4000784c0ff */
[----:B---3--:R-:W-:-:S04]  /*e1e50*/  LOP3.LUT R12, R12, 0x7fffffff, RZ, 0xc0, !PT ;  /* 0x7fffffff0c0c7812 */ /* 0x008fc800078ec0ff */
        /* <DEDUP_REMOVED lines=123> */
[----:B-1----:R-:W-:Y:S02]  /*e2610*/  ISETP.LT.AND P5, PT, R22, UR9, !P1 ;  /* 0x0000000916007c0c */ /* 0x002fe4000cfa1270 */
[----:B----4-:R-:W-:Y:S01]  /*e2620*/  LOP3.LUT R18, R18, 0x7fffffff, RZ, 0xc0, !PT ;  /* 0x7fffffff12127812 */ /* 0x010fe200078ec0ff */
[----:B------:R-:W1:Y:S01]  /*e2630*/  LDCU UR9, c[0x0][0x398] ;  /* 0x00007300ff0977ac */ /* 0x000e620008000800 */
[----:B--2---:R-:W-:-:S02]  /*e2640*/  ISETP.LT.AND P4, PT, R23, UR7, !P1 ;  /* 0x0000000717007c0c */ /* 0x004fc4000cf81270 */
[----:B------:R-:W-:Y:S01]  /*e2650*/  LOP3.LUT P3, RZ, R33, 0x4000, RZ, 0xc0, !PT ;  /* 0x0000400021ff7812 */ /* 0x000fe2000786c0ff */
[----:B------:R-:W2:Y:S04]  /*e2660*/  LDCU UR7, c[0x0][0x398] ;  /* 0x00007300ff0777ac */ /* 0x000ea80008000800 */
[----:B------:R-:W-:-:S04]  /*e2670*/  @P6 LOP3.LUT R18, R18, 0x80000000, RZ, 0xfc, !PT ;  /* 0x8000000012126812 */ /* 0x000fc800078efcff */
[----:B------:R-:W-:-:S04]  /*e2680*/  LOP3.LUT R18, R18, 0xbfffffff, RZ, 0xc0, !PT ;  /* 0xbfffffff12127812 */ /* 0x000fc800078ec0ff */
[----:B------:R-:W-:-:S04]  /*e2690*/  @P5 LOP3.LUT R18, R18, 0x40000000, RZ, 0xfc, !PT ;  /* 0x4000000012125812 */ /* 0x000fc800078efcff */
[----:B------:R-:W-:-:S04]  /*e26a0*/  LOP3.LUT R18, R18, 0xdfffffff, RZ, 0xc0, !PT ;  /* 0xdfffffff12127812 */ /* 0x000fc800078ec0ff */
[----:B------:R-:W-:Y:S02]  /*e26b0*/  @P4 LOP3.LUT R18, R18, 0x20000000, RZ, 0xfc, !PT ;  /* 0x2000000012124812 */ /* 0x000fe400078efcff */
[----:B------:R-:W-:Y:S01]  /*e26c0*/  ISETP.LT.AND P4, PT, R20, UR23, !P3 ;  /* 0x0000001714007c0c */ /* 0x000fe2000df81270 */
[----:B------:R-:W4:Y:S01]  /*e26d0*/  LDCU UR23, c[0x0][0x398] ;  /* 0x00007300ff1777ac */ /* 0x000f220008000800 */
        /* <DEDUP_REMOVED lines=32> */
[----:B---3--:R-:W-:Y:S02]  /*e28e0*/  R2UR UR17, R12 ;  /* 0x000000000c1172ca */ /* 0x008fe400000e0000 */
[----:B------:R-:W3:Y:S01]  /*e28f0*/  LDL.LU R12, [R1+0x1a8] ;  /* 0x0001a800010c7983 */ /* 0x000ee20000300800 */
[----:B0-----:R-:W-:Y:S01]  /*e2900*/  ISETP.LT.AND P6, PT, R21, UR11, !P2 ;  /* 0x0000000b15007c0c */ /* 0x001fe2000d7c1270 */
[----:B------:R-:W0:Y:S01]  /*e2910*/  LDCU UR11, c[0x0][0x398] ;  /* 0x00007300ff0b77ac */ /* 0x000e220008000800 */
[----:B------:R-:W-:-:S06]  /*e2920*/  LOP3.LUT R18, R18, 0xffefffff, RZ, 0xc0, !PT ;  /* 0xffefffff12127812 */ /* 0x000fcc00078ec0ff */
        /* <DEDUP_REMOVED lines=25> */
[----:B---3--:R-:W-:Y:S02]  /*e2ac0*/  R2UR UR19, R12 ;  /* 0x000000000c1372ca */ /* 0x008fe400000e0000 */
[----:B------:R-:W3:Y:S01]  /*e2ad0*/  LDL.LU R12, [R1+0x1a4] ;  /* 0x0001a400010c7983 */ /* 0x000ee20000300800 */
[----:B------:R-:W-:Y:S02]  /*e2ae0*/  LOP3.LUT R18, R18, 0xffffdfff, RZ, 0xc0, !PT ;  /* 0xffffdfff12127812 */ /* 0x000fe400078ec0ff */
[----:B------:R-:W-:Y:S02]  /*e2af0*/  LOP3.LUT P3, RZ, R33, 0x400, RZ, 0xc0, !PT ;  /* 0x0000040021ff7812 */ /* 0x000fe4000786c0ff */
[----:B------:R-:W-:Y:S02]  /*e2b00*/  @P4 LOP3.LUT R18, R18, 0x2000, RZ, 0xfc, !PT ;  /* 0x0000200012124812 */ /* 0x000fe400078efcff */
[----:B------:R-:W-:-:S02]  /*e2b10*/  ISETP.LT.AND P4, PT, R20, UR13, !P3 ;  /* 0x0000000d14007c0c */ /* 0x000fc4000df81270 */
        /* <DEDUP_REMOVED lines=32> */
[----:B------:R-:W-:Y:S01]  /*e2d20*/  R2UR UR17, R52 ;  /* 0x00000000341172ca */ /* 0x000fe200000e0000 */
[----:B------:R-:W-:Y:S02]  /*e2d30*/  IMAD.MOV.U32 R52, RZ, RZ, R53 ;  /* 0x000000ffff347224 */ /* 0x000fe400078e0035 */
[----:B------:R-:W-:Y:S01]  /*e2d40*/  IMAD.MOV.U32 R53, RZ, RZ, R34 ;  /* 0x000000ffff357224 */ /* 0x000fe200078e0022 */
[----:B---3--:R-:W-:Y:S02]  /*e2d50*/  R2UR UR13, R12 ;  /* 0x000000000c0d72ca */ /* 0x008fe400000e0000 */
[----:B------:R-:W3:Y:S04]  /*e2d60*/  LDL.LU R12, [R1+0x1a0] ;  /* 0x0001a000010c7983 */ /* 0x000ee80000300800 */
[----:B------:R-:W4:Y:S01]  /*e2d70*/  LDL.LU R34, [R1+0x198] ;  /* 0x0001980001227983 */ /* 0x000f220000300800 */
        /* <DEDUP_REMOVED lines=17> */
[----:B------:R-:W-:Y:S02]  /*e2e90*/  @P4 LOP3.LUT R18, R18, 0x1, RZ, 0xfc, !PT ;  /* 0x0000000112124812 */ /* 0x000fe400078efcff */
[----:B---3--:R-:W-:Y:S02]  /*e2ea0*/  R2UR UR15, R12 ;  /* 0x000000000c0f72ca */ /* 0x008fe400000e0000 */
[----:B------:R-:W3:Y:S01]  /*e2eb0*/  LDL.LU R12, [R1+0x358] ;  /* 0x00035800010c7983 */ /* 0x000ee20000300800 */
[----:B----4-:R-:W-:-:S03]  /*e2ec0*/  R2UR UR19, R34 ;  /* 0x00000000221372ca */ /* 0x010fc600000e0000 */
[----:B------:R-:W4:Y:S04]  /*e2ed0*/  LDL.LU R34, [R1+0x5710] ;  /* 0x0057100001227983 */ /* 0x000f280000300800 */
[----:B------:R0:W-:Y:S04]  /*e2ee0*/  STL [R1+0x35c], R18 ;  /* 0x00035c1201007387 */ /* 0x0001e80000100800 */
[----:B0-----:R-:W4:Y:S01]  /*e2ef0*/  LDL.LU R18, [R1+0x194] ;  /* 0x0001940001127983 */ /* 0x001f220000300800 */
[----:B------:R-:W-:Y:S01]  /*e2f00*/  ISETP.LT.AND P6, PT, R21, UR11, !P1 ;  /* 0x0000000b15007c0c */ /* 0x000fe2000cfc1270 */
[----:B------:R-:W0:Y:S01]  /*e2f10*/  LDCU UR11, c[0x0][0x398] ;  /* 0x00007300ff0b77ac */ /* 0x000e220008000800 */
[----:B-1----:R-:W-:-:S02]  /*e2f20*/  ISETP.LT.AND P5, PT, R22, UR9, !P1 ;  /* 0x0000000916007c0c */ /* 0x002fc4000cfa1270 */
[----:B--2---:R-:W-:Y:S01]  /*e2f30*/  ISETP.LT.AND P4, PT, R23, UR7, !P1 ;  /* 0x0000000717007c0c */ /* 0x004fe2000cf81270 */
[----:B------:R-:W1:Y:S01]  /*e2f40*/  LDCU UR9, c[0x0][0x398] ;  /* 0x00007300ff0977ac */ /* 0x000e620008000800 */
[----:B------:R-:W-:Y:S01]  /*e2f50*/  LOP3.LUT P3, RZ, R33, 0x40, RZ, 0xc0, !PT ;  /* 0x0000004021ff7812 */ /* 0x000fe2000786c0ff */
[----:B------:R-:W2:Y:S01]  /*e2f60*/  LDCU UR7, c[0x0][0x398] ;  /* 0x00007300ff0777ac */ /* 0x000ea20008000800 */
[----:B---3--:R-:W-:-:S05]  /*e2f70*/  LOP3.LUT R12, R12, 0x7fffffff, RZ, 0xc0, !PT ;  /* 0x7fffffff0c0c7812 */ /* 0x008fca00078ec0ff */
[----:B------:R-:W-:-:S04]  /*e2f80*/  @P6 LOP3.LUT R12, R12, 0x80000000, RZ, 0xfc, !PT ;  /* 0x800000000c0c6812 */ /* 0x000fc800078efcff */
[----:B------:R-:W-:-:S04]  /*e2f90*/  LOP3.LUT R12, R12, 0xbfffffff, RZ, 0xc0, !PT ;  /* 0xbfffffff0c0c7812 */ /* 0x000fc800078ec0ff */
[----:B------:R-:W-:-:S04]  /*e2fa0*/  @P5 LOP3.LUT R12, R12, 0x40000000, RZ, 0xfc, !PT ;  /* 0x400000000c0c5812 */ /* 0x000fc800078efcff */
[----:B------:R-:W-:-:S04]  /*e2fb0*/  LOP3.LUT R12, R12, 0xdfffffff, RZ, 0xc0, !PT ;  /* 0xdfffffff0c0c7812 */ /* 0x000fc800078ec0ff */
[----:B------:R-:W-:Y:S02]  /*e2fc0*/  @P4 LOP3.LUT R12, R12, 0x20000000, RZ, 0xfc, !PT ;  /* 0x200000000c0c4812 */ /* 0x000fe400078efcff */
[----:B------:R-:W-:Y:S02]  /*e2fd0*/  ISETP.LT.AND P4, PT, R20, UR13, !P3 ;  /* 0x0000000d14007c0c */ /* 0x000fe4000df81270 */
[----:B----4-:R-:W-:Y:S02]  /*e2fe0*/  R2UR UR13, R18 ;  /* 0x00000000120d72ca */ /* 0x010fe400000e0000 */
[----:B------:R-:W3:Y:S01]  /*e2ff0*/  LDL.LU R18, [R1+0x190] ;  /* 0x0001900001127983 */ /* 0x000ee20000300800 */
[----:B0-----:R-:W-:Y:S01]  /*e3000*/  ISETP.LT.AND P6, PT, R21, UR11, !P3 ;  /* 0x0000000b15007c0c */ /* 0x001fe2000dfc1270 */
[----:B------:R-:W0:Y:S01]  /*e3010*/  LDCU UR11, c[0x0][0x398] ;  /* 0x00007300ff0b77ac */ /* 0x000e220008000800 */
[----:B------:R-:W-:Y:S02]  /*e3020*/  LOP3.LUT R12, R12, 0xefffffff, RZ, 0xc0, !PT ;  /* 0xefffffff0c0c7812 */ /* 0x000fe400078ec0ff */
[----:B-1----:R-:W-:Y:S01]  /*e3030*/  ISETP.LT.AND P5, PT, R22, UR9, !P3 ;  /* 0x0000000916007c0c */ /* 0x002fe2000dfa1270 */
[----:B------:R-:W1:Y:S03]  /*e3040*/  LDCU UR9, c[0x0][0x398] ;  /* 0x00007300ff0977ac */ /* 0x000e660008000800 */
        /* <DEDUP_REMOVED lines=57> */
[----:B------:R-:W-:Y:S02]  /*e33e0*/  LOP3.LUT R12, R12, 0xffffbfff, RZ, 0xc0, !PT ;  /* 0xffffbfff0c0c7812 */ /* 0x000fe400078ec0ff */
[----:B---3--:R-:W-:Y:S02]  /*e33f0*/  R2UR UR19, R18 ;  /* 0x00000000121372ca */ /* 0x008fe400000e0000 */
[----:B------:R-:W3:Y:S01]  /*e3400*/  LDL.LU R18, [R1+0x184] ;  /* 0x0001840001127983 */ /* 0x000ee20000300800 */
[----:B------:R-:W-:Y:S02]  /*e3410*/  @P5 LOP3.LUT R12, R12, 0x4000, RZ, 0xfc, !PT ;  /* 0x000040000c0c5812 */ /* 0x000fe400078efcff */
[----:B------:R-:W-:-:S02]  /*e3420*/  LOP3.LUT P3, RZ, R33, 0x4, RZ, 0xc0, !PT ;  /* 0x0000000421ff7812 */ /* 0x000fc4000786c0ff */
        /* <DEDUP_REMOVED lines=35> */
[----:B------:R-:W-:Y:S02]  /*e3660*/  R2UR UR17, R47 ;  /* 0x000000002f1172ca */ /* 0x000fe400000e0000 */
        /* <DEDUP_REMOVED lines=21> */
[----:B---3--:R-:W-:Y:S01]  /*e37c0*/  R2UR UR15, R18 ;  /* 0x00000000120f72ca */ /* 0x008fe200000e0000 */
[----:B------:R-:W-:Y:S02]  /*e37d0*/  IMAD.MOV.U32 R18, RZ, RZ, R19 ;  /* 0x000000ffff127224 */ /* 0x000fe400078e0013 */
[----:B------:R-:W-:Y:S02]  /*e37e0*/  IMAD.MOV.U32 R19, RZ, RZ, R54 ;  /* 0x000000ffff137224 */ /* 0x000fe400078e0036 */
[----:B------:R-:W-:Y:S02]  /*e37f0*/  IMAD.MOV.U32 R54, RZ, RZ, R56 ;  /* 0x000000ffff367224 */ /* 0x000fe400078e0038 */
[----:B------:R-:W-:Y:S02]  /*e3800*/  IMAD.MOV.U32 R56, RZ, RZ, R35 ;  /* 0x000000ffff387224 */ /* 0x000fe400078e0023 */
        /* <DEDUP_REMOVED lines=117> */
[----:B---3--:R-:W-:Y:S02]  /*e3f60*/  R2UR UR15, R12 ;  /* 0x000000000c0f72ca */ /* 0x008fe400000e0000 */
[----:B------:R-:W3:Y:S01]  /*e3f70*/  LDL.LU R12, [R1+0x158] ;  /* 0x00015800010c7983 */ /* 0x000ee20000300800 */
        /* <DEDUP_REMOVED lines=11> */
[----:B------:R-:W-:Y:S01]  /*e4030*/  R2UR UR17, R18 ;  /* 0x00000000121172ca */ /* 0x000fe200000e0000 */
[----:B------:R-:W-:Y:S01]  /*e4040*/  IMAD.MOV.U32 R18, RZ, RZ, R19 ;  /* 0x000000ffff127224 */ /* 0x000fe200078e0013 */
[----:B-1----:R-:W-:Y:S01]  /*e4050*/  ISETP.LT.AND P5, PT, R22, UR9, !P2 ;  /* 0x0000000916007c0c */ /* 0x002fe2000d7a1270 */
[----:B------:R-:W-:Y:S01]  /*e4060*/  IMAD.MOV.U32 R19, RZ, RZ, R48 ;  /* 0x000000ffff137224 */ /* 0x000fe200078e0030 */
[----:B------:R-:W-:Y:S01]  /*e4070*/  LOP3.LUT P1, RZ, R34, 0x800000, RZ, 0xc0, !PT ;  /* 0x0080000022ff7812 */ /* 0x000fe2000782c0ff */
[----:B------:R-:W4:Y:S01]  /*e4080*/  LDL.LU R48, [R1+0x350] ;  /* 0x0003500001307983 */ /* 0x000f220000300800 */
[----:B------:R-:W1:Y:S01]  /*e4090*/  LDCU UR9, c[0x0][0x398] ;  /* 0x00007300ff0977ac */ /* 0x000e620008000800 */
        /* <DEDUP_REMOVED lines=10> */
[----:B---3--:R-:W-:Y:S02]  /*e4140*/  R2UR UR19, R12 ;  /* 0x000000000c1372ca */ /* 0x008fe400000e0000 */
[----:B------:R-:W3:Y:S01]  /*e4150*/  LDL.LU R12, [R1+0x154] ;  /* 0x00015400010c7983 */ /* 0x000ee20000300800 */
[----:B0-----:R-:W-:Y:S01]  /*e4160*/  ISETP.LT.AND P6, PT, R21, UR11, !P1 ;  /* 0x0000000b15007c0c */ /* 0x001fe2000cfc1270 */
[----:B------:R-:W0:Y:S01]  /*e4170*/  LDCU UR11, c[0x0][0x398] ;  /* 0x00007300ff0b77ac */ /* 0x000e220008000800 */
[----:B-1----:R-:W-:Y:S02]  /*e4180*/  ISETP.LT.AND P5, PT, R22, UR9, !P1 ;  /* 0x0000000916007c0c */ /* 0x002fe4000cfa1270 */
[----:B------:R-:W-:Y:S01]  /*e4190*/  LOP3.LUT R35, R35, 0xfffffffe, RZ, 0xc0, !PT ;  /* 0xfffffffe23237812 */ /* 0x000fe200078ec0ff */
[----:B------:R-:W1:Y:S03]  /*e41a0*/  LDCU UR9, c[0x0][0x398] ;  /* 0x00007300ff0977ac */ /* 0x000e660008000800 */
[----:B------:R-:W-:-:S02]  /*e41b0*/  @P4 LOP3.LUT R35, R35, 0x1, RZ, 0xfc, !PT ;  /* 0x0000000123234812 */ /* 0x000fc400078efcff */
[----:B--2---:R-:W-:Y:S01]  /*e41c0*/  ISETP.LT.AND P4, PT, R23, UR7, !P1 ;  /* 0x0000000717007c0c */ /* 0x004fe2000cf81270 */
[----:B------:R-:W2:Y:S01]  /*e41d0*/  LDCU UR7, c[0x0][0x398] ;  /* 0x00007300ff0777ac */ /* 0x000ea20008000800 */
[----:B----4-:R-:W-:-:S04]  /*e41e0*/  LOP3.LUT R48, R48, 0x7fffffff, RZ, 0xc0, !PT ;  /* 0x7fffffff30307812 */ /* 0x010fc800078ec0ff */
[----:B------:R-:W-:-:S04]  /*e41f0*/  @P6 LOP3.LUT R48, R48, 0x80000000, RZ, 0xfc, !PT ;  /* 0x8000000030306812 */ /* 0x000fc800078efcff */
[----:B------:R-:W-:-:S04]  /*e4200*/  LOP3.LUT R48, R48, 0xbfffffff, RZ, 0xc0, !PT ;  /* 0xbfffffff30307812 */ /* 0x000fc800078ec0ff */
[----:B------:R-:W-:Y:S02]  /*e4210*/  @P5 LOP3.LUT R48, R48, 0x40000000, RZ, 0xfc, !PT ;  /* 0x4000000030305812 */ /* 0x000fe400078efcff */
[----:B------:R-:W-:Y:S02]  /*e4220*/  LOP3.LUT P3, RZ, R34, 0x400000, RZ, 0xc0, !PT ;  /* 0x0040000022ff7812 */ /* 0x000fe4000786c0ff */
[----:B------:R-:W-:Y:S01]  /*e4230*/  LOP3.LUT R48, R48, 0xdfffffff, RZ, 0xc0, !PT ;  /* 0xdfffffff30307812 */ /* 0x000fe200078ec0ff */
[----:B------:R4:W-:Y:S03]  /*e4240*/  STL [R1+0x354], R35 ;  /* 0x0003542301007387 */ /* 0x0009e60000100800 */
[----:B------:R-:W-:Y:S02]  /*e4250*/  @P4 LOP3.LUT R48, R48, 0x20000000, RZ, 0xfc, !PT ;  /* 0x2000000030304812 */ /* 0x000fe400078efcff */
[----:B------:R-:W-:Y:S01]  /*e4260*/  ISETP.LT.AND P4, PT, R20, UR13, !P3 ;  /* 0x0000000d14007c0c */ /* 0x000fe2000df81270 */
[----:B----4-:R-:W4:Y:S01]  /*e4270*/  LDL.LU R35, [R1+0x5708] ;  /* 0x0057080001237983 */ /* 0x010f220000300800 */
[----:B---3--:R-:W-:-:S03]  /*e4280*/  R2UR UR13, R12 ;  /* 0x000000000c0d72ca */ /* 0x008fc600000e0000 */
[----:B------:R-:W3:Y:S01]  /*e4290*/  LDL.LU R12, [R1+0x150] ;  /* 0x00015000010c7983 */ /* 0x000ee20000300800 */
[----:B0-----:R-:W-:Y:S01]  /*e42a0*/  ISETP.LT.AND P6, PT, R21, UR11, !P3 ;  /* 0x0000000b15007c0c */ /* 0x001fe2000dfc1270 */
[----:B------:R-:W0:Y:S01]  /*e42b0*/  LDCU UR11, c[0x0][0x398] ;  /* 0x00007300ff0b77ac */ /* 0x000e220008000800 */
[----:B------:R-:W-:-:S05]  /*e42c0*/  LOP3.LUT R48, R48, 0xefffffff, RZ, 0xc0, !PT ;  /* 0xefffffff30307812 */ /* 0x000fca00078ec0ff */
        /* <DEDUP_REMOVED lines=110> */
[----:B------:R-:W-:-:S03]  /*e49b0*/  LOP3.LUT P1, RZ, R34, 0x8000, RZ, 0xc0, !PT ;  /* 0x0000800022ff7812 */ /* 0x000fc6000782c0ff */
[----:B------:R-:W-:Y:S01]  /*e49c0*/  @P4 LOP3.LUT R48, R48, 0x10, RZ, 0xfc, !PT ;  /* 0x0000001030304812 */ /* 0x000fe200078efcff */
[----:B------:R-:W-:Y:S01]  /*e49d0*/  IMAD.MOV.U32 R51, RZ, RZ, R36 ;  /* 0x000000ffff337224 */ /* 0x000fe200078e0024 */
[----:B------:R-:W1:Y:S01]  /*e49e0*/  LDCU UR9, c[0x0][0x398] ;  /* 0x00007300ff0977ac */ /* 0x000e620008000800 */
[----:B----4-:R-:W-:Y:S01]  /*e49f0*/  IMAD.MOV.U32 R36, RZ, RZ, R35 ;  /* 0x000000ffff247224 */ /* 0x010fe200078e0023 */
[----:B------:R-:W-:Y:S01]  /*e4a00*/  LOP3.LUT R48, R48, 0xfffffff7, RZ, 0xc0, !PT ;  /* 0xfffffff730307812 */ /* 0x000fe200078ec0ff */
[----:B------:R-:W4:Y:S03]  /*e4a10*/  LDL.LU R35, [R1+0x34c] ;  /* 0x00034c0001237983 */ /* 0x000f260000300800 */
        /* <DEDUP_REMOVED lines=18> */
[----:B------:R-:W-:Y:S02]  /*e4b40*/  LOP3.LUT P3, RZ, R34, 0x4000, RZ, 0xc0, !PT ;  /* 0x0000400022ff7812 */ /* 0x000fe4000786c0ff */
[----:B----4-:R-:W-:-:S04]  /*e4b50*/  LOP3.LUT R35, R35, 0x7fffffff, RZ, 0xc0, !PT ;  /* 0x7fffffff23237812 */ /* 0x010fc800078ec0ff */
[----:B------:R-:W-:-:S04]  /*e4b60*/  @P6 LOP3.LUT R35, R35, 0x80000000, RZ, 0xfc, !PT ;  /* 0x8000000023236812 */ /* 0x000fc800078efcff */
[----:B------:R-:W-:-:S04]  /*e4b70*/  LOP3.LUT R35, R35, 0xbfffffff, RZ, 0xc0, !PT ;  /* 0xbfffffff23237812 */ /* 0x000fc800078ec0ff */
[----:B------:R-:W-:-:S04]  /*e4b80*/  @P5 LOP3.LUT R35, R35, 0x40000000, RZ, 0xfc, !PT ;  /* 0x4000000023235812 */ /* 0x000fc800078efcff */
        /* <DEDUP_REMOVED lines=119> */
[----:B------:R-:W4:Y:S01]  /*e5300*/  LDL.LU R49, [R1+0x348] ;  /* 0x0003480001317983 */ /* 0x000f220000300800 */
[----:B------:R-:W-:Y:S01]  /*e5310*/  LOP3.LUT P1, RZ, R34, 0x80, RZ, 0xc0, !PT ;  /* 0x0000008022ff7812 */ /* 0x000fe2000782c0ff */
[----:B------:R-:W1:Y:S02]  /*e5320*/  LDCU UR9, c[0x0][0x398] ;  /* 0x00007300ff0977ac */ /* 0x000e640008000800 */
        /* <DEDUP_REMOVED lines=145> */
[----:B----4-:R-:W-:Y:S01]  /*e5c40*/  LOP3.LUT P1, RZ, R35, 0x80000000, RZ, 0xc0, !PT ;  /* 0x8000000023ff7812 */ /* 0x010fe2000782c0ff */
        /* <DEDUP_REMOVED lines=32> */
[----:B0-----:R-:W-:Y:S01]  /*e5e50*/  ISETP.LT.AND P6, PT, R21, UR11, !P3 ;  /* 0x0000000b15007c0c */ /* 0x001fe2000dfc1270 */
[----:B------:R-:W0:Y:S01]  /*e5e60*/  LDCU UR11, c[0x0][0x398] ;  /* 0x00007300ff0b77ac */ /* 0x000e220008000800 */
[----:B------:R-:W-:-:S02]  /*e5e70*/  LOP3.LUT R52, R52, 0xefffffff, RZ, 0xc0, !PT ;  /* 0xefffffff34347812 */ /* 0x000fc400078ec0ff */
        /* <DEDUP_REMOVED lines=80> */
[----:B---3--:R-:W-:Y:S02]  /*e6380*/  R2UR UR15, R12 ;  /* 0x000000000c0f72ca */ /* 0x008fe400000e0000 */
[----:B------:R-:W3:Y:S01]  /*e6390*/  LDL.LU R12, [R1+0xc4] ;  /* 0x0000c400010c7983 */ /* 0x000ee20000300800 */
[----:B----4-:R-:W-:-:S03]  /*e63a0*/  R2UR UR19, R50 ;  /* 0x00000000321372ca */ /* 0x010fc600000e0000 */
[----:B------:R-:W4:Y:S07]  /*e63b0*/  LDL.LU R50, [R1+0x56f8] ;  /* 0x0056f80001327983 */ /* 0x000f2e0000300800 */
[----:B------:R-:W-:Y:S02]  /*e63c0*/  ISETP.LT.AND P4, PT, R20, UR15, !P0 ;  /* 0x0000000f14007c0c */ /* 0x000fe4000c781270 */
[----:B------:R-:W-:Y:S02]  /*e63d0*/  R2UR UR15, R51 ;  /* 0x00000000330f72ca */ /* 0x000fe400000e0000 */
[----:B------:R-:W4:Y:S01]  /*e63e0*/  LDL.LU R51, [R1+0xb8] ;  /* 0x0000b80001337983 */ /* 0x000f220000300800 */
[----:B0-----:R-:W-:Y:S01]  /*e63f0*/  ISETP.LT.AND P6, PT, R21, UR11, !P0 ;  /* 0x0000000b15007c0c */ /* 0x001fe2000c7c1270 */
[----:B------:R-:W0:Y:S01]  /*e6400*/  LDCU UR11, c[0x0][0x398] ;  /* 0x00007300ff0b77ac */ /* 0x000e220008000800 */
[----:B------:R-:W-:-:S02]  /*e6410*/  LOP3.LUT R52, R52, 0xfffffeff, RZ, 0xc0, !PT ;  /* 0xfffffeff34347812 */ /* 0x000fc400078ec0ff */
        /* <DEDUP_REMOVED lines=16> */
[----:B0-----:R-:W-:Y:S01]  /*e6520*/  ISETP.LT.AND P6, PT, R21, UR11, !P2 ;  /* 0x0000000b15007c0c */ /* 0x001fe2000d7c1270 */
[----:B------:R-:W0:Y:S01]  /*e6530*/  LDCU UR11, c[0x0][0x398] ;  /* 0x00007300ff0b77ac */ /* 0x000e220008000800 */
[----:B------:R-:W-:-:S02]  /*e6540*/  LOP3.LUT R52, R52, 0xffffffef, RZ, 0xc0, !PT ;  /* 0xffffffef34347812 */ /* 0x000fc400078ec0ff */
[----:B-1----:R-:W-:Y:S01]  /*e6550*/  ISETP.LT.AND P5, PT, R22, UR9, !P2 ;  /* 0x0000000916007c0c */ /* 0x002fe2000d7a1270 */
[----:B------:R-:W1:Y:S02]  /*e6560*/  LDCU UR9, c[0x0][0x398] ;  /* 0x00007300ff0977ac */ /* 0x000e640008000800 */
        /* <DEDUP_REMOVED lines=14> */
[----:B------:R-:W3:Y:S04]  /*e6650*/  LDL.LU R12, [R1+0xb4] ;  /* 0x0000b400010c7983 */ /* 0x000ee80000300800 */
        /* <DEDUP_REMOVED lines=10> */
[C---:B------:R-:W-:Y:S01]  /*e6700*/  LOP3.LUT P3, RZ, R35.reuse, 0x400000, RZ, 0xc0, !PT ;  /* 0x0040000023ff7812 */ /* 0x040fe2000786c0ff */
[----:B------:R-:W2:Y:S01]  /*e6710*/  LDCU UR7, c[0x0][0x398] ;  /* 0x00007300ff0777ac */ /* 0x000ea20008000800 */
[----:B------:R-:W-:Y:S02]  /*e6720*/  LOP3.LUT P0, RZ, R35, 0x200000, RZ, 0xc0, !PT ;  /* 0x0020000023ff7812 */ /* 0x000fe4000780c0ff */
[----:B---3--:R-:W-:-:S04]  /*e6730*/  LOP3.LUT R54, R54, 0x7fffffff, RZ, 0xc0, !PT ;  /* 0x7fffffff36367812 */ /* 0x008fc800078ec0ff */
[----:B------:R-:W-:-:S04]  /*e6740*/  @P6 LOP3.LUT R54, R54, 0x80000000, RZ, 0xfc, !PT ;  /* 0x8000000036366812 */ /* 0x000fc800078efcff */
[----:B------:R-:W-:-:S04]  /*e6750*/  LOP3.LUT R54, R54, 0xbfffffff, RZ, 0xc0, !PT ;  /* 0xbfffffff36367812 */ /* 0x000fc800078ec0ff */
[----:B------:R-:W-:-:S04]  /*e6760*/  @P5 LOP3.LUT R54, R54, 0x40000000, RZ, 0xfc, !PT ;  /* 0x4000000036365812 */ /* 0x000fc800078efcff */
[----:B------:R-:W-:-:S04]  /*e6770*/  LOP3.LUT R54, R54, 0xdfffffff, RZ, 0xc0, !PT ;  /* 0xdfffffff36367812 */ /* 0x000fc800078ec0ff */
[----:B------:R-:W-:Y:S02]  /*e6780*/  @P4 LOP3.LUT R54, R54, 0x20000000, RZ, 0xfc, !PT ;  /* 0x2000000036364812 */ /* 0x000fe400078efcff */
[----:B------:R-:W-:Y:S02]  /*e6790*/  ISETP.LT.AND P4, PT, R20, UR13, !P3 ;  /* 0x0000000d14007c0c */ /* 0x000fe4000df81270 */
[----:B------:R-:W-:Y:S02]  /*e67a0*/  R2UR UR13, R12 ;  /* 0x000000000c0d72ca */ /* 0x000fe400000e0000 */
        /* <DEDUP_REMOVED lines=16> */
[----:B----4-:R-:W-:Y:S02]  /*e68b0*/  R2UR UR15, R52 ;  /* 0x00000000340f72ca */ /* 0x010fe400000e0000 */
[----:B------:R-:W4:Y:S01]  /*e68c0*/  LDL.LU R52, [R1+0xa8] ;  /* 0x0000a80001347983 */ /* 0x000f220000300800 */
        /* <DEDUP_REMOVED lines=66> */
[----:B------:R-:W3:Y:S01]  /*e6cf0*/  LDL.LU R12, [R1+0xa4] ;  /* 0x0000a400010c7983 */ /* 0x000ee20000300800 */
[----:B----4-:R-:W-:-:S03]  /*e6d00*/  R2UR UR19, R52 ;  /* 0x00000000341372ca */ /* 0x010fc600000e0000 */
[----:B------:R-:W4:Y:S04]  /*e6d10*/  LDL.LU R52, [R1+0x56f0] ;  /* 0x0056f00001347983 */ /* 0x000f280000300800 */
        /* <DEDUP_REMOVED lines=225> */
[----:B----4-:R-:W-:Y:S01]  /*e7b30*/  R2UR UR15, R56 ;  /* 0x00000000380f72ca */ /* 0x010fe200000e0000 */
[----:B------:R-:W-:Y:S02]  /*e7b40*/  IMAD.MOV.U32 R56, RZ, RZ, R36 ;  /* 0x000000ffff387224 */ /* 0x000fe400078e0024 */
[----:B------:R-:W4:Y:S01]  /*e7b50*/  LDL.LU R36, [R1+0x68] ;  /* 0x0000680001247983 */ /* 0x000f220000300800 */
        /* <DEDUP_REMOVED lines=87> */
[----:B------:R-:W-:Y:S01]  /*e80d0*/  IMAD.MOV.U32 R18, RZ, RZ, R19 ;  /* 0x000000ffff127224 */ /* 0x000fe200078e0013 */
[----:B0-----:R-:W-:Y:S01]  /*e80e0*/  ISETP.LT.AND P6, PT, R21, UR11, !P2 ;  /* 0x0000000b15007c0c */ /* 0x001fe2000d7c1270 */
[----:B------:R-:W0:Y:S01]  /*e80f0*/  LDCU UR11, c[0x0][0x398] ;  /* 0x00007300ff0b77ac */ /* 0x000e220008000800 */
[----:B------:R-:W-:Y:S02]  /*e8100*/  LOP3.LUT R57, R57, 0xffffffef, RZ, 0xc0, !PT ;  /* 0xffffffef39397812 */ /* 0x000fe400078ec0ff */
[----:B-1----:R-:W-:Y:S01]  /*e8110*/  ISETP.LT.AND P5, PT, R22, UR9, !P2 ;  /* 0x0000000916007c0c */ /* 0x002fe2000d7a1270 */
        /* <DEDUP_REMOVED lines=9> */
[----:B------:R-:W-:-:S04]  /*e81b0*/  @P4 LOP3.LUT R57, R57, 0x2, RZ, 0xfc, !PT ;  /* 0x0000000239394812 */ /* 0x000fc800078efcff */
[----:B------:R-:W-:Y:S02]  /*e81c0*/  LOP3.LUT R57, R57, 0xfffffffe, RZ, 0xc0, !PT ;  /* 0xfffffffe39397812 */ /* 0x000fe400078ec0ff */
[----:B---3--:R-:W-:Y:S02]  /*e81d0*/  R2UR UR13, R12 ;  /* 0x000000000c0d72ca */ /* 0x008fe400000e0000 */
[----:B------:R-:W3:Y:S04]  /*e81e0*/  LDL.LU R12, [R1+0x54] ;  /* 0x00005400010c7983 */ /* 0x000ee80000300800 */
[----:B------:R-:W3:Y:S01]  /*e81f0*/  LDL.LU R19, [R1+0x334] ;  /* 0x0003340001137983 */ /* 0x000ee20000300800 */
[----:B----4-:R-:W-:-:S04]  /*e8200*/  LOP3.LUT P1, RZ, R36, 0x80000000, RZ, 0xc0, !PT ;  /* 0x8000000024ff7812 */ /* 0x010fc8000782c0ff */
[----:B------:R-:W-:Y:S02]  /*e8210*/  ISETP.LT.AND P4, PT, R20, UR19, !P1 ;  /* 0x0000001314007c0c */ /* 0x000fe4000cf81270 */
[----:B------:R-:W-:Y:S02]  /*e8220*/  R2UR UR19, R56 ;  /* 0x00000000381372ca */ /* 0x000fe400000e0000 */
[----:B------:R-:W4:Y:S09]  /*e8230*/  LDL.LU R56, [R1+0x56dc] ;  /* 0x0056dc0001387983 */ /* 0x000f320000300800 */
[----:B------:R-:W-:-:S05]  /*e8240*/  @P4 LOP3.LUT R57, R57, 0x1, RZ, 0xfc, !PT ;  /* 0x0000000139394812 */ /* 0x000fca00078efcff */
[----:B------:R0:W-:Y:S04]  /*e8250*/  STL [R1+0x338], R57 ;  /* 0x0003383901007387 */ /* 0x0001e80000100800 */
[----:B0-----:R-:W4:Y:S01]  /*e8260*/  LDL.LU R57, [R1+0x50] ;  /* 0x0000500001397983 */ /* 0x001f220000300800 */
        /* <DEDUP_REMOVED lines=177> */
[----:B------:R-:W-:Y:S01]  /*e8d80*/  IMAD.MOV.U32 R19, RZ, RZ, R59 ;  /* 0x000000ffff137224 */ /* 0x000fe200078e003b */
[----:B------:R-:W-:Y:S01]  /*e8d90*/  R2UR UR13, R12 ;  /* 0x000000000c0d72ca */ /* 0x000fe200000e0000 */
[----:B------:R-:W-:Y:S01]  /*e8da0*/  IMAD.MOV.U32 R59, RZ, RZ, R61 ;  /* 0x000000ffff3b7224 */ /* 0x000fe200078e003d */
[----:B------:R-:W3:Y:S01]  /*e8db0*/  LDL.LU R12, [R1+0x2c] ;  /* 0x00002c00010c7983 */ /* 0x000ee20000300800 */
[----:B------:R-:W-:-:S03]  /*e8dc0*/  IMAD.MOV.U32 R61, RZ, RZ, R60 ;  /* 0x000000ffff3d7224 */ /* 0x000fc600078e003c */
        /* <DEDUP_REMOVED lines=109> */
[----:B------:R-:W4:Y:S01]  /*e94a0*/  LDL.LU R60, [R1+0x32c] ;  /* 0x00032c00013c7983 */ /* 0x000f220000300800 */
[----:B------:R-:W-:-:S03]  /*e94b0*/  R2UR UR19, R59 ;  /* 0x000000003b1372ca */ /* 0x000fc600000e0000 */
[----:B------:R-:W3:Y:S04]  /*e94c0*/  LDL.LU R59, [R1+0x56cc] ;  /* 0x0056cc00013b7983 */ /* 0x000ee80000300800 */
[----:B------:R0:W-:Y:S04]  /*e94d0*/  STL [R1+0x330], R18 ;  /* 0x0003301201007387 */ /* 0x0001e80000100800 */
[----:B0-----:R-:W3:Y:S01]  /*e94e0*/  LDL.LU R18, [R1+0x10] ;  /* 0x0000100001127983 */ /* 0x001ee20000300800 */
        /* <DEDUP_REMOVED lines=8> */
[----:B----4-:R-:W-:-:S04]  /*e9570*/  LOP3.LUT R60, R60, 0x7fffffff, RZ, 0xc0, !PT ;  /* 0x7fffffff3c3c7812 */ /* 0x010fc800078ec0ff */
        /* <DEDUP_REMOVED lines=21> */
[----:B---3--:R-:W-:Y:S01]  /*e96d0*/  R2UR UR15, R18 ;  /* 0x00000000120f72ca */ /* 0x008fe200000e0000 */
[----:B------:R-:W-:Y:S01]  /*e96e0*/  IMAD.MOV.U32 R18, RZ, RZ, R19 ;  /* 0x000000ffff127224 */ /* 0x000fe200078e0013 */
[----:B------:R-:W-:Y:S01]  /*e96f0*/  R2UR UR13, R12 ;  /* 0x000000000c0d72ca */ /* 0x000fe200000e0000 */
[----:B------:R-:W-:Y:S01]  /*e9700*/  IMAD.MOV.U32 R19, RZ, RZ, R61 ;  /* 0x000000ffff137224 */ /* 0x000fe200078e003d */
        /* <DEDUP_REMOVED lines=36> */
[----:B----4-:R-:W-:-:S03]  /*e9950*/  R2UR UR19, R61 ;  /* 0x000000003d1372ca */ /* 0x010fc600000e0000 */
        /* <DEDUP_REMOVED lines=34> */
[----:B----4-:R-:W-:Y:S02]  /*e9b80*/  R2UR UR15, R61 ;  /* 0x000000003d0f72ca */ /* 0x010fe400000e0000 */
        /* <DEDUP_REMOVED lines=31> */
[----:B------:R-:W-:Y:S02]  /*e9d80*/  LOP3.LUT R60, R60, 0xfffffffd, RZ, 0xc0, !PT ;  /* 0xfffffffd3c3c7812 */ /* 0x000fe400078ec0ff */
[----:B0-----:R-:W-:Y:S01]  /*e9d90*/  ISETP.LT.AND P6, PT, R21, UR11, !P1 ;  /* 0x0000000b15007c0c */ /* 0x001fe2000cfc1270 */
[----:B------:R-:W0:Y:S01]  /*e9da0*/  LDCU UR11, c[0x0][0x398] ;  /* 0x00007300ff0b77ac */ /* 0x000e220008000800 */
[----:B------:R-:W-:Y:S02]  /*e9db0*/  @P4 LOP3.LUT R60, R60, 0x2, RZ, 0xfc, !PT ;  /* 0x000000023c3c4812 */ /* 0x000fe400078efcff */
[----:B------:R-:W-:-:S02]  /*e9dc0*/  ISETP.LT.AND P4, PT, R20, UR19, !P1 ;  /* 0x0000001314007c0c */ /* 0x000fc4000cf81270 */
[----:B-1----:R-:W-:Y:S01]  /*e9dd0*/  ISETP.LT.AND P5, PT, R22, UR9, !P1 ;  /* 0x0000000916007c0c */ /* 0x002fe2000cfa1270 */
[----:B------:R-:W1:Y:S01]  /*e9de0*/  LDCU UR9, c[0x0][0x398] ;  /* 0x00007300ff0977ac */ /* 0x000e620008000800 */
[----:B------:R-:W-:Y:S02]  /*e9df0*/  LOP3.LUT R60, R60, 0xfffffffe, RZ, 0xc0, !PT ;  /* 0xfffffffe3c3c7812 */ /* 0x000fe400078ec0ff */
[----:B------:R-:W-:-:S07]  /*e9e00*/  R2UR UR19, R58 ;  /* 0x000000003a1372ca */ /* 0x000fce00000e0000 */
[----:B------:R-:W-:Y:S02]  /*e9e10*/  @P4 LOP3.LUT R60, R60, 0x1, RZ, 0xfc, !PT ;  /* 0x000000013c3c4812 */ /* 0x000fe400078efcff */
[----:B--2---:R-:W-:Y:S01]  /*e9e20*/  ISETP.LT.AND P4, PT, R23, UR7, !P1 ;  /* 0x0000000717007c0c */ /* 0x004fe2000cf81270 */
[----:B------:R-:W2:Y:S02]  /*e9e30*/  LDCU UR7, c[0x0][0x398] ;  /* 0x00007300ff0777ac */ /* 0x000ea40008000800 */
[----:B------:R0:W-:Y:S01]  /*e9e40*/  STL [R1+0x32c], R60 ;  /* 0x00032c3c01007387 */ /* 0x0001e20000100800 */
[----:B------:R-:W-:-:S03]  /*e9e50*/  LOP3.LUT P3, RZ, R36, 0x40, RZ, 0xc0, !PT ;  /* 0x0000004024ff7812 */ /* 0x000fc6000786c0ff */
[----:B0-----:R-:W3:Y:S04]  /*e9e60*/  LDL.LU R60, [R1+0x56c0] ;  /* 0x0056c000013c7983 */ /* 0x001ee80000300800 */
[----:B------:R-:W3:Y:S01]  /*e9e70*/  LDL.LU R58, [R1+0x324] ;  /* 0x00032400013a7983 */ /* 0x000ee20000300800 */
[C---:B------:R-:W-:Y:S02]  /*e9e80*/  LOP3.LUT P0, RZ, R36.reuse, 0x20, RZ, 0xc0, !PT ;  /* 0x0000002024ff7812 */ /* 0x040fe4000780c0ff */
[----:B------:R-:W-:Y:S02]  /*e9e90*/  R2UR UR17, R59 ;  /* 0x000000003b1172ca */ /* 0x000fe400000e0000 */
[C---:B------:R-:W-:Y:S02]  /*e9ea0*/  LOP3.LUT P2, RZ, R36.reuse, 0x10, RZ, 0xc0, !PT ;  /* 0x0000001024ff7812 */ /* 0x040fe4000784c0ff */
[----:B------:R-:W-:-:S02]  /*e9eb0*/  LOP3.LUT P1, RZ, R36, 0x8, RZ, 0xc0, !PT ;  /* 0x0000000824ff7812 */ /* 0x000fc4000782c0ff */
[----:B----4-:R-:W-:-:S04]  /*e9ec0*/  LOP3.LUT R12, R12, 0x7fffffff, RZ, 0xc0, !PT ;  /* 0x7fffffff0c0c7812 */ /* 0x010fc800078ec0ff */
[----:B------:R-:W-:-:S04]  /*e9ed0*/  @P6 LOP3.LUT R12, R12, 0x80000000, RZ, 0xfc, !PT ;  /* 0x800000000c0c6812 */ /* 0x000fc800078efcff */
[----:B------:R-:W-:-:S04]  /*e9ee0*/  LOP3.LUT R12, R12, 0xbfffffff, RZ, 0xc0, !PT ;  /* 0xbfffffff0c0c7812 */ /* 0x000fc800078ec0ff */
[----:B------:R-:W-:-:S04]  /*e9ef0*/  @P5 LOP3.LUT R12, R12, 0x40000000, RZ, 0xfc, !PT ;  /* 0x400000000c0c5812 */ /* 0x000fc800078efcff */
[----:B------:R-:W-:-:S04]  /*e9f00*/  LOP3.LUT R12, R12, 0xdfffffff, RZ, 0xc0, !PT ;  /* 0xdfffffff0c0c7812 */ /* 0x000fc800078ec0ff */
[----:B------:R-:W-:Y:S02]  /*e9f10*/  @P4 LOP3.LUT R12, R12, 0x20000000, RZ, 0xfc, !PT ;  /* 0x200000000c0c4812 */ /* 0x000fe400078efcff */
[----:B------:R-:W-:Y:S02]  /*e9f20*/  ISETP.LT.AND P4, PT, R20, UR13, !P3 ;  /* 0x0000000d14007c0c */ /* 0x000fe4000df81270 */
[----:B------:R-:W-:Y:S01]  /*e9f30*/  ISETP.LT.AND P6, PT, R21, UR11, !P3 ;  /* 0x0000000b15007c0c */ /* 0x000fe2000dfc1270 */
        /* <DEDUP_REMOVED lines=54> */
[----:B------:R-:W-:Y:S02]  /*ea2a0*/  R2UR UR13, R57 ;  /* 0x00000000390d72ca */ /* 0x000fe400000e0000 */
        /* <DEDUP_REMOVED lines=11> */
[----:B------:R-:W-:Y:S01]  /*ea360*/  R2UR UR15, R56 ;  /* 0x00000000380f72ca */ /* 0x000fe200000e0000 */
        /* <DEDUP_REMOVED lines=12> */
[----:B------:R-:W1:Y:S01]  /*ea430*/  LDCU UR15, c[0x0][0x398] ;  /* 0x00007300ff0f77ac */ /* 0x000e620008000800 */
[----:B0-----:R-:W-:Y:S02]  /*ea440*/  ISETP.LT.AND P6, PT, R21, UR11, !P0 ;  /* 0x0000000b15007c0c */ /* 0x001fe4000c7c1270 */
[----:B------:R-:W-:Y:S01]  /*ea450*/  LOP3.LUT R12, R12, 0xfffffeff, RZ, 0xc0, !PT ;  /* 0xfffffeff0c0c7812 */ /* 0x000fe200078ec0ff */
[----:B------:R-:W0:Y:S01]  /*ea460*/  LDCU UR11, c[0x0][0x398] ;  /* 0x00007300ff0b77ac */ /* 0x000e220008000800 */
[----:B--2---:R-:W-:Y:S02]  /*ea470*/  ISETP.LT.AND P5, PT, R22, UR7, !P0 ;  /* 0x0000000716007c0c */ /* 0x004fe4000c7a1270 */
[----:B------:R-:W-:Y:S01]  /*ea480*/  R2UR UR17, R55 ;  /* 0x00000000371172ca */ /* 0x000fe200000e0000 */
[----:B------:R-:W2:Y:S04]  /*ea490*/  LDCU UR7, c[0x0][0x398] ;  /* 0x00007300ff0777ac */ /* 0x000ea80008000800 */
[----:B------:R-:W-:-:S04]  /*ea4a0*/  @P4 LOP3.LUT R12, R12, 0x100, RZ, 0xfc, !PT ;  /* 0x000001000c0c4812 */ /* 0x000fc800078efcff */
[----:B------:R-:W-:-:S04]  /*ea4b0*/  LOP3.LUT R12, R12, 0xffffff7f, RZ, 0xc0, !PT ;  /* 0xffffff7f0c0c7812 */ /* 0x000fc800078ec0ff */
[----:B------:R-:W-:Y:S02]  /*ea4c0*/  @P6 LOP3.LUT R12, R12, 0x80, RZ, 0xfc, !PT ;  /* 0x000000800c0c6812 */ /* 0x000fe400078efcff */
[----:B-1----:R-:W-:Y:S01]  /*ea4d0*/  ISETP.LT.AND P4, PT, R23, UR9, !P0 ;  /* 0x0000000917007c0c */ /* 0x002fe2000c781270 */
[----:B------:R-:W1:Y:S01]  /*ea4e0*/  LDCU UR9, c[0x0][0x398] ;  /* 0x00007300ff0977ac */ /* 0x000e620008000800 */
[----:B------:R-:W-:-:S04]  /*ea4f0*/  LOP3.LUT R12, R12, 0xffffffbf, RZ, 0xc0, !PT ;  /* 0xffffffbf0c0c7812 */ /* 0x000fc800078ec0ff */
[----:B------:R-:W-:Y:S02]  /*ea500*/  @P5 LOP3.LUT R12, R12, 0x40, RZ, 0xfc, !PT ;  /* 0x000000400c0c5812 */ /* 0x000fe400078efcff */
[----:B------:R-:W-:Y:S02]  /*ea510*/  LOP3.LUT P2, RZ, R36, 0x1, RZ, 0xc0, !PT ;  /* 0x0000000124ff7812 */ /* 0x000fe4000784c0ff */
[----:B------:R-:W-:-:S04]  /*ea520*/  LOP3.LUT R12, R12, 0xffffffdf, RZ, 0xc0, !PT ;  /* 0xffffffdf0c0c7812 */ /* 0x000fc800078ec0ff */
[----:B------:R-:W-:Y:S02]  /*ea530*/  @P4 LOP3.LUT R12, R12, 0x20, RZ, 0xfc, !PT ;  /* 0x000000200c0c4812 */ /* 0x000fe400078efcff */
[----:B------:R-:W-:Y:S01]  /*ea540*/  ISETP.LT.AND P4, PT, R20, UR17, !P2 ;  /* 0x0000001114007c0c */ /* 0x000fe2000d781270 */
[----:B------:R-:W1:Y:S01]  /*ea550*/  LDCU UR17, c[0x0][0x398] ;  /* 0x00007300ff1177ac */ /* 0x000e620008000800 */
[----:B----4-:R-:W-:Y:S02]  /*ea560*/  ISETP.LT.AND P6, PT, R21, UR13, !P2 ;  /* 0x0000000d15007c0c */ /* 0x010fe4000d7c1270 */
[----:B------:R-:W-:Y:S01]  /*ea570*/  LOP3.LUT R12, R12, 0xffffffef, RZ, 0xc0, !PT ;  /* 0xffffffef0c0c7812 */ /* 0x000fe200078ec0ff */
[----:B------:R-:W4:Y:S01]  /*ea580*/  LDCU UR13, c[0x0][0x398] ;  /* 0x00007300ff0d77ac */ /* 0x000f220008000800 */
[----:B0-----:R-:W-:Y:S02]  /*ea590*/  ISETP.LT.AND P5, PT, R22, UR11, !P2 ;  /* 0x0000000b16007c0c */ /* 0x001fe4000d7a1270 */
[----:B------:R-:W-:Y:S01]  /*ea5a0*/  R2UR UR19, R54 ;  /* 0x00000000361372ca */ /* 0x000fe200000e0000 */
[----:B------:R-:W0:Y:S04]  /*ea5b0*/  LDCU UR11, c[0x0][0x398] ;  /* 0x00007300ff0b77ac */ /* 0x000e280008000800 */
        /* <DEDUP_REMOVED lines=11> */
[----:B------:R-:W0:Y:S01]  /*ea670*/  LDCU UR19, c[0x0][0x398] ;  /* 0x00007300ff1377ac */ /* 0x000e220008000800 */
[----:B------:R-:W-:Y:S02]  /*ea680*/  LOP3.LUT R12, R12, 0xfffffffe, RZ, 0xc0, !PT ;  /* 0xfffffffe0c0c7812 */ /* 0x000fe400078ec0ff */
[----:B------:R-:W-:Y:S01]  /*ea690*/  ISETP.LT.AND P6, PT, R21, UR15, !P1 ;  /* 0x0000000f15007c0c */ /* 0x000fe2000cfc1270 */
[----:B------:R-:W0:Y:S08]  /*ea6a0*/  LDCU UR15, c[0x0][0x398] ;  /* 0x00007300ff0f77ac */ /* 0x000e300008000800 */
[----:B------:R-:W-:-:S05]  /*ea6b0*/  @P4 LOP3.LUT R12, R12, 0x1, RZ, 0xfc, !PT ;  /* 0x000000010c0c4812 */ /* 0x000fca00078efcff */
[----:B------:R0:W-:Y:S01]  /*ea6c0*/  STL [R1+0x328], R12 ;  /* 0x0003280c01007387 */ /* 0x0001e20000100800 */
[----:B--2---:R-:W-:Y:S01]  /*ea6d0*/  ISETP.LT.AND P5, PT, R22, UR7, !P1 ;  /* 0x0000000716007c0c */ /* 0x004fe2000cfa1270 */
[----:B------:R-:W2:Y:S01]  /*ea6e0*/  LDCU UR7, c[0x0][0x398] ;  /* 0x00007300ff0777ac */ /* 0x000ea20008000800 */
[----:B---3--:R-:W-:Y:S01]  /*ea6f0*/  LOP3.LUT R58, R58, 0x7fffffff, RZ, 0xc0, !PT ;  /* 0x7fffffff3a3a7812 */ /* 0x008fe200078ec0ff */
[----:B0-----:R-:W3:Y:S03]  /*ea700*/  LDL.LU R12, [R1+0x320] ;  /* 0x00032000010c7983 */ /* 0x001ee60000300800 */
[----:B------:R-:W-:Y:S02]  /*ea710*/  @P6 LOP3.LUT R58, R58, 0x80000000, RZ, 0xfc, !PT ;  /* 0x800000003a3a6812 */ /* 0x000fe400078efcff */
[----:B----4-:R-:W-:Y:S01]  /*ea720*/  ISETP.LT.AND P4, PT, R23, UR13, !P1 ;  /* 0x0000000d17007c0c */ /* 0x010fe2000cf81270 */
[----:B------:R-:W0:Y:S01]  /*ea730*/  LDCU UR13, c[0x0][0x398] ;  /* 0x00007300ff0d77ac */ /* 0x000e220008000800 */
[----:B------:R-:W-:-:S02]  /*ea740*/  R2UR UR21, R53 ;  /* 0x00000000351572ca */ /* 0x000fc400000e0000 */
[----:B------:R-:W-:Y:S01]  /*ea750*/  LOP3.LUT R58, R58, 0xbfffffff, RZ, 0xc0, !PT ;  /* 0xbfffffff3a3a7812 */ /* 0x000fe200078ec0ff */
[----:B------:R-:W4:Y:S03]  /*ea760*/  LDL.LU R53, [R1+0x31c] ;  /* 0x00031c0001357983 */ /* 0x000f260000300800 */
        /* <DEDUP_REMOVED lines=23> */
[----:B------:R-:W1:Y:S01]  /*ea8e0*/  LDCU UR31, c[0x0][0x398] ;  /* 0x00007300ff1f77ac */ /* 0x000e620008000800 */
[----:B--2---:R-:W-:Y:S02]  /*ea8f0*/  ISETP.LT.AND P6, PT, R21, UR7, !P0 ;  /* 0x0000000715007c0c */ /* 0x004fe4000c7c1270 */
[----:B------:R-:W-:Y:S01]  /*ea900*/  LOP3.LUT R58, R58, 0xfeffffff, RZ, 0xc0, !PT ;  /* 0xfeffffff3a3a7812 */ /* 0x000fe200078ec0ff */
[----:B------:R-:W2:Y:S01]  /*ea910*/  LDCU UR7, c[0x0][0x398] ;  /* 0x00007300ff0777ac */ /* 0x000ea20008000800 */
[----:B0-----:R-:W-:Y:S02]  /*ea920*/  ISETP.LT.AND P5, PT, R22, UR13, !P0 ;  /* 0x0000000d16007c0c */ /* 0x001fe4000c7a1270 */
[----:B------:R-:W-:Y:S01]  /*ea930*/  R2UR UR27, R51 ;  /* 0x00000000331b72ca */ /* 0x000fe200000e0000 */
[----:B------:R-:W0:Y:S04]  /*ea940*/  LDCU UR13, c[0x0][0x398] ;  /* 0x00007300ff0d77ac */ /* 0x000e280008000800 */
        /* <DEDUP_REMOVED lines=39> */
[----:B------:R-:W-:Y:S01]  /*eabc0*/  ISETP.LT.AND P4, PT, R23, UR17, !P1 ;  /* 0x0000001117007c0c */ /* 0x000fe2000cf81270 */
        /* <DEDUP_REMOVED lines=42> */
[----:B------:R-:W-:Y:S02]  /*eae70*/  ISETP.LT.AND P4, PT, R20, UR37, !P2 ;  /* 0x0000002514007c0c */ /* 0x000fe4000d781270 */
[----:B------:R-:W-:Y:S01]  /*eae80*/  ISETP.LT.AND P6, PT, R21, UR27, !P2 ;  /* 0x0000001b15007c0c */ /* 0x000fe2000d7c1270 */
[----:B------:R-:W0:Y:S01]  /*eae90*/  LDCU UR27, c[0x0][0x398] ;  /* 0x00007300ff1b77ac */ /* 0x000e220008000800 */
[----:B------:R-:W-:Y:S02]  /*eaea0*/  LOP3.LUT R58, R58, 0xffffffef, RZ, 0xc0, !PT ;  /* 0xffffffef3a3a7812 */ /* 0x000fe400078ec0ff */
[----:B------:R-:W-:Y:S01]  /*eaeb0*/  ISETP.LT.AND P5, PT, R22, UR21, !P2 ;  /* 0x0000001516007c0c */ /* 0x000fe2000d7a1270 */
[----:B------:R-:W0:Y:S06]  /*eaec0*/  LDCU UR21, c[0x0][0x398] ;  /* 0x00007300ff1577ac */ /* 0x000e2c0008000800 */
[----:B------:R-:W-:-:S04]  /*eaed0*/  @P4 LOP3.LUT R58, R58, 0x10, RZ, 0xfc, !PT ;  /* 0x000000103a3a4812 */ /* 0x000fc800078efcff */
[----:B------:R-:W-:-:S04]  /*eaee0*/  LOP3.LUT R58, R58, 0xfffffff7, RZ, 0xc0, !PT ;  /* 0xfffffff73a3a7812 */ /* 0x000fc800078ec0ff */
[----:B------:R-:W-:Y:S02]  /*eaef0*/  @P6 LOP3.LUT R58, R58, 0x8, RZ, 0xfc, !PT ;  /* 0x000000083a3a6812 */ /* 0x000fe400078efcff */
[----:B------:R-:W-:Y:S01]  /*eaf00*/  ISETP.LT.AND P4, PT, R23, UR17, !P2 ;  /* 0x0000001117007c0c */ /* 0x000fe2000d781270 */
[----:B------:R-:W0:Y:S01]  /*eaf10*/  LDCU UR17, c[0x0][0x398] ;  /* 0x00007300ff1177ac */ /* 0x000e220008000800 */
[----:B------:R-:W-:Y:S02]  /*eaf20*/  R2UR UR39, R46 ;  /* 0x000000002e2772ca */ /* 0x000fe400000e0000 */
[----:B------:R-:W-:-:S04]  /*eaf30*/  LOP3.LUT R58, R58, 0xfffffffb, RZ, 0xc0, !PT ;  /* 0xfffffffb3a3a7812 */ /* 0x000fc800078ec0ff */
[----:B------:R-:W-:Y:S02]  /*eaf40*/  @P5 LOP3.LUT R58, R58, 0x4, RZ, 0xfc, !PT ;  /* 0x000000043a3a5812 */ /* 0x000fe400078efcff */
[----:B------:R-:W-:Y:S02]  /*eaf50*/  LOP3.LUT P1, RZ, R0, 0x800000, RZ, 0xc0, !PT ;  /* 0x0080000000ff7812 */ /* 0x000fe4000782c0ff */
[----:B------:R-:W-:Y:S02]  /*eaf60*/  LOP3.LUT R58, R58, 0xfffffffd, RZ, 0xc0, !PT ;  /* 0xfffffffd3a3a7812 */ /* 0x000fe400078ec0ff */
[----:B------:R-:W-:Y:S01]  /*eaf70*/  ISETP.LT.AND P6, PT, R21, UR25, !P1 ;  /* 0x0000001915007c0c */ /* 0x000fe2000cfc1270 */
[----:B------:R-:W0:Y:S01]  /*eaf80*/  LDCU UR25, c[0x0][0x398] ;  /* 0x00007300ff1977ac */ /* 0x000e220008000800 */
[----:B------:R-:W-:Y:S02]  /*eaf90*/  @P4 LOP3.LUT R58, R58, 0x2, RZ, 0xfc, !PT ;  /* 0x000000023a3a4812 */ /* 0x000fe400078efcff */
[----:B------:R-:W-:-:S02]  /*eafa0*/  ISETP.LT.AND P4, PT, R20, UR39, !P1 ;  /* 0x0000002714007c0c */ /* 0x000fc4000cf81270 */
[----:B------:R-:W-:Y:S01]  /*eafb0*/  ISETP.LT.AND P5, PT, R22, UR23, !P1 ;  /* 0x0000001716007c0c */ /* 0x000fe2000cfa1270 */
[----:B------:R-:W0:Y:S01]  /*eafc0*/  LDCU UR23, c[0x0][0x398] ;  /* 0x00007300ff1777ac */ /* 0x000e220008000800 */
[----:B---3--:R-:W-:Y:S02]  /*eafd0*/  LOP3.LUT R12, R12, 0x7fffffff, RZ, 0xc0, !PT ;  /* 0x7fffffff0c0c7812 */ /* 0x008fe400078ec0ff */
[----:B------:R-:W-:-:S03]  /*eafe0*/  LOP3.LUT R58, R58, 0xfffffffe, RZ, 0xc0, !PT ;  /* 0xfffffffe3a3a7812 */ /* 0x000fc600078ec0ff */
[----:B------:R-:W-:Y:S02]  /*eaff0*/  @P6 LOP3.LUT R12, R12, 0x80000000, RZ, 0xfc, !PT ;  /* 0x800000000c0c6812 */ /* 0x000fe400078efcff */
[----:B------:R-:W-:Y:S02]  /*eb000*/  R2UR UR41, R45 ;  /* 0x000000002d2972ca */ /* 0x000fe400000e0000 */
        /* <DEDUP_REMOVED lines=9> */
[----:B------:R-:W-:Y:S01]  /*eb0a0*/  ISETP.LT.AND P6, PT, R21, UR33, !P3 ;  /* 0x0000002115007c0c */ /* 0x000fe2000dfc1270 */
[----:B------:R-:W3:Y:S01]  /*eb0b0*/  LDCU UR33, c[0x0][0x398] ;  /* 0x00007300ff2177ac */ /* 0x000ee20008000800 */
        /* <DEDUP_REMOVED lines=32> */
[----:B------:R-:W-:Y:S02]  /*eb2c0*/  R2UR UR39, R42 ;  /* 0x000000002a2772ca */ /* 0x000fe400000e0000 */
[----:B------:R-:W-:Y:S02]  /*eb2d0*/  R2UR UR49, R38 ;  /* 0x00000000263172ca */ /* 0x000fe400000e0000 */
[----:B------:R-:W-:Y:S01]  /*eb2e0*/  R2UR UR51, R37 ;  /* 0x00000000253372ca */ /* 0x000fe200000e0000 */
[----:B------:R-:W-:Y:S01]  /*eb2f0*/  STL [R1+0x324], R58 ;  /* 0x0003243a01007387 */ /* 0x000fe20000100800 */
[----:B-1----:R-:W-:Y:S01]  /*eb300*/  ISETP.LT.AND P6, PT, R21, UR9, !P2 ;  /* 0x0000000915007c0c */ /* 0x002fe2000d7c1270 */
[----:B------:R-:W1:Y:S01]  /*eb310*/  LDCU UR9, c[0x0][0x398] ;  /* 0x00007300ff0977ac */ /* 0x000e620008000800 */
[----:B------:R-:W-:-:S02]  /*eb320*/  LOP3.LUT R12, R12, 0xffefffff, RZ, 0xc0, !PT ;  /* 0xffefffff0c0c7812 */ /* 0x000fc400078ec0ff */
[----:B------:R-:W-:Y:S01]  /*eb330*/  ISETP.LT.AND P5, PT, R22, UR17, !P2 ;  /* 0x0000001116007c0c */ /* 0x000fe2000d7a1270 */
[----:B------:R-:W0:Y:S01]  /*eb340*/  LDCU UR37, c[0x0][0x398] ;  /* 0x00007300ff2577ac */ /* 0x000e220008000800 */
[----:B------:R-:W-:Y:S02]  /*eb350*/  @P4 LOP3.LUT R12, R12, 0x100000, RZ, 0xfc, !PT ;  /* 0x001000000c0c4812 */ /* 0x000fe400078efcff */
[----:B------:R-:W-:Y:S01]  /*eb360*/  LOP3.LUT P1, RZ, R0, 0x80000, RZ, 0xc0, !PT ;  /* 0x0008000000ff7812 */ /* 0x000fe2000782c0ff */
[----:B------:R-:W0:Y:S01]  /*eb370*/  LDCU UR17, c[0x0][0x398] ;  /* 0x00007300ff1177ac */ /* 0x000e220008000800 */
        /* <DEDUP_REMOVED lines=55> */
[----:B---3--:R-:W-:Y:S01]  /*eb6f0*/  ISETP.LT.AND P4, PT, R23, UR33, !P0 ;  /* 0x0000002117007c0c */ /* 0x008fe2000c781270 */
[----:B------:R-:W3:Y:S01]  /*eb700*/  LDCU UR33, c[0x0][0x398] ;  /* 0x00007300ff2177ac */ /* 0x000ee20008000800 */
[----:B------:R-:W-:-:S04]  /*eb710*/  LOP3.LUT R12, R12, 0xffffffbf, RZ, 0xc0, !PT ;  /* 0xffffffbf0c0c7812 */ /* 0x000fc800078ec0ff */
[----:B------:R-:W-:-:S04]  /*eb720*/  @P5 LOP3.LUT R12, R12, 0x40, RZ, 0xfc, !PT ;  /* 0x000000400c0c5812 */ /* 0x000fc800078efcff */
[----:B------:R-:W-:-:S04]  /*eb730*/  LOP3.LUT R12, R12, 0xffffffdf, RZ, 0xc0, !PT ;  /* 0xffffffdf0c0c7812 */ /* 0x000fc800078ec0ff */
[----:B------:R-:W-:Y:S02]  /*eb740*/  @P4 LOP3.LUT R12, R12, 0x20, RZ, 0xfc, !PT ;  /* 0x000000200c0c4812 */ /* 0x000fe400078efcff */
[----:B------:R-:W-:Y:S02]  /*eb750*/  ISETP.LT.AND P4, PT, R20, UR49, !P2 ;  /* 0x0000003114007c0c */ /* 0x000fe4000d781270 */
[----:B------:R-:W-:Y:S01]  /*eb760*/  ISETP.LT.AND P6, PT, R21, UR45, !P2 ;  /* 0x0000002d15007c0c */ /* 0x000fe2000d7c1270 */
[----:B------:R-:W1:Y:S01]  /*eb770*/  LDCU UR45, c[0x0][0x398] ;  /* 0x00007300ff2d77ac */ /* 0x000e620008000800 */
[----:B------:R-:W-:Y:S02]  /*eb780*/  LOP3.LUT R12, R12, 0xffffffef, RZ, 0xc0, !PT ;  /* 0xffffffef0c0c7812 */ /* 0x000fe400078ec0ff */
[----:B0-----:R-:W-:Y:S01]  /*eb790*/  ISETP.LT.AND P5, PT, R22, UR13, !P2 ;  /* 0x0000000d16007c0c */ /* 0x001fe2000d7a1270 */
[----:B------:R-:W0:Y:S06]  /*eb7a0*/  LDCU UR13, c[0x0][0x398] ;  /* 0x00007300ff0d77ac */ /* 0x000e2c0008000800 */
        /* <DEDUP_REMOVED lines=10> */
[----:B------:R-:W-:Y:S02]  /*eb850*/  ISETP.LT.AND P4, PT, R20, UR51, !P1 ;  /* 0x0000003314007c0c */ /* 0x000fe4000cf81270 */
[----:B------:R-:W-:Y:S02]  /*eb860*/  LOP3.LUT R12, R12, 0xfffffffe, RZ, 0xc0, !PT ;  /* 0xfffffffe0c0c7812 */ /* 0x000fe400078ec0ff */
[----:B------:R-:W-:Y:S01]  /*eb870*/  ISETP.LT.AND P6, PT, R21, UR47, !P1 ;  /* 0x0000002f15007c0c */ /* 0x000fe2000cfc1270 */
[----:B------:R-:W0:Y:S08]  /*eb880*/  LDCU UR47, c[0x0][0x398] ;  /* 0x00007300ff2f77ac */ /* 0x000e300008000800 */
[----:B------:R-:W-:-:S05]  /*eb890*/  @P4 LOP3.LUT R12, R12, 0x1, RZ, 0xfc, !PT ;  /* 0x000000010c0c4812 */ /* 0x000fca00078efcff */
[----:B------:R0:W-:Y:S01]  /*eb8a0*/  STL [R1+0x320], R12 ;  /* 0x0003200c01007387 */ /* 0x0001e20000100800 */
[----:B------:R-:W-:Y:S01]  /*eb8b0*/  ISETP.LT.AND P5, PT, R22, UR11, !P1 ;  /* 0x0000000b16007c0c */ /* 0x000fe2000cfa1270 */
[----:B------:R-:W2:Y:S02]  /*eb8c0*/  LDCU UR11, c[0x0][0x398] ;  /* 0x00007300ff0b77ac */ /* 0x000ea40008000800 */
[----:B0-----:R-:W3:Y:S01]  /*eb8d0*/  LDL.LU R12, [R1+0x318] ;  /* 0x00031800010c7983 */ /* 0x001ee20000300800 */
[----:B----4-:R-:W-:-:S04]  /*eb8e0*/  LOP3.LUT R53, R53, 0x7fffffff, RZ, 0xc0, !PT ;  /* 0x7fffffff35357812 */ /* 0x010fc800078ec0ff */
[----:B------:R-:W-:Y:S02]  /*eb8f0*/  @P6 LOP3.LUT R53, R53, 0x80000000, RZ, 0xfc, !PT ;  /* 0x8000000035356812 */ /* 0x000fe400078efcff */
[----:B-1----:R-:W-:Y:S01]  /*eb900*/  ISETP.LT.AND P4, PT, R23, UR9, !P1 ;  /* 0x0000000917007c0c */ /* 0x002fe2000cf81270 */
        /* <DEDUP_REMOVED lines=8> */
[----:B------:R-:W-:Y:S01]  /*eb990*/  ISETP.LT.AND P6, PT, R21, UR15, !P3 ;  /* 0x0000000f15007c0c */ /* 0x000fe2000dfc1270 */
[----:B------:R-:W1:Y:S01]  /*eb9a0*/  LDCU UR15, c[0x0][0x398] ;  /* 0x00007300ff0f77ac */ /* 0x000e620008000800 */
[----:B------:R-:W-:Y:S02]  /*eb9b0*/  LOP3.LUT R53, R53, 0xefffffff, RZ, 0xc0, !PT ;  /* 0xefffffff35357812 */ /* 0x000fe400078ec0ff */
[----:B------:R-:W-:Y:S01]  /*eb9c0*/  ISETP.LT.AND P5, PT, R22, UR37, !P3 ;  /* 0x0000002516007c0c */ /* 0x000fe2000dfa1270 */
[----:B------:R-:W4:Y:S06]  /*eb9d0*/  LDCU UR37, c[0x0][0x398] ;  /* 0x00007300ff2577ac */ /* 0x000f2c0008000800 */
        /* <DEDUP_REMOVED lines=28> */
[----:B------:R-:W-:Y:S01]  /*ebba0*/  ISETP.LT.AND P4, PT, R20, UR49, !P2 ;  /* 0x0000003114007c0c */ /* 0x000fe2000d781270 */
[----:B------:R-:W0:Y:S01]  /*ebbb0*/  LDCU UR49, c[0x0][0x398] ;  /* 0x00007300ff3177ac */ /* 0x000e220008000800 */
[----:B--2---:R-:W-:Y:S02]  /*ebbc0*/  ISETP.LT.AND P6, PT, R21, UR7, !P2 ;  /* 0x0000000715007c0c */ /* 0x004fe4000d7c1270 */
[----:B------:R-:W-:Y:S01]  /*ebbd0*/  LOP3.LUT R53, R53, 0xffefffff, RZ, 0xc0, !PT ;  /* 0xffefffff35357812 */ /* 0x000fe200078ec0ff */
[----:B------:R-:W2:Y:S01]  /*ebbe0*/  LDCU UR7, c[0x0][0x398] ;  /* 0x00007300ff0777ac */ /* 0x000ea20008000800 */
        /* <DEDUP_REMOVED lines=24> */
[----:B---3--:R-:W-:Y:S01]  /*ebd70*/  ISETP.LT.AND P4, PT, R23, UR33, !P1 ;  /* 0x0000002117007c0c */ /* 0x008fe2000cf81270 */
[----:B------:R-:W3:Y:S01]  /*ebd80*/  LDCU UR33, c[0x0][0x398] ;  /* 0x00007300ff2177ac */ /* 0x000ee20008000800 */
        /* <DEDUP_REMOVED lines=43> */
[----:B------:R-:W-:Y:S02]  /*ec040*/  ISETP.LT.AND P6, PT, R21, UR57, !P2 ;  /* 0x0000003915007c0c */ /* 0x000fe4000d7c1270 */
[----:B------:R-:W-:Y:S01]  /*ec050*/  LOP3.LUT R53, R53, 0xffffffef, RZ, 0xc0, !PT ;  /* 0xffffffef35357812 */ /* 0x000fe200078ec0ff */
[----:B------:R-:W1:Y:S01]  /*ec060*/  LDCU UR57, c[0x0][0x398] ;  /* 0x00007300ff3977ac */ /* 0x000e620008000800 */
        /* <DEDUP_REMOVED lines=8> */
[----:B------:R-:W-:Y:S02]  /*ec0f0*/  LOP3.LUT R53, R53, 0xfffffffb, RZ, 0xc0, !PT ;  /* 0xfffffffb35357812 */ /* 0x000fe400078ec0ff */
[----:B------:R-:W-:Y:S02]  /*ec100*/  LOP3.LUT P1, RZ, R0, 0x80, RZ, 0xc0, !PT ;  /* 0x0000008000ff7812 */ /* 0x000fe4000782c0ff */
[----:B------:R-:W-:Y:S02]  /*ec110*/  @P5 LOP3.LUT R53, R53, 0x4, RZ, 0xfc, !PT ;  /* 0x0000000435355812 */ /* 0x000fe400078efcff */
[----:B------:R-:W-:-:S02]  /*ec120*/  ISETP.LT.AND P5, PT, R20, UR67, !P1 ;  /* 0x0000004314007c0c */ /* 0x000fc4000cfa1270 */
[----:B------:R-:W-:-:S04]  /*ec130*/  LOP3.LUT R53, R53, 0xfffffffd, RZ, 0xc0, !PT ;  /* 0xfffffffd35357812 */ /* 0x000fc800078ec0ff */
        /* <DEDUP_REMOVED lines=8> */
[----:B----4-:R-:W-:-:S03]  /*ec1c0*/  ISETP.LT.AND P1, PT, R23, UR37, !P1 ;  /* 0x0000002517007c0c */ /* 0x010fc6000cf21270 */
[----:B------:R-:W-:Y:S02]  /*ec1d0*/  @P3 LOP3.LUT R12, R12, 0x80000000, RZ, 0xfc, !PT ;  /* 0x800000000c0c3812 */ /* 0x000fe400078efcff */
[----:B------:R-:W-:Y:S02]  /*ec1e0*/  R2UR UR69, R17 ;  /* 0x00000000114572ca */ /* 0x000fe400000e0000 */
[----:B------:R-:W-:Y:S01]  /*ec1f0*/  LOP3.LUT P4, RZ, R0, 0x40, RZ, 0xc0, !PT ;  /* 0x0000004000ff7812 */ /* 0x000fe2000788c0ff */
[----:B------:R-:W-:Y:S01]  /*ec200*/  STL [R1+0x31c], R53 ;  /* 0x00031c3501007387 */ /* 0x000fe20000100800 */
[----:B------:R-:W-:Y:S01]  /*ec210*/  LOP3.LUT R12, R12, 0xbfffffff, RZ, 0xc0, !PT ;  /* 0xbfffffff0c0c7812 */ /* 0x000fe200078ec0ff */
[----:B------:R-:W4:Y:S03]  /*ec220*/  LDCU UR37, c[0x0][0x398] ;  /* 0x00007300ff2577ac */ /* 0x000f260008000800 */
[----:B------:R-:W-:-:S04]  /*ec230*/  @P5 LOP3.LUT R12, R12, 0x40000000, RZ, 0xfc, !PT ;  /* 0x400000000c0c5812 */ /* 0x000fc800078efcff */
[----:B------:R-:W-:-:S04]  /*ec240*/  LOP3.LUT R12, R12, 0xdfffffff, RZ, 0xc0, !PT ;  /* 0xdfffffff0c0c7812 */ /* 0x000fc800078ec0ff */
[----:B------:R-:W-:Y:S02]  /*ec250*/  @P1 LOP3.LUT R12, R12, 0x20000000, RZ, 0xfc, !PT ;  /* 0x200000000c0c1812 */ /* 0x000fe400078efcff */
[----:B------:R-:W-:Y:S02]  /*ec260*/  ISETP.LT.AND P1, PT, R20, UR69, !P4 ;  /* 0x0000004514007c0c */ /* 0x000fe4000e721270 */
[----:B------:R-:W-:Y:S02]  /*ec270*/  R2UR UR69, R13 ;  /* 0x000000000d4572ca */ /* 0x000fe400000e0000 */
[----:B------:R-:W4:Y:S01]  /*ec280*/  LDL.LU R13, [R1+0x314] ;  /* 0x00031400010d7983 */ /* 0x000f220000300800 */
[----:B------:R-:W-:Y:S01]  /*ec290*/  ISETP.LT.AND P6, PT, R21, UR65, !P4 ;  /* 0x0000004115007c0c */ /* 0x000fe2000e7c1270 */
[----:B------:R-:W0:Y:S01]  /*ec2a0*/  LDCU UR65, c[0x0][0x398] ;  /* 0x00007300ff4177ac */ /* 0x000e220008000800 */
[----:B------:R-:W-:Y:S02]  /*ec2b0*/  LOP3.LUT R12, R12, 0xefffffff, RZ, 0xc0, !PT ;  /* 0xefffffff0c0c7812 */ /* 0x000fe400078ec0ff */
[----:B-1----:R-:W-:Y:S01]  /*ec2c0*/  ISETP.LT.AND P5, PT, R22, UR15, !P4 ;  /* 0x0000000f16007c0c */ /* 0x002fe2000e7a1270 */
[----:B------:R-:W1:Y:S03]  /*ec2d0*/  LDCU UR15, c[0x0][0x398] ;  /* 0x00007300ff0f77ac */ /* 0x000e660008000800 */
        /* <DEDUP_REMOVED lines=112> */
[----:B------:R-:W-:Y:S01]  /*ec9e0*/  ISETP.LT.AND P6, PT, R21, UR13, !P3 ;  /* 0x0000000d15007c0c */ /* 0x000fe2000dfc1270 */
[----:B------:R-:W0:Y:S01]  /*ec9f0*/  LDCU UR13, c[0x0][0x398] ;  /* 0x00007300ff0d77ac */ /* 0x000e220008000800 */
[----:B------:R-:W-:Y:S02]  /*eca00*/  @P4 LOP3.LUT R12, R12, 0x2, RZ, 0xfc, !PT ;  /* 0x000000020c0c4812 */ /* 0x000fe400078efcff */
[----:B------:R-:W-:Y:S01]  /*eca10*/  ISETP.LT.AND P4, PT, R20, UR6, !P3 ;  /* 0x0000000614007c0c */ /* 0x000fe2000df81270 */
[----:B------:R-:W0:Y:S01]  /*eca20*/  LDCU UR6, c[0x0][0x398] ;  /* 0x00007300ff0677ac */ /* 0x000e220008000800 */
[----:B------:R-:W-:-:S02]  /*eca30*/  ISETP.LT.AND P5, PT, R22, UR35, !P3 ;  /* 0x0000002316007c0c */ /* 0x000fc4000dfa1270 */
[----:B------:R-:W-:Y:S01]  /*eca40*/  LOP3.LUT R12, R12, 0xfffffffe, RZ, 0xc0, !PT ;  /* 0xfffffffe0c0c7812 */ /* 0x000fe200078ec0ff */
[----:B------:R-:W0:Y:S08]  /*eca50*/  LDCU UR35, c[0x0][0x398] ;  /* 0x00007300ff2377ac */ /* 0x000e300008000800 */
[----:B------:R-:W-:Y:S02]  /*eca60*/  @P4 LOP3.LUT R12, R12, 0x1, RZ, 0xfc, !PT ;  /* 0x000000010c0c4812 */ /* 0x000fe400078efcff */
[----:B------:R-:W-:Y:S01]  /*eca70*/  ISETP.LT.AND P4, PT, R23, UR59, !P3 ;  /* 0x0000003b17007c0c */ /* 0x000fe2000df81270 */
[----:B------:R-:W0:Y:S01]  /*eca80*/  LDCU UR59, c[0x0][0x398] ;  /* 0x00007300ff3b77ac */ /* 0x000e220008000800 */
[----:B----4-:R-:W-:-:S04]  /*eca90*/  LOP3.LUT R13, R13, 0x7fffffff, RZ, 0xc0, !PT ;  /* 0x7fffffff0d0d7812 */ /* 0x010fc800078ec0ff */
[----:B------:R-:W-:-:S04]  /*ecaa0*/  @P6 LOP3.LUT R13, R13, 0x80000000, RZ, 0xfc, !PT ;  /* 0x800000000d0d6812 */ /* 0x000fc800078efcff */
[----:B------:R-:W-:-:S04]  /*ecab0*/  LOP3.LUT R13, R13, 0xbfffffff, RZ, 0xc0, !PT ;  /* 0xbfffffff0d0d7812 */ /* 0x000fc800078ec0ff */
[----:B------:R-:W-:Y:S01]  /*ecac0*/  @P5 LOP3.LUT R13, R13, 0x40000000, RZ, 0xfc, !PT ;  /* 0x400000000d0d5812 */ /* 0x000fe200078efcff */
[----:B------:R4:W-:Y:S01]  /*ecad0*/  STL [R1+0x318], R12 ;  /* 0x0003180c01007387 */ /* 0x0009e20000100800 */
[----:B------:R-:W-:Y:S02]  /*ecae0*/  LOP3.LUT P1, RZ, R3, 0x40000000, RZ, 0xc0, !PT ;  /* 0x4000000003ff7812 */ /* 0x000fe4000782c0ff */
[----:B------:R-:W-:-:S04]  /*ecaf0*/  LOP3.LUT R13, R13, 0xdfffffff, RZ, 0xc0, !PT ;  /* 0xdfffffff0d0d7812 */ /* 0x000fc800078ec0ff */
[----:B------:R-:W-:Y:S01]  /*ecb00*/  @P4 LOP3.LUT R13, R13, 0x20000000, RZ, 0xfc, !PT ;  /* 0x200000000d0d4812 */ /* 0x000fe200078efcff */
[----:B----4-:R-:W4:Y:S01]  /*ecb10*/  LDL.LU R12, [R1+0x310] ;  /* 0x00031000010c7983 */ /* 0x010f220000300800 */
[----:B------:R-:W-:Y:S01]  /*ecb20*/  ISETP.LT.AND P4, PT, R20, UR8, !P1 ;  /* 0x0000000814007c0c */ /* 0x000fe2000cf81270 */
[----:B------:R-:W1:Y:S01]  /*ecb30*/  LDCU UR8, c[0x0][0x398] ;  /* 0x00007300ff0877ac */ /* 0x000e620008000800 */
[----:B0-----:R-:W-:Y:S02]  /*ecb40*/  ISETP.LT.AND P6, PT, R21, UR11, !P1 ;  /* 0x0000000b15007c0c */ /* 0x001fe4000cfc1270 */
        /* <DEDUP_REMOVED lines=43> */
[----:B-1----:R-:W-:Y:S01]  /*ece00*/  ISETP.LT.AND P2, PT, R23, UR15, !P2 ;  /* 0x0000000f17007c0c */ /* 0x002fe2000d741270 */
[----:B------:R-:W1:Y:S01]  /*ece10*/  LDCU UR15, c[0x0][0x398] ;  /* 0x00007300ff0f77ac */ /* 0x000e620008000800 */
[----:B------:R-:W-:Y:S02]  /*ece20*/  @P6 LOP3.LUT R13, R13, 0x40000, RZ, 0xfc, !PT ;  /* 0x000400000d0d6812 */ /* 0x000fe400078efcff */
[----:B------:R-:W-:Y:S01]  /*ece30*/  ISETP.LT.AND P6, PT, R20, UR14, !P3 ;  /* 0x0000000e14007c0c */ /* 0x000fe2000dfc1270 */
[----:B------:R-:W0:Y:S01]  /*ece40*/  LDCU UR14, c[0x0][0x398] ;  /* 0x00007300ff0e77ac */ /* 0x000e220008000800 */
[----:B------:R-:W-:-:S07]  /*ece50*/  LOP3.LUT R13, R13, 0xfffdffff, RZ, 0xc0, !PT ;  /* 0xfffdffff0d0d7812 */ /* 0x000fce00078ec0ff */
[----:B------:R-:W-:-:S04]  /*ece60*/  @P2 LOP3.LUT R13, R13, 0x20000, RZ, 0xfc, !PT ;  /* 0x000200000d0d2812 */ /* 0x000fc800078efcff */
[----:B------:R-:W-:-:S04]  /*ece70*/  LOP3.LUT R13, R13, 0xfffeffff, RZ, 0xc0, !PT ;  /* 0xfffeffff0d0d7812 */ /* 0x000fc800078ec0ff */
[----:B------:R-:W-:Y:S02]  /*ece80*/  @P6 LOP3.LUT R13, R13, 0x10000, RZ, 0xfc, !PT ;  /* 0x000100000d0d6812 */ /* 0x000fe400078efcff */
[----:B0-----:R-:W-:Y:S01]  /*ece90*/  ISETP.LT.AND P6, PT, R21, UR14, !P3 ;  /* 0x0000000e15007c0c */ /* 0x001fe2000dfc1270 */
        /* <DEDUP_REMOVED lines=13> */
[----:B------:R-:W0:Y:S01]  /*ecf70*/  LDCU UR16, c[0x0][0x398] ;  /* 0x00007300ff1077ac */ /* 0x000e220008000800 */
        /* <DEDUP_REMOVED lines=55> */
[----:B--2---:R-:W-:Y:S01]  /*ed2f0*/  ISETP.LT.AND P6, PT, R22, UR7, !P4 ;  /* 0x0000000716007c0c */ /* 0x004fe2000e7c1270 */
[----:B------:R-:W2:Y:S01]  /*ed300*/  LDCU UR7, c[0x0][0x398] ;  /* 0x00007300ff0777ac */ /* 0x000ea20008000800 */
[----:B----4-:R-:W-:Y:S01]  /*ed310*/  LOP3.LUT R12, R12, 0x7fffffff, RZ, 0xc0, !PT ;  /* 0x7fffffff0c0c7812 */ /* 0x010fe200078ec0ff */
[----:B------:R4:W-:Y:S03]  /*ed320*/  STL [R1+0x314], R13 ;  /* 0x0003140d01007387 */ /* 0x0009e60000100800 */
[----:B------:R-:W-:Y:S02]  /*ed330*/  @P5 LOP3.LUT R12, R12, 0x80000000, RZ, 0xfc, !PT ;  /* 0x800000000c0c5812 */ /* 0x000fe400078efcff */
[----:B------:R-:W-:Y:S01]  /*ed340*/  ISETP.LT.AND P5, PT, R23, UR51, !P4 ;  /* 0x0000003317007c0c */ /* 0x000fe2000e7a1270 */
[----:B------:R-:W0:Y:S01]  /*ed350*/  LDCU UR51, c[0x0][0x398] ;  /* 0x00007300ff3377ac */ /* 0x000e220008000800 */
[----:B----4-:R-:W4:Y:S01]  /*ed360*/  LDL.LU R13, [R1+0x138] ;  /* 0x00013800010d7983 */ /* 0x010f220000300800 */
[----:B------:R-:W-:-:S02]  /*ed370*/  LOP3.LUT R12, R12, 0xbfffffff, RZ, 0xc0, !PT ;  /* 0xbfffffff0c0c7812 */ /* 0x000fc400078ec0ff */
        /* <DEDUP_REMOVED lines=10> */
[----:B---3--:R-:W-:Y:S01]  /*ed420*/  ISETP.LT.AND P5, PT, R22, UR33, !P2 ;  /* 0x0000002116007c0c */ /* 0x008fe2000d7a1270 */
[----:B------:R-:W3:Y:S01]  /*ed430*/  LDCU UR33, c[0x0][0x398] ;  /* 0x00007300ff2177ac */ /* 0x000ee20008000800 */
        /* <DEDUP_REMOVED lines=115> */
[----:B------:R-:W-:-:S02]  /*edb70*/  @P4 LOP3.LUT R12, R12, 0x1, RZ, 0xfc, !PT ;  /* 0x000000010c0c4812 */ /* 0x000fc400078efcff */
[----:B------:R-:W-:Y:S01]  /*edb80*/  ISETP.LT.AND P5, PT, R22, UR37, !P0 ;  /* 0x0000002516007c0c */ /* 0x000fe2000c7a1270 */
[----:B------:R-:W0:Y:S02]  /*edb90*/  LDCU UR37, c[0x0][0x398] ;  /* 0x00007300ff2577ac */ /* 0x000e240008000800 */
[----:B------:R1:W-:Y:S01]  /*edba0*/  STL [R1+0x310], R12 ;  /* 0x0003100c01007387 */ /* 0x0003e20000100800 */
[----:B----4-:R-:W-:-:S03]  /*edbb0*/  LOP3.LUT R13, R13, 0x7fffffff, RZ, 0xc0, !PT ;  /* 0x7fffffff0d0d7812 */ /* 0x010fc600078ec0ff */
[----:B-1----:R-:W4:Y:S01]  /*edbc0*/  LDL.LU R12, [R1+0x134] ;  /* 0x00013400010c7983 */ /* 0x002f220000300800 */
[----:B------:R-:W-:Y:S02]  /*edbd0*/  @P6 LOP3.LUT R13, R13, 0x80000000, RZ, 0xfc, !PT ;  /* 0x800000000d0d6812 */ /* 0x000fe400078efcff */
[----:B------:R-:W-:Y:S01]  /*edbe0*/  ISETP.LT.AND P4, PT, R23, UR75, !P0 ;  /* 0x0000004b17007c0c */ /* 0x000fe2000c781270 */
[----:B------:R-:W1:Y:S01]  /*edbf0*/  LDCU UR75, c[0x0][0x398] ;  /* 0x00007300ff4b77ac */ /* 0x000e620008000800 */
        /* <DEDUP_REMOVED lines=24> */
[----:B------:R-:W0:Y:S01]  /*edd80*/  LDCU.64 UR14, c[0x0][0x398] ;  /* 0x00007300ff0e77ac */ /* 0x000e220008000a00 */
[----:B------:R-:W-:-:S04]  /*edd90*/  LOP3.LUT R13, R13, 0xfeffffff, RZ, 0xc0, !PT ;  /* 0xfeffffff0d0d7812 */ /* 0x000fc800078ec0ff */
[----:B------:R-:W-:Y:S02]  /*edda0*/  @P4 LOP3.LUT R13, R13, 0x1000000, RZ, 0xfc, !PT ;  /* 0x010000000d0d4812 */ /* 0x000fe400078efcff */
[----:B------:R-:W-:Y:S01]  /*eddb0*/  ISETP.LT.AND P4, PT, R22, UR47, !P3 ;  /* 0x0000002f16007c0c */ /* 0x000fe2000df81270 */
[----:B------:R-:W0:Y:S01]  /*eddc0*/  LDCU UR47, c[0x0][0x398] ;  /* 0x00007300ff2f77ac */ /* 0x000e220008000800 */
        /* <DEDUP_REMOVED lines=14> */
[----:B------:R-:W-:-:S07]  /*edeb0*/  ISETP.LT.AND P4, PT, R22, UR16, !P1 ;  /* 0x0000001016007c0c */ /* 0x000fce000cf81270 */
        /* <DEDUP_REMOVED lines=38> */
[----:B------:R-:W0:Y:S01]  /*ee120*/  LDCU.64 UR8, c[0x0][0x398] ;  /* 0x00007300ff0877ac */ /* 0x000e220008000a00 */
        /* <DEDUP_REMOVED lines=8> */
[----:B------:R-:W-:-:S09]  /*ee1b0*/  LOP3.LUT R13, R13, 0xfffffeff, RZ, 0xc0, !PT ;  /* 0xfffffeff0d0d7812 */ /* 0x000fd200078ec0ff */
[----:B------:R-:W-:Y:S02]  /*ee1c0*/  @P2 LOP3.LUT R13, R13, 0x100, RZ, 0xfc, !PT ;  /* 0x000001000d0d2812 */ /* 0x000fe400078efcff */
[----:B-1----:R-:W-:Y:S01]  /*ee1d0*/  ISETP.LT.AND P2, PT, R22, UR36, !P1 ;  /* 0x0000002416007c0c */ /* 0x002fe2000cf41270 */
[----:B------:R-:W1:Y:S01]  /*ee1e0*/  LDCU UR36, c[0x0][0x398] ;  /* 0x00007300ff2477ac */ /* 0x000e620008000800 */
[----:B------:R-:W-:-:S04]  /*ee1f0*/  LOP3.LUT R13, R13, 0xffffff7f, RZ, 0xc0, !PT ;  /* 0xffffff7f0d0d7812 */ /* 0x000fc800078ec0ff */
[----:B------:R-:W-:Y:S02]  /*ee200*/  @P3 LOP3.LUT R13, R13, 0x80, RZ, 0xfc, !PT ;  /* 0x000000800d0d3812 */ /* 0x000fe400078efcff */
[----:B0-----:R-:W-:Y:S01]  /*ee210*/  ISETP.LT.AND P1, PT, R23, UR11, !P1 ;  /* 0x0000000b17007c0c */ /* 0x001fe2000cf21270 */
[----:B------:R-:W0:Y:S01]  /*ee220*/  LDCU.64 UR10, c[0x0][0x398] ;  /* 0x00007300ff0a77ac */ /* 0x000e220008000a00 */
[----:B------:R-:W-:-:S04]  /*ee230*/  LOP3.LUT R13, R13, 0xffffffbf, RZ, 0xc0, !PT ;  /* 0xffffffbf0d0d7812 */ /* 0x000fc800078ec0ff */
[----:B------:R-:W-:Y:S02]  /*ee240*/  @P2 LOP3.LUT R13, R13, 0x40, RZ, 0xfc, !PT ;  /* 0x000000400d0d2812 */ /* 0x000fe400078efcff */
[----:B------:R-:W-:Y:S02]  /*ee250*/  LOP3.LUT P6, RZ, R3, 0x40, RZ, 0xc0, !PT ;  /* 0x0000004003ff7812 */ /* 0x000fe400078cc0ff */
[----:B------:R-:W-:Y:S02]  /*ee260*/  LOP3.LUT R13, R13, 0xffffffdf, RZ, 0xc0, !PT ;  /* 0xffffffdf0d0d7812 */ /* 0x000fe400078ec0ff */
[----:B------:R-:W-:Y:S02]  /*ee270*/  LOP3.LUT P0, RZ, R3, 0x100, RZ, 0xc0, !PT ;  /* 0x0000010003ff7812 */ /* 0x000fe4000780c0ff */
[----:B------:R-:W-:Y:S02]  /*ee280*/  @P1 LOP3.LUT R13, R13, 0x20, RZ, 0xfc, !PT ;  /* 0x000000200d0d1812 */ /* 0x000fe400078efcff */
[----:B------:R-:W-:Y:S01]  /*ee290*/  ISETP.LT.AND P1, PT, R20, UR52, !P0 ;  /* 0x0000003414007c0c */ /* 0x000fe2000c721270 */
[----:B------:R-:W0:Y:S01]  /*ee2a0*/  LDCU UR52, c[0x0][0x398] ;  /* 0x00007300ff3477ac */ /* 0x000e220008000800 */
[----:B------:R-:W-:-:S02]  /*ee2b0*/  LOP3.LUT R32, R32, 0xffff7fff, RZ, 0xc0, !PT ;  /* 0xffff7fff20207812 */ /* 0x000fc400078ec0ff */
[----:B------:R-:W-:Y:S02]  /*ee2c0*/  LOP3.LUT R13, R13, 0xffffffef, RZ, 0xc0, !PT ;  /* 0xffffffef0d0d7812 */ /* 0x000fe400078ec0ff */
[----:B------:R-:W-:Y:S02]  /*ee2d0*/  @P6 LOP3.LUT R32, R32, 0x8000, RZ, 0xfc, !PT ;  /* 0x0000800020206812 */ /* 0x000fe400078efcff */
[----:B------:R-:W-:Y:S01]  /*ee2e0*/  ISETP.LT.AND P6, PT, R21, UR17, !P0 ;  /* 0x0000001115007c0c */ /* 0x000fe2000c7c1270 */
[----:B------:R-:W0:Y:S04]  /*ee2f0*/  LDCU.64 UR16, c[0x0][0x398] ;  /* 0x00007300ff1077ac */ /* 0x000e280008000a00 */
[----:B------:R-:W-:Y:S02]  /*ee300*/  @P1 LOP3.LUT R13, R13, 0x10, RZ, 0xfc, !PT ;  /* 0x000000100d0d1812 */ /* 0x000fe400078efcff */
[----:B------:R-:W-:-:S02]  /*ee310*/  ISETP.LT.AND P1, PT, R22, UR37, !P0 ;  /* 0x0000002516007c0c */ /* 0x000fc4000c721270 */
[----:B------:R-:W-:Y:S02]  /*ee320*/  LOP3.LUT R13, R13, 0xfffffff7, RZ, 0xc0, !PT ;  /* 0xfffffff70d0d7812 */ /* 0x000fe400078ec0ff */
[----:B------:R-:W-:Y:S02]  /*ee330*/  LOP3.LUT P5, RZ, R3, 0x20, RZ, 0xc0, !PT ;  /* 0x0000002003ff7812 */ /* 0x000fe400078ac0ff */
[----:B------:R-:W-:Y:S02]  /*ee340*/  @P6 LOP3.LUT R13, R13, 0x8, RZ, 0xfc, !PT ;  /* 0x000000080d0d6812 */ /* 0x000fe400078efcff */
[----:B-1----:R-:W-:Y:S01]  /*ee350*/  ISETP.LT.AND P6, PT, R23, UR36, !P0 ;  /* 0x0000002417007c0c */ /* 0x002fe2000c7c1270 */
[----:B------:R-:W1:Y:S01]  /*ee360*/  LDCU.64 UR36, c[0x0][0x398] ;  /* 0x00007300ff2477ac */ /* 0x000e620008000a00 */
[----:B------:R-:W-:Y:S02]  /*ee370*/  LOP3.LUT R13, R13, 0xfffffffb, RZ, 0xc0, !PT ;  /* 0xfffffffb0d0d7812 */ /* 0x000fe400078ec0ff */
[----:B------:R-:W-:-:S02]  /*ee380*/  LOP3.LUT R32, R32, 0xffffbfff, RZ, 0xc0, !PT ;  /* 0xffffbfff20207812 */ /* 0x000fc400078ec0ff */
[----:B------:R-:W-:-:S03]  /*ee390*/  @P1 LOP3.LUT R13, R13, 0x4, RZ, 0xfc, !PT ;  /* 0x000000040d0d1812 */ /* 0x000fc600078efcff */
[----:B------:R-:W-:Y:S02]  /*ee3a0*/  @P5 LOP3.LUT R32, R32, 0x4000, RZ, 0xfc, !PT ;  /* 0x0000400020205812 */ /* 0x000fe400078efcff */
[----:B------:R-:W-:Y:S02]  /*ee3b0*/  LOP3.LUT R13, R13, 0xfffffffd, RZ, 0xc0, !PT ;  /* 0xfffffffd0d0d7812 */ /* 0x000fe400078ec0ff */
[----:B------:R-:W-:Y:S02]  /*ee3c0*/  LOP3.LUT P5, RZ, R3, 0x80, RZ, 0xc0, !PT ;  /* 0x0000008003ff7812 */ /* 0x000fe400078ac0ff */
[----:B------:R-:W-:Y:S02]  /*ee3d0*/  @P6 LOP3.LUT R13, R13, 0x2, RZ, 0xfc, !PT ;  /* 0x000000020d0d6812 */ /* 0x000fe400078efcff */
[----:B------:R-:W-:Y:S01]  /*ee3e0*/  ISETP.LT.AND P6, PT, R20, UR54, !P5 ;  /* 0x0000003614007c0c */ /* 0x000fe2000efc1270 */
[----:B------:R-:W0:Y:S01]  /*ee3f0*/  LDCU UR54, c[0x0][0x398] ;  /* 0x00007300ff3677ac */ /* 0x000e220008000800 */
[----:B------:R-:W-:-:S11]  /*ee400*/  LOP3.LUT R13, R13, 0xfffffffe, RZ, 0xc0, !PT ;  /* 0xfffffffe0d0d7812 */ /* 0x000fd600078ec0ff */
[----:B------:R-:W-:Y:S02]  /*ee410*/  @P6 LOP3.LUT R13, R13, 0x1, RZ, 0xfc, !PT ;  /* 0x000000010d0d6812 */ /* 0x000fe400078efcff */
[----:B0-----:R-:W-:Y:S02]  /*ee420*/  ISETP.LT.AND P6, PT, R21, UR54, !P5 ;  /* 0x0000003615007c0c */ /* 0x001fe4000efc1270 */
[----:B----4-:R-:W-:-:S11]  /*ee430*/  LOP3.LUT R12, R12, 0x7fffffff, RZ, 0xc0, !PT ;  /* 0x7fffffff0c0c7812 */ /* 0x010fd600078ec0ff */
[----:B------:R-:W-:Y:S02]  /*ee440*/  @P6 LOP3.LUT R12, R12, 0x80000000, RZ, 0xfc, !PT ;  /* 0x800000000c0c6812 */ /* 0x000fe400078efcff */
[----:B------:R-:W-:Y:S02]  /*ee450*/  ISETP.LT.AND P6, PT, R22, UR52, !P5 ;  /* 0x0000003416007c0c */ /* 0x000fe4000efc1270 */
[----:B------:R-:W-:Y:S02]  /*ee460*/  ISETP.LT.AND P5, PT, R23, UR50, !P5 ;  /* 0x0000003217007c0c */ /* 0x000fe4000efa1270 */
[----:B------:R-:W-:-:S09]  /*ee470*/  LOP3.LUT R12, R12, 0xbfffffff, RZ, 0xc0, !PT ;  /* 0xbfffffff0c0c7812 */ /* 0x000fd200078ec0ff */
[----:B------:R-:W-:Y:S02]  /*ee480*/  @P6 LOP3.LUT R12, R12, 0x40000000, RZ, 0xfc, !PT ;  /* 0x400000000c0c6812 */ /* 0x000fe400078efcff */
[----:B------:R-:W-:Y:S02]  /*ee490*/  LOP3.LUT P6, RZ, R32, 0x8000, RZ, 0xc0, !PT ;  /* 0x0000800020ff7812 */ /* 0x000fe400078cc0ff */
[----:B------:R-:W-:-:S04]  /*ee4a0*/  LOP3.LUT R12, R12, 0xdfffffff, RZ, 0xc0, !PT ;  /* 0xdfffffff0c0c7812 */ /* 0x000fc800078ec0ff */
[----:B------:R-:W-:Y:S02]  /*ee4b0*/  @P5 LOP3.LUT R12, R12, 0x20000000, RZ, 0xfc, !PT ;  /* 0x200000000c0c5812 */ /* 0x000fe400078efcff */
[----:B------:R-:W-:Y:S02]  /*ee4c0*/  ISETP.LT.AND P5, PT, R20, UR56, !P6 ;  /* 0x0000003814007c0c */ /* 0x000fe4000f7a1270 */
[----:B------:R-:W-:-:S11]  /*ee4d0*/  LOP3.LUT R12, R12, 0xefffffff, RZ, 0xc0, !PT ;  /* 0xefffffff0c0c7812 */ /* 0x000fd600078ec0ff */
[----:B------:R-:W-:Y:S02]  /*ee4e0*/  @P5 LOP3.LUT R12, R12, 0x10000000, RZ, 0xfc, !PT ;  /* 0x100000000c0c5812 */ /* 0x000fe400078efcff */
[----:B------:R-:W-:Y:S02]  /*ee4f0*/  ISETP.LT.AND P5, PT, R21, UR20, !P6 ;  /* 0x0000001415007c0c */ /* 0x000fe4000f7a1270 */
[----:B------:R-:W-:-:S11]  /*ee500*/  LOP3.LUT R12, R12, 0xf7ffffff, RZ, 0xc0, !PT ;  /* 0xf7ffffff0c0c7812 */ /* 0x000fd600078ec0ff */
[----:B------:R-:W-:Y:S02]  /*ee510*/  @P5 LOP3.LUT R12, R12, 0x8000000, RZ, 0xfc, !PT ;  /* 0x080000000c0c5812 */ /* 0x000fe400078efcff */
[----:B------:R-:W-:Y:S02]  /*ee520*/  ISETP.LT.AND P5, PT, R22, UR19, !P6 ;  /* 0x0000001316007c0c */ /* 0x000fe4000f7a1270 */
[----:B--2---:R-:W-:Y:S02]  /*ee530*/  ISETP.LT.AND P6, PT, R23, UR7, !P6 ;  /* 0x0000000717007c0c */ /* 0x004fe4000f7c1270 */
        /* <DEDUP_REMOVED lines=12> */
[----:B------:R-:W-:Y:S02]  /*ee600*/  ISETP.LT.AND P5, PT, R23, UR23, !P5 ;  /* 0x0000001717007c0c */ /* 0x000fe4000efa1270 */
[----:B------:R-:W-:Y:S02]  /*ee610*/  LOP3.LUT R12, R12, 0xffbfffff, RZ, 0xc0, !PT ;  /* 0xffbfffff0c0c7812 */ /* 0x000fe400078ec0ff */
[----:B------:R-:W-:-:S07]  /*ee620*/  LOP3.LUT P4, RZ, R3, 0x10, RZ, 0xc0, !PT ;  /* 0x0000001003ff7812 */ /* 0x000fce000788c0ff */
[----:B------:R-:W-:-:S04]  /*ee630*/  @P6 LOP3.LUT R12, R12, 0x400000, RZ, 0xfc, !PT ;  /* 0x004000000c0c6812 */ /* 0x000fc800078efcff */
        /* <DEDUP_REMOVED lines=31> */
[----:B---3--:R-:W-:Y:S02]  /*ee830*/  ISETP.LT.AND P3, PT, R21, UR33, !P2 ;  /* 0x0000002115007c0c */ /* 0x008fe4000d761270 */
        /* <DEDUP_REMOVED lines=22> */
[----:B------:R-:W-:Y:S01]  /*ee9a0*/  ISETP.LT.AND P0, PT, R20, UR68, !P1 ;  /* 0x0000004414007c0c */ /* 0x000fe2000cf01270 */
[----:B------:R0:W-:Y:S01]  /*ee9b0*/  STL [R1+0x138], R13 ;  /* 0x0001380d01007387 */ /* 0x0001e20000100800 */
[----:B------:R-:W-:-:S03]  /*ee9c0*/  LOP3.LUT R12, R12, 0xffffffef, RZ, 0xc0, !PT ;  /* 0xffffffef0c0c7812 */ /* 0x000fc600078ec0ff */
[----:B------:R-:W2:Y:S04]  /*ee9d0*/  LDL.LU R14, [R1+0x4e64] ;  /* 0x004e6400010e7983 */ /* 0x000ea80000300800 */
[----:B0-----:R-:W3:Y:S04]  /*ee9e0*/  LDL.LU R13, [R1+0x4e68] ;  /* 0x004e6800010d7983 */ /* 0x001ee80000300800 */
[----:B------:R-:W-:Y:S02]  /*ee9f0*/  @P0 LOP3.LUT R12, R12, 0x10, RZ, 0xfc, !PT ;  /* 0x000000100c0c0812 */ /* 0x000fe400078efcff */
[----:B------:R-:W-:-:S02]  /*eea00*/  ISETP.LT.AND P0, PT, R21, UR6, !P1 ;  /* 0x0000000615007c0c */ /* 0x000fc4000cf01270 */
[----:B------:R-:W-:-:S11]  /*eea10*/  LOP3.LUT R12, R12, 0xfffffff7, RZ, 0xc0, !PT ;  /* 0xfffffff70c0c7812 */ /* 0x000fd600078ec0ff */
        /* <DEDUP_REMOVED lines=11> */
[----:B------:R-:W-:-:S03]  /*eead0*/  ISETP.LT.AND P1, PT, R21, UR41, !P0 ;  /* 0x0000002915007c0c */ /* 0x000fc6000c721270 */
[----:B------:R0:W-:Y:S04]  /*eeae0*/  STL [R1+0x134], R12 ;  /* 0x0001340c01007387 */ /* 0x0001e80000100800 */
[----:B0-----:R-:W4:Y:S01]  /*eeaf0*/  LDL.LU R12, [R1+0x4e6c] ;  /* 0x004e6c00010c7983 */ /* 0x001f220000300800 */
[----:B------:R-:W-:-:S05]  /*eeb00*/  LOP3.LUT R61, R61, 0x7fffffff, RZ, 0xc0, !PT ;  /* 0x7fffffff3d3d7812 */ /* 0x000fca00078ec0ff */
        /* <DEDUP_REMOVED lines=29> */
[----:B------:R-:W-:Y:S02]  /*eece0*/  LOP3.LUT R61, R61, 0xffbfffff, RZ, 0xc0, !PT ;  /* 0xffbfffff3d3d7812 */ /* 0x000fe400078ec0ff */
[----:B------:R-:W-:Y:S02]  /*eecf0*/  LOP3.LUT P3, RZ, R32, 0x400, RZ, 0xc0, !PT ;  /* 0x0000040020ff7812 */ /* 0x000fe4000786c0ff */
[----:B------:R-:W-:Y:S02]  /*eed00*/  @P0 LOP3.LUT R61, R61, 0x400000, RZ, 0xfc, !PT ;  /* 0x004000003d3d0812 */ /* 0x000fe400078efcff */
[----:B------:R-:W-:-:S02]  /*eed10*/  ISETP.LT.AND P1, PT, R20, UR76, !P3 ;  /* 0x0000004c14007c0c */ /* 0x000fc4000df21270 */
        /* <DEDUP_REMOVED lines=49> */
[----:B--2---:R-:W-:Y:S02]  /*ef030*/  ISETP.GE.AND P0, PT, R14, UR9, PT ;  /* 0x000000090e007c0c */ /* 0x004fe4000bf06270 */
        /* <DEDUP_REMOVED lines=12> */
[----:B---3--:R-:W-:Y:S02]  /*ef100*/  ISETP.GE.AND P0, PT, R13, UR15, PT ;  /* 0x0000000f0d007c0c */ /* 0x008fe4000bf06270 */
[----:B------:R-:W-:Y:S02]  /*ef110*/  @P1 LOP3.LUT R61, R61, 0x4, RZ, 0xfc, !PT ;  /* 0x000000043d3d1812 */ /* 0x000fe400078efcff */
[----:B------:R-:W-:-:S02]  /*ef120*/  ISETP.LT.AND P3, PT, R21, UR46, !P0 ;  /* 0x0000002e15007c0c */ /* 0x000fc4000c761270 */
[----:B-1----:R-:W-:Y:S02]  /*ef130*/  ISETP.LT.AND P1, PT, R20, UR36, !P0 ;  /* 0x0000002414007c0c */ /* 0x002fe4000c721270 */
[----:B------:R-:W-:Y:S02]  /*ef140*/  LOP3.LUT R61, R61, 0xfffffffd, RZ, 0xc0, !PT ;  /* 0xfffffffd3d3d7812 */ /* 0x000fe400078ec0ff */
[----:B------:R-:W-:Y:S02]  /*ef150*/  LOP3.LUT R60, R60, 0x7fffffff, RZ, 0xc0, !PT ;  /* 0x7fffffff3c3c7812 */ /* 0x000fe400078ec0ff */
[----:B------:R-:W-:Y:S02]  /*ef160*/  @P2 LOP3.LUT R61, R61, 0x2, RZ, 0xfc, !PT ;  /* 0x000000023d3d2812 */ /* 0x000fe400078efcff */
[----:B------:R-:W-:Y:S02]  /*ef170*/  ISETP.LT.AND P2, PT, R22, UR18, !P0 ;  /* 0x0000001216007c0c */ /* 0x000fe4000c741270 */
[----:B------:R-:W-:-:S02]  /*ef180*/  LOP3.LUT R61, R61, 0xfffffffe, RZ, 0xc0, !PT ;  /* 0xfffffffe3d3d7812 */ /* 0x000fc400078ec0ff */
[----:B------:R-:W-:Y:S02]  /*ef190*/  @P3 LOP3.LUT R60, R60, 0x80000000, RZ, 0xfc, !PT ;  /* 0x800000003c3c3812 */ /* 0x000fe400078efcff */
[----:B------:R-:W-:Y:S02]  /*ef1a0*/  @P1 LOP3.LUT R61, R61, 0x1, RZ, 0xfc, !PT ;  /* 0x000000013d3d1812 */ /* 0x000fe400078efcff */
[----:B------:R-:W-:Y:S02]  /*ef1b0*/  ISETP.LT.AND P1, PT, R23, UR48, !P0 ;  /* 0x0000003017007c0c */ /* 0x000fe4000c721270 */
[----:B------:R-:W-:Y:S02]  /*ef1c0*/  LOP3.LUT R60, R60, 0xbfffffff, RZ, 0xc0, !PT ;  /* 0xbfffffff3c3c7812 */ /* 0x000fe400078ec0ff */
[----:B------:R-:W-:Y:S02]  /*ef1d0*/  R2UR.FILL UR5, R18 ;  /* 0x00000000120572ca */ /* 0x000fe400004e0000 */
[----:B------:R-:W-:-:S02]  /*ef1e0*/  R2UR.FILL UR4, R19 ;  /* 0x00000000130472ca */ /* 0x000fc400004e0000 */
[----:B------:R-:W-:-:S04]  /*ef1f0*/  @P2 LOP3.LUT R60, R60, 0x40000000, RZ, 0xfc, !PT ;  /* 0x400000003c3c2812 */ /* 0x000fc800078efcff */
[----:B------:R-:W-:Y:S02]  /*ef200*/  LOP3.LUT R60, R60, 0xdfffffff, RZ, 0xc0, !PT ;  /* 0xdfffffff3c3c7812 */ /* 0x000fe400078ec0ff */
[----:B----4-:R-:W-:Y:S02]  /*ef210*/  ISETP.GE.AND P0, PT, R12, UR11, PT ;  /* 0x0000000b0c007c0c */ /* 0x010fe4000bf06270 */
[----:B------:R-:W-:Y:S01]  /*ef220*/  @P1 LOP3.LUT R60, R60, 0x20000000, RZ, 0xfc, !PT ;  /* 0x200000003c3c1812 */ /* 0x000fe200078efcff */
[----:B------:R-:W2:Y:S01]  /*ef230*/  LDL.LU R54, [R1+0x2308] ;  /* 0x0023080001367983 */ /* 0x000ea20000300800 */
[----:B------:R-:W0:Y:S03]  /*ef240*/  LDCU UR6, c[0x0][0x3b8] ;  /* 0x00007700ff0677ac */ /* 0x000e260008000800 */
[----:B------:R-:W2:Y:S01]  /*ef250*/  LDL.LU R55, [R1+0x230c] ;  /* 0x00230c0001377983 */ /* 0x000ea20000300800 */
[----:B------:R-:W1:Y:S03]  /*ef260*/  LDCU.64 UR8, c[0x0][0x398] ;  /* 0x00007300ff0877ac */ /* 0x000e660008000a00 */
[----:B------:R-:W3:Y:S01]  /*ef270*/  LDL.LU R53, [R1+0x2304] ;  /* 0x0023040001357983 */ /* 0x000ee20000300800 */
[----:B------:R-:W4:Y:S03]  /*ef280*/  LDCU UR15, c[0x0][0x398] ;  /* 0x00007300ff0f77ac */ /* 0x000f260008000800 */
[----:B------:R-:W3:Y:S01]  /*ef290*/  LDL.LU R31, [R1+0x2300] ;  /* 0x00230000011f7983 */ /* 0x000ee20000300800 */
[----:B------:R-:W0:Y:S03]  /*ef2a0*/  LDCU UR14, c[0x0][0x398] ;  /* 0x00007300ff0e77ac */ /* 0x000e260008000800 */
[----:B------:R-:W2:Y:S01]  /*ef2b0*/  LDL.LU R19, [R1+0x2314] ;  /* 0x0023140001137983 */ /* 0x000ea20000300800 */
        /* <DEDUP_REMOVED lines=19> */
[----:B------:R-:W3:Y:S01]  /*ef3f0*/  LDL.LU R27, [R1+0x233c] ;  /* 0x00233c00011b7983 */ /* 0x000ee20000300800 */
[----:B------:R-:W0:Y:S03]  /*ef400*/  LDCU UR75, c[0x0][0x398] ;  /* 0x00007300ff4b77ac */ /* 0x000e260008000800 */
[----:B------:R-:W3:Y:S01]  /*ef410*/  LDL.LU R26, [R1+0x2338] ;  /* 0x00233800011a7983 */ /* 0x000ee20000300800 */
[----:B------:R-:W0:Y:S03]  /*ef420*/  LDCU UR74, c[0x0][0x398] ;  /* 0x00007300ff4a77ac */ /* 0x000e260008000800 */
[----:B------:R-:W4:Y:S01]  /*ef430*/  LDL.LU R20, [R1+0x2318] ;  /* 0x0023180001147983 */ /* 0x000f220000300800 */
[----:B------:R-:W0:Y:S03]  /*ef440*/  LDCU UR27, c[0x0][0x398] ;  /* 0x00007300ff1b77ac */ /* 0x000e260008000800 */
[----:B------:R-:W4:Y:S01]  /*ef450*/  LDL.LU R21, [R1+0x231c] ;  /* 0x00231c0001157983 */ /* 0x000f220000300800 */
[----:B------:R-:W0:Y:S03]  /*ef460*/  LDCU UR73, c[0x0][0x398] ;  /* 0x00007300ff4977ac */ /* 0x000e260008000800 */
[----:B------:R-:W4:Y:S01]  /*ef470*/  LDL.LU R56, [R1+0x22f0] ;  /* 0x0022f00001387983 */ /* 0x000f220000300800 */
[----:B------:R-:W0:Y:S03]  /*ef480*/  LDCU UR72, c[0x0][0x398] ;  /* 0x00007300ff4877ac */ /* 0x000e260008000800 */
[----:B------:R-:W4:Y:S01]  /*ef490*/  LDL.LU R57, [R1+0x22f4] ;  /* 0x0022f40001397983 */ /* 0x000f220000300800 */
[----:B------:R-:W0:Y:S03]  /*ef4a0*/  LDCU UR26, c[0x0][0x398] ;  /* 0x00007300ff1a77ac */ /* 0x000e260008000800 */
[----:B------:R2:W-:Y:S01]  /*ef4b0*/  STL [R1+0x5a7c], R0 ;  /* 0x005a7c0001007387 */ /* 0x0005e20000100800 */
[----:B------:R-:W0:Y:S03]  /*ef4c0*/  LDCU UR71, c[0x0][0x398] ;  /* 0x00007300ff4777ac */ /* 0x000e260008000800 */
[----:B------:R-:W-:Y:S01]  /*ef4d0*/  STL [R1+0x57c8], R60 ;  /* 0x0057c83c01007387 */ /* 0x000fe20000100800 */
        /* <DEDUP_REMOVED lines=71> */
[----:B--2---:R-:W-:Y:S01]  /*ef950*/  F2FP.SATFINITE.E4M3.F32.PACK_AB_MERGE_C R0, R58, R28, RZ ;  /* 0x0000001c3a00723e */ /* 0x004fe200048070ff */
[----:B------:R-:W-:-:S02]  /*ef960*/  IMAD.MOV.U32 R58, RZ, RZ, R59 ;  /* 0x000000ffff3a7224 */ /* 0x000fc400078e003b */
[----:B------:R-:W-:Y:S02]  /*ef970*/  IMAD.MOV.U32 R59, RZ, RZ, R12 ;  /* 0x000000ffff3b7224 */ /* 0x000fe400078e000c */
[----:B0-----:R-:W-:Y:S01]  /*ef980*/  VIADD R12, R39, UR6 ;  /* 0x00000006270c7c36 */ /* 0x001fe20008000000 */
[----:B------:R-:W0:Y:S01]  /*ef990*/  LDCU UR6, c[0x0][0x3b8] ;  /* 0x00007700ff0677ac */ /* 0x000e220008000800 */
[----:B---3--:R-:W-:-:S03]  /*ef9a0*/  F2FP.SATFINITE.E4M3.F32.PACK_AB_MERGE_C R2, R27, R26, RZ ;  /* 0x0000001a1b02723e */ /* 0x008fc600048070ff */
[----:B------:R-:W-:Y:S02]  /*ef9b0*/  SHF.R.S32.HI R13, RZ, 0x1f, R12 ;  /* 0x0000001fff0d7819 */ /* 0x000fe4000001140c */
[----:B------:R2:W-:Y:S04]  /*ef9c0*/  STL [R1+0x233c], R2 ;  /* 0x00233c0201007387 */ /* 0x0005e80000100800 */
[----:B------:R3:W-:Y:S04]  /*ef9d0*/  STL [R1+0x2338], R0 ;  /* 0x0023380001007387 */ /* 0x0007e80000100800 */
[----:B------:R-:W-:Y:S01]  /*ef9e0*/  STL [R1+0x56e8], R39 ;  /* 0x0056e82701007387 */ /* 0x000fe20000100800 */
[----:B--2---:R-:W-:-:S02]  /*ef9f0*/  IADD3 R2, P1, PT, R12, R4, RZ ;  /* 0x000000040c027210 */ /* 0x004fc40007f3e0ff */
[----:B---3--:R-:W-:-:S03]  /*efa00*/  F2FP.SATFINITE.E4M3.F32.PACK_AB_MERGE_C R0, R30, R29, RZ ;  /* 0x0000001d1e00723e */ /* 0x008fc600048070ff */
[----:B------:R-:W-:Y:S01]  /*efa10*/  IMAD.X R3, R13, 0x1, R5, P1 ;  /* 0x000000010d037824 */ /* 0x000fe200008e0605 */
[----:B------:R-:W2:Y:S04]  /*efa20*/  LDL.LU R29, [R1+0x22e8] ;  /* 0x0022e800011d7983 */ /* 0x000ea80000300800 */
[----:B------:R-:W2:Y:S04]  /*efa30*/  LDL.LU R30, [R1+0x22ec] ;  /* 0x0022ec00011e7983 */ /* 0x000ea80000300800 */
[----:B------:R4:W-:Y:S04]  /*efa40*/  STL [R1+0x232c], R0 ;  /* 0x00232c0001007387 */ /* 0x0009e80000100800 */
[----:B------:R3:W-:Y:S01]  /*efa50*/  STL.64 [R1+0x2320], R2 ;  /* 0x0023200201007387 */ /* 0x0007e20000100a00 */
[----:B----4-:R-:W-:-:S02]  /*efa60*/  F2FP.SATFINITE.E4M3.F32.PACK_AB_MERGE_C R0, R21, R20, RZ ;  /* 0x000000141500723e */ /* 0x010fc400048070ff */
[----:B---3--:R-:W-:Y:S02]  /*efa70*/  F2FP.SATFINITE.E4M3.F32.PACK_AB_MERGE_C R2, R19, R18, RZ ;  /* 0x000000121302723e */ /* 0x008fe400048070ff */
[----:B------:R-:W3:Y:S04]  /*efa80*/  LDL.LU R18, [R1+0x22d0] ;  /* 0x0022d00001127983 */ /* 0x000ee80000300800 */
[----:B------:R4:W-:Y:S04]  /*efa90*/  STL [R1+0x2328], R2 ;  /* 0x0023280201007387 */ /* 0x0009e80000100800 */
[----:B------:R-:W3:Y:S04]  /*efaa0*/  LDL.LU R19, [R1+0x22d4] ;  /* 0x0022d40001137983 */ /* 0x000ee80000300800 */
[----:B------:R0:W-:Y:S01]  /*efab0*/  STL [R1+0x231c], R0 ;  /* 0x00231c0001007387 */ /* 0x0001e20000100800 */
[----:B----4-:R-:W-:-:S03]  /*efac0*/  IADD3 R2, P1, PT, R12, R6, RZ ;  /* 0x000000060c027210 */ /* 0x010fc60007f3e0ff */
[----:B------:R-:W4:Y:S02]  /*efad0*/  LDL.LU R20, [R1+0x22d8] ;  /* 0x0022d80001147983 */ /* 0x000f240000300800 */
[----:B------:R-:W-:Y:S02]  /*efae0*/  IMAD.X R3, R13, 0x1, R7, P1 ;  /* 0x000000010d037824 */ /* 0x000fe400008e0607 */
[----:B------:R-:W4:Y:S01]  /*efaf0*/  LDL.LU R21, [R1+0x22dc] ;  /* 0x0022dc0001157983 */ /* 0x000f220000300800 */
[----:B0-----:R-:W-:-:S03]  /*efb00*/  F2FP.SATFINITE.E4M3.F32.PACK_AB_MERGE_C R0, R55, R54, RZ ;  /* 0x000000363700723e */ /* 0x001fc600048070ff */
[----:B------:R0:W-:Y:S02]  /*efb10*/  STL.64 [R1+0x2310], R2 ;  /* 0x0023100201007387 */ /* 0x0001e40000100a00 */
[----:B0-----:R-:W-:Y:S02]  /*efb20*/  F2FP.SATFINITE.E4M3.F32.PACK_AB_MERGE_C R2, R53, R31, RZ ;  /* 0x0000001f3502723e */ /* 0x001fe400048070ff */
[----:B------:R-:W4:Y:S04]  /*efb30*/  LDL.LU R31, [R1+0x22c0] ;  /* 0x0022c000011f7983 */ /* 0x000f280000300800 */
[----:B------:R0:W-:Y:S04]  /*efb40*/  STL [R1+0x2318], R2 ;  /* 0x0023180201007387 */ /* 0x0001e80000100800 */
[----:B------:R-:W4:Y:S04]  /*efb50*/  LDL.LU R53, [R1+0x22c4] ;  /* 0x0022c40001357983 */ /* 0x000f280000300800 */
[----:B------:R1:W-:Y:S04]  /*efb60*/  STL [R1+0x230c], R0 ;  /* 0x00230c0001007387 */ /* 0x0003e80000100800 */
[----:B------:R-:W4:Y:S01]  /*efb70*/  LDL.LU R54, [R1+0x22c8] ;  /* 0x0022c80001367983 */ /* 0x000f220000300800 */
[----:B0-----:R-:W-:-:S03]  /*efb80*/  IADD3 R2, P1, PT, R12, R8, RZ ;  /* 0x000000080c027210 */ /* 0x001fc60007f3e0ff */
[----:B------:R-:W4:Y:S02]  /*efb90*/  LDL.LU R55, [R1+0x22cc] ;  /* 0x0022cc0001377983 */ /* 0x000f240000300800 */
[----:B------:R-:W-:Y:S01]  /*efba0*/  IMAD.X R3, R13, 0x1, R11, P1 ;  /* 0x000000010d037824 */ /* 0x000fe200008e060b */
[----:B-1----:R-:W-:-:S04]  /*efbb0*/  F2FP.SATFINITE.E4M3.F32.PACK_AB_MERGE_C R0, R57, R56, RZ ;  /* 0x000000383900723e */ /* 0x002fc800048070ff */
[----:B------:R0:W-:Y:S04]  /*efbc0*/  STL.64 [R1+0x2300], R2 ;  /* 0x0023000201007387 */ /* 0x0001e80000100a00 */
[----:B------:R1:W-:Y:S04]  /*efbd0*/  STL [R1+0x2308], R0 ;  /* 0x0023080001007387 */ /* 0x0003e80000100800 */
[----:B------:R-:W4:Y:S04]  /*efbe0*/  LDL.LU R56, [R1+0x22b0] ;  /* 0x0022b00001387983 */ /* 0x000f280000300800 */
[----:B------:R-:W4:Y:S01]  /*efbf0*/  LDL.LU R57, [R1+0x22b4] ;  /* 0x0022b40001397983 */ /* 0x000f220000300800 */
[----:B0-----:R-:W-:-:S05]  /*efc00*/  IADD3 R2, P1, PT, R12, R9, RZ ;  /* 0x000000090c027210 */ /* 0x001fca0007f3e0ff */
[----:B------:R-:W-:Y:S01]  /*efc10*/  IMAD.X R3, R13, 0x1, R10, P1 ;  /* 0x000000010d037824 */ /* 0x000fe200008e060a */
[----:B-1----:R-:W-:-:S04]  /*efc20*/  F2FP.SATFINITE.E4M3.F32.PACK_AB_MERGE_C R0, R23, R22, RZ ;  /* 0x000000161700723e */ /* 0x002fc800048070ff */
[----:B------:R0:W-:Y:S02]  /*efc30*/  STL.64 [R1+0x22f0], R2 ;  /* 0x0022f00201007387 */ /* 0x0001e40000100a00 */
[----:B0-----:R-:W-:Y:S02]  /*efc40*/  F2FP.SATFINITE.E4M3.F32.PACK_AB_MERGE_C R2, R59, R58, RZ ;  /* 0x0000003a3b02723e */ /* 0x001fe400048070ff */
[----:B------:R-:W4:Y:S04]  /*efc50*/  LDL.LU R58, [R1+0x22b8] ;  /* 0x0022b800013a7983 */ /* 0x000f280000300800 */
[----:B------:R0:W-:Y:S04]  /*efc60*/  STL [R1+0x22fc], R2 ;  /* 0x0022fc0201007387 */ /* 0x0001e80000100800 */
[----:B------:R-:W4:Y:S04]  /*efc70*/  LDL.LU R59, [R1+0x22bc] ;  /* 0x0022bc00013b7983 */ /* 0x000f280000300800 */
[----:B------:R2:W-:Y:S04]  /*efc80*/  STL [R1+0x22f8], R0 ;  /* 0x0022f80001007387 */ /* 0x0005e80000100800 */
[----:B------:R-:W4:Y:S04]  /*efc90*/  LDL.LU R22, [R1+0x22a0] ;  /* 0x0022a00001167983 */ /* 0x000f280000300800 */
[----:B------:R-:W4:Y:S01]  /*efca0*/  LDL.LU R23, [R1+0x22a4] ;  /* 0x0022a40001177983 */ /* 0x000f220000300800 */
[----:B------:R-:W-:Y:S01]  /*efcb0*/  VIADD R12, R12, UR6 ;  /* 0x000000060c0c7c36 */ /* 0x000fe20008000000 */
[----:B------:R-:W1:Y:S04]  /*efcc0*/  LDCU UR6, c[0x0][0x3b8] ;  /* 0x00007700ff0677ac */ /* 0x000e680008000800 */
[----:B------:R-:W-:-:S02]  /*efcd0*/  SHF.R.S32.HI R13, RZ, 0x1f, R12 ;  /* 0x0000001fff0d7819 */ /* 0x000fc4000001140c */
[----:B0-----:R-:W-:-:S05]  /*efce0*/  IADD3 R2, P1, PT, R12, R4, RZ ;  /* 0x000000040c027210 */ /* 0x001fca0007f3e0ff */
[----:B------:R-:W-:Y:S01]  /*efcf0*/  IMAD.X R3, R13, 0x1, R5, P1 ;  /* 0x000000010d037824 */ /* 0x000fe200008e0605 */
[----:B--2---:R-:W-:Y:S02]  /*efd00*/  F2FP.SATFINITE.E4M3.F32.PACK_AB_MERGE_C R0, R30, R29, RZ ;  /* 0x0000001d1e00723e */ /* 0x004fe400048070ff */
[----:B------:R-:W2:Y:S04]  /*efd10*/  LDL.LU R29, [R1+0x22a8] ;  /* 0x0022a800011d7983 */ /* 0x000ea80000300800 */
[----:B------:R-:W2:Y:S04]  /*efd20*/  LDL.LU R30, [R1+0x22ac] ;  /* 0x0022ac00011e7983 */ /* 0x000ea80000300800 */
[----:B------:R-:W-:Y:S04]  /*efd30*/  STL [R1+0x22ec], R0 ;  /* 0x0022ec0001007387 */ /* 0x000fe80000100800 */
[----:B------:R3:W-:Y:S02]  /*efd40*/  STL.64 [R1+0x22e0], R2 ;  /* 0x0022e00201007387 */ /* 0x0007e40000100a00 */
[----:B---3--:R-:W-:-:S02]  /*efd50*/  F2FP.SATFINITE.E4M3.F32.PACK_AB_MERGE_C R2, R19, R18, RZ ;  /* 0x000000121302723e */ /* 0x008fc400048070ff */
[----:B------:R-:W3:Y:S04]  /*efd60*/  LDL.LU R18, [R1+0x2290] ;  /* 0x0022900001127983 */ /* 0x000ee80000300800 */
[----:B------:R0:W-:Y:S04]  /*efd70*/  STL [R1+0x22e8], R2 ;  /* 0x0022e80201007387 */ /* 0x0001e80000100800 */
[----:B------:R-:W3:Y:S01]  /*efd80*/  LDL.LU R19, [R1+0x2294] ;  /* 0x0022940001137983 */ /* 0x000ee20000300800 */
[----:B----4-:R-:W-:Y:S02]  /*efd90*/  F2FP.SATFINITE.E4M3.F32.PACK_AB_MERGE_C R0, R21, R20, RZ ;  /* 0x000000141500723e */ /* 0x010fe400048070ff */
[----:B0-----:R-:W-:-:S03]  /*efda0*/  IADD3 R2, P1, PT, R12, R6, RZ ;  /* 0x000000060c027210 */ /* 0x001fc60007f3e0ff */
[----:B------:R-:W-:Y:S02]  /*efdb0*/  STL [R1+0x22dc], R0 ;  /* 0x0022dc0001007387 */ /* 0x000fe40000100800 */
[----:B------:R-:W-:Y:S02]  /*efdc0*/  IMAD.X R3, R13, 0x1, R7, P1 ;  /* 0x000000010d037824 */ /* 0x000fe400008e0607 */
[----:B------:R-:W4:Y:S04]  /*efdd0*/  LDL.LU R20, [R1+0x2298] ;  /* 0x0022980001147983 */ /* 0x000f280000300800 */
[----:B------:R-:W4:Y:S04]  /*efde0*/  LDL.LU R21, [R1+0x229c] ;  /* 0x00229c0001157983 */ /* 0x000f280000300800 */
[----:B------:R0:W-:Y:S02]  /*efdf0*/  STL.64 [R1+0x22d0], R2 ;  /* 0x0022d00201007387 */ /* 0x0001e40000100a00 */
[----:B0-----:R-:W-:-:S02]  /*efe00*/  F2FP.SATFINITE.E4M3.F32.PACK_AB_MERGE_C R2, R53, R31, RZ ;  /* 0x0000001f3502723e */ /* 0x001fc400048070ff */
[----:B------:R-:W4:Y:S01]  /*efe10*/  LDL.LU R31, [R1+0x2280] ;  /* 0x00228000011f7983 */ /* 0x000f220000300800 */
[----:B------:R-:W-:-:S03]  /*efe20*/  F2FP.SATFINITE.E4M3.F32.PACK_AB_MERGE_C R0, R55, R54, RZ ;  /* 0x000000363700723e */ /* 0x000fc600048070ff */
        /* <DEDUP_REMOVED lines=9> */
[----:B------:R-:W-:Y:S04]  /*efec0*/  STL [R1+0x22c8], R0 ;  /* 0x0022c80001007387 */ /* 0x000fe80000100800 */
[----:B------:R-:W4:Y:S04]  /*efed0*/  LDL.LU R56, [R1+0x2270] ;  /* 0x0022700001387983 */ /* 0x000f280000300800 */
[----:B------:R-:W4:Y:S01]  /*efee0*/  LDL.LU R57, [R1+0x2274] ;  /* 0x0022740001397983 */ /* 0x000f220000300800 */
[----:B0-----:R-:W-:-:S05]  /*efef0*/  IADD3 R2, P1, PT, R12, R9, RZ ;  /* 0x000000090c027210 */ /* 0x001fca0007f3e0ff */
[----:B------:R-:W-:-:S05]  /*eff00*/  IMAD.X R3, R13, 0x1, R10, P1 ;  /* 0x000000010d037824 */ /* 0x000fca00008e060a */
[----:B------:R0:W-:Y:S02]  /*eff10*/  STL.64 [R1+0x22b0], R2 ;  /* 0x0022b00201007387 */ /* 0x0001e40000100a00 */
[----:B0-----:R-:W-:Y:S02]  /*eff20*/  F2FP.SATFINITE.E4M3.F32.PACK_AB_MERGE_C R2, R59, R58, RZ ;  /* 0x0000003a3b02723e */ /* 0x001fe400048070ff */
[----:B------:R-:W4:Y:S01]  /*eff30*/  LDL.LU R58, [R1+0x2278] ;  /* 0x00227800013a7983 */ /* 0x000f220000300800 */
[----:B------:R-:W-:-:S03]  /*eff40*/  F2FP.SATFINITE.E4M3.F32.PACK_AB_MERGE_C R0, R23, R22, RZ ;  /* 0x000000161700723e */ /* 0x000fc600048070ff */
        /* <DEDUP_REMOVED lines=27> */
[----:B------:R-:W4:Y:S04]  /*f0100*/  LDL.LU R31, [R1+0x2240] ;  /* 0x00224000011f7983 */ /* 0x000f280000300800 */
[----:B------:R0:W-:Y:S04]  /*f0110*/  STL [R1+0x2298], R2 ;  /* 0x0022980201007387 */ /* 0x0001e80000100800 */
[----:B------:R-:W4:Y:S01]  /*f0120*/  LDL.LU R53, [R1+0x2244] ;  /* 0x0022440001357983 */ /* 0x000f220000300800 */
[----:B------:R-:W-:-:S05]  /*f0130*/  F2FP.SATFINITE.E4M3.F32.PACK_AB_MERGE_C R0, R55, R54, RZ ;  /* 0x000000363700723e */ /* 0x000fca00048070ff */
        /* <DEDUP_REMOVED lines=14> */
[----:B------:R-:W4:Y:S04]  /*f0220*/  LDL.LU R58, [R1+0x2238] ;  /* 0x00223800013a7983 */ /* 0x000f280000300800 */
[----:B------:R0:W-:Y:S01]  /*f0230*/  STL [R1+0x227c], R2 ;  /* 0x00227c0201007387 */ /* 0x0001e20000100800 */
[----:B------:R-:W-:-:S03]  /*f0240*/  F2FP.SATFINITE.E4M3.F32.PACK_AB_MERGE_C R0, R23, R22, RZ ;  /* 0x000000161700723e */ /* 0x000fc600048070ff */
        /* <DEDUP_REMOVED lines=18> */
[----:B0-----:R-:W-:Y:S02]  /*f0370*/  IADD3 R2, P1, PT, R12, R6, RZ ;  /* 0x000000060c027210 */ /* 0x001fe40007f3e0ff */
[----:B----4-:R-:W-:-:S03]  /*f0380*/  F2FP.SATFINITE.E4M3.F32.PACK_AB_MERGE_C R0, R21, R20, RZ ;  /* 0x000000141500723e */ /* 0x010fc600048070ff */
[----:B------:R-:W-:Y:S02]  /*f0390*/  IMAD.X R3, R13, 0x1, R7, P1 ;  /* 0x000000010d037824 */ /* 0x000fe400008e0607 */
[----:B------:R-:W-:Y:S04]  /*f03a0*/  STL [R1+0x225c], R0 ;  /* 0x00225c0001007387 */ /* 0x000fe80000100800 */
        /* <DEDUP_REMOVED lines=137> */
[----:B0-----:R-:W-:-:S05]  /*f0c40*/  IADD3 R2, P1, PT, R12, R6, RZ ;  /* 0x000000060c027210 */ /* 0x001fca0007f3e0ff */
[----:B------:R-:W-:Y:S01]  /*f0c50*/  IMAD.X R3, R13, 0x1, R7, P1 ;  /* 0x000000010d037824 */ /* 0x000fe200008e0607 */
[----:B----4-:R-:W-:-:S05]  /*f0c60*/  F2FP.SATFINITE.E4M3.F32.PACK_AB_MERGE_C R0, R21, R20, RZ ;  /* 0x000000141500723e */ /* 0x010fca00048070ff */
        /* <DEDUP_REMOVED lines=38> */
[----:B------:R3:W-:Y:S02]  /*f0ed0*/  STL [R1+0x5ec], R0 ;  /* 0x0005ec0001007387 */ /* 0x0007e40000100800 */
[----:B---3--:R-:W-:-:S02]  /*f0ee0*/  F2FP.SATFINITE.E4M3.F32.PACK_AB_MERGE_C R0, R19, R18, RZ ;  /* 0x000000121300723e */ /* 0x008fc400048070ff */
[----:B------:R-:W3:Y:S04]  /*f0ef0*/  LDL.LU R18, [R1+0x2110] ;  /* 0x0021100001127983 */ /* 0x000ee80000300800 */
[----:B------:R-:W3:Y:S04]  /*f0f00*/  LDL.LU R19, [R1+0x2114] ;  /* 0x0021140001137983 */ /* 0x000ee80000300800 */
[----:B------:R0:W-:Y:S04]  /*f0f10*/  STL.64 [R1+0x2160], R2 ;  /* 0x0021600201007387 */ /* 0x0001e80000100a00 */
[----:B------:R4:W-:Y:S01]  /*f0f20*/  STL [R1+0x5e0], R0 ;  /* 0x0005e00001007387 */ /* 0x0009e20000100800 */
[----:B0-----:R-:W-:-:S02]  /*f0f30*/  IADD3 R2, P1, PT, R12, R6, RZ ;  /* 0x000000060c027210 */ /* 0x001fc40007f3e0ff */
[----:B----4-:R-:W-:Y:S02]  /*f0f40*/  F2FP.SATFINITE.E4M3.F32.PACK_AB_MERGE_C R0, R21, R20, RZ ;  /* 0x000000141500723e */ /* 0x010fe400048070ff */
[----:B------:R-:W4:Y:S01]  /*f0f50*/  LDL.LU R20, [R1+0x2118] ;  /* 0x0021180001147983 */ /* 0x000f220000300800 */
[----:B------:R-:W-:-:S03]  /*f0f60*/  IMAD.X R3, R13, 0x1, R7, P1 ;  /* 0x000000010d037824 */ /* 0x000fc600008e0607 */
[----:B------:R-:W4:Y:S04]  /*f0f70*/  LDL.LU R21, [R1+0x211c] ;  /* 0x00211c0001157983 */ /* 0x000f280000300800 */
[----:B------:R-:W-:Y:S04]  /*f0f80*/  STL [R1+0x5e4], R0 ;  /* 0x0005e40001007387 */ /* 0x000fe80000100800 */
        /* <DEDUP_REMOVED lines=32> */
[----:B--2---:R-:W-:-:S05]  /*f1190*/  F2FP.SATFINITE.E4M3.F32.PACK_AB_MERGE_C R0, R30, R29, RZ ;  /* 0x0000001d1e00723e */ /* 0x004fca00048070ff */
[----:B------:R-:W-:Y:S04]  /*f11a0*/  STL [R1+0x5ac], R0 ;  /* 0x0005ac0001007387 */ /* 0x000fe80000100800 */
[----:B------:R-:W2:Y:S04]  /*f11b0*/  LDL.LU R27, [R1+0x20e8] ;  /* 0x0020e800011b7983 */ /* 0x000ea80000300800 */
[----:B------:R-:W2:Y:S04]  /*f11c0*/  LDL.LU R28, [R1+0x20ec] ;  /* 0x0020ec00011c7983 */ /* 0x000ea80000300800 */
[----:B------:R0:W-:Y:S02]  /*f11d0*/  STL.64 [R1+0x2120], R2 ;  /* 0x0021200201007387 */ /* 0x0001e40000100a00 */
[----:B0-----:R-:W-:-:S05]  /*f11e0*/  IADD3 R2, P1, PT, R12, R6, RZ ;  /* 0x000000060c027210 */ /* 0x001fca0007f3e0ff */
[----:B------:R-:W-:Y:S01]  /*f11f0*/  IMAD.X R3, R13, 0x1, R7, P1 ;  /* 0x000000010d037824 */ /* 0x000fe200008e0607 */
[----:B---3--:R-:W-:-:S05]  /*f1200*/  F2FP.SATFINITE.E4M3.F32.PACK_AB_MERGE_C R0, R19, R18, RZ ;  /* 0x000000121300723e */ /* 0x008fca00048070ff */
[----:B------:R4:W-:Y:S04]  /*f1210*/  STL [R1+0x5a0], R0 ;  /* 0x0005a00001007387 */ /* 0x0009e80000100800 */
[----:B------:R-:W3:Y:S04]  /*f1220*/  LDL.LU R18, [R1+0x20d0] ;  /* 0x0020d00001127983 */ /* 0x000ee80000300800 */
[----:B------:R-:W3:Y:S01]  /*f1230*/  LDL.LU R19, [R1+0x20d4] ;  /* 0x0020d40001137983 */ /* 0x000ee20000300800 */
[----:B----4-:R-:W-:-:S05]  /*f1240*/  F2FP.SATFINITE.E4M3.F32.PACK_AB_MERGE_C R0, R21, R20, RZ ;  /* 0x000000141500723e */ /* 0x010fca00048070ff */
[----:B------:R-:W-:Y:S04]  /*f1250*/  STL [R1+0x5a4], R0 ;  /* 0x0005a40001007387 */ /* 0x000fe80000100800 */
[----:B------:R-:W4:Y:S04]  /*f1260*/  LDL.LU R20, [R1+0x20d8] ;  /* 0x0020d80001147983 */ /* 0x000f280000300800 */
[----:B------:R-:W4:Y:S04]  /*f1270*/  LDL.LU R21, [R1+0x20dc] ;  /* 0x0020dc0001157983 */ /* 0x000f280000300800 */
[----:B------:R0:W-:Y:S04]  /*f1280*/  STL.64 [R1+0x2110], R2 ;  /* 0x0021100201007387 */ /* 0x0001e80000100a00 */
[----:B------:R-:W4:Y:S01]  /*f1290*/  LDL.LU R29, [R1+0x20c0] ;  /* 0x0020c000011d7983 */ /* 0x000f220000300800 */
[----:B0-----:R-:W-:-:S05]  /*f12a0*/  F2FP.SATFINITE.E4M3.F32.PACK_AB_MERGE_C R2, R53, R31, RZ ;  /* 0x0000001f3502723e */ /* 0x001fca00048070ff */
        /* <DEDUP_REMOVED lines=15> */
[----:B------:R0:W-:Y:S04]  /*f13a0*/  STL.64 [R1+0x20f0], R2 ;  /* 0x0020f00201007387 */ /* 0x0001e80000100a00 */
[----:B------:R-:W4:Y:S01]  /*f13b0*/  LDL.LU R56, [R1+0x20b8] ;  /* 0x0020b80001387983 */ /* 0x000f220000300800 */
[----:B0-----:R-:W-:-:S05]  /*f13c0*/  F2FP.SATFINITE.E4M3.F32.PACK_AB_MERGE_C R2, R59, R58, RZ ;  /* 0x0000003a3b02723e */ /* 0x001fca00048070ff */
[----:B------:R0:W-:Y:S01]  /*f13d0*/  STL [R1+0x580], R2 ;  /* 0x0005800201007387 */ /* 0x0001e20000100800 */
[----:B------:R-:W-:-:S03]  /*f13e0*/  F2FP.SATFINITE.E4M3.F32.PACK_AB_MERGE_C R0, R23, R22, RZ ;  /* 0x000000161700723e */ /* 0x000fc600048070ff */
[----:B------:R-:W4:Y:S04]  /*f13f0*/  LDL.LU R57, [R1+0x20bc] ;  /* 0x0020bc0001397983 */ /* 0x000f280000300800 */
[----:B------:R2:W-:Y:S04]  /*f1400*/  STL [R1+0x56c], R0 ;  /* 0x00056c0001007387 */ /* 0x0005e80000100800 */
[----:B------:R-:W4:Y:S04]  /*f1410*/  LDL.LU R58, [R1+0x20a0] ;  /* 0x0020a000013a7983 */ /* 0x000f280000300800 */
[----:B------:R-:W4:Y:S04]  /*f1420*/  LDL.LU R59, [R1+0x20a4] ;  /* 0x0020a400013b7983 */ /* 0x000f280000300800 */
        /* <DEDUP_REMOVED lines=9> */
[----:B------:R0:W-:Y:S02]  /*f14c0*/  STL.64 [R1+0x20e0], R2 ;  /* 0x0020e00201007387 */ /* 0x0001e40000100a00 */
[----:B0-----:R-:W-:-:S05]  /*f14d0*/  IADD3 R2, P1, PT, R12, R6, RZ ;  /* 0x000000060c027210 */ /* 0x001fca0007f3e0ff */
[----:B------:R-:W-:Y:S01]  /*f14e0*/  IMAD.X R3, R13, 0x1, R7, P1 ;  /* 0x000000010d037824 */ /* 0x000fe200008e0607 */
[----:B---3--:R-:W-:-:S05]  /*f14f0*/  F2FP.SATFINITE.E4M3.F32.PACK_AB_MERGE_C R14, R19, R18, RZ ;  /* 0x00000012130e723e */ /* 0x008fca00048070ff */
[----:B------:R0:W-:Y:S01]  /*f1500*/  STL [R1+0x548], R14 ;  /* 0x0005480e01007387 */ /* 0x0001e20000100800 */
[----:B----4-:R-:W-:-:S05]  /*f1510*/  F2FP.SATFINITE.E4M3.F32.PACK_AB_MERGE_C R0, R21, R20, RZ ;  /* 0x000000141500723e */ /* 0x010fca00048070ff */
[----:B------:R-:W-:Y:S04]  /*f1520*/  STL [R1+0x54c], R0 ;  /* 0x00054c0001007387 */ /* 0x000fe80000100800 */
[----:B------:R-:W2:Y:S04]  /*f1530*/  LDL.LU R18, [R1+0x2090] ;  /* 0x0020900001127983 */ /* 0x000ea80000300800 */
[----:B------:R-:W2:Y:S04]  /*f1540*/  LDL.LU R19, [R1+0x2094] ;  /* 0x0020940001137983 */ /* 0x000ea80000300800 */
[----:B------:R-:W3:Y:S04]  /*f1550*/  LDL.LU R20, [R1+0x2098] ;  /* 0x0020980001147983 */ /* 0x000ee80000300800 */
[----:B------:R4:W-:Y:S04]  /*f1560*/  STL.64 [R1+0x20d0], R2 ;  /* 0x0020d00201007387 */ /* 0x0009e80000100a00 */
[----:B------:R-:W3:Y:S01]  /*f1570*/  LDL.LU R21, [R1+0x209c] ;  /* 0x00209c0001157983 */ /* 0x000ee20000300800 */
[----:B0-----:R-:W-:-:S02]  /*f1580*/  F2FP.SATFINITE.E4M3.F32.PACK_AB_MERGE_C R14, R30, R29, RZ ;  /* 0x0000001d1e0e723e */ /* 0x001fc400048070ff */
[----:B----4-:R-:W-:-:S03]  /*f1590*/  IADD3 R2, P1, PT, R12, R8, RZ ;  /* 0x000000080c027210 */ /* 0x010fc60007f3e0ff */
[----:B------:R-:W-:Y:S02]  /*f15a0*/  STL [R1+0x528], R14 ;  /* 0x0005280e01007387 */ /* 0x000fe40000100800 */
[----:B------:R-:W-:Y:S01]  /*f15b0*/  IMAD.X R3, R13, 0x1, R11, P1 ;  /* 0x000000010d037824 */ /* 0x000fe200008e060b */
[----:B------:R-:W-:-:S05]  /*f15c0*/  F2FP.SATFINITE.E4M3.F32.PACK_AB_MERGE_C R0, R53, R31, RZ ;  /* 0x0000001f3500723e */ /* 0x000fca00048070ff */
[----:B------:R0:W-:Y:S04]  /*f15d0*/  STL [R1+0x52c], R0 ;  /* 0x00052c0001007387 */ /* 0x0001e80000100800 */
[----:B------:R-:W4:Y:S04]  /*f15e0*/  LDL.LU R29, [R1+0x2080] ;  /* 0x00208000011d7983 */ /* 0x000f280000300800 */
[----:B------:R-:W4:Y:S04]  /*f15f0*/  LDL.LU R30, [R1+0x2084] ;  /* 0x00208400011e7983 */ /* 0x000f280000300800 */
[----:B------:R-:W4:Y:S04]  /*f1600*/  LDL.LU R31, [R1+0x2088] ;  /* 0x00208800011f7983 */ /* 0x000f280000300800 */
[----:B------:R1:W-:Y:S04]  /*f1610*/  STL.64 [R1+0x20c0], R2 ;  /* 0x0020c00201007387 */ /* 0x0003e80000100a00 */
[----:B------:R-:W4:Y:S01]  /*f1620*/  LDL.LU R53, [R1+0x208c] ;  /* 0x00208c0001357983 */ /* 0x000f220000300800 */
[----:B0-----:R-:W-:-:S03]  /*f1630*/  F2FP.SATFINITE.E4M3.F32.PACK_AB_MERGE_C R0, R55, R54, RZ ;  /* 0x000000363700723e */ /* 0x001fc600048070ff */
[----:B------:R-:W4:Y:S04]  /*f1640*/  LDL.LU R54, [R1+0x2070] ;  /* 0x0020700001367983 */ /* 0x000f280000300800 */
[----:B------:R-:W4:Y:S01]  /*f1650*/  LDL.LU R55, [R1+0x2074] ;  /* 0x0020740001377983 */ /* 0x000f220000300800 */
[----:B-1----:R-:W-:-:S03]  /*f1660*/  IADD3 R2, P1, PT, R12, R9, RZ ;  /* 0x000000090c027210 */ /* 0x002fc60007f3e0ff */
[----:B------:R0:W-:Y:S02]  /*f1670*/  STL [R1+0x508], R0 ;  /* 0x0005080001007387 */ /* 0x0001e40000100800 */
[----:B------:R-:W-:Y:S01]  /*f1680*/  IMAD.X R3, R13, 0x1, R10, P1 ;  /* 0x000000010d037824 */ /* 0x000fe200008e060a */
[----:B------:R-:W-:-:S05]  /*f1690*/  F2FP.SATFINITE.E4M3.F32.PACK_AB_MERGE_C R32, R57, R56, RZ ;  /* 0x000000383920723e */ /* 0x000fca00048070ff */
[----:B------:R-:W-:Y:S01]  /*f16a0*/  STL [R1+0x5a20], R32 ;  /* 0x005a202001007387 */ /* 0x000fe20000100800 */
[----:B0-----:R-:W-:-:S03]  /*f16b0*/  F2FP.SATFINITE.E4M3.F32.PACK_AB_MERGE_C R0, R59, R58, RZ ;  /* 0x0000003a3b00723e */ /* 0x001fc600048070ff */
[----:B------:R0:W-:Y:S04]  /*f16c0*/  STL.64 [R1+0x20b0], R2 ;  /* 0x0020b00201007387 */ /* 0x0001e80000100a00 */
[----:B------:R3:W-:Y:S04]  /*f16d0*/  STL [R1+0x4ec], R0 ;  /* 0x0004ec0001007387 */ /* 0x0007e80000100800 */
[----:B------:R-:W4:Y:S04]  /*f16e0*/  LDL.LU R56, [R1+0x2078] ;  /* 0x0020780001387983 */ /* 0x000f280000300800 */
[----:B------:R-:W4:Y:S01]  /*f16f0*/  LDL.LU R57, [R1+0x207c] ;  /* 0x00207c0001397983 */ /* 0x000f220000300800 */
[----:B0-----:R-:W-:-:S03]  /*f1700*/  F2FP.SATFINITE.E4M3.F32.PACK_AB_MERGE_C R3, R23, R22, RZ ;  /* 0x000000161703723e */ /* 0x001fc600048070ff */
[----:B------:R-:W4:Y:S04]  /*f1710*/  LDL.LU R22, [R1+0xcb0] ;  /* 0x000cb00001167983 */ /* 0x000f280000300800 */
[----:B------:R-:W4:Y:S01]  /*f1720*/  LDL.LU R23, [R1+0xcb4] ;  /* 0x000cb40001177983 */ /* 0x000f220000300800 */
[----:B------:R-:W-:Y:S01]  /*f1730*/  VIADD R12, R12, UR6 ;  /* 0x000000060c0c7c36 */ /* 0x000fe20008000000 */
[----:B------:R-:W0:Y:S04]  /*f1740*/  LDCU UR6, c[0x0][0x3b8] ;  /* 0x00007700ff0677ac */ /* 0x000e280008000800 */
[----:B------:R-:W-:-:S02]  /*f1750*/  SHF.R.S32.HI R13, RZ, 0x1f, R12 ;  /* 0x0000001fff0d7819 */ /* 0x000fc4000001140c */
[----:B------:R-:W-:Y:S01]  /*f1760*/  IADD3 R14, P1, PT, R12, R4, RZ ;  /* 0x000000040c0e7210 */ /* 0x000fe20007f3e0ff */
[----:B------:R-:W-:Y:S04]  /*f1770*/  STL [R1+0x5a2c], R3 ;  /* 0x005a2c0301007387 */ /* 0x000fe80000100800 */
[----:B------:R-:W-:Y:S01]  /*f1780*/  IMAD.X R15, R13, 0x1, R5, P1 ;  /* 0x000000010d0f7824 */ /* 0x000fe200008e0605 */
[----:B------:R-:W4:Y:S04]  /*f1790*/  LDL.LU R58, [R1+0xcb8] ;  /* 0x000cb800013a7983 */ /* 0x000f280000300800 */
[----:B------:R-:W4:Y:S04]  /*f17a0*/  LDL.LU R59, [R1+0xcbc] ;  /* 0x000cbc00013b7983 */ /* 0x000f280000300800 */
[----:B------:R-:W-:Y:S01]  /*f17b0*/  STL.64 [R1+0x20a0], R14 ;  /* 0x0020a00e01007387 */ /* 0x000fe20000100a00 */
[----:B--2---:R-:W-:-:S03]  /*f17c0*/  F2FP.SATFINITE.E4M3.F32.PACK_AB_MERGE_C R2, R19, R18, RZ ;  /* 0x000000121302723e */ /* 0x004fc600048070ff */
[----:B------:R-:W2:Y:S04]  /*f17d0*/  LDL.LU R18, [R1+0x2060] ;  /* 0x0020600001127983 */ /* 0x000ea80000300800 */
[----:B------:R1:W-:Y:S04]  /*f17e0*/  STL [R1+0x4d8], R2 ;  /* 0x0004d80201007387 */ /* 0x0003e80000100800 */
[----:B------:R-:W2:Y:S01]  /*f17f0*/  LDL.LU R19, [R1+0x2064] ;  /* 0x0020640001137983 */ /* 0x000ea20000300800 */
[----:B---3--:R-:W-:Y:S02]  /*f1800*/  F2FP.SATFINITE.E4M3.F32.PACK_AB_MERGE_C R0, R21, R20, RZ ;  /* 0x000000141500723e */ /* 0x008fe400048070ff */
[----:B-1----:R-:W-:-:S03]  /*f1810*/  IADD3 R2, P1, PT, R12, R6, RZ ;  /* 0x000000060c027210 */ /* 0x002fc60007f3e0ff */
[----:B------:R-:W-:Y:S04]  /*f1820*/  STL [R1+0x4dc], R0 ;  /* 0x0004dc0001007387 */ /* 0x000fe80000100800 */
[----:B------:R-:W3:Y:S01]  /*f1830*/  LDL.LU R20, [R1+0x2068] ;  /* 0x0020680001147983 */ /* 0x000ee20000300800 */
[----:B------:R-:W-:-:S03]  /*f1840*/  IMAD.X R3, R13, 0x1, R7, P1 ;  /* 0x000000010d037824 */ /* 0x000fc600008e0607 */
[----:B------:R-:W3:Y:S04]  /*f1850*/  LDL.LU R21, [R1+0x206c] ;  /* 0x00206c0001157983 */ /* 0x000ee80000300800 */
[----:B------:R1:W-:Y:S02]  /*f1860*/  STL.64 [R1+0x2090], R2 ;  /* 0x0020900201007387 */ /* 0x0003e40000100a00 */
[----:B-1----:R-:W-:-:S05]  /*f1870*/  IADD3 R2, P1, PT, R12, R8, RZ ;  /* 0x000000080c027210 */ /* 0x002fca0007f3e0ff */
[----:B------:R-:W-:Y:S01]  /*f1880*/  IMAD.X R3, R13, 0x1, R11, P1 ;  /* 0x000000010d037824 */ /* 0x000fe200008e060b */
[----:B----4-:R-:W-:-:S05]  /*f1890*/  F2FP.SATFINITE.E4M3.F32.PACK_AB_MERGE_C R14, R30, R29, RZ ;  /* 0x0000001d1e0e723e */ /* 0x010fca00048070ff */
[----:B------:R-:W-:Y:S01]  /*f18a0*/  STL [R1+0x4b8], R14 ;  /* 0x0004b80e01007387 */ /* 0x000fe20000100800 */
[----:B------:R-:W-:-:S05]  /*f18b0*/  F2FP.SATFINITE.E4M3.F32.PACK_AB_MERGE_C R0, R53, R31, RZ ;  /* 0x0000001f3500723e */ /* 0x000fca00048070ff */
[----:B------:R1:W-:Y:S04]  /*f18c0*/  STL [R1+0x4bc], R0 ;  /* 0x0004bc0001007387 */ /* 0x0003e80000100800 */
[----:B------:R4:W-:Y:S01]  /*f18d0*/  STL.64 [R1+0x2088], R2 ;  /* 0x0020880201007387 */ /* 0x0009e20000100a00 */
[----:B-1----:R-:W-:Y:S02]  /*f18e0*/  F2FP.SATFINITE.E4M3.F32.PACK_AB_MERGE_C R0, R55, R54, RZ ;  /* 0x000000363700723e */ /* 0x002fe400048070ff */
[----:B----4-:R-:W-:-:S03]  /*f18f0*/  IADD3 R2, P1, PT, R12, R9, RZ ;  /* 0x000000090c027210 */ /* 0x010fc60007f3e0ff */
[----:B------:R1:W-:Y:S02]  /*f1900*/  STL [R1+0x25c], R0 ;  /* 0x00025c0001007387 */ /* 0x0003e40000100800 */
[----:B------:R-:W-:Y:S02]  /*f1910*/  IMAD.X R3, R13, 0x1, R10, P1 ;  /* 0x000000010d037824 */ /* 0x000fe400008e060a */
[----:B------:R-:W4:Y:S04]  /*f1920*/  LDL.LU R25, [R1+0x2050] ;  /* 0x0020500001197983 */ /* 0x000f280000300800 */
[----:B------:R-:W4:Y:S04]  /*f1930*/  LDL.LU R26, [R1+0x2054] ;  /* 0x00205400011a7983 */ /* 0x000f280000300800 */
[----:B------:R-:W4:Y:S04]  /*f1940*/  LDL.LU R27, [R1+0x2058] ;  /* 0x00205800011b7983 */ /* 0x000f280000300800 */
[----:B------:R-:W-:Y:S04]  /*f1950*/  STL.64 [R1+0x2080], R2 ;  /* 0x0020800201007387 */ /* 0x000fe80000100a00 */
[----:B------:R-:W4:Y:S04]  /*f1960*/  LDL.LU R28, [R1+0x205c] ;  /* 0x00205c00011c7983 */ /* 0x000f280000300800 */
[----:B------:R-:W4:Y:S04]  /*f1970*/  LDL.LU R54, [R1+0x2040] ;  /* 0x0020400001367983 */ /* 0x000f280000300800 */
[----:B------:R-:W4:Y:S01]  /*f1980*/  LDL.LU R55, [R1+0x2044] ;  /* 0x0020440001377983 */ /* 0x000f220000300800 */
[----:B------:R-:W-:-:S05]  /*f1990*/  F2FP.SATFINITE.E4M3.F32.PACK_AB_MERGE_C R33, R57, R56, RZ ;  /* 0x000000383921723e */ /* 0x000fca00048070ff */
[----:B------:R-:W-:Y:S01]  /*f19a0*/  STL [R1+0x5a58], R33 ;  /* 0x005a582101007387 */ /* 0x000fe20000100800 */
[----:B-1----:R-:W-:-:S03]  /*f19b0*/  F2FP.SATFINITE.E4M3.F32.PACK_AB_MERGE_C R0, R23, R22, RZ ;  /* 0x000000161700723e */ /* 0x002fc600048070ff */
[----:B------:R-:W4:Y:S04]  /*f19c0*/  LDL.LU R56, [R1+0x2048] ;  /* 0x0020480001387983 */ /* 0x000f280000300800 */
[----:B------:R-:W4:Y:S04]  /*f19d0*/  LDL.LU R57, [R1+0x204c] ;  /* 0x00204c0001397983 */ /* 0x000f280000300800 */
[----:B------:R1:W-:Y:S04]  /*f19e0*/  STL [R1+0x258], R0 ;  /* 0x0002580001007387 */ /* 0x0003e80000100800 */
[----:B------:R-:W4:Y:S04]  /*f19f0*/  LDL.LU R22, [R1+0x2030] ;  /* 0x0020300001167983 */ /* 0x000f280000300800 */
[----:B------:R-:W4:Y:S01]  /*f1a00*/  LDL.LU R23, [R1+0x2034] ;  /* 0x0020340001177983 */ /* 0x000f220000300800 */
[----:B0-----:R-:W-:Y:S01]  /*f1a10*/  VIADD R12, R12, UR6 ;  /* 0x000000060c0c7c36 */ /* 0x001fe20008000000 */
[----:B-1----:R-:W-:Y:S01]  /*f1a20*/  F2FP.SATFINITE.E4M3.F32.PACK_AB_MERGE_C R0, R59, R58, RZ ;  /* 0x0000003a3b00723e */ /* 0x002fe200048070ff */
[----:B------:R-:W0:Y:S01]  /*f1a30*/  LDCU UR6, c[0x0][0x3b8] ;  /* 0x00007700ff0677ac */ /* 0x000e220008000800 */
[----:B------:R-:W4:Y:S02]  /*f1a40*/  LDL.LU R58, [R1+0x2038] ;  /* 0x00203800013a7983 */ /* 0x000f240000300800 */
[----:B------:R-:W-:-:S02]  /*f1a50*/  SHF.R.S32.HI R13, RZ, 0x1f, R12 ;  /* 0x0000001fff0d7819 */ /* 0x000fc4000001140c */
[----:B------:R-:W-:Y:S01]  /*f1a60*/  IADD3 R2, P1, PT, R12, R4, RZ ;  /* 0x000000040c027210 */ /* 0x000fe20007f3e0ff */
[----:B------:R-:W4:Y:S04]  /*f1a70*/  LDL.LU R59, [R1+0x203c] ;  /* 0x00203c00013b7983 */ /* 0x000f280000300800 */
[----:B------:R-:W-:Y:S01]  /*f1a80*/  IMAD.X R3, R13, 0x1, R5, P1 ;  /* 0x000000010d037824 */ /* 0x000fe200008e0605 */
[----:B------:R-:W-:Y:S04]  /*f1a90*/  STL [R1+0xb4], R0 ;  /* 0x0000b40001007387 */ /* 0x000fe80000100800 */
[----:B------:R2:W-:Y:S04]  /*f1aa0*/  STL.64 [R1+0x2070], R2 ;  /* 0x0020700201007387 */ /* 0x0005e80000100a00 */
[----:B------:R-:W4:Y:S01]  /*f1ab0*/  LDL.LU R29, [R1+0x2020] ;  /* 0x00202000011d7983 */ /* 0x000f220000300800 */
[----:B--2---:R-:W-:-:S05]  /*f1ac0*/  F2FP.SATFINITE.E4M3.F32.PACK_AB_MERGE_C R2, R19, R18, RZ ;  /* 0x000000121302723e */ /* 0x004fca00048070ff */
[----:B------:R1:W-:Y:S04]  /*f1ad0*/  STL [R1+0x5178], R2 ;  /* 0x0051780201007387 */ /* 0x0003e80000100800 */
[----:B------:R-:W2:Y:S01]  /*f1ae0*/  LDL.LU R30, [R1+0x2024] ;  /* 0x00202400011e7983 */ /* 0x000ea20000300800 */
[----:B---3--:R-:W-:-:S05]  /*f1af0*/  F2FP.SATFINITE.E4M3.F32.PACK_AB_MERGE_C R0, R21, R20, RZ ;  /* 0x000000141500723e */ /* 0x008fca00048070ff */
[----:B------:R-:W-:Y:S04]  /*f1b00*/  STL [R1+0x5198], R0 ;  /* 0x0051980001007387 */ /* 0x000fe80000100800 */
[----:B------:R-:W3:Y:S04]  /*f1b10*/  LDL.LU R31, [R1+0x2028] ;  /* 0x00202800011f7983 */ /* 0x000ee80000300800 */
[----:B------:R-:W3:Y:S04]  /*f1b20*/  LDL.LU R53, [R1+0x202c] ;  /* 0x00202c0001357983 */ /* 0x000ee80000300800 */
[----:B------:R-:W3:Y:S01]  /*f1b30*/  LDL.LU R18, [R1+0x2010] ;  /* 0x0020100001127983 */ /* 0x000ee20000300800 */
[----:B-1----:R-:W-:-:S03]  /*f1b40*/  IADD3 R2, P1, PT, R12, R6, RZ ;  /* 0x000000060c027210 */ /* 0x002fc60007f3e0ff */
[----:B------:R-:W3:Y:S04]  /*f1b50*/  LDL.LU R19, [R1+0x2014] ;  /* 0x0020140001137983 */ /* 0x000ee80000300800 */
[----:B------:R-:W3:Y:S04]  /*f1b60*/  LDL.LU R20, [R1+0x2018] ;  /* 0x0020180001147983 */ /* 0x000ee80000300800 */
[----:B------:R-:W3:Y:S01]  /*f1b70*/  LDL.LU R21, [R1+0x201c] ;  /* 0x00201c0001157983 */ /* 0x000ee20000300800 */
[----:B------:R-:W-:-:S05]  /*f1b80*/  IMAD.X R3, R13, 0x1, R7, P1 ;  /* 0x000000010d037824 */ /* 0x000fca00008e0607 */
        /* <DEDUP_REMOVED lines=8> */
[----:B-1----:R-:W-:-:S05]  /*f1c10*/  F2FP.SATFINITE.E4M3.F32.PACK_AB_MERGE_C R0, R55, R54, RZ ;  /* 0x000000363700723e */ /* 0x002fca00048070ff */
[----:B------:R1:W-:Y:S01]  /*f1c20*/  STL [R1+0x50dc], R0 ;  /* 0x0050dc0001007387 */ /* 0x0003e20000100800 */
[----:B----4-:R-:W-:-:S03]  /*f1c30*/  IADD3 R2, P1, PT, R12, R9, RZ ;  /* 0x000000090c027210 */ /* 0x010fc60007f3e0ff */
[----:B------:R-:W4:Y:S04]  /*f1c40*/  LDL.LU R54, [R1+0x2000] ;  /* 0x0020000001367983 */ /* 0x000f280000300800 */
[----:B------:R-:W4:Y:S01]  /*f1c50*/  LDL.LU R55, [R1+0x2004] ;  /* 0x0020040001377983 */ /* 0x000f220000300800 */
[----:B------:R-:W-:-:S05]  /*f1c60*/  IMAD.X R3, R13, 0x1, R10, P1 ;  /* 0x000000010d037824 */ /* 0x000fca00008e060a */
[----:B------:R0:W-:Y:S01]  /*f1c70*/  STL.64 [R1+0x2040], R2 ;  /* 0x0020400201007387 */ /* 0x0001e20000100a00 */
[----:B-1----:R-:W-:Y:S02]  /*f1c80*/  F2FP.SATFINITE.E4M3.F32.PACK_AB_MERGE_C R0, R23, R22, RZ ;  /* 0x000000161700723e */ /* 0x002fe400048070ff */
[----:B0-----:R-:W-:Y:S02]  /*f1c90*/  F2FP.SATFINITE.E4M3.F32.PACK_AB_MERGE_C R2, R57, R56, RZ ;  /* 0x000000383902723e */ /* 0x001fe400048070ff */
[----:B------:R-:W4:Y:S04]  /*f1ca0*/  LDL.LU R56, [R1+0x2008] ;  /* 0x0020080001387983 */ /* 0x000f280000300800 */
[----:B------:R-:W-:Y:S04]  /*f1cb0*/  STL [R1+0x50f0], R2 ;  /* 0x0050f00201007387 */ /* 0x000fe80000100800 */
[----:B------:R-:W4:Y:S04]  /*f1cc0*/  LDL.LU R57, [R1+0x200c] ;  /* 0x00200c0001397983 */ /* 0x000f280000300800 */
[----:B------:R0:W-:Y:S04]  /*f1cd0*/  STL [R1+0x50b0], R0 ;  /* 0x0050b00001007387 */ /* 0x0001e80000100800 */
[----:B------:R-:W4:Y:S04]  /*f1ce0*/  LDL.LU R22, [R1+0x1ff0] ;  /* 0x001ff00001167983 */ /* 0x000f280000300800 */
[----:B------:R-:W4:Y:S01]  /*f1cf0*/  LDL.LU R23, [R1+0x1ff4] ;  /* 0x001ff40001177983 */ /* 0x000f220000300800 */
[----:B------:R-:W-:Y:S01]  /*f1d00*/  VIADD R12, R12, UR6 ;  /* 0x000000060c0c7c36 */ /* 0x000fe20008000000 */
[----:B0-----:R-:W-:Y:S01]  /*f1d10*/  F2FP.SATFINITE.E4M3.F32.PACK_AB_MERGE_C R0, R59, R58, RZ ;  /* 0x0000003a3b00723e */ /* 0x001fe200048070ff */
[----:B------:R-:W0:Y:S01]  /*f1d20*/  LDCU UR6, c[0x0][0x3b8] ;  /* 0x00007700ff0677ac */ /* 0x000e220008000800 */
[----:B------:R-:W4:Y:S02]  /*f1d30*/  LDL.LU R58, [R1+0x1ff8] ;  /* 0x001ff800013a7983 */ /* 0x000f240000300800 */
[----:B------:R-:W-:-:S02]  /*f1d40*/  SHF.R.S32.HI R13, RZ, 0x1f, R12 ;  /* 0x0000001fff0d7819 */ /* 0x000fc4000001140c */
[C---:B------:R-:W-:Y:S01]  /*f1d50*/  IADD3 R2, P1, PT, R12.reuse, R4, RZ ;  /* 0x000000040c027210 */ /* 0x040fe20007f3e0ff */
[----:B------:R-:W4:Y:S04]  /*f1d60*/  LDL.LU R59, [R1+0x1ffc] ;  /* 0x001ffc00013b7983 */ /* 0x000f280000300800 */
[----:B------:R-:W-:Y:S01]  /*f1d70*/  IMAD.X R3, R13, 0x1, R5, P1 ;  /* 0x000000010d037824 */ /* 0x000fe200008e0605 */
[----:B------:R-:W-:Y:S04]  /*f1d80*/  STL [R1+0x50bc], R0 ;  /* 0x0050bc0001007387 */ /* 0x000fe80000100800 */
[----:B------:R1:W-:Y:S02]  /*f1d90*/  STL.64 [R1+0x2030], R2 ;  /* 0x0020300201007387 */ /* 0x0003e40000100a00 */
[----:B-1----:R-:W-:-:S05]  /*f1da0*/  IADD3 R2, P1, PT, R12, R6, RZ ;  /* 0x000000060c027210 */ /* 0x002fca0007f3e0ff */
[----:B------:R-:W-:Y:S01]  /*f1db0*/  IMAD.X R3, R13, 0x1, R7, P1 ;  /* 0x000000010d037824 */ /* 0x000fe200008e0607 */
[----:B--2---:R-:W-:-:S05]  /*f1dc0*/  F2FP.SATFINITE.E4M3.F32.PACK_AB_MERGE_C R14, R30, R29, RZ ;  /* 0x0000001d1e0e723e */ /* 0x004fca00048070ff */
[----:B------:R-:W-:Y:S01]  /*f1dd0*/  STL [R1+0x506c], R14 ;  /* 0x00506c0e01007387 */ /* 0x000fe20000100800 */
[----:B---3--:R-:W-:-:S05]  /*f1de0*/  F2FP.SATFINITE.E4M3.F32.PACK_AB_MERGE_C R0, R53, R31, RZ ;  /* 0x0000001f3500723e */ /* 0x008fca00048070ff */
[----:B------:R1:W-:Y:S04]  /*f1df0*/  STL [R1+0x5078], R0 ;  /* 0x0050780001007387 */ /* 0x0003e80000100800 */
[----:B------:R2:W-:Y:S04]  /*f1e00*/  STL.64 [R1+0x2020], R2 ;  /* 0x0020200201007387 */ /* 0x0005e80000100a00 */
[----:B------:R-:W3:Y:S01]  /*f1e10*/  LDL.LU R25, [R1+0x1fe0] ;  /* 0x001fe00001197983 */ /* 0x000ee20000300800 */
[----:B-1----:R-:W-:Y:S02]  /*f1e20*/  F2FP.SATFINITE.E4M3.F32.PACK_AB_MERGE_C R0, R21, R20, RZ ;  /* 0x000000141500723e */ /* 0x002fe400048070ff */
[----:B--2---:R-:W-:-:S05]  /*f1e30*/  F2FP.SATFINITE.E4M3.F32.PACK_AB_MERGE_C R2, R19, R18, RZ ;  /* 0x000000121302723e */ /* 0x004fca00048070ff */
[----:B------:R1:W-:Y:S04]  /*f1e40*/  STL [R1+0x5024], R2 ;  /* 0x0050240201007387 */ /* 0x0003e80000100800 */
[----:B------:R-:W3:Y:S04]  /*f1e50*/  LDL.LU R26, [R1+0x1fe4] ;  /* 0x001fe400011a7983 */ /* 0x000ee80000300800 */
[----:B------:R-:W-:Y:S04]  /*f1e60*/  STL [R1+0x5008], R0 ;  /* 0x0050080001007387 */ /* 0x000fe80000100800 */
[----:B------:R-:W2:Y:S04]  /*f1e70*/  LDL.LU R27, [R1+0x1fe8] ;  /* 0x001fe800011b7983 */ /* 0x000ea80000300800 */
[----:B------:R-:W2:Y:S04]  /*f1e80*/  LDL.LU R28, [R1+0x1fec] ;  /* 0x001fec00011c7983 */ /* 0x000ea80000300800 */
[----:B------:R-:W2:Y:S04]  /*f1e90*/  LDL.LU R18, [R1+0x1fd0] ;  /* 0x001fd00001127983 */ /* 0x000ea80000300800 */
[----:B------:R-:W2:Y:S04]  /*f1ea0*/  LDL.LU R19, [R1+0x1fd4] ;  /* 0x001fd40001137983 */ /* 0x000ea80000300800 */
[----:B------:R-:W2:Y:S01]  /*f1eb0*/  LDL.LU R20, [R1+0x1fd8] ;  /* 0x001fd80001147983 */ /* 0x000ea20000300800 */
[----:B-1----:R-:W-:-:S03]  /*f1ec0*/  IADD3 R2, P1, PT, R12, R8, RZ ;  /* 0x000000080c027210 */ /* 0x002fc60007f3e0ff */
[----:B------:R-:W2:Y:S02]  /*f1ed0*/  LDL.LU R21, [R1+0x1fdc] ;  /* 0x001fdc0001157983 */ /* 0x000ea40000300800 */
[----:B------:R-:W-:-:S05]  /*f1ee0*/  IMAD.X R3, R13, 0x1, R11, P1 ;  /* 0x000000010d037824 */ /* 0x000fca00008e060b */
[----:B------:R1:W-:Y:S02]  /*f1ef0*/  STL.64 [R1+0x2010], R2 ;  /* 0x0020100201007387 */ /* 0x0003e40000100a00 */
[----:B-1----:R-:W-:-:S05]  /*f1f00*/  IADD3 R2, P1, PT, R12, R9, RZ ;  /* 0x000000090c027210 */ /* 0x002fca0007f3e0ff */
[----:B------:R-:W-:Y:S01]  /*f1f10*/  IMAD.X R3, R13, 0x1, R10, P1 ;  /* 0x000000010d037824 */ /* 0x000fe200008e060a */
[----:B----4-:R-:W-:-:S05]  /*f1f20*/  F2FP.SATFINITE.E4M3.F32.PACK_AB_MERGE_C R0, R55, R54, RZ ;  /* 0x000000363700723e */ /* 0x010fca00048070ff */
[----:B------:R-:W-:Y:S04]  /*f1f30*/  STL [R1+0x4f7c], R0 ;  /* 0x004f7c0001007387 */ /* 0x000fe80000100800 */
[----:B------:R-:W4:Y:S04]  /*f1f40*/  LDL.LU R31, [R1+0x1fc0] ;  /* 0x001fc000011f7983 */ /* 0x000f280000300800 */
[----:B------:R-:W4:Y:S04]  /*f1f50*/  LDL.LU R53, [R1+0x1fc4] ;  /* 0x001fc40001357983 */ /* 0x000f280000300800 */
[----:B------:R1:W-:Y:S04]  /*f1f60*/  STL.64 [R1+0x2000], R2 ;  /* 0x0020000201007387 */ /* 0x0003e80000100a00 */
[----:B------:R-:W4:Y:S01]  /*f1f70*/  LDL.LU R54, [R1+0x1fc8] ;  /* 0x001fc80001367983 */ /* 0x000f220000300800 */
[----:B-1----:R-:W-:-:S05]  /*f1f80*/  F2FP.SATFINITE.E4M3.F32.PACK_AB_MERGE_C R2, R57, R56, RZ ;  /* 0x000000383902723e */ /* 0x002fca00048070ff */
[----:B------:R1:W-:Y:S04]  /*f1f90*/  STL [R1+0x4fa4], R2 ;  /* 0x004fa40201007387 */ /* 0x0003e80000100800 */
[----:B------:R-:W4:Y:S01]  /*f1fa0*/  LDL.LU R55, [R1+0x1fcc] ;  /* 0x001fcc0001377983 */ /* 0x000f220000300800 */
[----:B------:R-:W-:-:S05]  /*f1fb0*/  F2FP.SATFINITE.E4M3.F32.PACK_AB_MERGE_C R0, R23, R22, RZ ;  /* 0x000000161700723e */ /* 0x000fca00048070ff */
[----:B------:R-:W-:Y:S04]  /*f1fc0*/  STL [R1+0x4e00], R0 ;  /* 0x004e000001007387 */ /* 0x000fe80000100800 */
[----:B------:R-:W4:Y:S04]  /*f1fd0*/  LDL.LU R22, [R1+0x1fb0] ;  /* 0x001fb00001167983 */ /* 0x000f280000300800 */
[----:B------:R-:W4:Y:S01]  /*f1fe0*/  LDL.LU R23, [R1+0x1fb4] ;  /* 0x001fb40001177983 */ /* 0x000f220000300800 */
[----:B0-----:R-:W-:Y:S01]  /*f1ff0*/  VIADD R12, R12, UR6 ;  /* 0x000000060c0c7c36 */ /* 0x001fe20008000000 */
[----:B------:R-:W-:Y:S01]  /*f2000*/  F2FP.SATFINITE.E4M3.F32.PACK_AB_MERGE_C R41, R59, R58, RZ ;  /* 0x0000003a3b29723e */ /* 0x000fe200048070ff */
[----:B------:R-:W0:Y:S01]  /*f2010*/  LDCU UR6, c[0x0][0x3b8] ;  /* 0x00007700ff0677ac */ /* 0x000e220008000800 */
[----:B------:R-:W4:Y:S02]  /*f2020*/  LDL.LU R29, [R1+0x1fb8] ;  /* 0x001fb800011d7983 */ /* 0x000f240000300800 */
[----:B------:R-:W-:-:S02]  /*f2030*/  SHF.R.S32.HI R13, RZ, 0x1f, R12 ;  /* 0x0000001fff0d7819 */ /* 0x000fc4000001140c */
[----:B------:R-:W4:Y:S01]  /*f2040*/  LDL.LU R30, [R1+0x1fbc] ;  /* 0x001fbc00011e7983 */ /* 0x000f220000300800 */
[----:B-1----:R-:W-:-:S03]  /*f2050*/  IADD3 R2, P1, PT, R12, R4, RZ ;  /* 0x000000040c027210 */ /* 0x002fc60007f3e0ff */
[----:B------:R-:W-:Y:S02]  /*f2060*/  STL [R1+0x58b0], R41 ;  /* 0x0058b02901007387 */ /* 0x000fe40000100800 */
[----:B------:R-:W-:Y:S02]  /*f2070*/  IMAD.X R3, R13, 0x1, R5, P1 ;  /* 0x000000010d037824 */ /* 0x000fe400008e0605 */
[----:B------:R-:W4:Y:S04]  /*f2080*/  LDL.LU R56, [R1+0x1fa0] ;  /* 0x001fa00001387983 */ /* 0x000f280000300800 */
[----:B------:R-:W4:Y:S04]  /*f2090*/  LDL.LU R57, [R1+0x1fa4] ;  /* 0x001fa40001397983 */ /* 0x000f280000300800 */
[----:B------:R-:W4:Y:S04]  /*f20a0*/  LDL.LU R58, [R1+0x1fa8] ;  /* 0x001fa800013a7983 */ /* 0x000f280000300800 */
[----:B------:R1:W-:Y:S04]  /*f20b0*/  STL.64 [R1+0x1ff0], R2 ;  /* 0x001ff00201007387 */ /* 0x0003e80000100a00 */
[----:B------:R-:W4:Y:S01]  /*f20c0*/  LDL.LU R59, [R1+0x1fac] ;  /* 0x001fac00013b7983 */ /* 0x000f220000300800 */
[----:B-1----:R-:W-:-:S05]  /*f20d0*/  IADD3 R2, P1, PT, R12, R6, RZ ;  /* 0x000000060c027210 */ /* 0x002fca0007f3e0ff */
[----:B------:R-:W-:Y:S01]  /*f20e0*/  IMAD.X R3, R13, 0x1, R7, P1 ;  /* 0x000000010d037824 */ /* 0x000fe200008e0607 */
[----:B---3--:R-:W-:-:S05]  /*f20f0*/  F2FP.SATFINITE.E4M3.F32.PACK_AB_MERGE_C R14, R26, R25, RZ ;  /* 0x000000191a0e723e */ /* 0x008fca00048070ff */
[----:B------:R-:W-:Y:S01]  /*f2100*/  STL [R1+0x4d94], R14 ;  /* 0x004d940e01007387 */ /* 0x000fe20000100800 */
[----:B--2---:R-:W-:-:S05]  /*f2110*/  F2FP.SATFINITE.E4M3.F32.PACK_AB_MERGE_C R0, R28, R27, RZ ;  /* 0x0000001b1c00723e */ /* 0x004fca00048070ff */
[----:B------:R1:W-:Y:S04]  /*f2120*/  STL [R1+0x4d78], R0 ;  /* 0x004d780001007387 */ /* 0x0003e80000100800 */
[----:B------:R2:W-:Y:S01]  /*f2130*/  STL.64 [R1+0x1fe0], R2 ;  /* 0x001fe00201007387 */ /* 0x0005e20000100a00 */
[----:B-1----:R-:W-:Y:S02]  /*f2140*/  F2FP.SATFINITE.E4M3.F32.PACK_AB_MERGE_C R0, R21, R20, RZ ;  /* 0x000000141500723e */ /* 0x002fe400048070ff */
[----:B--2---:R-:W-:Y:S02]  /*f2150*/  F2FP.SATFINITE.E4M3.F32.PACK_AB_MERGE_C R2, R19, R18, RZ ;  /* 0x000000121302723e */ /* 0x004fe400048070ff */
[----:B------:R-:W2:Y:S04]  /*f2160*/  LDL.LU R18, [R1+0x1f90] ;  /* 0x001f900001127983 */ /* 0x000ea80000300800 */
[----:B------:R1:W-:Y:S04]  /*f2170*/  STL [R1+0x4cf8], R2 ;  /* 0x004cf80201007387 */ /* 0x0003e80000100800 */
[----:B------:R-:W2:Y:S04]  /*f2180*/  LDL.LU R19, [R1+0x1f94] ;  /* 0x001f940001137983 */ /* 0x000ea80000300800 */
[----:B------:R4:W-:Y:S04]  /*f2190*/  STL [R1+0x4d38], R0 ;  /* 0x004d380001007387 */ /* 0x0009e80000100800 */
[----:B------:R-:W3:Y:S01]  /*f21a0*/  LDL.LU R20, [R1+0x1f98] ;  /* 0x001f980001147983 */ /* 0x000ee20000300800 */
[----:B-1----:R-:W-:-:S03]  /*f21b0*/  IADD3 R2, P1, PT, R12, R8, RZ ;  /* 0x000000080c027210 */ /* 0x002fc60007f3e0ff */
[----:B------:R-:W3:Y:S02]  /*f21c0*/  LDL.LU R21, [R1+0x1f9c] ;  /* 0x001f9c0001157983 */ /* 0x000ee40000300800 */
[----:B------:R-:W-:-:S05]  /*f21d0*/  IMAD.X R3, R13, 0x1, R11, P1 ;  /* 0x000000010d037824 */ /* 0x000fca00008e060b */
[----:B------:R1:W-:Y:S01]  /*f21e0*/  STL.64 [R1+0x1fd0], R2 ;  /* 0x001fd00201007387 */ /* 0x0003e20000100a00 */
[----:B----4-:R-:W-:Y:S02]  /*f21f0*/  F2FP.SATFINITE.E4M3.F32.PACK_AB_MERGE_C R0, R53, R31, RZ ;  /* 0x0000001f3500723e */ /* 0x010fe400048070ff */
[----:B-1----:R-:W-:-:S03]  /*f2200*/  IADD3 R2, P1, PT, R12, R9, RZ ;  /* 0x000000090c027210 */ /* 0x002fc60007f3e0ff */
[----:B------:R-:W-:Y:S04]  /*f2210*/  STL [R1+0x4c94], R0 ;  /* 0x004c940001007387 */ /* 0x000fe80000100800 */
[----:B------:R-:W4:Y:S01]  /*f2220*/  LDL.LU R31, [R1+0x1f80] ;  /* 0x001f8000011f7983 */ /* 0x000f220000300800 */
[----:B------:R-:W-:-:S03]  /*f2230*/  IMAD.X R3, R13, 0x1, R10, P1 ;  /* 0x000000010d037824 */ /* 0x000fc600008e060a */
[----:B------:R-:W4:Y:S04]  /*f2240*/  LDL.LU R53, [R1+0x1f84] ;  /* 0x001f840001357983 */ /* 0x000f280000300800 */
[----:B------:R1:W-:Y:S02]  /*f2250*/  STL.64 [R1+0x1fc0], R2 ;  /* 0x001fc00201007387 */ /* 0x0003e40000100a00 */
[----:B-1----:R-:W-:Y:S02]  /*f2260*/  F2FP.SATFINITE.E4M3.F32.PACK_AB_MERGE_C R2, R55, R54, RZ ;  /* 0x000000363702723e */ /* 0x002fe400048070ff */
        /* <DEDUP_REMOVED lines=8> */
[----:B-1----:R-:W-:Y:S01]  /*f22f0*/  F2FP.SATFINITE.E4M3.F32.PACK_AB_MERGE_C R0, R30, R29, RZ ;  /* 0x0000001d1e00723e */ /* 0x002fe200048070ff */
[----:B------:R-:W0:Y:S03]  /*f2300*/  LDCU UR6, c[0x0][0x3b8] ;  /* 0x00007700ff0677ac */ /* 0x000e260008000800 */
[----:B------:R-:W-:-:S02]  /*f2310*/  SHF.R.S32.HI R13, RZ, 0x1f, R12 ;  /* 0x0000001fff0d7819 */ /* 0x000fc4000001140c */
[----:B------:R-:W-:Y:S01]  /*f2320*/  IADD3 R2, P1, PT, R12, R4, RZ ;  /* 0x000000040c027210 */ /* 0x000fe20007f3e0ff */
[----:B------:R1:W-:Y:S04]  /*f2330*/  STL [R1+0x21bc], R0 ;  /* 0x0021bc0001007387 */ /* 0x0003e80000100800 */
[----:B------:R-:W-:-:S05]  /*f2340*/  IMAD.X R3, R13, 0x1, R5, P1 ;  /* 0x000000010d037824 */ /* 0x000fca00008e0605 */
[----:B------:R0:W-:Y:S01]  /*f2350*/  STL.64 [R1+0x1fb0], R2 ;  /* 0x001fb00201007387 */ /* 0x0001e20000100a00 */
[----:B-1----:R-:W-:-:S03]  /*f2360*/  F2FP.SATFINITE.E4M3.F32.PACK_AB_MERGE_C R0, R59, R58, RZ ;  /* 0x0000003a3b00723e */ /* 0x002fc600048070ff */
[----:B------:R-:W4:Y:S01]  /*f2370*/  LDL.LU R27, [R1+0x1f78] ;  /* 0x001f7800011b7983 */ /* 0x000f220000300800 */
[----:B0-----:R-:W-:-:S05]  /*f2380*/  F2FP.SATFINITE.E4M3.F32.PACK_AB_MERGE_C R2, R57, R56, RZ ;  /* 0x000000383902723e */ /* 0x001fca00048070ff */
[----:B------:R0:W-:Y:S04]  /*f2390*/  STL [R1+0x20ec], R2 ;  /* 0x0020ec0201007387 */ /* 0x0001e80000100800 */
[----:B------:R-:W4:Y:S01]  /*f23a0*/  LDL.LU R28, [R1+0x1f7c] ;  /* 0x001f7c00011c7983 */ /* 0x000f220000300800 */
[----:B0-----:R-:W-:-:S03]  /*f23b0*/  IADD3 R2, P1, PT, R12, R6, RZ ;  /* 0x000000060c027210 */ /* 0x001fc60007f3e0ff */
[----:B------:R-:W-:Y:S02]  /*f23c0*/  STL [R1+0x212c], R0 ;  /* 0x00212c0001007387 */ /* 0x000fe40000100800 */
[----:B------:R-:W-:Y:S02]  /*f23d0*/  IMAD.X R3, R13, 0x1, R7, P1 ;  /* 0x000000010d037824 */ /* 0x000fe400008e0607 */
[----:B------:R-:W4:Y:S04]  /*f23e0*/  LDL.LU R56, [R1+0x1f60] ;  /* 0x001f600001387983 */ /* 0x000f280000300800 */
[----:B------:R-:W4:Y:S04]  /*f23f0*/  LDL.LU R57, [R1+0x1f64] ;  /* 0x001f640001397983 */ /* 0x000f280000300800 */
[----:B------:R-:W4:Y:S04]  /*f2400*/  LDL.LU R58, [R1+0x1f68] ;  /* 0x001f6800013a7983 */ /* 0x000f280000300800 */
[----:B------:R0:W-:Y:S04]  /*f2410*/  STL.64 [R1+0x1fa0], R2 ;  /* 0x001fa00201007387 */ /* 0x0001e80000100a00 */
[----:B------:R-:W4:Y:S01]  /*f2420*/  LDL.LU R59, [R1+0x1f6c] ;  /* 0x001f6c00013b7983 */ /* 0x000f220000300800 */
[----:B0-----:R-:W-:-:S05]  /*f2430*/  IADD3 R2, P1, PT, R12, R8, RZ ;  /* 0x000000080c027210 */ /* 0x001fca0007f3e0ff */
[----:B------:R-:W-:Y:S01]  /*f2440*/  IMAD.X R3, R13, 0x1, R11, P1 ;  /* 0x000000010d037824 */ /* 0x000fe200008e060b */
[----:B--2---:R-:W-:-:S05]  /*f2450*/  F2FP.SATFINITE.E4M3.F32.PACK_AB_MERGE_C R14, R19, R18, RZ ;  /* 0x00000012130e723e */ /* 0x004fca00048070ff */
[----:B------:R-:W-:Y:S01]  /*f2460*/  STL [R1+0x2068], R14 ;  /* 0x0020680e01007387 */ /* 0x000fe20000100800 */
[----:B---3--:R-:W-:-:S05]  /*f2470*/  F2FP.SATFINITE.E4M3.F32.PACK_AB_MERGE_C R0, R21, R20, RZ ;  /* 0x000000141500723e */ /* 0x008fca00048070ff */
[----:B------:R-:W-:Y:S04]  /*f2480*/  STL [R1+0x209c], R0 ;  /* 0x00209c0001007387 */ /* 0x000fe80000100800 */
[----:B------:R-:W2:Y:S04]  /*f2490*/  LDL.LU R18, [R1+0x1f50] ;  /* 0x001f500001127983 */ /* 0x000ea80000300800 */
[----:B------:R-:W2:Y:S04]  /*f24a0*/  LDL.LU R19, [R1+0x1f54] ;  /* 0x001f540001137983 */ /* 0x000ea80000300800 */
[----:B------:R-:W3:Y:S04]  /*f24b0*/  LDL.LU R20, [R1+0x1f58] ;  /* 0x001f580001147983 */ /* 0x000ee80000300800 */
[----:B------:R0:W-:Y:S04]  /*f24c0*/  STL.64 [R1+0x1f90], R2 ;  /* 0x001f900201007387 */ /* 0x0001e80000100a00 */
[----:B------:R-:W3:Y:S01]  /*f24d0*/  LDL.LU R21, [R1+0x1f5c] ;  /* 0x001f5c0001157983 */ /* 0x000ee20000300800 */
[----:B----4-:R-:W-:-:S02]  /*f24e0*/  F2FP.SATFINITE.E4M3.F32.PACK_AB_MERGE_C R44, R53, R31, RZ ;  /* 0x0000001f352c723e */ /* 0x010fc400048070ff */
[----:B0-----:R-:W-:-:S03]  /*f24f0*/  IADD3 R2, P1, PT, R12, R9, RZ ;  /* 0x000000090c027210 */ /* 0x001fc60007f3e0ff */
[----:B------:R-:W-:Y:S04]  /*f2500*/  STL [R1+0x58cc], R44 ;  /* 0x0058cc2c01007387 */ /* 0x000fe80000100800 */
[----:B------:R-:W4:Y:S01]  /*f2510*/  LDL.LU R29, [R1+0x1f40] ;  /* 0x001f4000011d7983 */ /* 0x000f220000300800 */
[----:B------:R-:W-:-:S03]  /*f2520*/  IMAD.X R3, R13, 0x1, R10, P1 ;  /* 0x000000010d037824 */ /* 0x000fc600008e060a */
        /* <DEDUP_REMOVED lines=8> */
[----:B------:R-:W4:Y:S04]  /*f25b0*/  LDL.LU R54, [R1+0x1f30] ;  /* 0x001f300001367983 */ /* 0x000f280000300800 */
[----:B------:R-:W4:Y:S04]  /*f25c0*/  LDL.LU R55, [R1+0x1f34] ;  /* 0x001f340001377983 */ /* 0x000f280000300800 */
[----:B------:R-:W4:Y:S04]  /*f25d0*/  LDL.LU R22, [R1+0x1f38] ;  /* 0x001f380001167983 */ /* 0x000f280000300800 */
[----:B------:R-:W4:Y:S01]  /*f25e0*/  LDL.LU R23, [R1+0x1f3c] ;  /* 0x001f3c0001177983 */ /* 0x000f220000300800 */
[----:B------:R-:W-:Y:S01]  /*f25f0*/  VIADD R12, R12, UR6 ;  /* 0x000000060c0c7c36 */ /* 0x000fe20008000000 */
[----:B------:R-:W2:Y:S04]  /*f2600*/  LDCU UR6, c[0x0][0x3b8] ;  /* 0x00007700ff0677ac */ /* 0x000ea80008000800 */
[----:B------:R-:W-:-:S02]  /*f2610*/  SHF.R.S32.HI R13, RZ, 0x1f, R12 ;  /* 0x0000001fff0d7819 */ /* 0x000fc4000001140c */
[----:B0-----:R-:W-:-:S05]  /*f2620*/  IADD3 R2, P1, PT, R12, R4, RZ ;  /* 0x000000040c027210 */ /* 0x001fca0007f3e0ff */
[----:B------:R-:W-:Y:S01]  /*f2630*/  IMAD.X R3, R13, 0x1, R5, P1 ;  /* 0x000000010d037824 */ /* 0x000fe200008e0605 */
[----:B-1----:R-:W-:-:S05]  /*f2640*/  F2FP.SATFINITE.E4M3.F32.PACK_AB_MERGE_C R0, R28, R27, RZ ;  /* 0x0000001b1c00723e */ /* 0x002fca00048070ff */
[----:B------:R0:W-:Y:S01]  /*f2650*/  STL [R1+0x1f7c], R0 ;  /* 0x001f7c0001007387 */ /* 0x0001e20000100800 */
[----:B------:R-:W-:-:S05]  /*f2660*/  F2FP.SATFINITE.E4M3.F32.PACK_AB_MERGE_C R45, R57, R56, RZ ;  /* 0x00000038392d723e */ /* 0x000fca00048070ff */
[----:B------:R-:W-:Y:S04]  /*f2670*/  STL [R1+0x58dc], R45 ;  /* 0x0058dc2d01007387 */ /* 0x000fe80000100800 */
[----:B------:R1:W-:Y:S01]  /*f2680*/  STL.64 [R1+0x1f70], R2 ;  /* 0x001f700201007387 */ /* 0x0003e20000100a00 */
[----:B0-----:R-:W-:-:S03]  /*f2690*/  F2FP.SATFINITE.E4M3.F32.PACK_AB_MERGE_C R0, R59, R58, RZ ;  /* 0x0000003a3b00723e */ /* 0x001fc600048070ff */
[----:B------:R-:W4:Y:S04]  /*f26a0*/  LDL.LU R56, [R1+0x1f20] ;  /* 0x001f200001387983 */ /* 0x000f280000300800 */
[----:B------:R-:W4:Y:S04]  /*f26b0*/  LDL.LU R57, [R1+0x1f24] ;  /* 0x001f240001397983 */ /* 0x000f280000300800 */
[----:B------:R-:W-:Y:S01]  /*f26c0*/  STL [R1+0x1f6c], R0 ;  /* 0x001f6c0001007387 */ /* 0x000fe20000100800 */
[----:B-1----:R-:W-:-:S03]  /*f26d0*/  IADD3 R2, P1, PT, R12, R6, RZ ;  /* 0x000000060c027210 */ /* 0x002fc60007f3e0ff */
[----:B------:R-:W4:Y:S04]  /*f26e0*/  LDL.LU R58, [R1+0x1f28] ;  /* 0x001f2800013a7983 */ /* 0x000f280000300800 */
[----:B------:R-:W4:Y:S01]  /*f26f0*/  LDL.LU R59, [R1+0x1f2c] ;  /* 0x001f2c00013b7983 */ /* 0x000f220000300800 */
[----:B------:R-:W-:-:S05]  /*f2700*/  IMAD.X R3, R13, 0x1, R7, P1 ;  /* 0x000000010d037824 */ /* 0x000fca00008e0607 */
[----:B------:R0:W-:Y:S02]  /*f2710*/  STL.64 [R1+0x1f60], R2 ;  /* 0x001f600201007387 */ /* 0x0001e40000100a00 */
[----:B0-----:R-:W-:-:S05]  /*f2720*/  IADD3 R2, P1, PT, R12, R8, RZ ;  /* 0x000000080c027210 */ /* 0x001fca0007f3e0ff */
[----:B------:R-:W-:Y:S01]  /*f2730*/  IMAD.X R3, R13, 0x1, R11, P1 ;  /* 0x000000010d037824 */ /* 0x000fe200008e060b */
[----:B--2---:R-:W-:-:S05]  /*f2740*/  F2FP.SATFINITE.E4M3.F32.PACK_AB_MERGE_C R14, R19, R18, RZ ;  /* 0x00000012130e723e */ /* 0x004fca00048070ff */
[----:B------:R-:W-:Y:S01]  /*f2750*/  STL [R1+0x1f68], R14 ;  /* 0x001f680e01007387 */ /* 0x000fe20000100800 */
[----:B---3--:R-:W-:-:S05]  /*f2760*/  F2FP.SATFINITE.E4M3.F32.PACK_AB_MERGE_C R0, R21, R20, RZ ;  /* 0x000000141500723e */ /* 0x008fca00048070ff */
[----:B------:R4:W-:Y:S04]  /*f2770*/  STL [R1+0x1f5c], R0 ;  /* 0x001f5c0001007387 */ /* 0x0009e80000100800 */
[----:B------:R-:W2:Y:S04]  /*f2780*/  LDL.LU R18, [R1+0x1f10] ;  /* 0x001f100001127983 */ /* 0x000ea80000300800 */
[----:B------:R-:W2:Y:S04]  /*f2790*/  LDL.LU R19, [R1+0x1f14] ;  /* 0x001f140001137983 */ /* 0x000ea80000300800 */
[----:B------:R-:W3:Y:S04]  /*f27a0*/  LDL.LU R20, [R1+0x1f18] ;  /* 0x001f180001147983 */ /* 0x000ee80000300800 */
[----:B------:R0:W-:Y:S01]  /*f27b0*/  STL.64 [R1+0x1f50], R2 ;  /* 0x001f500201007387 */ /* 0x0001e20000100a00 */
[----:B----4-:R-:W-:-:S03]  /*f27c0*/  F2FP.SATFINITE.E4M3.F32.PACK_AB_MERGE_C R0, R30, R29, RZ ;  /* 0x0000001d1e00723e */ /* 0x010fc600048070ff */
[----:B------:R-:W3:Y:S01]  /*f27d0*/  LDL.LU R21, [R1+0x1f1c] ;  /* 0x001f1c0001157983 */ /* 0x000ee20000300800 */
[----:B0-----:R-:W-:-:S03]  /*f27e0*/  IADD3 R2, P1, PT, R12, R9, RZ ;  /* 0x000000090c027210 */ /* 0x001fc60007f3e0ff */
[----:B------:R0:W-:Y:S02]  /*f27f0*/  STL [R1+0x1f58], R0 ;  /* 0x001f580001007387 */ /* 0x0001e40000100800 */
[----:B------:R-:W-:Y:S02]  /*f2800*/  IMAD.X R3, R13, 0x1, R10, P1 ;  /* 0x000000010d037824 */ /* 0x000fe400008e060a */
[----:B------:R-:W4:Y:S04]  /*f2810*/  LDL.LU R29, [R1+0x1f00] ;  /* 0x001f0000011d7983 */ /* 0x000f280000300800 */
[----:B------:R-:W-:Y:S04]  /*f2820*/  STL.64 [R1+0x1f40], R2 ;  /* 0x001f400201007387 */ /* 0x000fe80000100a00 */
[----:B------:R-:W4:Y:S01]  /*f2830*/  LDL.LU R30, [R1+0x1f04] ;  /* 0x001f0400011e7983 */ /* 0x000f220000300800 */
[----:B0-----:R-:W-:-:S05]  /*f2840*/  F2FP.SATFINITE.E4M3.F32.PACK_AB_MERGE_C R0, R53, R31, RZ ;  /* 0x0000001f3500723e */ /* 0x001fca00048070ff */
[----:B------:R0:W-:Y:S02]  /*f2850*/  STL [R1+0x1f4c], R0 ;  /* 0x001f4c0001007387 */ /* 0x0001e40000100800 */
[----:B0-----:R-:W-:-:S05]  /*f2860*/  F2FP.SATFINITE.E4M3.F32.PACK_AB_MERGE_C R0, R55, R54, RZ ;  /* 0x000000363700723e */ /* 0x001fca00048070ff */
[----:B------:R-:W-:Y:S01]  /*f2870*/  STL [R1+0x1f48], R0 ;  /* 0x001f480001007387 */ /* 0x000fe20000100800 */
[----:B------:R-:W-:-:S03]  /*f2880*/  F2FP.SATFINITE.E4M3.F32.PACK_AB_MERGE_C R46, R23, R22, RZ ;  /* 0x00000016172e723e */ /* 0x000fc600048070ff */
[----:B------:R-:W4:Y:S04]  /*f2890*/  LDL.LU R31, [R1+0x1f08] ;  /* 0x001f0800011f7983 */ /* 0x000f280000300800 */
[----:B------:R-:W4:Y:S04]  /*f28a0*/  LDL.LU R53, [R1+0x1f0c] ;  /* 0x001f0c0001357983 */ /* 0x000f280000300800 */
[----:B------:R-:W4:Y:S04]  /*f28b0*/  LDL.LU R22, [R1+0x1ef0] ;  /* 0x001ef00001167983 */ /* 0x000f280000300800 */
[----:B------:R-:W4:Y:S01]  /*f28c0*/  LDL.LU R23, [R1+0x1ef4] ;  /* 0x001ef40001177983 */ /* 0x000f220000300800 */
[----:B------:R-:W-:Y:S01]  /*f28d0*/  VIADD R12, R12, UR6 ;  /* 0x000000060c0c7c36 */ /* 0x000fe20008000000 */
[----:B------:R-:W0:Y:S04]  /*f28e0*/  LDCU UR6, c[0x0][0x3b8] ;  /* 0x00007700ff0677ac */ /* 0x000e280008000800 */
[----:B------:R-:W-:-:S02]  /*f28f0*/  SHF.R.S32.HI R13, RZ, 0x1f, R12 ;  /* 0x0000001fff0d7819 */ /* 0x000fc4000001140c */
[----:B------:R-:W-:Y:S01]  /*f2900*/  IADD3 R2, P1, PT, R12, R4, RZ ;  /* 0x000000040c027210 */ /* 0x000fe20007f3e0ff */
[----:B------:R-:W-:Y:S04]  /*f2910*/  STL [R1+0x58f8], R46 ;  /* 0x0058f82e01007387 */ /* 0x000fe80000100800 */
[----:B------:R-:W4:Y:S01]  /*f2920*/  LDL.LU R54, [R1+0x1ef8] ;  /* 0x001ef80001367983 */ /* 0x000f220000300800 */
[----:B------:R-:W-:-:S03]  /*f2930*/  IMAD.X R3, R13, 0x1, R5, P1 ;  /* 0x000000010d037824 */ /* 0x000fc600008e0605 */
[----:B------:R-:W4:Y:S04]  /*f2940*/  LDL.LU R55, [R1+0x1efc] ;  /* 0x001efc0001377983 */ /* 0x000f280000300800 */
[----:B------:R1:W-:Y:S02]  /*f2950*/  STL.64 [R1+0x1f30], R2 ;  /* 0x001f300201007387 */ /* 0x0003e40000100a00 */
[----:B-1----:R-:W-:Y:S02]  /*f2960*/  F2FP.SATFINITE.E4M3.F32.PACK_AB_MERGE_C R2, R57, R56, RZ ;  /* 0x000000383902723e */ /* 0x002fe400048070ff */
[----:B------:R-:W4:Y:S04]  /*f2970*/  LDL.LU R56, [R1+0x1ee0] ;  /* 0x001ee00001387983 */ /* 0x000f280000300800 */
[----:B------:R1:W-:Y:S04]  /*f2980*/  STL [R1+0x1f38], R2 ;  /* 0x001f380201007387 */ /* 0x0003e80000100800 */
[----:B------:R-:W4:Y:S01]  /*f2990*/  LDL.LU R57, [R1+0x1ee4] ;  /* 0x001ee40001397983 */ /* 0x000f220000300800 */
[----:B------:R-:W-:-:S05]  /*f29a0*/  F2FP.SATFINITE.E4M3.F32.PACK_AB_MERGE_C R0, R59, R58, RZ ;  /* 0x0000003a3b00723e */ /* 0x000fca00048070ff */
[----:B------:R3:W-:Y:S04]  /*f29b0*/  STL [R1+0x1f2c], R0 ;  /* 0x001f2c0001007387 */ /* 0x0007e80000100800 */
[----:B------:R-:W4:Y:S04]  /*f29c0*/  LDL.LU R58, [R1+0x1ee8] ;  /* 0x001ee800013a7983 */ /* 0x000f280000300800 */
[----:B------:R-:W4:Y:S01]  /*f29d0*/  LDL.LU R59, [R1+0x1eec] ;  /* 0x001eec00013b7983 */ /* 0x000f220000300800 */
[----:B-1----:R-:W-:-:S05]  /*f29e0*/  IADD3 R2, P1, PT, R12, R6, RZ ;  /* 0x000000060c027210 */ /* 0x002fca0007f3e0ff */
[----:B------:R-:W-:Y:S01]  /*f29f0*/  IMAD.X R3, R13, 0x1, R7, P1 ;  /* 0x000000010d037824 */ /* 0x000fe200008e0607 */
[----:B--2---:R-:W-:-:S05]  /*f2a00*/  F2FP.SATFINITE.E4M3.F32.PACK_AB_MERGE_C R47, R19, R18, RZ ;  /* 0x00000012132f723e */ /* 0x004fca00048070ff */
[----:B------:R-:W-:Y:S04]  /*f2a10*/  STL [R1+0x590c], R47 ;  /* 0x00590c2f01007387 */ /* 0x000fe80000100800 */
[----:B------:R1:W-:Y:S01]  /*f2a20*/  STL.64 [R1+0x1f20], R2 ;  /* 0x001f200201007387 */ /* 0x0003e20000100a00 */
[----:B---3--:R-:W-:-:S03]  /*f2a30*/  F2FP.SATFINITE.E4M3.F32.PACK_AB_MERGE_C R0, R21, R20, RZ ;  /* 0x000000141500723e */ /* 0x008fc600048070ff */
[----:B------:R-:W2:Y:S04]  /*f2a40*/  LDL.LU R18, [R1+0x1ed0] ;  /* 0x001ed00001127983 */ /* 0x000ea80000300800 */
[----:B------:R-:W2:Y:S01]  /*f2a50*/  LDL.LU R19, [R1+0x1ed4] ;  /* 0x001ed40001137983 */ /* 0x000ea20000300800 */
[----:B-1----:R-:W-:-:S03]  /*f2a60*/  IADD3 R2, P1, PT, R12, R8, RZ ;  /* 0x000000080c027210 */ /* 0x002fc60007f3e0ff */
[----:B------:R4:W-:Y:S02]  /*f2a70*/  STL [R1+0x1f1c], R0 ;  /* 0x001f1c0001007387 */ /* 0x0009e40000100800 */
[----:B------:R-:W-:Y:S02]  /*f2a80*/  IMAD.X R3, R13, 0x1, R11, P1 ;  /* 0x000000010d037824 */ /* 0x000fe400008e060b */
[----:B------:R-:W3:Y:S04]  /*f2a90*/  LDL.LU R20, [R1+0x1ed8] ;  /* 0x001ed80001147983 */ /* 0x000ee80000300800 */
[----:B------:R-:W3:Y:S01]  /*f2aa0*/  LDL.LU R21, [R1+0x1edc] ;  /* 0x001edc0001157983 */ /* 0x000ee20000300800 */
[----:B----4-:R-:W-:-:S03]  /*f2ab0*/  F2FP.SATFINITE.E4M3.F32.PACK_AB_MERGE_C R0, R30, R29, RZ ;  /* 0x0000001d1e00723e */ /* 0x010fc600048070ff */
[----:B------:R1:W-:Y:S04]  /*f2ac0*/  STL.64 [R1+0x1f10], R2 ;  /* 0x001f100201007387 */ /* 0x0003e80000100a00 */
[----:B------:R-:W-:Y:S04]  /*f2ad0*/  STL [R1+0x1f18], R0 ;  /* 0x001f180001007387 */ /* 0x000fe80000100800 */
[----:B------:R-:W4:Y:S04]  /*f2ae0*/  LDL.LU R29, [R1+0x1ec0] ;  /* 0x001ec000011d7983 */ /* 0x000f280000300800 */
[----:B------:R-:W4:Y:S01]  /*f2af0*/  LDL.LU R30, [R1+0x1ec4] ;  /* 0x001ec400011e7983 */ /* 0x000f220000300800 */
[----:B-1----:R-:W-:-:S05]  /*f2b00*/  IADD3 R2, P1, PT, R12, R9, RZ ;  /* 0x000000090c027210 */ /* 0x002fca0007f3e0ff */
[----:B------:R-:W-:-:S05]  /*f2b10*/  IMAD.X R3, R13, 0x1, R10, P1 ;  /* 0x000000010d037824 */ /* 0x000fca00008e060a */
[----:B------:R1:W-:Y:S02]  /*f2b20*/  STL.64 [R1+0x1f00], R2 ;  /* 0x001f000201007387 */ /* 0x0003e40000100a00 */
[----:B-1----:R-:W-:Y:S02]  /*f2b30*/  F2FP.SATFINITE.E4M3.F32.PACK_AB_MERGE_C R2, R53, R31, RZ ;  /* 0x0000001f3502723e */ /* 0x002fe400048070ff */
[----:B------:R-:W-:Y:S01]  /*f2b40*/  F2FP.SATFINITE.E4M3.F32.PACK_AB_MERGE_C R0, R23, R22, RZ ;  /* 0x000000161700723e */ /* 0x000fe200048070ff */
[----:B------:R-:W4:Y:S04]  /*f2b50*/  LDL.LU R31, [R1+0x1ec8] ;  /* 0x001ec800011f7983 */ /* 0x000f280000300800 */
[----:B------:R-:W-:Y:S04]  /*f2b60*/  STL [R1+0x1f0c], R2 ;  /* 0x001f0c0201007387 */ /* 0x000fe80000100800 */
[----:B------:R-:W4:Y:S04]  /*f2b70*/  LDL.LU R53, [R1+0x1ecc] ;  /* 0x001ecc0001357983 */ /* 0x000f280000300800 */
        /* <DEDUP_REMOVED lines=8> */
[----:B------:R-:W-:Y:S04]  /*f2c00*/  STL [R1+0x1efc], R0 ;  /* 0x001efc0001007387 */ /* 0x000fe80000100800 */
[----:B------:R-:W-:Y:S01]  /*f2c10*/  IMAD.X R3, R13, 0x1, R5, P1 ;  /* 0x000000010d037824 */ /* 0x000fe200008e0605 */
[----:B------:R-:W4:Y:S04]  /*f2c20*/  LDL.LU R54, [R1+0x1eb8] ;  /* 0x001eb80001367983 */ /* 0x000f280000300800 */
[----:B------:R-:W4:Y:S04]  /*f2c30*/  LDL.LU R55, [R1+0x1ebc] ;  /* 0x001ebc0001377983 */ /* 0x000f280000300800 */
[----:B------:R1:W-:Y:S02]  /*f2c40*/  STL.64 [R1+0x1ef0], R2 ;  /* 0x001ef00201007387 */ /* 0x0003e40000100a00 */
[----:B-1----:R-:W-:-:S02]  /*f2c50*/  F2FP.SATFINITE.E4M3.F32.PACK_AB_MERGE_C R2, R57, R56, RZ ;  /* 0x000000383902723e */ /* 0x002fc400048070ff */
[----:B------:R-:W4:Y:S01]  /*f2c60*/  LDL.LU R56, [R1+0x1ea0] ;  /* 0x001ea00001387983 */ /* 0x000f220000300800 */
[----:B------:R-:W-:-:S03]  /*f2c70*/  F2FP.SATFINITE.E4M3.F32.PACK_AB_MERGE_C R0, R59, R58, RZ ;  /* 0x0000003a3b00723e */ /* 0x000fc600048070ff */
[----:B------:R1:W-:Y:S04]  /*f2c80*/  STL [R1+0x1ef8], R2 ;  /* 0x001ef80201007387 */ /* 0x0003e80000100800 */
[----:B------:R-:W4:Y:S04]  /*f2c90*/  LDL.LU R57, [R1+0x1ea4] ;  /* 0x001ea40001397983 */ /* 0x000f280000300800 */
[----:B------:R-:W-:Y:S04]  /*f2ca0*/  STL [R1+0x1eec], R0 ;  /* 0x001eec0001007387 */ /* 0x000fe80000100800 */
[----:B------:R-:W4:Y:S04]  /*f2cb0*/  LDL.LU R58, [R1+0x1ea8] ;  /* 0x001ea800013a7983 */ /* 0x000f280000300800 */
[----:B------:R-:W4:Y:S01]  /*f2cc0*/  LDL.LU R59, [R1+0x1eac] ;  /* 0x001eac00013b7983 */ /* 0x000f220000300800 */
[----:B-1----:R-:W-:-:S05]  /*f2cd0*/  IADD3 R2, P1, PT, R12, R6, RZ ;  /* 0x000000060c027210 */ /* 0x002fca0007f3e0ff */
[----:B------:R-:W-:-:S05]  /*f2ce0*/  IMAD.X R3, R13, 0x1, R7, P1 ;  /* 0x000000010d037824 */ /* 0x000fca00008e0607 */
[----:B------:R2:W-:Y:S02]  /*f2cf0*/  STL.64 [R1+0x1ee0], R2 ;  /* 0x001ee00201007387 */ /* 0x0005e40000100a00 */
[----:B--2---:R-:W-:Y:S02]  /*f2d00*/  F2FP.SATFINITE.E4M3.F32.PACK_AB_MERGE_C R2, R19, R18, RZ ;  /* 0x000000121302723e */ /* 0x004fe400048070ff */
[----:B------:R-:W2:Y:S04]  /*f2d10*/  LDL.LU R18, [R1+0x1e90] ;  /* 0x001e900001127983 */ /* 0x000ea80000300800 */
[----:B------:R1:W-:Y:S04]  /*f2d20*/  STL [R1+0x1ee8], R2 ;  /* 0x001ee80201007387 */ /* 0x0003e80000100800 */
[----:B------:R-:W2:Y:S01]  /*f2d30*/  LDL.LU R19, [R1+0x1e94] ;  /* 0x001e940001137983 */ /* 0x000ea20000300800 */
[----:B---3--:R-:W-:-:S02]  /*f2d40*/  F2FP.SATFINITE.E4M3.F32.PACK_AB_MERGE_C R0, R21, R20, RZ ;  /* 0x000000141500723e */ /* 0x008fc400048070ff */
[----:B-1----:R-:W-:-:S03]  /*f2d50*/  IADD3 R2, P1, PT, R12, R8, RZ ;  /* 0x000000080c027210 */ /* 0x002fc60007f3e0ff */
[----:B------:R-:W-:Y:S02]  /*f2d60*/  STL [R1+0x1edc], R0 ;  /* 0x001edc0001007387 */ /* 0x000fe40000100800 */
[----:B------:R-:W-:Y:S02]  /*f2d70*/  IMAD.X R3, R13, 0x1, R11, P1 ;  /* 0x000000010d037824 */ /* 0x000fe400008e060b */
[----:B------:R-:W3:Y:S04]  /*f2d80*/  LDL.LU R20, [R1+0x1e98] ;  /* 0x001e980001147983 */ /* 0x000ee80000300800 */
[----:B------:R-:W3:Y:S01]  /*f2d90*/  LDL.LU R21, [R1+0x1e9c] ;  /* 0x001e9c0001157983 */ /* 0x000ee20000300800 */
[----:B----4-:R-:W-:-:S05]  /*f2da0*/  F2FP.SATFINITE.E4M3.F32.PACK_AB_MERGE_C R49, R30, R29, RZ ;  /* 0x0000001d1e31723e */ /* 0x010fca00048070ff */
[----:B------:R-:W-:Y:S04]  /*f2db0*/  STL [R1+0x5938], R49 ;  /* 0x0059383101007387 */ /* 0x000fe80000100800 */
[----:B------:R1:W-:Y:S04]  /*f2dc0*/  STL.64 [R1+0x1ed0], R2 ;  /* 0x001ed00201007387 */ /* 0x0003e80000100a00 */
[----:B------:R-:W4:Y:S04]  /*f2dd0*/  LDL.LU R29, [R1+0x1e80] ;  /* 0x001e8000011d7983 */ /* 0x000f280000300800 */
[----:B------:R-:W4:Y:S01]  /*f2de0*/  LDL.LU R30, [R1+0x1e84] ;  /* 0x001e8400011e7983 */ /* 0x000f220000300800 */
[----:B-1----:R-:W-:-:S05]  /*f2df0*/  IADD3 R2, P1, PT, R12, R9, RZ ;  /* 0x000000090c027210 */ /* 0x002fca0007f3e0ff */
[----:B------:R-:W-:-:S05]  /*f2e00*/  IMAD.X R3, R13, 0x1, R10, P1 ;  /* 0x000000010d037824 */ /* 0x000fca00008e060a */
[----:B------:R1:W-:Y:S02]  /*f2e10*/  STL.64 [R1+0x1ec0], R2 ;  /* 0x001ec00201007387 */ /* 0x0003e40000100a00 */
[----:B-1----:R-:W-:Y:S02]  /*f2e20*/  F2FP.SATFINITE.E4M3.F32.PACK_AB_MERGE_C R2, R53, R31, RZ ;  /* 0x0000001f3502723e */ /* 0x002fe400048070ff */
[----:B------:R-:W-:Y:S02]  /*f2e30*/  F2FP.SATFINITE.E4M3.F32.PACK_AB_MERGE_C R0, R23, R22, RZ ;  /* 0x000000161700723e */ /* 0x000fe400048070ff */
[----:B------:R-:W4:Y:S04]  /*f2e40*/  LDL.LU R22, [R1+0x1e88] ;  /* 0x001e880001167983 */ /* 0x000f280000300800 */
[----:B------:R1:W-:Y:S04]  /*f2e50*/  STL [R1+0x1ecc], R2 ;  /* 0x001ecc0201007387 */ /* 0x0003e80000100800 */
[----:B------:R-:W4:Y:S01]  /*f2e60*/  LDL.LU R23, [R1+0x1e8c] ;  /* 0x001e8c0001177983 */ /* 0x000f220000300800 */
[----:B0-----:R-:W-:Y:S01]  /*f2e70*/  VIADD R12, R12, UR6 ;  /* 0x000000060c0c7c36 */ /* 0x001fe20008000000 */
[----:B------:R-:W0:Y:S02]  /*f2e80*/  LDCU UR6, c[0x0][0x3b8] ;  /* 0x00007700ff0677ac */ /* 0x000e240008000800 */
[----:B------:R1:W-:Y:S02]  /*f2e90*/  STL [R1+0x1ec8], R0 ;  /* 0x001ec80001007387 */ /* 0x0003e40000100800 */
[----:B------:R-:W-:-:S02]  /*f2ea0*/  SHF.R.S32.HI R13, RZ, 0x1f, R12 ;  /* 0x0000001fff0d7819 */ /* 0x000fc4000001140c */
[----:B------:R-:W4:Y:S01]  /*f2eb0*/  LDL.LU R31, [R1+0x1e70] ;  /* 0x001e7000011f7983 */ /* 0x000f220000300800 */
[----:B-1----:R-:W-:-:S03]  /*f2ec0*/  IADD3 R2, P1, PT, R12, R4, RZ ;  /* 0x000000040c027210 */ /* 0x002fc60007f3e0ff */
[----:B------:R-:W4:Y:S01]  /*f2ed0*/  LDL.LU R53, [R1+0x1e74] ;  /* 0x001e740001357983 */ /* 0x000f220000300800 */
[----:B------:R-:W-:-:S03]  /*f2ee0*/  F2FP.SATFINITE.E4M3.F32.PACK_AB_MERGE_C R0, R55, R54, RZ ;  /* 0x000000363700723e */ /* 0x000fc600048070ff */
[----:B------:R-:W4:Y:S01]  /*f2ef0*/  LDL.LU R54, [R1+0x1e78] ;  /* 0x001e780001367983 */ /* 0x000f220000300800 */
[----:B------:R-:W-:-:S03]  /*f2f00*/  IMAD.X R3, R13, 0x1, R5, P1 ;  /* 0x000000010d037824 */ /* 0x000fc600008e0605 */
[----:B------:R-:W4:Y:S04]  /*f2f10*/  LDL.LU R55, [R1+0x1e7c] ;  /* 0x001e7c0001377983 */ /* 0x000f280000300800 */
[----:B------:R-:W-:Y:S04]  /*f2f20*/  STL [R1+0x1ebc], R0 ;  /* 0x001ebc0001007387 */ /* 0x000fe80000100800 */
[----:B------:R1:W-:Y:S02]  /*f2f30*/  STL.64 [R1+0x1eb0], R2 ;  /* 0x001eb00201007387 */ /* 0x0003e40000100a00 */
[----:B-1----:R-:W-:-:S02]  /*f2f40*/  F2FP.SATFINITE.E4M3.F32.PACK_AB_MERGE_C R2, R57, R56, RZ ;  /* 0x000000383902723e */ /* 0x002fc400048070ff */
[----:B------:R-:W4:Y:S04]  /*f2f50*/  LDL.LU R56, [R1+0x1e60] ;  /* 0x001e600001387983 */ /* 0x000f280000300800 */
[----:B------:R1:W-:Y:S01]  /*f2f60*/  STL [R1+0x1eb8], R2 ;  /* 0x001eb80201007387 */ /* 0x0003e20000100800 */
[----:B------:R-:W-:-:S03]  /*f2f70*/  F2FP.SATFINITE.E4M3.F32.PACK_AB_MERGE_C R0, R59, R58, RZ ;  /* 0x0000003a3b00723e */ /* 0x000fc600048070ff */
[----:B------:R-:W4:Y:S04]  /*f2f80*/  LDL.LU R57, [R1+0x1e64] ;  /* 0x001e640001397983 */ /* 0x000f280000300800 */
[----:B------:R-:W-:Y:S04]  /*f2f90*/  STL [R1+0x1eac], R0 ;  /* 0x001eac0001007387 */ /* 0x000fe80000100800 */
[----:B------:R-:W4:Y:S04]  /*f2fa0*/  LDL.LU R58, [R1+0x1e68] ;  /* 0x001e6800013a7983 */ /* 0x000f280000300800 */
[----:B------:R-:W4:Y:S01]  /*f2fb0*/  LDL.LU R59, [R1+0x1e6c] ;  /* 0x001e6c00013b7983 */ /* 0x000f220000300800 */
[----:B-1----:R-:W-:-:S05]  /*f2fc0*/  IADD3 R2, P1, PT, R12, R6, RZ ;  /* 0x000000060c027210 */ /* 0x002fca0007f3e0ff */
[----:B------:R-:W-:-:S05]  /*f2fd0*/  IMAD.X R3, R13, 0x1, R7, P1 ;  /* 0x000000010d037824 */ /* 0x000fca00008e0607 */
[----:B------:R1:W-:Y:S02]  /*f2fe0*/  STL.64 [R1+0x1ea0], R2 ;  /* 0x001ea00201007387 */ /* 0x0003e40000100a00 */
[----:B-1----:R-:W-:-:S05]  /*f2ff0*/  IADD3 R2, P1, PT, R12, R8, RZ ;  /* 0x000000080c027210 */ /* 0x002fca0007f3e0ff */
        /* <DEDUP_REMOVED lines=11> */
[----:B-1----:R-:W-:-:S03]  /*f30b0*/  IADD3 R2, P1, PT, R12, R9, RZ ;  /* 0x000000090c027210 */ /* 0x002fc60007f3e0ff */
[----:B------:R-:W-:Y:S02]  /*f30c0*/  STL [R1+0x5960], R61 ;  /* 0x0059603d01007387 */ /* 0x000fe40000100800 */
[----:B------:R-:W-:Y:S01]  /*f30d0*/  IMAD.X R3, R13, 0x1, R10, P1 ;  /* 0x000000010d037824 */ /* 0x000fe200008e060a */
[----:B------:R-:W-:Y:S02]  /*f30e0*/  F2FP.SATFINITE.E4M3.F32.PACK_AB_MERGE_C R0, R23, R22, RZ ;  /* 0x000000161700723e */ /* 0x000fe400048070ff */
[----:B------:R-:W4:Y:S04]  /*f30f0*/  LDL.LU R22, [R1+0x1e40] ;  /* 0x001e400001167983 */ /* 0x000f280000300800 */
[----:B------:R-:W-:Y:S04]  /*f3100*/  STL.64 [R1+0x1e80], R2 ;  /* 0x001e800201007387 */ /* 0x000fe80000100a00 */
[----:B------:R-:W4:Y:S01]  /*f3110*/  LDL.LU R23, [R1+0x1e44] ;  /* 0x001e440001177983 */ /* 0x000f220000300800 */
[----:B------:R-:W-:-:S03]  /*f3120*/  F2FP.SATFINITE.E4M3.F32.PACK_AB_MERGE_C R51, R53, R31, RZ ;  /* 0x0000001f3533723e */ /* 0x000fc600048070ff */
[----:B------:R1:W-:Y:S01]  /*f3130*/  STL [R1+0xcb4], R0 ;  /* 0x000cb40001007387 */ /* 0x0003e20000100800 */
[----:B0-----:R-:W-:Y:S01]  /*f3140*/  VIADD R12, R12, UR6 ;  /* 0x000000060c0c7c36 */ /* 0x001fe20008000000 */
[----:B------:R-:W0:Y:S02]  /*f3150*/  LDCU UR6, c[0x0][0x3b8] ;  /* 0x00007700ff0677ac */ /* 0x000e240008000800 */
[----:B------:R-:W-:Y:S04]  /*f3160*/  STL [R1+0x596c], R51 ;  /* 0x00596c3301007387 */ /* 0x000fe80000100800 */
[----:B------:R-:W4:Y:S01]  /*f3170*/  LDL.LU R31, [R1+0x1e48] ;  /* 0x001e4800011f7983 */ /* 0x000f220000300800 */
[----:B-1----:R-:W-:-:S03]  /*f3180*/  F2FP.SATFINITE.E4M3.F32.PACK_AB_MERGE_C R0, R55, R54, RZ ;  /* 0x000000363700723e */ /* 0x002fc600048070ff */
[----:B------:R-:W4:Y:S04]  /*f3190*/  LDL.LU R53, [R1+0x1e4c] ;  /* 0x001e4c0001357983 */ /* 0x000f280000300800 */
[----:B------:R1:W-:Y:S01]  /*f31a0*/  STL [R1+0xc0c], R0 ;  /* 0x000c0c0001007387 */ /* 0x0003e20000100800 */
[----:B------:R-:W-:-:S03]  /*f31b0*/  SHF.R.S32.HI R13, RZ, 0x1f, R12 ;  /* 0x0000001fff0d7819 */ /* 0x000fc6000001140c */
[----:B------:R-:W4:Y:S01]  /*f31c0*/  LDL.LU R54, [R1+0x1e30] ;  /* 0x001e300001367983 */ /* 0x000f220000300800 */
[----:B------:R-:W-:-:S03]  /*f31d0*/  IADD3 R2, P1, PT, R12, R4, RZ ;  /* 0x000000040c027210 */ /* 0x000fc60007f3e0ff */
[----:B------:R-:W4:Y:S02]  /*f31e0*/  LDL.LU R55, [R1+0x1e34] ;  /* 0x001e340001377983 */ /* 0x000f240000300800 */
[----:B------:R-:W-:Y:S02]  /*f31f0*/  IMAD.X R3, R13, 0x1, R5, P1 ;  /* 0x000000010d037824 */ /* 0x000fe400008e0605 */
[----:B------:R-:W4:Y:S04]  /*f3200*/  LDL.LU R29, [R1+0x1e38] ;  /* 0x001e3800011d7983 */ /* 0x000f280000300800 */
[----:B------:R-:W4:Y:S01]  /*f3210*/  LDL.LU R30, [R1+0x1e3c] ;  /* 0x001e3c00011e7983 */ /* 0x000f220000300800 */
[----:B-1----:R-:W-:-:S03]  /*f3220*/  F2FP.SATFINITE.E4M3.F32.PACK_AB_MERGE_C R0, R57, R56, RZ ;  /* 0x000000383900723e */ /* 0x002fc600048070ff */
[----:B------:R1:W-:Y:S04]  /*f3230*/  STL.64 [R1+0x1e70], R2 ;  /* 0x001e700201007387 */ /* 0x0003e80000100a00 */
[----:B------:R0:W-:Y:S01]  /*f3240*/  STL [R1+0x840], R0 ;  /* 0x0008400001007387 */ /* 0x0001e20000100800 */
[----:B-1----:R-:W-:Y:S02]  /*f3250*/  IADD3 R2, P1, PT, R12, R6, RZ ;  /* 0x000000060c027210 */ /* 0x002fe40007f3e0ff */
[----:B0-----:R-:W-:-:S03]  /*f3260*/  F2FP.SATFINITE.E4M3.F32.PACK_AB_MERGE_C R0, R59, R58, RZ ;  /* 0x0000003a3b00723e */ /* 0x001fc600048070ff */
[----:B------:R-:W-:Y:S02]  /*f3270*/  IMAD.X R3, R13, 0x1, R7, P1 ;  /* 0x000000010d037824 */ /* 0x000fe400008e0607 */
[----:B------:R-:W-:Y:S04]  /*f3280*/  STL [R1+0x844], R0 ;  /* 0x0008440001007387 */ /* 0x000fe80000100800 */
        /* <DEDUP_REMOVED lines=8> */
[----:B------:R-:W-:Y:S04]  /*f3310*/  STL [R1+0x5980], R35 ;  /* 0x0059802301007387 */ /* 0x000fe80000100800 */
[----:B------:R-:W2:Y:S01]  /*f3320*/  LDL.LU R18, [R1+0x1e10] ;  /* 0x001e100001127983 */ /* 0x000ea20000300800 */
[----:B---3--:R-:W-:-:S03]  /*f3330*/  F2FP.SATFINITE.E4M3.F32.PACK_AB_MERGE_C R0, R21, R20, RZ ;  /* 0x000000141500723e */ /* 0x008fc600048070ff */
[----:B------:R-:W2:Y:S04]  /*f3340*/  LDL.LU R19, [R1+0x1e14] ;  /* 0x001e140001137983 */ /* 0x000ea80000300800 */
[----:B------:R4:W-:Y:S04]  /*f3350*/  STL [R1+0x7ec], R0 ;  /* 0x0007ec0001007387 */ /* 0x0009e80000100800 */
[----:B------:R-:W3:Y:S04]  /*f3360*/  LDL.LU R20, [R1+0x1e18] ;  /* 0x001e180001147983 */ /* 0x000ee80000300800 */
[----:B------:R-:W3:Y:S04]  /*f3370*/  LDL.LU R21, [R1+0x1e1c] ;  /* 0x001e1c0001157983 */ /* 0x000ee80000300800 */
[----:B------:R0:W-:Y:S01]  /*f3380*/  STL.64 [R1+0x1e50], R2 ;  /* 0x001e500201007387 */ /* 0x0001e20000100a00 */
[----:B----4-:R-:W-:-:S05]  /*f3390*/  F2FP.SATFINITE.E4M3.F32.PACK_AB_MERGE_C R0, R23, R22, RZ ;  /* 0x000000161700723e */ /* 0x010fca00048070ff */
[----:B------:R1:W-:Y:S04]  /*f33a0*/  STL [R1+0x7a0], R0 ;  /* 0x0007a00001007387 */ /* 0x0003e80000100800 */
[----:B------:R-:W4:Y:S04]  /*f33b0*/  LDL.LU R22, [R1+0x1e00] ;  /* 0x001e000001167983 */ /* 0x000f280000300800 */
[----:B------:R-:W4:Y:S01]  /*f33c0*/  LDL.LU R23, [R1+0x1e04] ;  /* 0x001e040001177983 */ /* 0x000f220000300800 */
[----:B0-----:R-:W-:Y:S02]  /*f33d0*/  IADD3 R2, P1, PT, R12, R9, RZ ;  /* 0x000000090c027210 */ /* 0x001fe40007f3e0ff */
[----:B------:R-:W-:-:S03]  /*f33e0*/  F2FP.SATFINITE.E4M3.F32.PACK_AB_MERGE_C R52, R53, R31, RZ ;  /* 0x0000001f3534723e */ /* 0x000fc600048070ff */
[----:B------:R-:W-:-:S05]  /*f33f0*/  IMAD.X R3, R13, 0x1, R10, P1 ;  /* 0x000000010d037824 */ /* 0x000fca00008e060a */
[----:B------:R0:W-:Y:S01]  /*f3400*/  STL.64 [R1+0x1e40], R2 ;  /* 0x001e400201007387 */ /* 0x0001e20000100a00 */
[----:B-1----:R-:W-:-:S03]  /*f3410*/  F2FP.SATFINITE.E4M3.F32.PACK_AB_MERGE_C R0, R55, R54, RZ ;  /* 0x000000363700723e */ /* 0x002fc600048070ff */
[----:B------:R-:W-:Y:S01]  /*f3420*/  STL [R1+0x5988], R52 ;  /* 0x0059883401007387 */ /* 0x000fe20000100800 */
[----:B------:R-:W-:Y:S01]  /*f3430*/  VIADD R12, R12, UR6 ;  /* 0x000000060c0c7c36 */ /* 0x000fe20008000000 */
[----:B------:R-:W1:Y:S02]  /*f3440*/  LDCU UR6, c[0x0][0x3b8] ;  /* 0x00007700ff0677ac */ /* 0x000e640008000800 */
[----:B------:R-:W4:Y:S04]  /*f3450*/  LDL.LU R31, [R1+0x1e08] ;  /* 0x001e0800011f7983 */ /* 0x000f280000300800 */
[----:B------:R-:W4:Y:S04]  /*f3460*/  LDL.LU R53, [R1+0x1e0c] ;  /* 0x001e0c0001357983 */ /* 0x000f280000300800 */
[----:B------:R1:W-:Y:S04]  /*f3470*/  STL [R1+0x74c], R0 ;  /* 0x00074c0001007387 */ /* 0x0003e80000100800 */
[----:B------:R-:W4:Y:S01]  /*f3480*/  LDL.LU R54, [R1+0x1df0] ;  /* 0x001df00001367983 */ /* 0x000f220000300800 */
[----:B------:R-:W-:-:S03]  /*f3490*/  SHF.R.S32.HI R13, RZ, 0x1f, R12 ;  /* 0x0000001fff0d7819 */ /* 0x000fc6000001140c */
[----:B------:R-:W4:Y:S01]  /*f34a0*/  LDL.LU R55, [R1+0x1df4] ;  /* 0x001df40001377983 */ /* 0x000f220000300800 */
[----:B0-----:R-:W-:Y:S02]  /*f34b0*/  IADD3 R2, P1, PT, R12, R4, RZ ;  /* 0x000000040c027210 */ /* 0x001fe40007f3e0ff */
[----:B-1----:R-:W-:Y:S02]  /*f34c0*/  F2FP.SATFINITE.E4M3.F32.PACK_AB_MERGE_C R0, R30, R29, RZ ;  /* 0x0000001d1e00723e */ /* 0x002fe400048070ff */
[----:B------:R-:W4:Y:S01]  /*f34d0*/  LDL.LU R29, [R1+0x1df8] ;  /* 0x001df800011d7983 */ /* 0x000f220000300800 */
[----:B------:R-:W-:-:S03]  /*f34e0*/  IMAD.X R3, R13, 0x1, R5, P1 ;  /* 0x000000010d037824 */ /* 0x000fc600008e0605 */
[----:B------:R-:W4:Y:S04]  /*f34f0*/  LDL.LU R30, [R1+0x1dfc] ;  /* 0x001dfc00011e7983 */ /* 0x000f280000300800 */
[----:B------:R-:W-:Y:S04]  /*f3500*/  STL [R1+0x764], R0 ;  /* 0x0007640001007387 */ /* 0x000fe80000100800 */
[----:B------:R0:W-:Y:S02]  /*f3510*/  STL.64 [R1+0x1e30], R2 ;  /* 0x001e300201007387 */ /* 0x0001e40000100a00 */
[----:B0-----:R-:W-:-:S02]  /*f3520*/  F2FP.SATFINITE.E4M3.F32.PACK_AB_MERGE_C R2, R57, R56, RZ ;  /* 0x000000383902723e */ /* 0x001fc400048070ff */
[----:B------:R-:W-:Y:S01]  /*f3530*/  F2FP.SATFINITE.E4M3.F32.PACK_AB_MERGE_C R0, R59, R58, RZ ;  /* 0x0000003a3b00723e */ /* 0x000fe200048070ff */
[----:B------:R-:W4:Y:S04]  /*f3540*/  LDL.LU R56, [R1+0x1de0] ;  /* 0x001de00001387983 */ /* 0x000f280000300800 */
[----:B------:R0:W-:Y:S04]  /*f3550*/  STL [R1+0x700], R2 ;  /* 0x0007000201007387 */ /* 0x0001e80000100800 */
[----:B------:R-:W4:Y:S04]  /*f3560*/  LDL.LU R57, [R1+0x1de4] ;  /* 0x001de40001397983 */ /* 0x000f280000300800 */
[----:B------:R-:W-:Y:S04]  /*f3570*/  STL [R1+0x708], R0 ;  /* 0x0007080001007387 */ /* 0x000fe80000100800 */
[----:B------:R-:W4:Y:S04]  /*f3580*/  LDL.LU R58, [R1+0x1de8] ;  /* 0x001de800013a7983 */ /* 0x000f280000300800 */
[----:B------:R-:W4:Y:S01]  /*f3590*/  LDL.LU R59, [R1+0x1dec] ;  /* 0x001dec00013b7983 */ /* 0x000f220000300800 */
[----:B0-----:R-:W-:-:S05]  /*f35a0*/  IADD3 R2, P1, PT, R12, R6, RZ ;  /* 0x000000060c027210 */ /* 0x001fca0007f3e0ff */
[----:B------:R-:W-:-:S05]  /*f35b0*/  IMAD.X R3, R13, 0x1, R7, P1 ;  /* 0x000000010d037824 */ /* 0x000fca00008e0607 */
[----:B------:R2:W-:Y:S02]  /*f35c0*/  STL.64 [R1+0x1e20], R2 ;  /* 0x001e200201007387 */ /* 0x0005e40000100a00 */
[----:B--2---:R-:W-:Y:S02]  /*f35d0*/  F2FP.SATFINITE.E4M3.F32.PACK_AB_MERGE_C R2, R19, R18, RZ ;  /* 0x000000121302723e */ /* 0x004fe400048070ff */
[----:B------:R-:W2:Y:S04]  /*f35e0*/  LDL.LU R18, [R1+0x1dd0] ;  /* 0x001dd00001127983 */ /* 0x000ea80000300800 */
[----:B------:R0:W-:Y:S04]  /*f35f0*/  STL [R1+0x6ac], R2 ;  /* 0x0006ac0201007387 */ /* 0x0001e80000100800 */
[----:B------:R-:W2:Y:S01]  /*f3600*/  LDL.LU R19, [R1+0x1dd4] ;  /* 0x001dd40001137983 */ /* 0x000ea20000300800 */
[----:B---3--:R-:W-:-:S05]  /*f3610*/  F2FP.SATFINITE.E4M3.F32.PACK_AB_MERGE_C R0, R21, R20, RZ ;  /* 0x000000141500723e */ /* 0x008fca00048070ff */
[----:B------:R4:W-:Y:S04]  /*f3620*/  STL [R1+0x6c4], R0 ;  /* 0x0006c40001007387 */ /* 0x0009e80000100800 */
[----:B------:R-:W3:Y:S01]  /*f3630*/  LDL.LU R20, [R1+0x1dd8] ;  /* 0x001dd80001147983 */ /* 0x000ee20000300800 */
[----:B0-----:R-:W-:-:S03]  /*f3640*/  IADD3 R2, P1, PT, R12, R8, RZ ;  /* 0x000000080c027210 */ /* 0x001fc60007f3e0ff */
[----:B------:R-:W3:Y:S02]  /*f3650*/  LDL.LU R21, [R1+0x1ddc] ;  /* 0x001ddc0001157983 */ /* 0x000ee40000300800 */
[----:B------:R-:W-:-:S05]  /*f3660*/  IMAD.X R3, R13, 0x1, R11, P1 ;  /* 0x000000010d037824 */ /* 0x000fca00008e060b */
[----:B------:R0:W-:Y:S01]  /*f3670*/  STL.64 [R1+0x1e10], R2 ;  /* 0x001e100201007387 */ /* 0x0001e20000100a00 */
[----:B----4-:R-:W-:-:S05]  /*f3680*/  F2FP.SATFINITE.E4M3.F32.PACK_AB_MERGE_C R0, R23, R22, RZ ;  /* 0x000000161700723e */ /* 0x010fca00048070ff */
[----:B------:R-:W-:Y:S04]  /*f3690*/  STL [R1+0x668], R0 ;  /* 0x0006680001007387 */ /* 0x000fe80000100800 */
[----:B------:R-:W4:Y:S04]  /*f36a0*/  LDL.LU R22, [R1+0x1dc0] ;  /* 0x001dc00001167983 */ /* 0x000f280000300800 */
[----:B------:R-:W4:Y:S01]  /*f36b0*/  LDL.LU R23, [R1+0x1dc4] ;  /* 0x001dc40001177983 */ /* 0x000f220000300800 */
[----:B0-----:R-:W-:-:S05]  /*f36c0*/  IADD3 R2, P1, PT, R12, R9, RZ ;  /* 0x000000090c027210 */ /* 0x001fca0007f3e0ff */
[----:B------:R-:W-:-:S05]  /*f36d0*/  IMAD.X R3, R13, 0x1, R10, P1 ;  /* 0x000000010d037824 */ /* 0x000fca00008e060a */
[----:B------:R0:W-:Y:S01]  /*f36e0*/  STL.64 [R1+0x1e00], R2 ;  /* 0x001e000201007387 */ /* 0x0001e20000100a00 */
[----:B------:R-:W-:Y:S01]  /*f36f0*/  VIADD R12, R12, UR6 ;  /* 0x000000060c0c7c36 */ /* 0x000fe20008000000 */
[----:B------:R-:W1:Y:S01]  /*f3700*/  LDCU UR6, c[0x0][0x3b8] ;  /* 0x00007700ff0677ac */ /* 0x000e620008000800 */
[----:B0-----:R-:W-:Y:S02]  /*f3710*/  F2FP.SATFINITE.E4M3.F32.PACK_AB_MERGE_C R2, R53, R31, RZ ;  /* 0x0000001f3502723e */ /* 0x001fe400048070ff */
[----:B------:R-:W-:Y:S01]  /*f3720*/  F2FP.SATFINITE.E4M3.F32.PACK_AB_MERGE_C R0, R55, R54, RZ ;  /* 0x000000363700723e */ /* 0x000fe200048070ff */
[----:B------:R-:W4:Y:S04]  /*f3730*/  LDL.LU R31, [R1+0x1dc8] ;  /* 0x001dc800011f7983 */ /* 0x000f280000300800 */
[----:B------:R0:W-:Y:S04]  /*f3740*/  STL [R1+0x680], R2 ;  /* 0x0006800201007387 */ /* 0x0001e80000100800 */
[----:B------:R-:W4:Y:S04]  /*f3750*/  LDL.LU R53, [R1+0x1dcc] ;  /* 0x001dcc0001357983 */ /* 0x000f280000300800 */
[----:B------:R1:W-:Y:S01]  /*f3760*/  STL [R1+0x620], R0 ;  /* 0x0006200001007387 */ /* 0x0003e20000100800 */
[----:B------:R-:W-:-:S03]  /*f3770*/  SHF.R.S32.HI R13, RZ, 0x1f, R12 ;  /* 0x0000001fff0d7819 */ /* 0x000fc6000001140c */
[----:B------:R-:W4:Y:S01]  /*f3780*/  LDL.LU R54, [R1+0x1db0] ;  /* 0x001db00001367983 */ /* 0x000f220000300800 */
[----:B0-----:R-:W-:-:S03]  /*f3790*/  IADD3 R2, P1, PT, R12, R4, RZ ;  /* 0x000000040c027210 */ /* 0x001fc60007f3e0ff */
[----:B------:R-:W4:Y:S01]  /*f37a0*/  LDL.LU R55, [R1+0x1db4] ;  /* 0x001db40001377983 */ /* 0x000f220000300800 */
[----:B-1----:R-:W-:Y:S01]  /*f37b0*/  F2FP.SATFINITE.E4M3.F32.PACK_AB_MERGE_C R0, R30, R29, RZ ;  /* 0x0000001d1e00723e */ /* 0x002fe200048070ff */
[----:B------:R-:W-:Y:S02]  /*f37c0*/  IMAD.X R3, R13, 0x1, R5, P1 ;  /* 0x000000010d037824 */ /* 0x000fe400008e0605 */
[----:B------:R-:W4:Y:S04]  /*f37d0*/  LDL.LU R29, [R1+0x1db8] ;  /* 0x001db800011d7983 */ /* 0x000f280000300800 */
[----:B------:R-:W4:Y:S04]  /*f37e0*/  LDL.LU R30, [R1+0x1dbc] ;  /* 0x001dbc00011e7983 */ /* 0x000f280000300800 */
[----:B------:R-:W-:Y:S04]  /*f37f0*/  STL [R1+0x624], R0 ;  /* 0x0006240001007387 */ /* 0x000fe80000100800 */
[----:B------:R0:W-:Y:S02]  /*f3800*/  STL.64 [R1+0x1df0], R2 ;  /* 0x001df00201007387 */ /* 0x0001e40000100a00 */
[----:B0-----:R-:W-:-:S02]  /*f3810*/  F2FP.SATFINITE.E4M3.F32.PACK_AB_MERGE_C R2, R57, R56, RZ ;  /* 0x000000383902723e */ /* 0x001fc400048070ff */
[----:B------:R-:W4:Y:S01]  /*f3820*/  LDL.LU R56, [R1+0x1da0] ;  /* 0x001da00001387983 */ /* 0x000f220000300800 */
[----:B------:R-:W-:-:S03]  /*f3830*/  F2FP.SATFINITE.E4M3.F32.PACK_AB_MERGE_C R0, R59, R58, RZ ;  /* 0x0000003a3b00723e */ /* 0x000fc600048070ff */
        /* <DEDUP_REMOVED lines=29> */
[----:B------:R-:W4:Y:S04]  /*f3a10*/  LDL.LU R31, [R1+0x1d88] ;  /* 0x001d8800011f7983 */ /* 0x000f280000300800 */
[----:B------:R-:W-:Y:S01]  /*f3a20*/  STL [R1+0x544], R2 ;  /* 0x0005440201007387 */ /* 0x000fe20000100800 */
[----:B------:R-:W-:-:S03]  /*f3a30*/  F2FP.SATFINITE.E4M3.F32.PACK_AB_MERGE_C R0, R55, R54, RZ ;  /* 0x000000363700723e */ /* 0x000fc600048070ff */
[----:B------:R-:W4:Y:S04]  /*f3a40*/  LDL.LU R53, [R1+0x1d8c] ;  /* 0x001d8c0001357983 */ /* 0x000f280000300800 */
[----:B------:R0:W-:Y:S04]  /*f3a50*/  STL [R1+0x524], R0 ;  /* 0x0005240001007387 */ /* 0x0001e80000100800 */
[----:B------:R-:W4:Y:S04]  /*f3a60*/  LDL.LU R54, [R1+0x1d70] ;  /* 0x001d700001367983 */ /* 0x000f280000300800 */
[----:B------:R-:W4:Y:S01]  /*f3a70*/  LDL.LU R55, [R1+0x1d74] ;  /* 0x001d740001377983 */ /* 0x000f220000300800 */
[----:B------:R-:W-:-:S02]  /*f3a80*/  SHF.R.S32.HI R13, RZ, 0x1f, R12 ;  /* 0x0000001fff0d7819 */ /* 0x000fc4000001140c */
[----:B0-----:R-:W-:Y:S02]  /*f3a90*/  F2FP.SATFINITE.E4M3.F32.PACK_AB_MERGE_C R0, R30, R29, RZ ;  /* 0x0000001d1e00723e */ /* 0x001fe400048070ff */
[----:B------:R-:W-:Y:S01]  /*f3aa0*/  IADD3 R2, P1, PT, R12, R4, RZ ;  /* 0x000000040c027210 */ /* 0x000fe20007f3e0ff */
[----:B------:R-:W4:Y:S04]  /*f3ab0*/  LDL.LU R29, [R1+0x1d78] ;  /* 0x001d7800011d7983 */ /* 0x000f280000300800 */
[----:B------:R-:W4:Y:S01]  /*f3ac0*/  LDL.LU R30, [R1+0x1d7c] ;  /* 0x001d7c00011e7983 */ /* 0x000f220000300800 */
[----:B------:R-:W-:-:S03]  /*f3ad0*/  IMAD.X R3, R13, 0x1, R5, P1 ;  /* 0x000000010d037824 */ /* 0x000fc600008e0605 */
[----:B------:R0:W-:Y:S02]  /*f3ae0*/  STL [R1+0x520], R0 ;  /* 0x0005200001007387 */ /* 0x0001e40000100800 */
[----:B0-----:R-:W-:Y:S02]  /*f3af0*/  F2FP.SATFINITE.E4M3.F32.PACK_AB_MERGE_C R0, R57, R56, RZ ;  /* 0x000000383900723e */ /* 0x001fe400048070ff */
[----:B------:R-:W4:Y:S04]  /*f3b00*/  LDL.LU R56, [R1+0x1d60] ;  /* 0x001d600001387983 */ /* 0x000f280000300800 */
[----:B------:R-:W4:Y:S04]  /*f3b10*/  LDL.LU R57, [R1+0x1d64] ;  /* 0x001d640001397983 */ /* 0x000f280000300800 */
[----:B------:R-:W-:Y:S04]  /*f3b20*/  STL.64 [R1+0x1db0], R2 ;  /* 0x001db00201007387 */ /* 0x000fe80000100a00 */
[----:B------:R0:W-:Y:S02]  /*f3b30*/  STL [R1+0x504], R0 ;  /* 0x0005040001007387 */ /* 0x0001e40000100800 */
[----:B0-----:R-:W-:-:S02]  /*f3b40*/  F2FP.SATFINITE.E4M3.F32.PACK_AB_MERGE_C R0, R59, R58, RZ ;  /* 0x0000003a3b00723e */ /* 0x001fc400048070ff */
[----:B------:R-:W4:Y:S04]  /*f3b50*/  LDL.LU R58, [R1+0x1d68] ;  /* 0x001d6800013a7983 */ /* 0x000f280000300800 */
[----:B------:R-:W4:Y:S01]  /*f3b60*/  LDL.LU R59, [R1+0x1d6c] ;  /* 0x001d6c00013b7983 */ /* 0x000f220000300800 */
[----:B------:R-:W-:-:S05]  /*f3b70*/  IADD3 R2, P1, PT, R12, R6, RZ ;  /* 0x000000060c027210 */ /* 0x000fca0007f3e0ff */
[----:B------:R-:W-:Y:S01]  /*f3b80*/  IMAD.X R3, R13, 0x1, R7, P1 ;  /* 0x000000010d037824 */ /* 0x000fe200008e0607 */
[----:B------:R-:W-:Y:S04]  /*f3b90*/  STL [R1+0x500], R0 ;  /* 0x0005000001007387 */ /* 0x000fe80000100800 */
        /* <DEDUP_REMOVED lines=19> */
[----:B-1----:R-:W-:Y:S01]  /*f3cd0*/  VIADD R12, R12, UR6 ;  /* 0x000000060c0c7c36 */ /* 0x002fe20008000000 */
[----:B------:R-:W1:Y:S01]  /*f3ce0*/  LDCU UR6, c[0x0][0x3b8] ;  /* 0x00007700ff0677ac */ /* 0x000e620008000800 */
[----:B0-----:R-:W-:Y:S02]  /*f3cf0*/  F2FP.SATFINITE.E4M3.F32.PACK_AB_MERGE_C R2, R53, R31, RZ ;  /* 0x0000001f3502723e */ /* 0x001fe400048070ff */
[----:B------:R-:W4:Y:S04]  /*f3d00*/  LDL.LU R31, [R1+0x1d48] ;  /* 0x001d4800011f7983 */ /* 0x000f280000300800 */
[----:B------:R0:W-:Y:S01]  /*f3d10*/  STL [R1+0x4d4], R2 ;  /* 0x0004d40201007387 */ /* 0x0001e20000100800 */
[----:B------:R-:W-:-:S03]  /*f3d20*/  F2FP.SATFINITE.E4M3.F32.PACK_AB_MERGE_C R0, R55, R54, RZ ;  /* 0x000000363700723e */ /* 0x000fc600048070ff */
[----:B------:R-:W4:Y:S01]  /*f3d30*/  LDL.LU R53, [R1+0x1d4c] ;  /* 0x001d4c0001357983 */ /* 0x000f220000300800 */
[----:B------:R-:W-:-:S03]  /*f3d40*/  SHF.R.S32.HI R13, RZ, 0x1f, R12 ;  /* 0x0000001fff0d7819 */ /* 0x000fc6000001140c */
[----:B------:R1:W-:Y:S01]  /*f3d50*/  STL [R1+0x4b0], R0 ;  /* 0x0004b00001007387 */ /* 0x0003e20000100800 */
[----:B0-----:R-:W-:-:S03]  /*f3d60*/  IADD3 R2, P1, PT, R12, R4, RZ ;  /* 0x000000040c027210 */ /* 0x001fc60007f3e0ff */
[----:B------:R-:W4:Y:S04]  /*f3d70*/  LDL.LU R54, [R1+0x1d30] ;  /* 0x001d300001367983 */ /* 0x000f280000300800 */
[----:B------:R-:W4:Y:S01]  /*f3d80*/  LDL.LU R55, [R1+0x1d34] ;  /* 0x001d340001377983 */ /* 0x000f220000300800 */
[----:B-1----:R-:W-:Y:S01]  /*f3d90*/  F2FP.SATFINITE.E4M3.F32.PACK_AB_MERGE_C R0, R30, R29, RZ ;  /* 0x0000001d1e00723e */ /* 0x002fe200048070ff */
[----:B------:R-:W-:-:S04]  /*f3da0*/  IMAD.X R3, R13, 0x1, R5, P1 ;  /* 0x000000010d037824 */ /* 0x000fc800008e0605 */
[----:B------:R0:W-:Y:S04]  /*f3db0*/  STL [R1+0x49c], R0 ;  /* 0x00049c0001007387 */ /* 0x0001e80000100800 */
[----:B------:R-:W4:Y:S04]  /*f3dc0*/  LDL.LU R27, [R1+0x1d38] ;  /* 0x001d3800011b7983 */ /* 0x000f280000300800 */
[----:B------:R-:W4:Y:S01]  /*f3dd0*/  LDL.LU R28, [R1+0x1d3c] ;  /* 0x001d3c00011c7983 */ /* 0x000f220000300800 */
[----:B0-----:R-:W-:-:S03]  /*f3de0*/  F2FP.SATFINITE.E4M3.F32.PACK_AB_MERGE_C R0, R57, R56, RZ ;  /* 0x000000383900723e */ /* 0x001fc600048070ff */
[----:B------:R-:W-:Y:S04]  /*f3df0*/  STL.64 [R1+0x1d70], R2 ;  /* 0x001d700201007387 */ /* 0x000fe80000100a00 */
[----:B------:R0:W-:Y:S04]  /*f3e00*/  STL [R1+0x494], R0 ;  /* 0x0004940001007387 */ /* 0x0001e80000100800 */
[----:B------:R-:W4:Y:S04]  /*f3e10*/  LDL.LU R56, [R1+0x1d20] ;  /* 0x001d200001387983 */ /* 0x000f280000300800 */
[----:B------:R-:W4:Y:S01]  /*f3e20*/  LDL.LU R57, [R1+0x1d24] ;  /* 0x001d240001397983 */ /* 0x000f220000300800 */
[----:B0-----:R-:W-:-:S05]  /*f3e30*/  F2FP.SATFINITE.E4M3.F32.PACK_AB_MERGE_C R0, R59, R58, RZ ;  /* 0x0000003a3b00723e */ /* 0x001fca00048070ff */
[----:B------:R-:W-:Y:S04]  /*f3e40*/  STL [R1+0x498], R0 ;  /* 0x0004980001007387 */ /* 0x000fe80000100800 */
[----:B------:R-:W4:Y:S04]  /*f3e50*/  LDL.LU R58, [R1+0x1d28] ;  /* 0x001d2800013a7983 */ /* 0x000f280000300800 */
[----:B------:R-:W4:Y:S01]  /*f3e60*/  LDL.LU R59, [R1+0x1d2c] ;  /* 0x001d2c00013b7983 */ /* 0x000f220000300800 */
[----:B------:R-:W-:-:S05]  /*f3e70*/  IADD3 R2, P1, PT, R12, R6, RZ ;  /* 0x000000060c027210 */ /* 0x000fca0007f3e0ff */
        /* <DEDUP_REMOVED lines=21> */
[----:B------:R-:W1:Y:S02]  /*f3fd0*/  LDCU UR6, c[0x0][0x3b8] ;  /* 0x00007700ff0677ac */ /* 0x000e640008000800 */
[----:B------:R-:W4:Y:S01]  /*f3fe0*/  LDL.LU R29, [R1+0x1d08] ;  /* 0x001d0800011d7983 */ /* 0x000f220000300800 */
[----:B0-----:R-:W-:-:S05]  /*f3ff0*/  F2FP.SATFINITE.E4M3.F32.PACK_AB_MERGE_C R2, R53, R31, RZ ;  /* 0x0000001f3502723e */ /* 0x001fca00048070ff */
        /* <DEDUP_REMOVED lines=8> */
[----:B------:R-:W-:Y:S01]  /*f4080*/  IMAD.X R3, R13, 0x1, R5, P1 ;  /* 0x000000010d037824 */ /* 0x000fe200008e0605 */
[----:B-1----:R-:W-:Y:S02]  /*f4090*/  F2FP.SATFINITE.E4M3.F32.PACK_AB_MERGE_C R0, R28, R27, RZ ;  /* 0x0000001b1c00723e */ /* 0x002fe400048070ff */
[----:B------:R-:W4:Y:S04]  /*f40a0*/  LDL.LU R54, [R1+0x1cf8] ;  /* 0x001cf80001367983 */ /* 0x000f280000300800 */
        /* <DEDUP_REMOVED lines=8> */
[----:B------:R-:W-:Y:S04]  /*f4130*/  STL [R1+0x424], R0 ;  /* 0x0004240001007387 */ /* 0x000fe80000100800 */
[----:B------:R-:W4:Y:S04]  /*f4140*/  LDL.LU R58, [R1+0x1ce8] ;  /* 0x001ce800013a7983 */ /* 0x000f280000300800 */
[----:B------:R-:W4:Y:S01]  /*f4150*/  LDL.LU R59, [R1+0x1cec] ;  /* 0x001cec00013b7983 */ /* 0x000f220000300800 */
[----:B0-----:R-:W-:-:S05]  /*f4160*/  IADD3 R2, P1, PT, R12, R6, RZ ;  /* 0x000000060c027210 */ /* 0x001fca0007f3e0ff */
        /* <DEDUP_REMOVED lines=11> */
[----:B------:R0:W-:Y:S04]  /*f4220*/  STL.64 [R1+0x1d10], R2 ;  /* 0x001d100201007387 */ /* 0x0001e80000100a00 */
[----:B------:R-:W3:Y:S01]  /*f4230*/  LDL.LU R21, [R1+0x1cdc] ;  /* 0x001cdc0001157983 */ /* 0x000ee20000300800 */
[----:B----4-:R-:W-:-:S05]  /*f4240*/  F2FP.SATFINITE.E4M3.F32.PACK_AB_MERGE_C R0, R23, R22, RZ ;  /* 0x000000161700723e */ /* 0x010fca00048070ff */
[----:B------:R1:W-:Y:S04]  /*f4250*/  STL [R1+0x3cc], R0 ;  /* 0x0003cc0001007387 */ /* 0x0003e80000100800 */
[----:B------:R-:W4:Y:S04]  /*f4260*/  LDL.LU R22, [R1+0x1cc0] ;  /* 0x001cc00001167983 */ /* 0x000f280000300800 */
[----:B------:R-:W4:Y:S01]  /*f4270*/  LDL.LU R23, [R1+0x1cc4] ;  /* 0x001cc40001177983 */ /* 0x000f220000300800 */
[----:B0-----:R-:W-:-:S05]  /*f4280*/  IADD3 R2, P1, PT, R12, R9, RZ ;  /* 0x000000090c027210 */ /* 0x001fca0007f3e0ff */
[----:B------:R-:W-:Y:S02]  /*f4290*/  IMAD.X R3, R13, 0x1, R10, P1 ;  /* 0x000000010d037824 */ /* 0x000fe400008e060a */
[----:B------:R-:W-:Y:S01]  /*f42a0*/  VIADD R12, R12, UR6 ;  /* 0x000000060c0c7c36 */ /* 0x000fe20008000000 */
[----:B------:R-:W0:Y:S02]  /*f42b0*/  LDCU UR6, c[0x0][0x3b8] ;  /* 0x00007700ff0677ac */ /* 0x000e240008000800 */
[----:B------:R0:W-:Y:S01]  /*f42c0*/  STL.64 [R1+0x1d00], R2 ;  /* 0x001d000201007387 */ /* 0x0001e20000100a00 */
[----:B-1----:R-:W-:-:S05]  /*f42d0*/  F2FP.SATFINITE.E4M3.F32.PACK_AB_MERGE_C R0, R30, R29, RZ ;  /* 0x0000001d1e00723e */ /* 0x002fca00048070ff */
[----:B------:R1:W-:Y:S01]  /*f42e0*/  STL [R1+0x3d8], R0 ;  /* 0x0003d80001007387 */ /* 0x0003e20000100800 */
[----:B0-----:R-:W-:Y:S02]  /*f42f0*/  F2FP.SATFINITE.E4M3.F32.PACK_AB_MERGE_C R2, R53, R31, RZ ;  /* 0x0000001f3502723e */ /* 0x001fe400048070ff */
[----:B------:R-:W-:-:S03]  /*f4300*/  SHF.R.S32.HI R13, RZ, 0x1f, R12 ;  /* 0x0000001fff0d7819 */ /* 0x000fc6000001140c */
[----:B------:R0:W-:Y:S01]  /*f4310*/  STL [R1+0x3bc], R2 ;  /* 0x0003bc0201007387 */ /* 0x0001e20000100800 */
[----:B-1----:R-:W-:-:S03]  /*f4320*/  F2FP.SATFINITE.E4M3.F32.PACK_AB_MERGE_C R0, R55, R54, RZ ;  /* 0x000000363700723e */ /* 0x002fc600048070ff */
[----:B------:R-:W4:Y:S04]  /*f4330*/  LDL.LU R25, [R1+0x1cc8] ;  /* 0x001cc80001197983 */ /* 0x000f280000300800 */
[----:B------:R-:W4:Y:S01]  /*f4340*/  LDL.LU R26, [R1+0x1ccc] ;  /* 0x001ccc00011a7983 */ /* 0x000f220000300800 */
[----:B0-----:R-:W-:-:S03]  /*f4350*/  IADD3 R2, P1, PT, R12, R4, RZ ;  /* 0x000000040c027210 */ /* 0x001fc60007f3e0ff */
[----:B------:R-:W-:Y:S04]  /*f4360*/  STL [R1+0x3c0], R0 ;  /* 0x0003c00001007387 */ /* 0x000fe80000100800 */
[----:B------:R-:W4:Y:S01]  /*f4370*/  LDL.LU R27, [R1+0x1cb0] ;  /* 0x001cb000011b7983 */ /* 0x000f220000300800 */
[----:B------:R-:W-:-:S03]  /*f4380*/  IMAD.X R3, R13, 0x1, R5, P1 ;  /* 0x000000010d037824 */ /* 0x000fc600008e0605 */
[----:B------:R-:W4:Y:S04]  /*f4390*/  LDL.LU R28, [R1+0x1cb4] ;  /* 0x001cb400011c7983 */ /* 0x000f280000300800 */
[----:B------:R-:W4:Y:S04]  /*f43a0*/  LDL.LU R54, [R1+0x1cb8] ;  /* 0x001cb80001367983 */ /* 0x000f280000300800 */
[----:B------:R-:W4:Y:S04]  /*f43b0*/  LDL.LU R55, [R1+0x1cbc] ;  /* 0x001cbc0001377983 */ /* 0x000f280000300800 */
[----:B------:R0:W-:Y:S04]  /*f43c0*/  STL.64 [R1+0x1cf0], R2 ;  /* 0x001cf00201007387 */ /* 0x0001e80000100a00 */
[----:B------:R-:W4:Y:S01]  /*f43d0*/  LDL.LU R29, [R1+0x1ca0] ;  /* 0x001ca000011d7983 */ /* 0x000f220000300800 */
[----:B0-----:R-:W-:-:S02]  /*f43e0*/  F2FP.SATFINITE.E4M3.F32.PACK_AB_MERGE_C R2, R57, R56, RZ ;  /* 0x000000383902723e */ /* 0x001fc400048070ff */
[----:B------:R-:W-:-:S03]  /*f43f0*/  F2FP.SATFINITE.E4M3.F32.PACK_AB_MERGE_C R0, R59, R58, RZ ;  /* 0x0000003a3b00723e */ /* 0x000fc600048070ff */
[----:B------:R0:W-:Y:S04]  /*f4400*/  STL [R1+0x3ac], R2 ;  /* 0x0003ac0201007387 */ /* 0x0001e80000100800 */
[----:B------:R-:W4:Y:S04]  /*f4410*/  LDL.LU R30, [R1+0x1ca4] ;  /* 0x001ca400011e7983 */ /* 0x000f280000300800 */
[----:B------:R-:W-:Y:S04]  /*f4420*/  STL [R1+0x3b0], R0 ;  /* 0x0003b00001007387 */ /* 0x000fe80000100800 */
[----:B------:R-:W4:Y:S04]  /*f4430*/  LDL.LU R56, [R1+0x1ca8] ;  /* 0x001ca80001387983 */ /* 0x000f280000300800 */
[----:B------:R-:W4:Y:S04]  /*f4440*/  LDL.LU R57, [R1+0x1cac] ;  /* 0x001cac0001397983 */ /* 0x000f280000300800 */
        /* <DEDUP_REMOVED lines=9> */
[----:B---3--:R-:W-:-:S02]  /*f44e0*/  F2FP.SATFINITE.E4M3.F32.PACK_AB_MERGE_C R0, R21, R20, RZ ;  /* 0x000000141500723e */ /* 0x008fc400048070ff */
[----:B0-----:R-:W-:-:S03]  /*f44f0*/  IADD3 R2, P1, PT, R12, R8, RZ ;  /* 0x000000080c027210 */ /* 0x001fc60007f3e0ff */
[----:B------:R-:W-:Y:S02]  /*f4500*/  STL [R1+0x3a0], R0 ;  /* 0x0003a00001007387 */ /* 0x000fe40000100800 */
[----:B------:R-:W-:-:S05]  /*f4510*/  IMAD.X R3, R13, 0x1, R11, P1 ;  /* 0x000000010d037824 */ /* 0x000fca00008e060b */
[----:B------:R0:W-:Y:S02]  /*f4520*/  STL.64 [R1+0x1cd0], R2 ;  /* 0x001cd00201007387 */ /* 0x0001e40000100a00 */
[----:B0-----:R-:W-:Y:S02]  /*f4530*/  IADD3 R2, P1, PT, R12, R9, RZ ;  /* 0x000000090c027210 */ /* 0x001fe40007f3e0ff */
[----:B----4-:R-:W-:-:S03]  /*f4540*/  F2FP.SATFINITE.E4M3.F32.PACK_AB_MERGE_C R0, R23, R22, RZ ;  /* 0x000000161700723e */ /* 0x010fc600048070ff */
[----:B------:R-:W-:Y:S02]  /*f4550*/  IMAD.X R3, R13, 0x1, R10, P1 ;  /* 0x000000010d037824 */ /* 0x000fe400008e060a */
[----:B------:R0:W-:Y:S04]  /*f4560*/  STL [R1+0x2f8], R0 ;  /* 0x0002f80001007387 */ /* 0x0001e80000100800 */
[----:B------:R-:W3:Y:S04]  /*f4570*/  LDL.LU R31, [R1+0x1c80] ;  /* 0x001c8000011f7983 */ /* 0x000ee80000300800 */
[----:B------:R-:W3:Y:S04]  /*f4580*/  LDL.LU R53, [R1+0x1c84] ;  /* 0x001c840001357983 */ /* 0x000ee80000300800 */
[----:B------:R-:W4:Y:S04]  /*f4590*/  LDL.LU R20, [R1+0x1c88] ;  /* 0x001c880001147983 */ /* 0x000f280000300800 */
[----:B------:R1:W-:Y:S04]  /*f45a0*/  STL.64 [R1+0x1cc0], R2 ;  /* 0x001cc00201007387 */ /* 0x0003e80000100a00 */
[----:B------:R-:W4:Y:S04]  /*f45b0*/  LDL.LU R21, [R1+0x1c8c] ;  /* 0x001c8c0001157983 */ /* 0x000f280000300800 */
[----:B------:R-:W4:Y:S04]  /*f45c0*/  LDL.LU R22, [R1+0xca0] ;  /* 0x000ca00001167983 */ /* 0x000f280000300800 */
[----:B------:R-:W4:Y:S01]  /*f45d0*/  LDL.LU R23, [R1+0xca4] ;  /* 0x000ca40001177983 */ /* 0x000f220000300800 */
[----:B------:R-:W-:Y:S01]  /*f45e0*/  VIADD R12, R12, UR6 ;  /* 0x000000060c0c7c36 */ /* 0x000fe20008000000 */
[----:B------:R-:W0:Y:S04]  /*f45f0*/  LDCU UR6, c[0x0][0x3b8] ;  /* 0x00007700ff0677ac */ /* 0x000e280008000800 */
[----:B------:R-:W-:-:S02]  /*f4600*/  SHF.R.S32.HI R13, RZ, 0x1f, R12 ;  /* 0x0000001fff0d7819 */ /* 0x000fc4000001140c */
[----:B0-----:R-:W-:-:S05]  /*f4610*/  F2FP.SATFINITE.E4M3.F32.PACK_AB_MERGE_C R0, R26, R25, RZ ;  /* 0x000000191a00723e */ /* 0x001fca00048070ff */
[----:B------:R0:W-:Y:S01]  /*f4620*/  STL [R1+0x2fc], R0 ;  /* 0x0002fc0001007387 */ /* 0x0001e20000100800 */
[----:B-1----:R-:W-:-:S05]  /*f4630*/  F2FP.SATFINITE.E4M3.F32.PACK_AB_MERGE_C R2, R28, R27, RZ ;  /* 0x0000001b1c02723e */ /* 0x002fca00048070ff */
[----:B------:R1:W-:Y:S01]  /*f4640*/  STL [R1+0x2e0], R2 ;  /* 0x0002e00201007387 */ /* 0x0003e20000100800 */
[----:B0-----:R-:W-:-:S03]  /*f4650*/  F2FP.SATFINITE.E4M3.F32.PACK_AB_MERGE_C R0, R55, R54, RZ ;  /* 0x000000363700723e */ /* 0x001fc600048070ff */
[----:B------:R-:W4:Y:S04]  /*f4660*/  LDL.LU R54, [R1+0xca8] ;  /* 0x000ca80001367983 */ /* 0x000f280000300800 */
[----:B------:R-:W4:Y:S01]  /*f4670*/  LDL.LU R55, [R1+0xcac] ;  /* 0x000cac0001377983 */ /* 0x000f220000300800 */
[----:B-1----:R-:W-:-:S05]  /*f4680*/  IADD3 R2, P1, PT, R12, R4, RZ ;  /* 0x000000040c027210 */ /* 0x002fca0007f3e0ff */
[----:B------:R-:W-:Y:S01]  /*f4690*/  IMAD.X R3, R13, 0x1, R5, P1 ;  /* 0x000000010d037824 */ /* 0x000fe200008e0605 */
[----:B------:R-:W-:Y:S04]  /*f46a0*/  STL [R1+0x2e4], R0 ;  /* 0x0002e40001007387 */ /* 0x000fe80000100800 */
[----:B------:R0:W-:Y:S01]  /*f46b0*/  STL.64 [R1+0x1cb0], R2 ;  /* 0x001cb00201007387 */ /* 0x0001e20000100a00 */
[----:B------:R-:W-:Y:S02]  /*f46c0*/  F2FP.SATFINITE.E4M3.F32.PACK_AB_MERGE_C R14, R30, R29, RZ ;  /* 0x0000001d1e0e723e */ /* 0x000fe400048070ff */
[----:B0-----:R-:W-:-:S03]  /*f46d0*/  IADD3 R2, P1, PT, R12, R6, RZ ;  /* 0x000000060c027210 */ /* 0x001fc60007f3e0ff */
[----:B------:R-:W-:Y:S02]  /*f46e0*/  STL [R1+0xb0], R14 ;  /* 0x0000b00e01007387 */ /* 0x000fe40000100800 */
[----:B------:R-:W-:Y:S01]  /*f46f0*/  IMAD.X R3, R13, 0x1, R7, P1 ;  /* 0x000000010d037824 */ /* 0x000fe200008e0607 */
[----:B------:R-:W-:-:S05]  /*f4700*/  F2FP.SATFINITE.E4M3.F32.PACK_AB_MERGE_C R0, R57, R56, RZ ;  /* 0x000000383900723e */ /* 0x000fca00048070ff */
[----:B------:R0:W-:Y:S04]  /*f4710*/  STL [R1+0x254], R0 ;  /* 0x0002540001007387 */ /* 0x0001e80000100800 */
[----:B------:R-:W4:Y:S04]  /*f4720*/  LDL.LU R29, [R1+0x1c70] ;  /* 0x001c7000011d7983 */ /* 0x000f280000300800 */
[----:B------:R-:W4:Y:S01]  /*f4730*/  LDL.LU R30, [R1+0x1c74] ;  /* 0x001c7400011e7983 */ /* 0x000f220000300800 */
[----:B0-----:R-:W-:-:S03]  /*f4740*/  F2FP.SATFINITE.E4M3.F32.PACK_AB_MERGE_C R0, R59, R58, RZ ;  /* 0x0000003a3b00723e */ /* 0x001fc600048070ff */
[----:B------:R0:W-:Y:S04]  /*f4750*/  STL.64 [R1+0x1ca0], R2 ;  /* 0x001ca00201007387 */ /* 0x0001e80000100a00 */
[----:B------:R2:W-:Y:S04]  /*f4760*/  STL [R1+0xac], R0 ;  /* 0x0000ac0001007387 */ /* 0x0005e80000100800 */
[----:B------:R-:W4:Y:S04]  /*f4770*/  LDL.LU R56, [R1+0x1c78] ;  /* 0x001c780001387983 */ /* 0x000f280000300800 */
[----:B------:R-:W4:Y:S01]  /*f4780*/  LDL.LU R57, [R1+0x1c7c] ;  /* 0x001c7c0001397983 */ /* 0x000f220000300800 */
[----:B0-----:R-:W-:-:S03]  /*f4790*/  IADD3 R2, P1, PT, R12, R8, RZ ;  /* 0x000000080c027210 */ /* 0x001fc60007f3e0ff */
[----:B------:R-:W4:Y:S04]  /*f47a0*/  LDL.LU R58, [R1+0x1c60] ;  /* 0x001c6000013a7983 */ /* 0x000f280000300800 */
[----:B------:R-:W4:Y:S01]  /*f47b0*/  LDL.LU R59, [R1+0x1c64] ;  /* 0x001c6400013b7983 */ /* 0x000f220000300800 */
        /* <DEDUP_REMOVED lines=9> */
[----:B------:R-:W-:Y:S04]  /*f4850*/  STL [R1+0xa0], R0 ;  /* 0x0000a00001007387 */ /* 0x000fe80000100800 */
[----:B------:R4:W-:Y:S04]  /*f4860*/  STL.64 [R1+0x1c90], R2 ;  /* 0x001c900201007387 */ /* 0x0009e80000100a00 */
[----:B------:R-:W3:Y:S01]  /*f4870*/  LDL.LU R27, [R1+0x1c50] ;  /* 0x001c5000011b7983 */ /* 0x000ee20000300800 */
[----:B----4-:R-:W-:Y:S02]  /*f4880*/  F2FP.SATFINITE.E4M3.F32.PACK_AB_MERGE_C R2, R21, R20, RZ ;  /* 0x000000141502723e */ /* 0x010fe400048070ff */
[----:B------:R-:W-:-:S03]  /*f4890*/  F2FP.SATFINITE.E4M3.F32.PACK_AB_MERGE_C R0, R23, R22, RZ ;  /* 0x000000161700723e */ /* 0x000fc600048070ff */
[----:B------:R-:W-:Y:S04]  /*f48a0*/  STL [R1+0xa4], R2 ;  /* 0x0000a40201007387 */ /* 0x000fe80000100800 */
[----:B------:R-:W3:Y:S04]  /*f48b0*/  LDL.LU R28, [R1+0x1c54] ;  /* 0x001c5400011c7983 */ /* 0x000ee80000300800 */
        /* <DEDUP_REMOVED lines=8> */
[----:B0-----:R-:W-:Y:S02]  /*f4940*/  F2FP.SATFINITE.E4M3.F32.PACK_AB_MERGE_C R0, R55, R54, RZ ;  /* 0x000000363700723e */ /* 0x001fe400048070ff */
[----:B------:R-:W-:-:S03]  /*f4950*/  IADD3 R2, P1, PT, R12, R4, RZ ;  /* 0x000000040c027210 */ /* 0x000fc60007f3e0ff */
[----:B------:R0:W-:Y:S02]  /*f4960*/  STL [R1+0x98], R0 ;  /* 0x0000980001007387 */ /* 0x0001e40000100800 */
[----:B------:R-:W-:Y:S02]  /*f4970*/  IMAD.X R3, R13, 0x1, R5, P1 ;  /* 0x000000010d037824 */ /* 0x000fe400008e0605 */
[----:B------:R-:W4:Y:S04]  /*f4980*/  LDL.LU R31, [R1+0x1c48] ;  /* 0x001c4800011f7983 */ /* 0x000f280000300800 */
[----:B------:R-:W4:Y:S04]  /*f4990*/  LDL.LU R53, [R1+0x1c4c] ;  /* 0x001c4c0001357983 */ /* 0x000f280000300800 */
[----:B------:R-:W4:Y:S04]  /*f49a0*/  LDL.LU R54, [R1+0x1c30] ;  /* 0x001c300001367983 */ /* 0x000f280000300800 */
[----:B------:R0:W-:Y:S04]  /*f49b0*/  STL.64 [R1+0x1c80], R2 ;  /* 0x001c800201007387 */ /* 0x0001e80000100a00 */
[----:B------:R-:W4:Y:S01]  /*f49c0*/  LDL.LU R55, [R1+0x1c34] ;  /* 0x001c340001377983 */ /* 0x000f220000300800 */
[----:B------:R-:W-:-:S05]  /*f49d0*/  F2FP.SATFINITE.E4M3.F32.PACK_AB_MERGE_C R40, R30, R29, RZ ;  /* 0x0000001d1e28723e */ /* 0x000fca00048070ff */
[----:B------:R-:W-:Y:S01]  /*f49e0*/  STL [R1+0x5854], R40 ;  /* 0x0058542801007387 */ /* 0x000fe20000100800 */
[----:B0-----:R-:W-:-:S03]  /*f49f0*/  F2FP.SATFINITE.E4M3.F32.PACK_AB_MERGE_C R0, R57, R56, RZ ;  /* 0x000000383900723e */ /* 0x001fc600048070ff */
[----:B------:R-:W4:Y:S04]  /*f4a00*/  LDL.LU R56, [R1+0x1c38] ;  /* 0x001c380001387983 */ /* 0x000f280000300800 */
[----:B------:R-:W4:Y:S01]  /*f4a10*/  LDL.LU R57, [R1+0x1c3c] ;  /* 0x001c3c0001397983 */ /* 0x000f220000300800 */
[----:B------:R-:W-:-:S05]  /*f4a20*/  IADD3 R2, P1, PT, R12, R6, RZ ;  /* 0x000000060c027210 */ /* 0x000fca0007f3e0ff */
[----:B------:R-:W-:Y:S01]  /*f4a30*/  IMAD.X R3, R13, 0x1, R7, P1 ;  /* 0x000000010d037824 */ /* 0x000fe200008e0607 */
[----:B------:R-:W-:Y:S04]  /*f4a40*/  STL [R1+0x5054], R0 ;  /* 0x0050540001007387 */ /* 0x000fe80000100800 */
[----:B------:R0:W-:Y:S04]  /*f4a50*/  STL.64 [R1+0x1c70], R2 ;  /* 0x001c700201007387 */ /* 0x0001e80000100a00 */
[----:B------:R-:W4:Y:S01]  /*f4a60*/  LDL.LU R29, [R1+0x1c20] ;  /* 0x001c2000011d7983 */ /* 0x000f220000300800 */
[----:B0-----:R-:W-:-:S05]  /*f4a70*/  F2FP.SATFINITE.E4M3.F32.PACK_AB_MERGE_C R2, R59, R58, RZ ;  /* 0x0000003a3b02723e */ /* 0x001fca00048070ff */
[----:B------:R0:W-:Y:S04]  /*f4a80*/  STL [R1+0x4ff8], R2 ;  /* 0x004ff80201007387 */ /* 0x0001e80000100800 */
[----:B------:R-:W4:Y:S01]  /*f4a90*/  LDL.LU R30, [R1+0x1c24] ;  /* 0x001c2400011e7983 */ /* 0x000f220000300800 */
[----:B0-----:R-:W-:-:S05]  /*f4aa0*/  IADD3 R2, P1, PT, R12, R8, RZ ;  /* 0x000000080c027210 */ /* 0x001fca0007f3e0ff */
[----:B------:R-:W-:Y:S01]  /*f4ab0*/  IMAD.X R3, R13, 0x1, R11, P1 ;  /* 0x000000010d037824 */ /* 0x000fe200008e060b */
[----:B--2---:R-:W-:-:S05]  /*f4ac0*/  F2FP.SATFINITE.E4M3.F32.PACK_AB_MERGE_C R0, R19, R18, RZ ;  /* 0x000000121300723e */ /* 0x004fca00048070ff */
[----:B------:R-:W-:Y:S04]  /*f4ad0*/  STL [R1+0x5014], R0 ;  /* 0x0050140001007387 */ /* 0x000fe80000100800 */
[----:B------:R-:W2:Y:S04]  /*f4ae0*/  LDL.LU R58, [R1+0x1c28] ;  /* 0x001c2800013a7983 */ /* 0x000ea80000300800 */
[----:B------:R-:W2:Y:S04]  /*f4af0*/  LDL.LU R59, [R1+0x1c2c] ;  /* 0x001c2c00013b7983 */ /* 0x000ea80000300800 */
[----:B------:R-:W2:Y:S04]  /*f4b00*/  LDL.LU R18, [R1+0x1c10] ;  /* 0x001c100001127983 */ /* 0x000ea80000300800 */
[----:B------:R-:W2:Y:S04]  /*f4b10*/  LDL.LU R19, [R1+0x1c14] ;  /* 0x001c140001137983 */ /* 0x000ea80000300800 */
[----:B------:R0:W-:Y:S02]  /*f4b20*/  STL.64 [R1+0x1c60], R2 ;  /* 0x001c600201007387 */ /* 0x0001e40000100a00 */
[----:B0-----:R-:W-:-:S05]  /*f4b30*/  IADD3 R2, P1, PT, R12, R9, RZ ;  /* 0x000000090c027210 */ /* 0x001fca0007f3e0ff */
[----:B------:R-:W-:Y:S01]  /*f4b40*/  IMAD.X R3, R13, 0x1, R10, P1 ;  /* 0x000000010d037824 */ /* 0x000fe200008e060a */
[----:B---3--:R-:W-:-:S05]  /*f4b50*/  F2FP.SATFINITE.E4M3.F32.PACK_AB_MERGE_C R0, R28, R27, RZ ;  /* 0x0000001b1c00723e */ /* 0x008fca00048070ff */
[----:B------:R-:W-:Y:S04]  /*f4b60*/  STL [R1+0x4fa8], R0 ;  /* 0x004fa80001007387 */ /* 0x000fe80000100800 */
[----:B------:R4:W-:Y:S02]  /*f4b70*/  STL.64 [R1+0x1c50], R2 ;  /* 0x001c500201007387 */ /* 0x0009e40000100a00 */
[----:B----4-:R-:W-:Y:S02]  /*f4b80*/  F2FP.SATFINITE.E4M3.F32.PACK_AB_MERGE_C R2, R21, R20, RZ ;  /* 0x000000141502723e */ /* 0x010fe400048070ff */
[----:B------:R-:W-:Y:S01]  /*f4b90*/  F2FP.SATFINITE.E4M3.F32.PACK_AB_MERGE_C R0, R23, R22, RZ ;  /* 0x000000161700723e */ /* 0x000fe200048070ff */
[----:B------:R-:W3:Y:S04]  /*f4ba0*/  LDL.LU R20, [R1+0x1c18] ;  /* 0x001c180001147983 */ /* 0x000ee80000300800 */
[----:B------:R-:W-:Y:S04]  /*f4bb0*/  STL [R1+0x4fbc], R2 ;  /* 0x004fbc0201007387 */ /* 0x000fe80000100800 */
[----:B------:R-:W3:Y:S04]  /*f4bc0*/  LDL.LU R21, [R1+0x1c1c] ;  /* 0x001c1c0001157983 */ /* 0x000ee80000300800 */
[----:B------:R0:W-:Y:S04]  /*f4bd0*/  STL [R1+0x4e54], R0 ;  /* 0x004e540001007387 */ /* 0x0001e80000100800 */
[----:B------:R-:W4:Y:S04]  /*f4be0*/  LDL.LU R22, [R1+0x1c00] ;  /* 0x001c000001167983 */ /* 0x000f280000300800 */
[----:B------:R-:W4:Y:S01]  /*f4bf0*/  LDL.LU R23, [R1+0x1c04] ;  /* 0x001c040001177983 */ /* 0x000f220000300800 */
[----:B-1----:R-:W-:Y:S01]  /*f4c00*/  VIADD R12, R12, UR6 ;  /* 0x000000060c0c7c36 */ /* 0x002fe20008000000 */
[----:B0-----:R-:W-:Y:S01]  /*f4c10*/  F2FP.SATFINITE.E4M3.F32.PACK_AB_MERGE_C R0, R53, R31, RZ ;  /* 0x0000001f3500723e */ /* 0x001fe200048070ff */
[----:B------:R-:W0:Y:S03]  /*f4c20*/  LDCU UR6, c[0x0][0x3b8] ;  /* 0x00007700ff0677ac */ /* 0x000e260008000800 */
[----:B------:R-:W-:-:S02]  /*f4c30*/  SHF.R.S32.HI R13, RZ, 0x1f, R12 ;  /* 0x0000001fff0d7819 */ /* 0x000fc4000001140c */
[----:B------:R-:W-:Y:S01]  /*f4c40*/  IADD3 R2, P1, PT, R12, R4, RZ ;  /* 0x000000040c027210 */ /* 0x000fe20007f3e0ff */
[----:B------:R1:W-:Y:S04]  /*f4c50*/  STL [R1+0x4e6c], R0 ;  /* 0x004e6c0001007387 */ /* 0x0003e80000100800 */
[----:B------:R-:W-:Y:S01]  /*f4c60*/  IMAD.X R3, R13, 0x1, R5, P1 ;  /* 0x000000010d037824 */ /* 0x000fe200008e0605 */
[----:B------:R-:W4:Y:S04]  /*f4c70*/  LDL.LU R31, [R1+0x1c08] ;  /* 0x001c0800011f7983 */ /* 0x000f280000300800 */
[----:B------:R-:W4:Y:S01]  /*f4c80*/  LDL.LU R53, [R1+0x1c0c] ;  /* 0x001c0c0001357983 */ /* 0x000f220000300800 */
[----:B-1----:R-:W-:-:S03]  /*f4c90*/  F2FP.SATFINITE.E4M3.F32.PACK_AB_MERGE_C R0, R55, R54, RZ ;  /* 0x000000363700723e */ /* 0x002fc600048070ff */
[----:B------:R1:W-:Y:S04]  /*f4ca0*/  STL.64 [R1+0x1c40], R2 ;  /* 0x001c400201007387 */ /* 0x0003e80000100a00 */
[----:B------:R0:W-:Y:S04]  /*f4cb0*/  STL [R1+0x4e14], R0 ;  /* 0x004e140001007387 */ /* 0x0001e80000100800 */
[----:B------:R-:W4:Y:S04]  /*f4cc0*/  LDL.LU R54, [R1+0x1bf0] ;  /* 0x001bf00001367983 */ /* 0x000f280000300800 */
[----:B------:R-:W4:Y:S01]  /*f4cd0*/  LDL.LU R55, [R1+0x1bf4] ;  /* 0x001bf40001377983 */ /* 0x000f220000300800 */
[----:B-1----:R-:W-:-:S02]  /*f4ce0*/  IADD3 R2, P1, PT, R12, R6, RZ ;  /* 0x000000060c027210 */ /* 0x002fc40007f3e0ff */
[----:B0-----:R-:W-:-:S05]  /*f4cf0*/  F2FP.SATFINITE.E4M3.F32.PACK_AB_MERGE_C R0, R57, R56, RZ ;  /* 0x000000383900723e */ /* 0x001fca00048070ff */
[----:B------:R-:W-:Y:S04]  /*f4d00*/  STL [R1+0x4e20], R0 ;  /* 0x004e200001007387 */ /* 0x000fe80000100800 */
[----:B------:R-:W4:Y:S04]  /*f4d10*/  LDL.LU R56, [R1+0x1bf8] ;  /* 0x001bf80001387983 */ /* 0x000f280000300800 */
[----:B------:R-:W4:Y:S01]  /*f4d20*/  LDL.LU R57, [R1+0x1bfc] ;  /* 0x001bfc0001397983 */ /* 0x000f220000300800 */
[----:B------:R-:W-:-:S05]  /*f4d30*/  IMAD.X R3, R13, 0x1, R7, P1 ;  /* 0x000000010d037824 */ /* 0x000fca00008e0607 */
[----:B------:R0:W-:Y:S02]  /*f4d40*/  STL.64 [R1+0x1c30], R2 ;  /* 0x001c300201007387 */ /* 0x0001e40000100a00 */
[----:B0-----:R-:W-:Y:S02]  /*f4d50*/  IADD3 R2, P1, PT, R12, R8, RZ ;  /* 0x000000080c027210 */ /* 0x001fe40007f3e0ff */
[----:B------:R-:W-:-:S03]  /*f4d60*/  F2FP.SATFINITE.E4M3.F32.PACK_AB_MERGE_C R14, R30, R29, RZ ;  /* 0x0000001d1e0e723e */ /* 0x000fc600048070ff */
[----:B------:R-:W-:Y:S02]  /*f4d70*/  IMAD.X R3, R13, 0x1, R11, P1 ;  /* 0x000000010d037824 */ /* 0x000fe400008e060b */
[----:B------:R-:W-:Y:S01]  /*f4d80*/  STL [R1+0x4dc4], R14 ;  /* 0x004dc40e01007387 */ /* 0x000fe20000100800 */
[----:B--2---:R-:W-:-:S05]  /*f4d90*/  F2FP.SATFINITE.E4M3.F32.PACK_AB_MERGE_C R0, R59, R58, RZ ;  /* 0x0000003a3b00723e */ /* 0x004fca00048070ff */
[----:B------:R0:W-:Y:S04]  /*f4da0*/  STL [R1+0x4dd4], R0 ;  /* 0x004dd40001007387 */ /* 0x0001e80000100800 */
[----:B------:R1:W-:Y:S01]  /*f4db0*/  STL.64 [R1+0x1c20], R2 ;  /* 0x001c200201007387 */ /* 0x0003e20000100a00 */
[----:B0-----:R-:W-:Y:S02]  /*f4dc0*/  F2FP.SATFINITE.E4M3.F32.PACK_AB_MERGE_C R0, R19, R18, RZ ;  /* 0x000000121300723e */ /* 0x001fe400048070ff */
[----:B-1----:R-:W-:-:S03]  /*f4dd0*/  IADD3 R2, P1, PT, R12, R9, RZ ;  /* 0x000000090c027210 */ /* 0x002fc60007f3e0ff */
[----:B------:R-:W-:Y:S02]  /*f4de0*/  STL [R1+0x4d40], R0 ;  /* 0x004d400001007387 */ /* 0x000fe40000100800 */
[----:B------:R-:W-:Y:S02]  /*f4df0*/  IMAD.X R3, R13, 0x1, R10, P1 ;  /* 0x000000010d037824 */ /* 0x000fe400008e060a */
[----:B------:R-:W2:Y:S04]  /*f4e00*/  LDL.LU R25, [R1+0x1be0] ;  /* 0x001be00001197983 */ /* 0x000ea80000300800 */
[----:B------:R-:W2:Y:S04]  /*f4e10*/  LDL.LU R26, [R1+0x1be4] ;  /* 0x001be400011a7983 */ /* 0x000ea80000300800 */
[----:B------:R-:W2:Y:S04]  /*f4e20*/  LDL.LU R27, [R1+0x1be8] ;  /* 0x001be800011b7983 */ /* 0x000ea80000300800 */
[----:B------:R3:W-:Y:S04]  /*f4e30*/  STL.64 [R1+0x1c10], R2 ;  /* 0x001c100201007387 */ /* 0x0007e80000100a00 */
[----:B------:R-:W2:Y:S04]  /*f4e40*/  LDL.LU R28, [R1+0x1bec] ;  /* 0x001bec00011c7983 */ /* 0x000ea80000300800 */
[----:B------:R-:W2:Y:S04]  /*f4e50*/  LDL.LU R58, [R1+0x1bd0] ;  /* 0x001bd000013a7983 */ /* 0x000ea80000300800 */
[----:B------:R-:W2:Y:S04]  /*f4e60*/  LDL.LU R59, [R1+0x1bd4] ;  /* 0x001bd400013b7983 */ /* 0x000ea80000300800 */
[----:B------:R-:W2:Y:S01]  /*f4e70*/  LDL.LU R18, [R1+0x1bd8] ;  /* 0x001bd80001127983 */ /* 0x000ea20000300800 */
[----:B---3--:R-:W-:-:S05]  /*f4e80*/  F2FP.SATFINITE.E4M3.F32.PACK_AB_MERGE_C R2, R21, R20, RZ ;  /* 0x000000141502723e */ /* 0x008fca00048070ff */
[----:B------:R-:W-:Y:S04]  /*f4e90*/  STL [R1+0x4d80], R2 ;  /* 0x004d800201007387 */ /* 0x000fe80000100800 */
[----:B------:R-:W3:Y:S01]  /*f4ea0*/  LDL.LU R19, [R1+0x1bdc] ;  /* 0x001bdc0001137983 */ /* 0x000ee20000300800 */
[----:B----4-:R-:W-:-:S05]  /*f4eb0*/  F2FP.SATFINITE.E4M3.F32.PACK_AB_MERGE_C R0, R23, R22, RZ ;  /* 0x000000161700723e */ /* 0x010fca00048070ff */
[----:B------:R0:W-:Y:S04]  /*f4ec0*/  STL [R1+0x4c9c], R0 ;  /* 0x004c9c0001007387 */ /* 0x0001e80000100800 */
[----:B------:R-:W4:Y:S04]  /*f4ed0*/  LDL.LU R20, [R1+0x1bc0] ;  /* 0x001bc00001147983 */ /* 0x000f280000300800 */
[----:B------:R-:W4:Y:S04]  /*f4ee0*/  LDL.LU R21, [R1+0x1bc4] ;  /* 0x001bc40001157983 */ /* 0x000f280000300800 */
[----:B------:R-:W4:Y:S04]  /*f4ef0*/  LDL.LU R22, [R1+0x1bc8] ;  /* 0x001bc80001167983 */ /* 0x000f280000300800 */
[----:B------:R-:W4:Y:S01]  /*f4f00*/  LDL.LU R23, [R1+0x1bcc] ;  /* 0x001bcc0001177983 */ /* 0x000f220000300800 */
[----:B------:R-:W-:Y:S01]  /*f4f10*/  VIADD R12, R12, UR6 ;  /* 0x000000060c0c7c36 */ /* 0x000fe20008000000 */
[----:B0-----:R-:W-:Y:S01]  /*f4f20*/  F2FP.SATFINITE.E4M3.F32.PACK_AB_MERGE_C R0, R53, R31, RZ ;  /* 0x0000001f3500723e */ /* 0x001fe200048070ff */
[----:B------:R-:W0:Y:S03]  /*f4f30*/  LDCU UR6, c[0x0][0x3b8] ;  /* 0x00007700ff0677ac */ /* 0x000e260008000800 */
[----:B------:R-:W-:-:S02]  /*f4f40*/  SHF.R.S32.HI R13, RZ, 0x1f, R12 ;  /* 0x0000001fff0d7819 */ /* 0x000fc4000001140c */
[----:B------:R-:W-:Y:S01]  /*f4f50*/  IADD3 R2, P1, PT, R12, R4, RZ ;  /* 0x000000040c027210 */ /* 0x000fe20007f3e0ff */
[----:B------:R-:W-:Y:S04]  /*f4f60*/  STL [R1+0x4ce8], R0 ;  /* 0x004ce80001007387 */ /* 0x000fe80000100800 */
[----:B------:R-:W-:Y:S01]  /*f4f70*/  IMAD.X R3, R13, 0x1, R5, P1 ;  /* 0x000000010d037824 */ /* 0x000fe200008e0605 */
[----:B------:R-:W-:-:S04]  /*f4f80*/  F2FP.SATFINITE.E4M3.F32.PACK_AB_MERGE_C R14, R55, R54, RZ ;  /* 0x00000036370e723e */ /* 0x000fc800048070ff */
[----:B------:R1:W-:Y:S04]  /*f4f90*/  STL.64 [R1+0x1c00], R2 ;  /* 0x001c000201007387 */ /* 0x0003e80000100a00 */
[----:B------:R-:W-:Y:S01]  /*f4fa0*/  STL [R1+0x21e8], R14 ;  /* 0x0021e80e01007387 */ /* 0x000fe20000100800 */
[----:B-1----:R-:W-:Y:S02]  /*f4fb0*/  IADD3 R2, P1, PT, R12, R6, RZ ;  /* 0x000000060c027210 */ /* 0x002fe40007f3e0ff */
[----:B------:R-:W-:-:S05]  /*f4fc0*/  F2FP.SATFINITE.E4M3.F32.PACK_AB_MERGE_C R0, R57, R56, RZ ;  /* 0x000000383900723e */ /* 0x000fca00048070ff */
[----:B------:R-:W-:Y:S04]  /*f4fd0*/  STL [R1+0x21a8], R0 ;  /* 0x0021a80001007387 */ /* 0x000fe80000100800 */
[----:B------:R-:W4:Y:S04]  /*f4fe0*/  LDL.LU R29, [R1+0x1bb0] ;  /* 0x001bb000011d7983 */ /* 0x000f280000300800 */
[----:B------:R-:W4:Y:S01]  /*f4ff0*/  LDL.LU R30, [R1+0x1bb4] ;  /* 0x001bb400011e7983 */ /* 0x000f220000300800 */
[----:B------:R-:W-:-:S03]  /*f5000*/  IMAD.X R3, R13, 0x1, R7, P1 ;  /* 0x000000010d037824 */ /* 0x000fc600008e0607 */
[----:B------:R-:W4:Y:S04]  /*f5010*/  LDL.LU R31, [R1+0x1bb8] ;  /* 0x001bb800011f7983 */ /* 0x000f280000300800 */
[----:B------:R1:W-:Y:S04]  /*f5020*/  STL.64 [R1+0x1bf0], R2 ;  /* 0x001bf00201007387 */ /* 0x0003e80000100a00 */
[----:B------:R-:W4:Y:S04]  /*f5030*/  LDL.LU R53, [R1+0x1bbc] ;  /* 0x001bbc0001357983 */ /* 0x000f280000300800 */
[----:B------:R-:W4:Y:S04]  /*f5040*/  LDL.LU R54, [R1+0x1ba0] ;  /* 0x001ba00001367983 */ /* 0x000f280000300800 */
[----:B------:R-:W4:Y:S04]  /*f5050*/  LDL.LU R55, [R1+0x1ba4] ;  /* 0x001ba40001377983 */ /* 0x000f280000300800 */
[----:B------:R-:W4:Y:S04]  /*f5060*/  LDL.LU R56, [R1+0x1ba8] ;  /* 0x001ba80001387983 */ /* 0x000f280000300800 */
[----:B------:R-:W4:Y:S01]  /*f5070*/  LDL.LU R57, [R1+0x1bac] ;  /* 0x001bac0001397983 */ /* 0x000f220000300800 */
[----:B-1----:R-:W-:-:S05]  /*f5080*/  IADD3 R2, P1, PT, R12, R8, RZ ;  /* 0x000000080c027210 */ /* 0x002fca0007f3e0ff */
[----:B------:R-:W-:Y:S01]  /*f5090*/  IMAD.X R3, R13, 0x1, R11, P1 ;  /* 0x000000010d037824 */ /* 0x000fe200008e060b */
[----:B--2---:R-:W-:-:S05]  /*f50a0*/  F2FP.SATFINITE.E4M3.F32.PACK_AB_MERGE_C R42, R26, R25, RZ ;  /* 0x000000191a2a723e */ /* 0x004fca00048070ff */
[----:B------:R-:W-:Y:S01]  /*f50b0*/  STL [R1+0x58b8], R42 ;  /* 0x0058b82a01007387 */ /* 0x000fe20000100800 */
[----:B------:R-:W-:-:S05]  /*f50c0*/  F2FP.SATFINITE.E4M3.F32.PACK_AB_MERGE_C R0, R28, R27, RZ ;  /* 0x0000001b1c00723e */ /* 0x000fca00048070ff */
[----:B------:R1:W-:Y:S04]  /*f50d0*/  STL [R1+0x2108], R0 ;  /* 0x0021080001007387 */ /* 0x0003e80000100800 */
[----:B------:R2:W-:Y:S01]  /*f50e0*/  STL.64 [R1+0x1be0], R2 ;  /* 0x001be00201007387 */ /* 0x0005e20000100a00 */
[----:B-1----:R-:W-:-:S05]  /*f50f0*/  F2FP.SATFINITE.E4M3.F32.PACK_AB_MERGE_C R0, R59, R58, RZ ;  /* 0x0000003a3b00723e */ /* 0x002fca00048070ff */
[----:B------:R3:W-:Y:S01]  /*f5100*/  STL [R1+0x1fe8], R0 ;  /* 0x001fe80001007387 */ /* 0x0007e20000100800 */
[----:B--2---:R-:W-:-:S03]  /*f5110*/  IADD3 R2, P1, PT, R12, R9, RZ ;  /* 0x000000090c027210 */ /* 0x004fc60007f3e0ff */
[----:B------:R-:W2:Y:S02]  /*f5120*/  LDL.LU R58, [R1+0x1b90] ;  /* 0x001b9000013a7983 */ /* 0x000ea40000300800 */
[----:B------:R-:W-:Y:S02]  /*f5130*/  IMAD.X R3, R13, 0x1, R10, P1 ;  /* 0x000000010d037824 */ /* 0x000fe400008e060a */
[----:B------:R-:W2:Y:S04]  /*f5140*/  LDL.LU R59, [R1+0x1b94] ;  /* 0x001b9400013b7983 */ /* 0x000ea80000300800 */
[----:B------:R4:W-:Y:S01]  /*f5150*/  STL.64 [R1+0x1bd0], R2 ;  /* 0x001bd00201007387 */ /* 0x0009e20000100a00 */
[----:B---3--:R-:W-:-:S05]  /*f5160*/  F2FP.SATFINITE.E4M3.F32.PACK_AB_MERGE_C R0, R19, R18, RZ ;  /* 0x000000121300723e */ /* 0x008fca00048070ff */
[----:B------:R1:W-:Y:S01]  /*f5170*/  STL [R1+0x202c], R0 ;  /* 0x00202c0001007387 */ /* 0x0003e20000100800 */
[----:B----4-:R-:W-:-:S05]  /*f5180*/  F2FP.SATFINITE.E4M3.F32.PACK_AB_MERGE_C R2, R21, R20, RZ ;  /* 0x000000141502723e */ /* 0x010fca00048070ff */
[----:B------:R3:W-:Y:S01]  /*f5190*/  STL [R1+0x1f8c], R2 ;  /* 0x001f8c0201007387 */ /* 0x0007e20000100800 */
[----:B-1----:R-:W-:-:S03]  /*f51a0*/  F2FP.SATFINITE.E4M3.F32.PACK_AB_MERGE_C R0, R23, R22, RZ ;  /* 0x000000161700723e */ /* 0x002fc600048070ff */
[----:B------:R-:W4:Y:S04]  /*f51b0*/  LDL.LU R22, [R1+0x1b98] ;  /* 0x001b980001167983 */ /* 0x000f280000300800 */
[----:B------:R-:W4:Y:S04]  /*f51c0*/  LDL.LU R23, [R1+0x1b9c] ;  /* 0x001b9c0001177983 */ /* 0x000f280000300800 */
[----:B------:R1:W-:Y:S04]  /*f51d0*/  STL [R1+0x1f98], R0 ;  /* 0x001f980001007387 */ /* 0x0003e80000100800 */
[----:B------:R-:W4:Y:S04]  /*f51e0*/  LDL.LU R18, [R1+0x1b80] ;  /* 0x001b800001127983 */ /* 0x000f280000300800 */
[----:B------:R-:W4:Y:S04]  /*f51f0*/  LDL.LU R19, [R1+0x1b84] ;  /* 0x001b840001137983 */ /* 0x000f280000300800 */
[----:B------:R-:W4:Y:S04]  /*f5200*/  LDL.LU R20, [R1+0x1b88] ;  /* 0x001b880001147983 */ /* 0x000f280000300800 */
[----:B------:R-:W4:Y:S01]  /*f5210*/  LDL.LU R21, [R1+0x1b8c] ;  /* 0x001b8c0001157983 */ /* 0x000f220000300800 */
[----:B0-----:R-:W-:Y:S01]  /*f5220*/  VIADD R12, R12, UR6 ;  /* 0x000000060c0c7c36 */ /* 0x001fe20008000000 */
[----:B------:R-:W0:Y:S04]  /*f5230*/  LDCU UR6, c[0x0][0x3b8] ;  /* 0x00007700ff0677ac */ /* 0x000e280008000800 */
[----:B------:R-:W-:-:S02]  /*f5240*/  SHF.R.S32.HI R13, RZ, 0x1f, R12 ;  /* 0x0000001fff0d7819 */ /* 0x000fc4000001140c */
[----:B---3--:R-:W-:-:S05]  /*f5250*/  IADD3 R2, P1, PT, R12, R4, RZ ;  /* 0x000000040c027210 */ /* 0x008fca0007f3e0ff */
[----:B------:R-:W-:Y:S01]  /*f5260*/  IMAD.X R3, R13, 0x1, R5, P1 ;  /* 0x000000010d037824 */ /* 0x000fe200008e0605 */
[----:B------:R-:W-:-:S05]  /*f5270*/  F2FP.SATFINITE.E4M3.F32.PACK_AB_MERGE_C R43, R30, R29, RZ ;  /* 0x0000001d1e2b723e */ /* 0x000fca00048070ff */
[----:B------:R-:W-:Y:S04]  /*f5280*/  STL [R1+0x58bc], R43 ;  /* 0x0058bc2b01007387 */ /* 0x000fe80000100800 */
[----:B------:R3:W-:Y:S01]  /*f5290*/  STL.64 [R1+0x1bc0], R2 ;  /* 0x001bc00201007387 */ /* 0x0007e20000100a00 */
[----:B-1----:R-:W-:Y:S02]  /*f52a0*/  F2FP.SATFINITE.E4M3.F32.PACK_AB_MERGE_C R0, R53, R31, RZ ;  /* 0x0000001f3500723e */ /* 0x002fe400048070ff */
[----:B---3--:R-:W-:-:S03]  /*f52b0*/  IADD3 R2, P1, PT, R12, R6, RZ ;  /* 0x000000060c027210 */ /* 0x008fc60007f3e0ff */
[----:B------:R1:W-:Y:S02]  /*f52c0*/  STL [R1+0x1e7c], R0 ;  /* 0x001e7c0001007387 */ /* 0x0003e40000100800 */
[----:B------:R-:W-:-:S05]  /*f52d0*/  IMAD.X R3, R13, 0x1, R7, P1 ;  /* 0x000000010d037824 */ /* 0x000fca00008e0607 */
[----:B------:R3:W-:Y:S01]  /*f52e0*/  STL.64 [R1+0x1bb0], R2 ;  /* 0x001bb00201007387 */ /* 0x0007e20000100a00 */
[----:B-1----:R-:W-:-:S03]  /*f52f0*/  F2FP.SATFINITE.E4M3.F32.PACK_AB_MERGE_C R0, R57, R56, RZ ;  /* 0x000000383900723e */ /* 0x002fc600048070ff */
[----:B------:R-:W4:Y:S01]  /*f5300*/  LDL.LU R25, [R1+0x1b70] ;  /* 0x001b700001197983 */ /* 0x000f220000300800 */
[----:B---3--:R-:W-:-:S05]  /*f5310*/  F2FP.SATFINITE.E4M3.F32.PACK_AB_MERGE_C R2, R55, R54, RZ ;  /* 0x000000363702723e */ /* 0x008fca00048070ff */
[----:B------:R1:W-:Y:S04]  /*f5320*/  STL [R1+0x1e1c], R2 ;  /* 0x001e1c0201007387 */ /* 0x0003e80000100800 */
[----:B------:R-:W3:Y:S04]  /*f5330*/  LDL.LU R26, [R1+0x1b74] ;  /* 0x001b7400011a7983 */ /* 0x000ee80000300800 */
[----:B------:R-:W-:Y:S04]  /*f5340*/  STL [R1+0x1e3c], R0 ;  /* 0x001e3c0001007387 */ /* 0x000fe80000100800 */
[----:B------:R-:W3:Y:S04]  /*f5350*/  LDL.LU R27, [R1+0x1b78] ;  /* 0x001b7800011b7983 */ /* 0x000ee80000300800 */
[----:B------:R-:W3:Y:S04]  /*f5360*/  LDL.LU R28, [R1+0x1b7c] ;  /* 0x001b7c00011c7983 */ /* 0x000ee80000300800 */
[----:B------:R-:W3:Y:S04]  /*f5370*/  LDL.LU R31, [R1+0x1b60] ;  /* 0x001b6000011f7983 */ /* 0x000ee80000300800 */
[----:B------:R-:W3:Y:S04]  /*f5380*/  LDL.LU R53, [R1+0x1b64] ;  /* 0x001b640001357983 */ /* 0x000ee80000300800 */
[----:B------:R-:W3:Y:S04]  /*f5390*/  LDL.LU R54, [R1+0x1b68] ;  /* 0x001b680001367983 */ /* 0x000ee80000300800 */
[----:B------:R-:W3:Y:S01]  /*f53a0*/  LDL.LU R55, [R1+0x1b6c] ;  /* 0x001b6c0001377983 */ /* 0x000ee20000300800 */
[----:B-1----:R-:W-:-:S05]  /*f53b0*/  IADD3 R2, P1, PT, R12, R8, RZ ;  /* 0x000000080c027210 */ /* 0x002fca0007f3e0ff */
[----:B------:R-:W-:-:S05]  /*f53c0*/  IMAD.X R3, R13, 0x1, R11, P1 ;  /* 0x000000010d037824 */ /* 0x000fca00008e060b */
[----:B------:R1:W-:Y:S02]  /*f53d0*/  STL.64 [R1+0x1ba0], R2 ;  /* 0x001ba00201007387 */ /* 0x0003e40000100a00 */
[----:B-1----:R-:W-:-:S05]  /*f53e0*/  IADD3 R2, P1, PT, R12, R9, RZ ;  /* 0x000000090c027210 */ /* 0x002fca0007f3e0ff */
[----:B------:R-:W-:Y:S02]  /*f53f0*/  IMAD.X R3, R13, 0x1, R10, P1 ;  /* 0x000000010d037824 */ /* 0x000fe400008e060a */
[----:B0-----:R-:W-:Y:S01]  /*f5400*/  VIADD R12, R12, UR6 ;  /* 0x000000060c0c7c36 */ /* 0x001fe20008000000 */
[----:B------:R-:W0:Y:S04]  /*f5410*/  LDCU UR6, c[0x0][0x3b8] ;  /* 0x00007700ff0677ac */ /* 0x000e280008000800 */
[----:B------:R-:W-:Y:S02]  /*f5420*/  SHF.R.S32.HI R13, RZ, 0x1f, R12 ;  /* 0x0000001fff0d7819 */ /* 0x000fe4000001140c */
[----:B--2---:R-:W-:-:S05]  /*f5430*/  F2FP.SATFINITE.E4M3.F32.PACK_AB_MERGE_C R0, R59, R58, RZ ;  /* 0x0000003a3b00723e */ /* 0x004fca00048070ff */
[----:B------:R4:W-:Y:S04]  /*f5440*/  STL [R1+0x1ddc], R0 ;  /* 0x001ddc0001007387 */ /* 0x0009e80000100800 */
[----:B------:R-:W2:Y:S04]  /*f5450*/  LDL.LU R56, [R1+0x1b50] ;  /* 0x001b500001387983 */ /* 0x000ea80000300800 */
[----:B------:R-:W2:Y:S04]  /*f5460*/  LDL.LU R57, [R1+0x1b54] ;  /* 0x001b540001397983 */ /* 0x000ea80000300800 */
[----:B------:R-:W-:Y:S01]  /*f5470*/  STL.64 [R1+0x1b90], R2 ;  /* 0x001b900201007387 */ /* 0x000fe20000100a00 */
[----:B----4-:R-:W-:-:S03]  /*f5480*/  F2FP.SATFINITE.E4M3.F32.PACK_AB_MERGE_C R0, R23, R22, RZ ;  /* 0x000000161700723e */ /* 0x010fc600048070ff */
[----:B------:R-:W4:Y:S04]  /*f5490*/  LDL.LU R22, [R1+0x1b58] ;  /* 0x001b580001167983 */ /* 0x000f280000300800 */
[----:B------:R-:W4:Y:S01]  /*f54a0*/  LDL.LU R23, [R1+0x1b5c] ;  /* 0x001b5c0001177983 */ /* 0x000f220000300800 */
[----:B------:R-:W-:-:S03]  /*f54b0*/  F2FP.SATFINITE.E4M3.F32.PACK_AB_MERGE_C R44, R19, R18, RZ ;  /* 0x00000012132c723e */ /* 0x000fc600048070ff */
[----:B------:R1:W-:Y:S04]  /*f54c0*/  STL [R1+0x1dec], R0 ;  /* 0x001dec0001007387 */ /* 0x0003e80000100800 */
[----:B------:R-:W-:Y:S04]  /*f54d0*/  STL [R1+0x58d0], R44 ;  /* 0x0058d02c01007387 */ /* 0x000fe80000100800 */
[----:B------:R-:W4:Y:S04]  /*f54e0*/  LDL.LU R58, [R1+0x1b40] ;  /* 0x001b4000013a7983 */ /* 0x000f280000300800 */
[----:B------:R-:W4:Y:S01]  /*f54f0*/  LDL.LU R59, [R1+0x1b44] ;  /* 0x001b4400013b7983 */ /* 0x000f220000300800 */
[----:B-1----:R-:W-:-:S02]  /*f5500*/  F2FP.SATFINITE.E4M3.F32.PACK_AB_MERGE_C R0, R21, R20, RZ ;  /* 0x000000141500723e */ /* 0x002fc400048070ff */
[----:B------:R-:W-:-:S03]  /*f5510*/  IADD3 R2, P1, PT, R12, R4, RZ ;  /* 0x000000040c027210 */ /* 0x000fc60007f3e0ff */
[----:B------:R-:W-:Y:S04]  /*f5520*/  STL [R1+0x1d98], R0 ;  /* 0x001d980001007387 */ /* 0x000fe80000100800 */
[----:B------:R-:W4:Y:S04]  /*f5530*/  LDL.LU R29, [R1+0x1b48] ;  /* 0x001b4800011d7983 */ /* 0x000f280000300800 */
[----:B------:R-:W4:Y:S01]  /*f5540*/  LDL.LU R30, [R1+0x1b4c] ;  /* 0x001b4c00011e7983 */ /* 0x000f220000300800 */
[----:B------:R-:W-:-:S03]  /*f5550*/  IMAD.X R3, R13, 0x1, R5, P1 ;  /* 0x000000010d037824 */ /* 0x000fc600008e0605 */
        /* <DEDUP_REMOVED lines=9> */
[----:B------:R-:W-:-:S05]  /*f55f0*/  F2FP.SATFINITE.E4M3.F32.PACK_AB_MERGE_C R0, R28, R27, RZ ;  /* 0x0000001b1c00723e */ /* 0x000fca00048070ff */
[----:B------:R1:W-:Y:S04]  /*f5600*/  STL [R1+0x1d5c], R0 ;  /* 0x001d5c0001007387 */ /* 0x0003e80000100800 */
[----:B------:R3:W-:Y:S01]  /*f5610*/  STL.64 [R1+0x1b80], R2 ;  /* 0x001b800201007387 */ /* 0x0007e20000100a00 */
[----:B-1----:R-:W-:Y:S02]  /*f5620*/  F2FP.SATFINITE.E4M3.F32.PACK_AB_MERGE_C R0, R55, R54, RZ ;  /* 0x000000363700723e */ /* 0x002fe400048070ff */
[----:B---3--:R-:W-:Y:S02]  /*f5630*/  F2FP.SATFINITE.E4M3.F32.PACK_AB_MERGE_C R2, R53, R31, RZ ;  /* 0x0000001f3502723e */ /* 0x008fe400048070ff */
[----:B------:R-:W3:Y:S04]  /*f5640*/  LDL.LU R31, [R1+0x1b20] ;  /* 0x001b2000011f7983 */ /* 0x000ee80000300800 */
[----:B------:R1:W-:Y:S04]  /*f5650*/  STL [R1+0x1d1c], R2 ;  /* 0x001d1c0201007387 */ /* 0x0003e80000100800 */
[----:B------:R-:W3:Y:S04]  /*f5660*/  LDL.LU R53, [R1+0x1b24] ;  /* 0x001b240001357983 */ /* 0x000ee80000300800 */
[----:B------:R-:W-:Y:S01]  /*f5670*/  STL [R1+0x1d38], R0 ;  /* 0x001d380001007387 */ /* 0x000fe20000100800 */
[----:B-1----:R-:W-:-:S03]  /*f5680*/  IADD3 R2, P1, PT, R12, R8, RZ ;  /* 0x000000080c027210 */ /* 0x002fc60007f3e0ff */
[----:B------:R-:W3:Y:S04]  /*f5690*/  LDL.LU R54, [R1+0x1b28] ;  /* 0x001b280001367983 */ /* 0x000ee80000300800 */
[----:B------:R-:W3:Y:S01]  /*f56a0*/  LDL.LU R55, [R1+0x1b2c] ;  /* 0x001b2c0001377983 */ /* 0x000ee20000300800 */
        /* <DEDUP_REMOVED lines=14> */
[----:B------:R-:W4:Y:S04]  /*f5790*/  LDL.LU R23, [R1+0x1b1c] ;  /* 0x001b1c0001177983 */ /* 0x000f280000300800 */
[----:B------:R1:W-:Y:S02]  /*f57a0*/  STL [R1+0x1d08], R0 ;  /* 0x001d080001007387 */ /* 0x0003e40000100800 */
[----:B-1----:R-:W-:-:S02]  /*f57b0*/  F2FP.SATFINITE.E4M3.F32.PACK_AB_MERGE_C R0, R59, R58, RZ ;  /* 0x0000003a3b00723e */ /* 0x002fc400048070ff */
[----:B------:R-:W4:Y:S04]  /*f57c0*/  LDL.LU R58, [R1+0x1b00] ;  /* 0x001b0000013a7983 */ /* 0x000f280000300800 */
[----:B------:R-:W4:Y:S01]  /*f57d0*/  LDL.LU R59, [R1+0x1b04] ;  /* 0x001b0400013b7983 */ /* 0x000f220000300800 */
[----:B------:R-:W-:-:S03]  /*f57e0*/  IADD3 R2, P1, PT, R12, R4, RZ ;  /* 0x000000040c027210 */ /* 0x000fc60007f3e0ff */
[----:B------:R1:W-:Y:S02]  /*f57f0*/  STL [R1+0x1cc8], R0 ;  /* 0x001cc80001007387 */ /* 0x0003e40000100800 */
[----:B------:R-:W-:Y:S01]  /*f5800*/  IMAD.X R3, R13, 0x1, R5, P1 ;  /* 0x000000010d037824 */ /* 0x000fe200008e0605 */
[----:B-1----:R-:W-:-:S05]  /*f5810*/  F2FP.SATFINITE.E4M3.F32.PACK_AB_MERGE_C R0, R30, R29, RZ ;  /* 0x0000001d1e00723e */ /* 0x002fca00048070ff */
[----:B------:R1:W-:Y:S04]  /*f5820*/  STL [R1+0x1cdc], R0 ;  /* 0x001cdc0001007387 */ /* 0x0003e80000100800 */
[----:B------:R0:W-:Y:S04]  /*f5830*/  STL.64 [R1+0x1b68], R2 ;  /* 0x001b680201007387 */ /* 0x0001e80000100a00 */
[----:B------:R-:W4:Y:S01]  /*f5840*/  LDL.LU R27, [R1+0x1b08] ;  /* 0x001b0800011b7983 */ /* 0x000f220000300800 */
[----:B-1----:R-:W-:Y:S02]  /*f5850*/  F2FP.SATFINITE.E4M3.F32.PACK_AB_MERGE_C R0, R21, R20, RZ ;  /* 0x000000141500723e */ /* 0x002fe400048070ff */
[----:B0-----:R-:W-:-:S05]  /*f5860*/  F2FP.SATFINITE.E4M3.F32.PACK_AB_MERGE_C R2, R19, R18, RZ ;  /* 0x000000121302723e */ /* 0x001fca00048070ff */
        /* <DEDUP_REMOVED lines=10> */
[----:B0-----:R-:W-:-:S05]  /*f5910*/  IADD3 R2, P1, PT, R12, R8, RZ ;  /* 0x000000080c027210 */ /* 0x001fca0007f3e0ff */
[----:B------:R-:W-:Y:S01]  /*f5920*/  IMAD.X R3, R13, 0x1, R11, P1 ;  /* 0x000000010d037824 */ /* 0x000fe200008e060b */
[----:B---3--:R-:W-:-:S05]  /*f5930*/  F2FP.SATFINITE.E4M3.F32.PACK_AB_MERGE_C R14, R53, R31, RZ ;  /* 0x0000001f350e723e */ /* 0x008fca00048070ff */
[----:B------:R-:W-:Y:S01]  /*f5940*/  STL [R1+0x1c58], R14 ;  /* 0x001c580e01007387 */ /* 0x000fe20000100800 */
[----:B------:R-:W-:-:S05]  /*f5950*/  F2FP.SATFINITE.E4M3.F32.PACK_AB_MERGE_C R0, R55, R54, RZ ;  /* 0x000000363700723e */ /* 0x000fca00048070ff */
[----:B------:R-:W-:Y:S04]  /*f5960*/  STL [R1+0x1c68], R0 ;  /* 0x001c680001007387 */ /* 0x000fe80000100800 */
[----:B------:R-:W3:Y:S04]  /*f5970*/  LDL.LU R29, [R1+0x1ae0] ;  /* 0x001ae000011d7983 */ /* 0x000ee80000300800 */
[----:B------:R-:W3:Y:S04]  /*f5980*/  LDL.LU R30, [R1+0x1ae4] ;  /* 0x001ae400011e7983 */ /* 0x000ee80000300800 */
[----:B------:R-:W3:Y:S04]  /*f5990*/  LDL.LU R31, [R1+0x1ae8] ;  /* 0x001ae800011f7983 */ /* 0x000ee80000300800 */
[----:B------:R0:W-:Y:S04]  /*f59a0*/  STL.64 [R1+0x1b58], R2 ;  /* 0x001b580201007387 */ /* 0x0001e80000100a00 */
[----:B------:R-:W3:Y:S01]  /*f59b0*/  LDL.LU R53, [R1+0x1aec] ;  /* 0x001aec0001357983 */ /* 0x000ee20000300800 */
[----:B0-----:R-:W-:-:S05]  /*f59c0*/  IADD3 R2, P1, PT, R12, R9, RZ ;  /* 0x000000090c027210 */ /* 0x001fca0007f3e0ff */
[----:B------:R-:W-:Y:S02]  /*f59d0*/  IMAD.X R3, R13, 0x1, R10, P1 ;  /* 0x000000010d037824 */ /* 0x000fe400008e060a */
[----:B------:R-:W-:Y:S01]  /*f59e0*/  VIADD R12, R12, UR6 ;  /* 0x000000060c0c7c36 */ /* 0x000fe20008000000 */
[----:B------:R-:W0:Y:S04]  /*f59f0*/  LDCU UR6, c[0x0][0x3b8] ;  /* 0x00007700ff0677ac */ /* 0x000e280008000800 */
[----:B------:R-:W-:Y:S02]  /*f5a00*/  SHF.R.S32.HI R13, RZ, 0x1f, R12 ;  /* 0x0000001fff0d7819 */ /* 0x000fe4000001140c */
[----:B--2---:R-:W-:-:S05]  /*f5a10*/  F2FP.SATFINITE.E4M3.F32.PACK_AB_MERGE_C R0, R57, R56, RZ ;  /* 0x000000383900723e */ /* 0x004fca00048070ff */
[----:B------:R1:W-:Y:S01]  /*f5a20*/  STL [R1+0x1c28], R0 ;  /* 0x001c280001007387 */ /* 0x0003e20000100800 */
[----:B----4-:R-:W-:-:S03]  /*f5a30*/  F2FP.SATFINITE.E4M3.F32.PACK_AB_MERGE_C R47, R23, R22, RZ ;  /* 0x00000016172f723e */ /* 0x010fc600048070ff */
[----:B------:R-:W2:Y:S04]  /*f5a40*/  LDL.LU R22, [R1+0x1ad0] ;  /* 0x001ad00001167983 */ /* 0x000ea80000300800 */
[----:B------:R4:W-:Y:S04]  /*f5a50*/  STL.64 [R1+0x1b50], R2 ;  /* 0x001b500201007387 */ /* 0x0009e80000100a00 */
[----:B------:R-:W2:Y:S04]  /*f5a60*/  LDL.LU R23, [R1+0x1ad4] ;  /* 0x001ad40001177983 */ /* 0x000ea80000300800 */
[----:B------:R-:W-:Y:S04]  /*f5a70*/  STL [R1+0x5914], R47 ;  /* 0x0059142f01007387 */ /* 0x000fe80000100800 */
[----:B------:R-:W2:Y:S01]  /*f5a80*/  LDL.LU R54, [R1+0x1ad8] ;  /* 0x001ad80001367983 */ /* 0x000ea20000300800 */
[----:B-1----:R-:W-:-:S03]  /*f5a90*/  F2FP.SATFINITE.E4M3.F32.PACK_AB_MERGE_C R0, R59, R58, RZ ;  /* 0x0000003a3b00723e */ /* 0x002fc600048070ff */
[----:B------:R-:W2:Y:S04]  /*f5aa0*/  LDL.LU R55, [R1+0x1adc] ;  /* 0x001adc0001377983 */ /* 0x000ea80000300800 */
[----:B------:R1:W-:Y:S04]  /*f5ab0*/  STL [R1+0x1bf8], R0 ;  /* 0x001bf80001007387 */ /* 0x0003e80000100800 */
[----:B------:R-:W2:Y:S04]  /*f5ac0*/  LDL.LU R56, [R1+0x1ac0] ;  /* 0x001ac00001387983 */ /* 0x000ea80000300800 */
[----:B------:R-:W2:Y:S04]  /*f5ad0*/  LDL.LU R57, [R1+0x1ac4] ;  /* 0x001ac40001397983 */ /* 0x000ea80000300800 */
[----:B------:R-:W2:Y:S04]  /*f5ae0*/  LDL.LU R58, [R1+0x1ac8] ;  /* 0x001ac800013a7983 */ /* 0x000ea80000300800 */
[----:B------:R-:W2:Y:S01]  /*f5af0*/  LDL.LU R59, [R1+0x1acc] ;  /* 0x001acc00013b7983 */ /* 0x000ea20000300800 */
[----:B----4-:R-:W-:-:S05]  /*f5b00*/  IADD3 R2, P1, PT, R12, R4, RZ ;  /* 0x000000040c027210 */ /* 0x010fca0007f3e0ff */
[----:B------:R-:W-:Y:S01]  /*f5b10*/  IMAD.X R3, R13, 0x1, R5, P1 ;  /* 0x000000010d037824 */ /* 0x000fe200008e0605 */
[----:B-1----:R-:W-:-:S05]  /*f5b20*/  F2FP.SATFINITE.E4M3.F32.PACK_AB_MERGE_C R0, R28, R27, RZ ;  /* 0x0000001b1c00723e */ /* 0x002fca00048070ff */
[----:B------:R1:W-:Y:S02]  /*f5b30*/  STL [R1+0x1c0c], R0 ;  /* 0x001c0c0001007387 */ /* 0x0003e40000100800 */
[----:B-1----:R-:W-:Y:S02]  /*f5b40*/  F2FP.SATFINITE.E4M3.F32.PACK_AB_MERGE_C R0, R19, R18, RZ ;  /* 0x000000121300723e */ /* 0x002fe400048070ff */
[----:B------:R-:W4:Y:S04]  /*f5b50*/  LDL.LU R18, [R1+0x1ab0] ;  /* 0x001ab00001127983 */ /* 0x000f280000300800 */
[----:B------:R1:W-:Y:S04]  /*f5b60*/  STL.64 [R1+0x1b48], R2 ;  /* 0x001b480201007387 */ /* 0x0003e80000100a00 */
[----:B------:R-:W-:Y:S04]  /*f5b70*/  STL [R1+0x1bcc], R0 ;  /* 0x001bcc0001007387 */ /* 0x000fe80000100800 */
[----:B------:R-:W4:Y:S01]  /*f5b80*/  LDL.LU R19, [R1+0x1ab4] ;  /* 0x001ab40001137983 */ /* 0x000f220000300800 */
[----:B------:R-:W-:-:S03]  /*f5b90*/  F2FP.SATFINITE.E4M3.F32.PACK_AB_MERGE_C R48, R21, R20, RZ ;  /* 0x000000141530723e */ /* 0x000fc600048070ff */
[----:B------:R-:W4:Y:S04]  /*f5ba0*/  LDL.LU R20, [R1+0x1ab8] ;  /* 0x001ab80001147983 */ /* 0x000f280000300800 */
[----:B------:R-:W4:Y:S01]  /*f5bb0*/  LDL.LU R21, [R1+0x1abc] ;  /* 0x001abc0001157983 */ /* 0x000f220000300800 */
[----:B-1----:R-:W-:-:S05]  /*f5bc0*/  IADD3 R2, P1, PT, R12, R6, RZ ;  /* 0x000000060c027210 */ /* 0x002fca0007f3e0ff */
[----:B------:R-:W-:Y:S01]  /*f5bd0*/  IMAD.X R3, R13, 0x1, R7, P1 ;  /* 0x000000010d037824 */ /* 0x000fe200008e0607 */
[----:B------:R-:W-:Y:S04]  /*f5be0*/  STL [R1+0x5924], R48 ;  /* 0x0059243001007387 */ /* 0x000fe80000100800 */
[----:B------:R1:W-:Y:S02]  /*f5bf0*/  STL.64 [R1+0x1b40], R2 ;  /* 0x001b400201007387 */ /* 0x0003e40000100a00 */
[----:B-1----:R-:W-:-:S05]  /*f5c00*/  IADD3 R2, P1, PT, R12, R8, RZ ;  /* 0x000000080c027210 */ /* 0x002fca0007f3e0ff */
        /* <DEDUP_REMOVED lines=10> */
[----:B-1----:R-:W-:-:S05]  /*f5cb0*/  IADD3 R2, P1, PT, R12, R9, RZ ;  /* 0x000000090c027210 */ /* 0x002fca0007f3e0ff */
[----:B------:R-:W-:Y:S02]  /*f5cc0*/  IMAD.X R3, R13, 0x1, R10, P1 ;  /* 0x000000010d037824 */ /* 0x000fe400008e060a */
[----:B0-----:R-:W-:Y:S01]  /*f5cd0*/  VIADD R12, R12, UR6 ;  /* 0x000000060c0c7c36 */ /* 0x001fe20008000000 */
[----:B------:R-:W0:Y:S04]  /*f5ce0*/  LDCU UR6, c[0x0][0x3b8] ;  /* 0x00007700ff0677ac */ /* 0x000e280008000800 */
[----:B------:R-:W-:Y:S02]  /*f5cf0*/  SHF.R.S32.HI R13, RZ, 0x1f, R12 ;  /* 0x0000001fff0d7819 */ /* 0x000fe4000001140c */
[----:B--2---:R-:W-:Y:S02]  /*f5d00*/  F2FP.SATFINITE.E4M3.F32.PACK_AB_MERGE_C R0, R23, R22, RZ ;  /* 0x000000161700723e */ /* 0x004fe400048070ff */
[----:B------:R-:W2:Y:S04]  /*f5d10*/  LDL.LU R22, [R1+0x1a90] ;  /* 0x001a900001167983 */ /* 0x000ea80000300800 */
[----:B------:R-:W2:Y:S04]  /*f5d20*/  LDL.LU R23, [R1+0x1a94] ;  /* 0x001a940001177983 */ /* 0x000ea80000300800 */
[----:B------:R1:W-:Y:S04]  /*f5d30*/  STL [R1+0xcb8], R0 ;  /* 0x000cb80001007387 */ /* 0x0003e80000100800 */
[----:B------:R0:W-:Y:S01]  /*f5d40*/  STL.64 [R1+0x1b30], R2 ;  /* 0x001b300201007387 */ /* 0x0001e20000100a00 */
[----:B-1----:R-:W-:-:S02]  /*f5d50*/  F2FP.SATFINITE.E4M3.F32.PACK_AB_MERGE_C R0, R57, R56, RZ ;  /* 0x000000383900723e */ /* 0x002fc400048070ff */
[----:B0-----:R-:W-:-:S05]  /*f5d60*/  F2FP.SATFINITE.E4M3.F32.PACK_AB_MERGE_C R2, R55, R54, RZ ;  /* 0x000000363702723e */ /* 0x001fca00048070ff */
[----:B------:R0:W-:Y:S04]  /*f5d70*/  STL [R1+0x1b98], R2 ;  /* 0x001b980201007387 */ /* 0x0001e80000100800 */
[----:B------:R-:W-:Y:S04]  /*f5d80*/  STL [R1+0x864], R0 ;  /* 0x0008640001007387 */ /* 0x000fe80000100800 */
[----:B------:R-:W2:Y:S04]  /*f5d90*/  LDL.LU R56, [R1+0x1a98] ;  /* 0x001a980001387983 */ /* 0x000ea80000300800 */
[----:B------:R-:W2:Y:S01]  /*f5da0*/  LDL.LU R57, [R1+0x1a9c] ;  /* 0x001a9c0001397983 */ /* 0x000ea20000300800 */
[----:B------:R-:W-:-:S02]  /*f5db0*/  F2FP.SATFINITE.E4M3.F32.PACK_AB_MERGE_C R39, R59, R58, RZ ;  /* 0x0000003a3b27723e */ /* 0x000fc400048070ff */
[----:B0-----:R-:W-:-:S03]  /*f5dc0*/  IADD3 R2, P1, PT, R12, R4, RZ ;  /* 0x000000040c027210 */ /* 0x001fc60007f3e0ff */
[----:B------:R-:W-:Y:S02]  /*f5dd0*/  STL [R1+0x593c], R39 ;  /* 0x00593c2701007387 */ /* 0x000fe40000100800 */
[----:B------:R-:W-:Y:S02]  /*f5de0*/  IMAD.X R3, R13, 0x1, R5, P1 ;  /* 0x000000010d037824 */ /* 0x000fe400008e0605 */
[----:B------:R-:W2:Y:S04]  /*f5df0*/  LDL.LU R54, [R1+0x1a80] ;  /* 0x001a800001367983 */ /* 0x000ea80000300800 */
[----:B------:R-:W2:Y:S04]  /*f5e00*/  LDL.LU R55, [R1+0x1a84] ;  /* 0x001a840001377983 */ /* 0x000ea80000300800 */
[----:B------:R0:W-:Y:S04]  /*f5e10*/  STL.64 [R1+0x1b28], R2 ;  /* 0x001b280201007387 */ /* 0x0001e80000100a00 */
[----:B------:R-:W2:Y:S04]  /*f5e20*/  LDL.LU R58, [R1+0x1a88] ;  /* 0x001a8800013a7983 */ /* 0x000ea80000300800 */
[----:B------:R-:W2:Y:S01]  /*f5e30*/  LDL.LU R59, [R1+0x1a8c] ;  /* 0x001a8c00013b7983 */ /* 0x000ea20000300800 */
[----:B0-----:R-:W-:-:S02]  /*f5e40*/  IADD3 R2, P1, PT, R12, R6, RZ ;  /* 0x000000060c027210 */ /* 0x001fc40007f3e0ff */
[----:B----4-:R-:W-:-:S05]  /*f5e50*/  F2FP.SATFINITE.E4M3.F32.PACK_AB_MERGE_C R0, R19, R18, RZ ;  /* 0x000000121300723e */ /* 0x010fca00048070ff */
[----:B------:R0:W-:Y:S01]  /*f5e60*/  STL [R1+0x80c], R0 ;  /* 0x00080c0001007387 */ /* 0x0001e20000100800 */
[----:B------:R-:W-:Y:S01]  /*f5e70*/  IMAD.X R3, R13, 0x1, R7, P1 ;  /* 0x000000010d037824 */ /* 0x000fe200008e0607 */
[----:B0-----:R-:W-:-:S05]  /*f5e80*/  F2FP.SATFINITE.E4M3.F32.PACK_AB_MERGE_C R0, R21, R20, RZ ;  /* 0x000000141500723e */ /* 0x001fca00048070ff */
        /* <DEDUP_REMOVED lines=14> */
[----:B------:R0:W-:Y:S02]  /*f5f70*/  STL.64 [R1+0x1b18], R2 ;  /* 0x001b180201007387 */ /* 0x0001e40000100a00 */
[----:B0-----:R-:W-:-:S05]  /*f5f80*/  IADD3 R2, P1, PT, R12, R9, RZ ;  /* 0x000000090c027210 */ /* 0x001fca0007f3e0ff */
[----:B------:R-:W-:Y:S02]  /*f5f90*/  IMAD.X R3, R13, 0x1, R10, P1 ;  /* 0x000000010d037824 */ /* 0x000fe400008e060a */
[----:B------:R-:W-:Y:S01]  /*f5fa0*/  VIADD R12, R12, UR6 ;  /* 0x000000060c0c7c36 */ /* 0x000fe20008000000 */
[----:B------:R-:W0:Y:S01]  /*f5fb0*/  LDCU UR6, c[0x0][0x3b8] ;  /* 0x00007700ff0677ac */ /* 0x000e220008000800 */
[----:B--2---:R-:W-:-:S05]  /*f5fc0*/  F2FP.SATFINITE.E4M3.F32.PACK_AB_MERGE_C R0, R23, R22, RZ ;  /* 0x000000161700723e */ /* 0x004fca00048070ff */
[----:B------:R1:W-:Y:S04]  /*f5fd0*/  STL [R1+0x788], R0 ;  /* 0x0007880001007387 */ /* 0x0003e80000100800 */
[----:B------:R-:W2:Y:S04]  /*f5fe0*/  LDL.LU R22, [R1+0x1a68] ;  /* 0x001a680001167983 */ /* 0x000ea80000300800 */
[----:B------:R-:W2:Y:S04]  /*f5ff0*/  LDL.LU R23, [R1+0x1a6c] ;  /* 0x001a6c0001177983 */ /* 0x000ea80000300800 */
[----:B------:R-:W2:Y:S04]  /*f6000*/  LDL.LU R31, [R1+0x1a50] ;  /* 0x001a5000011f7983 */ /* 0x000ea80000300800 */
[----:B------:R0:W-:Y:S04]  /*f6010*/  STL.64 [R1+0x1b10], R2 ;  /* 0x001b100201007387 */ /* 0x0001e80000100a00 */
[----:B------:R-:W2:Y:S01]  /*f6020*/  LDL.LU R53, [R1+0x1a54] ;  /* 0x001a540001357983 */ /* 0x000ea20000300800 */
[----:B------:R-:W-:-:S03]  /*f6030*/  F2FP.SATFINITE.E4M3.F32.PACK_AB_MERGE_C R37, R57, R56, RZ ;  /* 0x000000383925723e */ /* 0x000fc600048070ff */
[----:B------:R-:W2:Y:S04]  /*f6040*/  LDL.LU R56, [R1+0x1a58] ;  /* 0x001a580001387983 */ /* 0x000ea80000300800 */
[----:B------:R-:W2:Y:S04]  /*f6050*/  LDL.LU R57, [R1+0x1a5c] ;  /* 0x001a5c0001397983 */ /* 0x000ea80000300800 */
[----:B------:R-:W-:Y:S01]  /*f6060*/  STL [R1+0x5958], R37 ;  /* 0x0059582501007387 */ /* 0x000fe20000100800 */
[----:B------:R-:W-:-:S05]  /*f6070*/  F2FP.SATFINITE.E4M3.F32.PACK_AB_MERGE_C R61, R55, R54, RZ ;  /* 0x00000036373d723e */ /* 0x000fca00048070ff */
[----:B------:R-:W-:Y:S04]  /*f6080*/  STL [R1+0x5968], R61 ;  /* 0x0059683d01007387 */ /* 0x000fe80000100800 */
[----:B------:R-:W2:Y:S01]  /*f6090*/  LDL.LU R54, [R1+0x1a40] ;  /* 0x001a400001367983 */ /* 0x000ea20000300800 */
[----:B-1----:R-:W-:-:S03]  /*f60a0*/  F2FP.SATFINITE.E4M3.F32.PACK_AB_MERGE_C R0, R59, R58, RZ ;  /* 0x0000003a3b00723e */ /* 0x002fc600048070ff */
[----:B------:R-:W2:Y:S04]  /*f60b0*/  LDL.LU R55, [R1+0x1a44] ;  /* 0x001a440001377983 */ /* 0x000ea80000300800 */
[----:B------:R4:W-:Y:S04]  /*f60c0*/  STL [R1+0x744], R0 ;  /* 0x0007440001007387 */ /* 0x0009e80000100800 */
[----:B------:R-:W2:Y:S04]  /*f60d0*/  LDL.LU R58, [R1+0x1a48] ;  /* 0x001a4800013a7983 */ /* 0x000ea80000300800 */
[----:B------:R-:W2:Y:S01]  /*f60e0*/  LDL.LU R59, [R1+0x1a4c] ;  /* 0x001a4c00013b7983 */ /* 0x000ea20000300800 */
[----:B------:R-:W-:-:S02]  /*f60f0*/  SHF.R.S32.HI R13, RZ, 0x1f, R12 ;  /* 0x0000001fff0d7819 */ /* 0x000fc4000001140c */
[----:B0-----:R-:W-:-:S05]  /*f6100*/  IADD3 R2, P1, PT, R12, R4, RZ ;  /* 0x000000040c027210 */ /* 0x001fca0007f3e0ff */
[----:B------:R-:W-:Y:S01]  /*f6110*/  IMAD.X R3, R13, 0x1, R5, P1 ;  /* 0x000000010d037824 */ /* 0x000fe200008e0605 */
[----:B----4-:R-:W-:Y:S02]  /*f6120*/  F2FP.SATFINITE.E4M3.F32.PACK_AB_MERGE_C R0, R19, R18, RZ ;  /* 0x000000121300723e */ /* 0x010fe400048070ff */
[----:B------:R-:W-:-:S05]  /*f6130*/  F2FP.SATFINITE.E4M3.F32.PACK_AB_MERGE_C R51, R21, R20, RZ ;  /* 0x000000141533723e */ /* 0x000fca00048070ff */
[----:B------:R-:W-:Y:S04]  /*f6140*/  STL [R1+0x5974], R51 ;  /* 0x0059743301007387 */ /* 0x000fe80000100800 */
[----:B------:R0:W-:Y:S04]  /*f6150*/  STL.64 [R1+0x1b08], R2 ;  /* 0x001b080201007387 */ /* 0x0001e80000100a00 */
[----:B------:R-:W-:Y:S04]  /*f6160*/  STL [R1+0x6e4], R0 ;  /* 0x0006e40001007387 */ /* 0x000fe80000100800 */
[----:B------:R-:W4:Y:S01]  /*f6170*/  LDL.LU R18, [R1+0x1a30] ;  /* 0x001a300001127983 */ /* 0x000f220000300800 */
[----:B0-----:R-:W-:-:S03]  /*f6180*/  IADD3 R2, P1, PT, R12, R6, RZ ;  /* 0x000000060c027210 */ /* 0x001fc60007f3e0ff */
[----:B------:R-:W4:Y:S02]  /*f6190*/  LDL.LU R19, [R1+0x1a34] ;  /* 0x001a340001137983 */ /* 0x000f240000300800 */
[----:B------:R-:W-:Y:S02]  /*f61a0*/  IMAD.X R3, R13, 0x1, R7, P1 ;  /* 0x000000010d037824 */ /* 0x000fe400008e0607 */
[----:B------:R-:W4:Y:S04]  /*f61b0*/  LDL.LU R20, [R1+0x1a38] ;  /* 0x001a380001147983 */ /* 0x000f280000300800 */
[----:B------:R0:W-:Y:S04]  /*f61c0*/  STL.64 [R1+0x1b00], R2 ;  /* 0x001b000201007387 */ /* 0x0001e80000100a00 */
[----:B------:R-:W4:Y:S01]  /*f61d0*/  LDL.LU R21, [R1+0x1a3c] ;  /* 0x001a3c0001157983 */ /* 0x000f220000300800 */
[----:B0-----:R-:W-:-:S05]  /*f61e0*/  IADD3 R2, P1, PT, R12, R8, RZ ;  /* 0x000000080c027210 */ /* 0x001fca0007f3e0ff */
[----:B------:R-:W-:Y:S01]  /*f61f0*/  IMAD.X R3, R13, 0x1, R11, P1 ;  /* 0x000000010d037824 */ /* 0x000fe200008e060b */
[----:B---3--:R-:W-:Y:S02]  /*f6200*/  F2FP.SATFINITE.E4M3.F32.PACK_AB_MERGE_C R0, R30, R29, RZ ;  /* 0x0000001d1e00723e */ /* 0x008fe400048070ff */
[----:B------:R-:W3:Y:S04]  /*f6210*/  LDL.LU R29, [R1+0x1a20] ;  /* 0x001a2000011d7983 */ /* 0x000ee80000300800 */
[----:B------:R0:W-:Y:S04]  /*f6220*/  STL [R1+0x68c], R0 ;  /* 0x00068c0001007387 */ /* 0x0001e80000100800 */
[----:B------:R-:W3:Y:S01]  /*f6230*/  LDL.LU R30, [R1+0x1a24] ;  /* 0x001a2400011e7983 */ /* 0x000ee20000300800 */
[----:B--2---:R-:W-:-:S03]  /*f6240*/  F2FP.SATFINITE.E4M3.F32.PACK_AB_MERGE_C R36, R23, R22, RZ ;  /* 0x000000161724723e */ /* 0x004fc600048070ff */
[----:B------:R-:W2:Y:S04]  /*f6250*/  LDL.LU R22, [R1+0x1a28] ;  /* 0x001a280001167983 */ /* 0x000ea80000300800 */
[----:B------:R-:W2:Y:S04]  /*f6260*/  LDL.LU R23, [R1+0x1a2c] ;  /* 0x001a2c0001177983 */ /* 0x000ea80000300800 */
[----:B------:R-:W-:Y:S04]  /*f6270*/  STL [R1+0x597c], R36 ;  /* 0x00597c2401007387 */ /* 0x000fe80000100800 */
[----:B------:R1:W-:Y:S01]  /*f6280*/  STL.64 [R1+0x1af8], R2 ;  /* 0x001af80201007387 */ /* 0x0003e20000100a00 */
[----:B0-----:R-:W-:-:S02]  /*f6290*/  F2FP.SATFINITE.E4M3.F32.PACK_AB_MERGE_C R0, R53, R31, RZ ;  /* 0x0000001f3500723e */ /* 0x001fc400048070ff */
[----:B-1----:R-:W-:-:S03]  /*f62a0*/  IADD3 R2, P1, PT, R12, R9, RZ ;  /* 0x000000090c027210 */ /* 0x002fc60007f3e0ff */
[----:B------:R0:W-:Y:S02]  /*f62b0*/  STL [R1+0x644], R0 ;  /* 0x0006440001007387 */ /* 0x0001e40000100800 */
[----:B------:R-:W-:Y:S01]  /*f62c0*/  IMAD.X R3, R13, 0x1, R10, P1 ;  /* 0x000000010d037824 */ /* 0x000fe200008e060a */
[----:B0-----:R-:W-:Y:S02]  /*f62d0*/  F2FP.SATFINITE.E4M3.F32.PACK_AB_MERGE_C R0, R57, R56, RZ ;  /* 0x000000383900723e */ /* 0x001fe400048070ff */
[----:B------:R-:W2:Y:S04]  /*f62e0*/  LDL.LU R56, [R1+0x1a10] ;  /* 0x001a100001387983 */ /* 0x000ea80000300800 */
[----:B------:R-:W-:Y:S04]  /*f62f0*/  STL.64 [R1+0x1af0], R2 ;  /* 0x001af00201007387 */ /* 0x000fe80000100a00 */
[----:B------:R-:W2:Y:S04]  /*f6300*/  LDL.LU R57, [R1+0x1a14] ;  /* 0x001a140001397983 */ /* 0x000ea80000300800 */
[----:B------:R0:W-:Y:S02]  /*f6310*/  STL [R1+0x660], R0 ;  /* 0x0006600001007387 */ /* 0x0001e40000100800 */
[----:B0-----:R-:W-:-:S02]  /*f6320*/  F2FP.SATFINITE.E4M3.F32.PACK_AB_MERGE_C R0, R55, R54, RZ ;  /* 0x000000363700723e */ /* 0x001fc400048070ff */
[----:B------:R-:W-:-:S03]  /*f6330*/  F2FP.SATFINITE.E4M3.F32.PACK_AB_MERGE_C R34, R59, R58, RZ ;  /* 0x0000003a3b22723e */ /* 0x000fc600048070ff */
[----:B------:R-:W-:Y:S04]  /*f6340*/  STL [R1+0x490], R0 ;  /* 0x0004900001007387 */ /* 0x000fe80000100800 */
[----:B------:R-:W2:Y:S04]  /*f6350*/  LDL.LU R31, [R1+0x1a18] ;  /* 0x001a1800011f7983 */ /* 0x000ea80000300800 */
[----:B------:R-:W2:Y:S04]  /*f6360*/  LDL.LU R53, [R1+0x1a1c] ;  /* 0x001a1c0001357983 */ /* 0x000ea80000300800 */
[----:B------:R-:W2:Y:S04]  /*f6370*/  LDL.LU R58, [R1+0x1a00] ;  /* 0x001a0000013a7983 */ /* 0x000ea80000300800 */
[----:B------:R-:W2:Y:S01]  /*f6380*/  LDL.LU R59, [R1+0x1a04] ;  /* 0x001a0400013b7983 */ /* 0x000ea20000300800 */
[----:B------:R-:W-:Y:S01]  /*f6390*/  VIADD R12, R12, UR6 ;  /* 0x000000060c0c7c36 */ /* 0x000fe20008000000 */
[----:B------:R-:W0:Y:S04]  /*f63a0*/  LDCU UR6, c[0x0][0x3b8] ;  /* 0x00007700ff0677ac */ /* 0x000e280008000800 */
[----:B------:R-:W-:-:S02]  /*f63b0*/  SHF.R.S32.HI R13, RZ, 0x1f, R12 ;  /* 0x0000001fff0d7819 */ /* 0x000fc4000001140c */
[----:B------:R-:W-:Y:S01]  /*f63c0*/  IADD3 R2, P1, PT, R12, R4, RZ ;  /* 0x000000040c027210 */ /* 0x000fe20007f3e0ff */
[----:B------:R-:W-:Y:S04]  /*f63d0*/  STL [R1+0x5990], R34 ;  /* 0x0059902201007387 */ /* 0x000fe80000100800 */
[----:B------:R-:W-:Y:S01]  /*f63e0*/  IMAD.X R3, R13, 0x1, R5, P1 ;  /* 0x000000010d037824 */ /* 0x000fe200008e0605 */
[----:B------:R-:W2:Y:S04]  /*f63f0*/  LDL.LU R54, [R1+0x1a08] ;  /* 0x001a080001367983 */ /* 0x000ea80000300800 */
[----:B------:R-:W2:Y:S04]  /*f6400*/  LDL.LU R55, [R1+0x1a0c] ;  /* 0x001a0c0001377983 */ /* 0x000ea80000300800 */
[----:B------:R4:W-:Y:S02]  /*f6410*/  STL.64 [R1+0x1ae8], R2 ;  /* 0x001ae80201007387 */ /* 0x0009e40000100a00 */
[----:B----4-:R-:W-:-:S02]  /*f6420*/  F2FP.SATFINITE.E4M3.F32.PACK_AB_MERGE_C R2, R19, R18, RZ ;  /* 0x000000121302723e */ /* 0x010fc400048070ff */
        /* <DEDUP_REMOVED lines=9> */
[----:B---3--:R-:W-:Y:S02]  /*f64c0*/  F2FP.SATFINITE.E4M3.F32.PACK_AB_MERGE_C R0, R30, R29, RZ ;  /* 0x0000001d1e00723e */ /* 0x008fe400048070ff */
[----:B------:R-:W3:Y:S04]  /*f64d0*/  LDL.LU R29, [R1+0x19e0] ;  /* 0x0019e000011d7983 */ /* 0x000ee80000300800 */
[----:B------:R1:W-:Y:S04]  /*f64e0*/  STL.64 [R1+0x1ae0], R2 ;  /* 0x001ae00201007387 */ /* 0x0003e80000100a00 */
[----:B------:R0:W-:Y:S04]  /*f64f0*/  STL [R1+0x44c], R0 ;  /* 0x00044c0001007387 */ /* 0x0001e80000100800 */
[----:B------:R-:W3:Y:S01]  /*f6500*/  LDL.LU R30, [R1+0x19e4] ;  /* 0x0019e400011e7983 */ /* 0x000ee20000300800 */
[----:B-1----:R-:W-:-:S05]  /*f6510*/  IADD3 R2, P1, PT, R12, R8, RZ ;  /* 0x000000080c027210 */ /* 0x002fca0007f3e0ff */
[----:B------:R-:W-:Y:S01]  /*f6520*/  IMAD.X R3, R13, 0x1, R11, P1 ;  /* 0x000000010d037824 */ /* 0x000fe200008e060b */
[----:B--2---:R-:W-:Y:S02]  /*f6530*/  F2FP.SATFINITE.E4M3.F32.PACK_AB_MERGE_C R60, R23, R22, RZ ;  /* 0x00000016173c723e */ /* 0x004fe400048070ff */
[----:B------:R-:W2:Y:S04]  /*f6540*/  LDL.LU R22, [R1+0x19e8] ;  /* 0x0019e80001167983 */ /* 0x000ea80000300800 */
[----:B------:R-:W2:Y:S04]  /*f6550*/  LDL.LU R23, [R1+0x19ec] ;  /* 0x0019ec0001177983 */ /* 0x000ea80000300800 */
[----:B------:R-:W-:Y:S04]  /*f6560*/  STL [R1+0x59a0], R60 ;  /* 0x0059a03c01007387 */ /* 0x000fe80000100800 */
[----:B------:R1:W-:Y:S01]  /*f6570*/  STL.64 [R1+0x1ad8], R2 ;  /* 0x001ad80201007387 */ /* 0x0003e20000100a00 */
[----:B0-----:R-:W-:-:S05]  /*f6580*/  F2FP.SATFINITE.E4M3.F32.PACK_AB_MERGE_C R0, R57, R56, RZ ;  /* 0x000000383900723e */ /* 0x001fca00048070ff */
[----:B------:R-:W-:Y:S04]  /*f6590*/  STL [R1+0x42c], R0 ;  /* 0x00042c0001007387 */ /* 0x000fe80000100800 */
[----:B------:R-:W2:Y:S04]  /*f65a0*/  LDL.LU R56, [R1+0x19d0] ;  /* 0x0019d00001387983 */ /* 0x000ea80000300800 */
[----:B------:R-:W2:Y:S01]  /*f65b0*/  LDL.LU R57, [R1+0x19d4] ;  /* 0x0019d40001397983 */ /* 0x000ea20000300800 */
[----:B-1----:R-:W-:-:S05]  /*f65c0*/  IADD3 R2, P1, PT, R12, R9, RZ ;  /* 0x000000090c027210 */ /* 0x002fca0007f3e0ff */
[----:B------:R-:W-:-:S05]  /*f65d0*/  IMAD.X R3, R13, 0x1, R10, P1 ;  /* 0x000000010d037824 */ /* 0x000fca00008e060a */
[----:B------:R0:W-:Y:S02]  /*f65e0*/  STL.64 [R1+0x1ad0], R2 ;  /* 0x001ad00201007387 */ /* 0x0001e40000100a00 */
[----:B0-----:R-:W-:Y:S02]  /*f65f0*/  F2FP.SATFINITE.E4M3.F32.PACK_AB_MERGE_C R2, R53, R31, RZ ;  /* 0x0000001f3502723e */ /* 0x001fe400048070ff */
[----:B------:R-:W-:Y:S01]  /*f6600*/  F2FP.SATFINITE.E4M3.F32.PACK_AB_MERGE_C R0, R59, R58, RZ ;  /* 0x0000003a3b00723e */ /* 0x000fe200048070ff */
[----:B------:R-:W2:Y:S04]  /*f6610*/  LDL.LU R31, [R1+0x19d8] ;  /* 0x0019d800011f7983 */ /* 0x000ea80000300800 */
[----:B------:R-:W-:Y:S04]  /*f6620*/  STL [R1+0x440], R2 ;  /* 0x0004400201007387 */ /* 0x000fe80000100800 */
[----:B------:R-:W2:Y:S04]  /*f6630*/  LDL.LU R53, [R1+0x19dc] ;  /* 0x0019dc0001357983 */ /* 0x000ea80000300800 */
[----:B------:R0:W-:Y:S04]  /*f6640*/  STL [R1+0x41c], R0 ;  /* 0x00041c0001007387 */ /* 0x0001e80000100800 */
[----:B------:R-:W2:Y:S04]  /*f6650*/  LDL.LU R58, [R1+0x19c0] ;  /* 0x0019c000013a7983 */ /* 0x000ea80000300800 */
[----:B------:R-:W2:Y:S01]  /*f6660*/  LDL.LU R59, [R1+0x19c4] ;  /* 0x0019c400013b7983 */ /* 0x000ea20000300800 */
[----:B------:R-:W-:Y:S01]  /*f6670*/  VIADD R12, R12, UR6 ;  /* 0x000000060c0c7c36 */ /* 0x000fe20008000000 */
[----:B0-----:R-:W-:Y:S01]  /*f6680*/  F2FP.SATFINITE.E4M3.F32.PACK_AB_MERGE_C R0, R55, R54, RZ ;  /* 0x000000363700723e */ /* 0x001fe200048070ff */
[----:B------:R-:W0:Y:S01]  /*f6690*/  LDCU UR6, c[0x0][0x3b8] ;  /* 0x00007700ff0677ac */ /* 0x000e220008000800 */
[----:B------:R-:W2:Y:S02]  /*f66a0*/  LDL.LU R54, [R1+0x19c8] ;  /* 0x0019c80001367983 */ /* 0x000ea40000300800 */
[----:B------:R-:W-:-:S02]  /*f66b0*/  SHF.R.S32.HI R13, RZ, 0x1f, R12 ;  /* 0x0000001fff0d7819 */ /* 0x000fc4000001140c */
[----:B------:R-:W-:Y:S01]  /*f66c0*/  IADD3 R2, P1, PT, R12, R4, RZ ;  /* 0x000000040c027210 */ /* 0x000fe20007f3e0ff */
[----:B------:R-:W2:Y:S04]  /*f66d0*/  LDL.LU R55, [R1+0x19cc] ;  /* 0x0019cc0001377983 */ /* 0x000ea80000300800 */
[----:B------:R-:W-:Y:S01]  /*f66e0*/  IMAD.X R3, R13, 0x1, R5, P1 ;  /* 0x000000010d037824 */ /* 0x000fe200008e0605 */
[----:B------:R-:W-:Y:S04]  /*f66f0*/  STL [R1+0x420], R0 ;  /* 0x0004200001007387 */ /* 0x000fe80000100800 */
[----:B------:R4:W-:Y:S02]  /*f6700*/  STL.64 [R1+0x1ac8], R2 ;  /* 0x001ac80201007387 */ /* 0x0009e40000100a00 */
[----:B----4-:R-:W-:-:S02]  /*f6710*/  F2FP.SATFINITE.E4M3.F32.PACK_AB_MERGE_C R2, R19, R18, RZ ;  /* 0x000000121302723e */ /* 0x010fc400048070ff */
[----:B------:R-:W4:Y:S04]  /*f6720*/  LDL.LU R18, [R1+0x19b0] ;  /* 0x0019b00001127983 */ /* 0x000f280000300800 */
[----:B------:R1:W-:Y:S04]  /*f6730*/  STL [R1+0x410], R2 ;  /* 0x0004100201007387 */ /* 0x0003e80000100800 */
[----:B------:R-:W4:Y:S01]  /*f6740*/  LDL.LU R19, [R1+0x19b4] ;  /* 0x0019b40001137983 */ /* 0x000f220000300800 */
[----:B------:R-:W-:-:S05]  /*f6750*/  F2FP.SATFINITE.E4M3.F32.PACK_AB_MERGE_C R0, R21, R20, RZ ;  /* 0x000000141500723e */ /* 0x000fca00048070ff */
        /* <DEDUP_REMOVED lines=8> */
[----:B---3--:R-:W-:-:S05]  /*f67e0*/  F2FP.SATFINITE.E4M3.F32.PACK_AB_MERGE_C R14, R30, R29, RZ ;  /* 0x0000001d1e0e723e */ /* 0x008fca00048070ff */
[----:B------:R-:W-:Y:S01]  /*f67f0*/  STL [R1+0x3c4], R14 ;  /* 0x0003c40e01007387 */ /* 0x000fe20000100800 */
[----:B--2---:R-:W-:-:S05]  /*f6800*/  F2FP.SATFINITE.E4M3.F32.PACK_AB_MERGE_C R0, R23, R22, RZ ;  /* 0x000000161700723e */ /* 0x004fca00048070ff */
[----:B------:R1:W-:Y:S04]  /*f6810*/  STL [R1+0x3c8], R0 ;  /* 0x0003c80001007387 */ /* 0x0003e80000100800 */
[----:B------:R-:W2:Y:S04]  /*f6820*/  LDL.LU R27, [R1+0x19a0] ;  /* 0x0019a000011b7983 */ /* 0x000ea80000300800 */
[----:B------:R-:W2:Y:S04]  /*f6830*/  LDL.LU R28, [R1+0x19a4] ;  /* 0x0019a400011c7983 */ /* 0x000ea80000300800 */
[----:B------:R-:W3:Y:S04]  /*f6840*/  LDL.LU R22, [R1+0x19a8] ;  /* 0x0019a80001167983 */ /* 0x000ee80000300800 */
[----:B------:R0:W-:Y:S04]  /*f6850*/  STL.64 [R1+0x1ab8], R2 ;  /* 0x001ab80201007387 */ /* 0x0001e80000100a00 */
[----:B------:R-:W3:Y:S01]  /*f6860*/  LDL.LU R23, [R1+0x19ac] ;  /* 0x0019ac0001177983 */ /* 0x000ee20000300800 */
[----:B-1----:R-:W-:-:S05]  /*f6870*/  F2FP.SATFINITE.E4M3.F32.PACK_AB_MERGE_C R0, R57, R56, RZ ;  /* 0x000000383900723e */ /* 0x002fca00048070ff */
[----:B------:R-:W-:Y:S04]  /*f6880*/  STL [R1+0x3b4], R0 ;  /* 0x0003b40001007387 */ /* 0x000fe80000100800 */
[----:B------:R-:W3:Y:S04]  /*f6890*/  LDL.LU R56, [R1+0x1990] ;  /* 0x0019900001387983 */ /* 0x000ee80000300800 */
[----:B------:R-:W3:Y:S01]  /*f68a0*/  LDL.LU R57, [R1+0x1994] ;  /* 0x0019940001397983 */ /* 0x000ee20000300800 */
[----:B0-----:R-:W-:-:S05]  /*f68b0*/  IADD3 R2, P1, PT, R12, R9, RZ ;  /* 0x000000090c027210 */ /* 0x001fca0007f3e0ff */
[----:B------:R-:W-:-:S05]  /*f68c0*/  IMAD.X R3, R13, 0x1, R10, P1 ;  /* 0x000000010d037824 */ /* 0x000fca00008e060a */
[----:B------:R0:W-:Y:S02]  /*f68d0*/  STL.64 [R1+0x1ab0], R2 ;  /* 0x001ab00201007387 */ /* 0x0001e40000100a00 */
[----:B0-----:R-:W-:Y:S02]  /*f68e0*/  F2FP.SATFINITE.E4M3.F32.PACK_AB_MERGE_C R2, R53, R31, RZ ;  /* 0x0000001f3502723e */ /* 0x001fe400048070ff */
[----:B------:R-:W3:Y:S04]  /*f68f0*/  LDL.LU R31, [R1+0x1998] ;  /* 0x00199800011f7983 */ /* 0x000ee80000300800 */
[----:B------:R-:W-:Y:S01]  /*f6900*/  STL [R1+0x3b8], R2 ;  /* 0x0003b80201007387 */ /* 0x000fe20000100800 */
[----:B------:R-:W-:-:S03]  /*f6910*/  F2FP.SATFINITE.E4M3.F32.PACK_AB_MERGE_C R0, R59, R58, RZ ;  /* 0x0000003a3b00723e */ /* 0x000fc600048070ff */
[----:B------:R-:W3:Y:S04]  /*f6920*/  LDL.LU R53, [R1+0x199c] ;  /* 0x00199c0001357983 */ /* 0x000ee80000300800 */
[----:B------:R0:W-:Y:S04]  /*f6930*/  STL [R1+0x3a8], R0 ;  /* 0x0003a80001007387 */ /* 0x0001e80000100800 */
[----:B------:R-:W3:Y:S04]  /*f6940*/  LDL.LU R58, [R1+0x1980] ;  /* 0x00198000013a7983 */ /* 0x000ee80000300800 */
[----:B------:R-:W3:Y:S01]  /*f6950*/  LDL.LU R59, [R1+0x1984] ;  /* 0x00198400013b7983 */ /* 0x000ee20000300800 */
[----:B------:R-:W-:Y:S01]  /*f6960*/  VIADD R12, R12, UR6 ;  /* 0x000000060c0c7c36 */ /* 0x000fe20008000000 */
[----:B0-----:R-:W-:Y:S01]  /*f6970*/  F2FP.SATFINITE.E4M3.F32.PACK_AB_MERGE_C R0, R55, R54, RZ ;  /* 0x000000363700723e */ /* 0x001fe200048070ff */
[----:B------:R-:W0:Y:S01]  /*f6980*/  LDCU UR6, c[0x0][0x3b8] ;  /* 0x00007700ff0677ac */ /* 0x000e220008000800 */
[----:B------:R-:W3:Y:S02]  /*f6990*/  LDL.LU R29, [R1+0x1988] ;  /* 0x00198800011d7983 */ /* 0x000ee40000300800 */
[----:B------:R-:W-:-:S02]  /*f69a0*/  SHF.R.S32.HI R13, RZ, 0x1f, R12 ;  /* 0x0000001fff0d7819 */ /* 0x000fc4000001140c */
[----:B------:R-:W-:Y:S01]  /*f69b0*/  IADD3 R2, P1, PT, R12, R4, RZ ;  /* 0x000000040c027210 */ /* 0x000fe20007f3e0ff */
[----:B------:R-:W3:Y:S04]  /*f69c0*/  LDL.LU R30, [R1+0x198c] ;  /* 0x00198c00011e7983 */ /* 0x000ee80000300800 */
[----:B------:R4:W-:Y:S01]  /*f69d0*/  STL [R1+0x3a4], R0 ;  /* 0x0003a40001007387 */ /* 0x0009e20000100800 */
[----:B------:R-:W-:Y:S01]  /*f69e0*/  IMAD.X R3, R13, 0x1, R5, P1 ;  /* 0x000000010d037824 */ /* 0x000fe200008e0605 */
[----:B----4-:R-:W-:Y:S02]  /*f69f0*/  F2FP.SATFINITE.E4M3.F32.PACK_AB_MERGE_C R0, R19, R18, RZ ;  /* 0x000000121300723e */ /* 0x010fe400048070ff */
[----:B------:R-:W4:Y:S04]  /*f6a00*/  LDL.LU R18, [R1+0x1970] ;  /* 0x0019700001127983 */ /* 0x000f280000300800 */
[----:B------:R-:W4:Y:S04]  /*f6a10*/  LDL.LU R19, [R1+0x1974] ;  /* 0x0019740001137983 */ /* 0x000f280000300800 */
[----:B------:R-:W-:Y:S04]  /*f6a20*/  STL.64 [R1+0x1aa8], R2 ;  /* 0x001aa80201007387 */ /* 0x000fe80000100a00 */
[----:B------:R1:W-:Y:S04]  /*f6a30*/  STL [R1+0x300], R0 ;  /* 0x0003000001007387 */ /* 0x0003e80000100800 */
[----:B------:R-:W4:Y:S04]  /*f6a40*/  LDL.LU R54, [R1+0x1978] ;  /* 0x0019780001367983 */ /* 0x000f280000300800 */
[----:B------:R-:W4:Y:S01]  /*f6a50*/  LDL.LU R55, [R1+0x197c] ;  /* 0x00197c0001377983 */ /* 0x000f220000300800 */
[----:B-1----:R-:W-:-:S05]  /*f6a60*/  F2FP.SATFINITE.E4M3.F32.PACK_AB_MERGE_C R0, R21, R20, RZ ;  /* 0x000000141500723e */ /* 0x002fca00048070ff */
[----:B------:R-:W-:Y:S04]  /*f6a70*/  STL [R1+0x304], R0 ;  /* 0x0003040001007387 */ /* 0x000fe80000100800 */
[----:B------:R-:W4:Y:S04]  /*f6a80*/  LDL.LU R20, [R1+0x1960] ;  /* 0x0019600001147983 */ /* 0x000f280000300800 */
[----:B------:R-:W4:Y:S01]  /*f6a90*/  LDL.LU R21, [R1+0x1964] ;  /* 0x0019640001157983 */ /* 0x000f220000300800 */
[----:B------:R-:W-:-:S05]  /*f6aa0*/  IADD3 R2, P1, PT, R12, R6, RZ ;  /* 0x000000060c027210 */ /* 0x000fca0007f3e0ff */
[----:B------:R-:W-:-:S05]  /*f6ab0*/  IMAD.X R3, R13, 0x1, R7, P1 ;  /* 0x000000010d037824 */ /* 0x000fca00008e0607 */
[----:B------:R2:W-:Y:S02]  /*f6ac0*/  STL.64 [R1+0x1aa0], R2 ;  /* 0x001aa00201007387 */ /* 0x0005e40000100a00 */
[----:B--2---:R-:W-:Y:S02]  /*f6ad0*/  F2FP.SATFINITE.E4M3.F32.PACK_AB_MERGE_C R2, R28, R27, RZ ;  /* 0x0000001b1c02723e */ /* 0x004fe400048070ff */
[----:B---3--:R-:W-:Y:S02]  /*f6ae0*/  F2FP.SATFINITE.E4M3.F32.PACK_AB_MERGE_C R0, R23, R22, RZ ;  /* 0x000000161700723e */ /* 0x008fe400048070ff */
[----:B------:R-:W2:Y:S04]  /*f6af0*/  LDL.LU R22, [R1+0x1968] ;  /* 0x0019680001167983 */ /* 0x000ea80000300800 */
[----:B------:R1:W-:Y:S04]  /*f6b00*/  STL [R1+0x2ec], R2 ;  /* 0x0002ec0201007387 */ /* 0x0003e80000100800 */
[----:B------:R-:W2:Y:S01]  /*f6b10*/  LDL.LU R23, [R1+0x196c] ;  /* 0x00196c0001177983 */ /* 0x000ea20000300800 */
[----:B-1----:R-:W-:-:S03]  /*f6b20*/  IADD3 R2, P1, PT, R12, R8, RZ ;  /* 0x000000080c027210 */ /* 0x002fc60007f3e0ff */
[----:B------:R1:W-:Y:S02]  /*f6b30*/  STL [R1+0x2e8], R0 ;  /* 0x0002e80001007387 */ /* 0x0003e40000100800 */
[----:B------:R-:W-:-:S05]  /*f6b40*/  IMAD.X R3, R13, 0x1, R11, P1 ;  /* 0x000000010d037824 */ /* 0x000fca00008e060b */
[----:B------:R3:W-:Y:S01]  /*f6b50*/  STL.64 [R1+0x1a98], R2 ;  /* 0x001a980201007387 */ /* 0x0007e20000100a00 */
[----:B-1----:R-:W-:-:S05]  /*f6b60*/  F2FP.SATFINITE.E4M3.F32.PACK_AB_MERGE_C R0, R57, R56, RZ ;  /* 0x000000383900723e */ /* 0x002fca00048070ff */
[----:B------:R-:W-:Y:S04]  /*f6b70*/  STL [R1+0x2d0], R0 ;  /* 0x0002d00001007387 */ /* 0x000fe80000100800 */
[----:B------:R-:W2:Y:S04]  /*f6b80*/  LDL.LU R56, [R1+0x1950] ;  /* 0x0019500001387983 */ /* 0x000ea80000300800 */
[----:B------:R-:W2:Y:S01]  /*f6b90*/  LDL.LU R57, [R1+0x1954] ;  /* 0x0019540001397983 */ /* 0x000ea20000300800 */
[----:B---3--:R-:W-:-:S05]  /*f6ba0*/  IADD3 R2, P1, PT, R12, R9, RZ ;  /* 0x000000090c027210 */ /* 0x008fca0007f3e0ff */
[----:B------:R-:W-:-:S05]  /*f6bb0*/  IMAD.X R3, R13, 0x1, R10, P1 ;  /* 0x000000010d037824 */ /* 0x000fca00008e060a */
[----:B------:R1:W-:Y:S02]  /*f6bc0*/  STL.64 [R1+0x1a90], R2 ;  /* 0x001a900201007387 */ /* 0x0003e40000100a00 */
[----:B-1----:R-:W-:Y:S02]  /*f6bd0*/  F2FP.SATFINITE.E4M3.F32.PACK_AB_MERGE_C R2, R53, R31, RZ ;  /* 0x0000001f3502723e */ /* 0x002fe400048070ff */
[----:B------:R-:W3:Y:S04]  /*f6be0*/  LDL.LU R31, [R1+0x1958] ;  /* 0x00195800011f7983 */ /* 0x000ee80000300800 */
[----:B------:R-:W-:Y:S01]  /*f6bf0*/  STL [R1+0x2d4], R2 ;  /* 0x0002d40201007387 */ /* 0x000fe20000100800 */
[----:B------:R-:W-:-:S03]  /*f6c00*/  F2FP.SATFINITE.E4M3.F32.PACK_AB_MERGE_C R0, R59, R58, RZ ;  /* 0x0000003a3b00723e */ /* 0x000fc600048070ff */
[----:B------:R-:W3:Y:S04]  /*f6c10*/  LDL.LU R53, [R1+0x195c] ;  /* 0x00195c0001357983 */ /* 0x000ee80000300800 */
[----:B------:R1:W-:Y:S04]  /*f6c20*/  STL [R1+0x24c], R0 ;  /* 0x00024c0001007387 */ /* 0x0003e80000100800 */
[----:B------:R-:W3:Y:S04]  /*f6c30*/  LDL.LU R58, [R1+0x1940] ;  /* 0x00194000013a7983 */ /* 0x000ee80000300800 */
[----:B------:R-:W3:Y:S01]  /*f6c40*/  LDL.LU R59, [R1+0x1944] ;  /* 0x00194400013b7983 */ /* 0x000ee20000300800 */
[----:B0-----:R-:W-:Y:S01]  /*f6c50*/  VIADD R12, R12, UR6 ;  /* 0x000000060c0c7c36 */ /* 0x001fe20008000000 */
[----:B-1----:R-:W-:Y:S01]  /*f6c60*/  F2FP.SATFINITE.E4M3.F32.PACK_AB_MERGE_C R0, R30, R29, RZ ;  /* 0x0000001d1e00723e */ /* 0x002fe200048070ff */
[----:B------:R-:W0:Y:S03]  /*f6c70*/  LDCU UR6, c[0x0][0x3b8] ;  /* 0x00007700ff0677ac */ /* 0x000e260008000800 */
[----:B------:R-:W-:-:S02]  /*f6c80*/  SHF.R.S32.HI R13, RZ, 0x1f, R12 ;  /* 0x0000001fff0d7819 */ /* 0x000fc4000001140c */
[C---:B------:R-:W-:Y:S01]  /*f6c90*/  IADD3 R2, P1, PT, R12.reuse, R4, RZ ;  /* 0x000000040c027210 */ /* 0x040fe20007f3e0ff */
[----:B------:R4:W-:Y:S04]  /*f6ca0*/  STL [R1+0x250], R0 ;  /* 0x0002500001007387 */ /* 0x0009e80000100800 */
[----:B------:R-:W-:Y:S01]  /*f6cb0*/  IMAD.X R3, R13, 0x1, R5, P1 ;  /* 0x000000010d037824 */ /* 0x000fe200008e0605 */
[----:B----4-:R-:W-:Y:S02]  /*f6cc0*/  F2FP.SATFINITE.E4M3.F32.PACK_AB_MERGE_C R0, R19, R18, RZ ;  /* 0x000000121300723e */ /* 0x010fe400048070ff */
[----:B------:R-:W4:Y:S04]  /*f6cd0*/  LDL.LU R18, [R1+0x1948] ;  /* 0x0019480001127983 */ /* 0x000f280000300800 */
[----:B------:R-:W4:Y:S04]  /*f6ce0*/  LDL.LU R19, [R1+0x194c] ;  /* 0x00194c0001137983 */ /* 0x000f280000300800 */
[----:B------:R1:W-:Y:S04]  /*f6cf0*/  STL.64 [R1+0x1a88], R2 ;  /* 0x001a880201007387 */ /* 0x0003e80000100a00 */
[----:B------:R0:W-:Y:S01]  /*f6d00*/  STL [R1+0x244], R0 ;  /* 0x0002440001007387 */ /* 0x0001e20000100800 */
[----:B-1----:R-:W-:-:S02]  /*f6d10*/  IADD3 R2, P1, PT, R12, R6, RZ ;  /* 0x000000060c027210 */ /* 0x002fc40007f3e0ff */
[----:B0-----:R-:W-:-:S03]  /*f6d20*/  F2FP.SATFINITE.E4M3.F32.PACK_AB_MERGE_C R0, R55, R54, RZ ;  /* 0x000000363700723e */ /* 0x001fc600048070ff */
[----:B------:R-:W-:Y:S02]  /*f6d30*/  IMAD.X R3, R13, 0x1, R7, P1 ;  /* 0x000000010d037824 */ /* 0x000fe400008e0607 */
[----:B------:R0:W-:Y:S04]  /*f6d40*/  STL [R1+0x248], R0 ;  /* 0x0002480001007387 */ /* 0x0001e80000100800 */
[----:B------:R-:W4:Y:S04]  /*f6d50*/  LDL.LU R27, [R1+0x1930] ;  /* 0x00193000011b7983 */ /* 0x000f280000300800 */
[----:B------:R-:W4:Y:S01]  /*f6d60*/  LDL.LU R28, [R1+0x1934] ;  /* 0x00193400011c7983 */ /* 0x000f220000300800 */
[----:B0-----:R-:W-:-:S03]  /*f6d70*/  F2FP.SATFINITE.E4M3.F32.PACK_AB_MERGE_C R0, R21, R20, RZ ;  /* 0x000000141500723e */ /* 0x001fc600048070ff */
[----:B------:R0:W-:Y:S04]  /*f6d80*/  STL.64 [R1+0x1a80], R2 ;  /* 0x001a800201007387 */ /* 0x0001e80000100a00 */
[----:B------:R2:W-:Y:S04]  /*f6d90*/  STL [R1+0x23c], R0 ;  /* 0x00023c0001007387 */ /* 0x0005e80000100800 */
[----:B------:R-:W4:Y:S04]  /*f6da0*/  LDL.LU R20, [R1+0x1938] ;  /* 0x0019380001147983 */ /* 0x000f280000300800 */
[----:B------:R-:W4:Y:S04]  /*f6db0*/  LDL.LU R21, [R1+0x193c] ;  /* 0x00193c0001157983 */ /* 0x000f280000300800 */
[----:B------:R-:W4:Y:S04]  /*f6dc0*/  LDL.LU R54, [R1+0x1920] ;  /* 0x0019200001367983 */ /* 0x000f280000300800 */
[----:B------:R-:W4:Y:S01]  /*f6dd0*/  LDL.LU R55, [R1+0x1924] ;  /* 0x0019240001377983 */ /* 0x000f220000300800 */
[----:B0-----:R-:W-:-:S05]  /*f6de0*/  IADD3 R2, P1, PT, R12, R8, RZ ;  /* 0x000000080c027210 */ /* 0x001fca0007f3e0ff */
[----:B------:R-:W-:Y:S01]  /*f6df0*/  IMAD.X R3, R13, 0x1, R11, P1 ;  /* 0x000000010d037824 */ /* 0x000fe200008e060b */
[----:B--2---:R-:W-:-:S05]  /*f6e00*/  F2FP.SATFINITE.E4M3.F32.PACK_AB_MERGE_C R0, R23, R22, RZ ;  /* 0x000000161700723e */ /* 0x004fca00048070ff */
[----:B------:R0:W-:Y:S04]  /*f6e10*/  STL [R1+0x240], R0 ;  /* 0x0002400001007387 */ /* 0x0001e80000100800 */
[----:B------:R-:W2:Y:S04]  /*f6e20*/  LDL.LU R22, [R1+0x1928] ;  /* 0x0019280001167983 */ /* 0x000ea80000300800 */
[----:B------:R-:W2:Y:S04]  /*f6e30*/  LDL.LU R23, [R1+0x192c] ;  /* 0x00192c0001177983 */ /* 0x000ea80000300800 */
[----:B------:R1:W-:Y:S01]  /*f6e40*/  STL.64 [R1+0x1a78], R2 ;  /* 0x001a780201007387 */ /* 0x0003e20000100a00 */
[----:B0-----:R-:W-:-:S05]  /*f6e50*/  F2FP.SATFINITE.E4M3.F32.PACK_AB_MERGE_C R0, R57, R56, RZ ;  /* 0x000000383900723e */ /* 0x001fca00048070ff */
[----:B------:R-:W-:Y:S04]  /*f6e60*/  STL [R1+0x234], R0 ;  /* 0x0002340001007387 */ /* 0x000fe80000100800 */
[----:B------:R-:W2:Y:S04]  /*f6e70*/  LDL.LU R56, [R1+0x1910] ;  /* 0x0019100001387983 */ /* 0x000ea80000300800 */
[----:B------:R-:W2:Y:S01]  /*f6e80*/  LDL.LU R57, [R1+0x1914] ;  /* 0x0019140001397983 */ /* 0x000ea20000300800 */
[----:B-1----:R-:W-:-:S05]  /*f6e90*/  IADD3 R2, P1, PT, R12, R9, RZ ;  /* 0x000000090c027210 */ /* 0x002fca0007f3e0ff */
[----:B------:R-:W-:-:S05]  /*f6ea0*/  IMAD.X R3, R13, 0x1, R10, P1 ;  /* 0x000000010d037824 */ /* 0x000fca00008e060a */
[----:B------:R3:W-:Y:S04]  /*f6eb0*/  STL.64 [R1+0x1a70], R2 ;  /* 0x001a700201007387 */ /* 0x0007e80000100a00 */
[----:B------:R-:W2:Y:S01]  /*f6ec0*/  LDL.LU R29, [R1+0x1918] ;  /* 0x00191800011d7983 */ /* 0x000ea20000300800 */
[----:B---3--:R-:W-:-:S05]  /*f6ed0*/  F2FP.SATFINITE.E4M3.F32.PACK_AB_MERGE_C R2, R53, R31, RZ ;  /* 0x0000001f3502723e */ /* 0x008fca00048070ff */
[----:B------:R-:W-:Y:S04]  /*f6ee0*/  STL [R1+0x238], R2 ;  /* 0x0002380201007387 */ /* 0x000fe80000100800 */
[----:B------:R-:W3:Y:S01]  /*f6ef0*/  LDL.LU R30, [R1+0x191c] ;  /* 0x00191c00011e7983 */ /* 0x000ee20000300800 */
[----:B------:R-:W-:-:S05]  /*f6f00*/  F2FP.SATFINITE.E4M3.F32.PACK_AB_MERGE_C R0, R59, R58, RZ ;  /* 0x0000003a3b00723e */ /* 0x000fca00048070ff */
[----:B------:R4:W-:Y:S04]  /*f6f10*/  STL [R1+0x224], R0 ;  /* 0x0002240001007387 */ /* 0x0009e80000100800 */
[----:B------:R-:W3:Y:S04]  /*f6f20*/  LDL.LU R31, [R1+0x1900] ;  /* 0x00190000011f7983 */ /* 0x000ee80000300800 */
[----:B------:R-:W3:Y:S04]  /*f6f30*/  LDL.LU R53, [R1+0x1904] ;  /* 0x0019040001357983 */ /* 0x000ee80000300800 */
[----:B------:R-:W3:Y:S04]  /*f6f40*/  LDL.LU R58, [R1+0x1908] ;  /* 0x00190800013a7983 */ /* 0x000ee80000300800 */
[----:B------:R-:W3:Y:S01]  /*f6f50*/  LDL.LU R59, [R1+0x190c] ;  /* 0x00190c00013b7983 */ /* 0x000ee20000300800 */
[----:B------:R-:W-:Y:S01]  /*f6f60*/  VIADD R12, R12, UR6 ;  /* 0x000000060c0c7c36 */ /* 0x000fe20008000000 */
[----:B------:R-:W0:Y:S01]  /*f6f70*/  LDCU UR6, c[0x0][0x3b8] ;  /* 0x00007700ff0677ac */ /* 0x000e220008000800 */
[----:B----4-:R-:W-:-:S03]  /*f6f80*/  F2FP.SATFINITE.E4M3.F32.PACK_AB_MERGE_C R0, R19, R18, RZ ;  /* 0x000000121300723e */ /* 0x010fc600048070ff */
[----:B------:R-:W-:Y:S02]  /*f6f90*/  SHF.R.S32.HI R13, RZ, 0x1f, R12 ;  /* 0x0000001fff0d7819 */ /* 0x000fe4000001140c */
[----:B------:R-:W-:Y:S01]  /*f6fa0*/  IADD3 R2, P1, PT, R12, R4, RZ ;  /* 0x000000040c027210 */ /* 0x000fe20007f3e0ff */
[----:B------:R1:W-:Y:S04]  /*f6fb0*/  STL [R1+0x228], R0 ;  /* 0x0002280001007387 */ /* 0x0003e80000100800 */
[----:B------:R-:W-:Y:S01]  /*f6fc0*/  IMAD.X R3, R13, 0x1, R5, P1 ;  /* 0x000000010d037824 */ /* 0x000fe200008e0605 */
[----:B------:R-:W4:Y:S04]  /*f6fd0*/  LDL.LU R18, [R1+0x18f0] ;  /* 0x0018f00001127983 */ /* 0x000f280000300800 */
[----:B------:R-:W4:Y:S04]  /*f6fe0*/  LDL.LU R19, [R1+0x18f4] ;  /* 0x0018f40001137983 */ /* 0x000f280000300800 */
[----:B------:R0:W-:Y:S01]  /*f6ff0*/  STL.64 [R1+0x1a68], R2 ;  /* 0x001a680201007387 */ /* 0x0001e20000100a00 */
[----:B------:R-:W-:-:S05]  /*f7000*/  F2FP.SATFINITE.E4M3.F32.PACK_AB_MERGE_C R41, R28, R27, RZ ;  /* 0x0000001b1c29723e */ /* 0x000fca00048070ff */
[----:B------:R-:W-:Y:S01]  /*f7010*/  STL [R1+0x5a08], R41 ;  /* 0x005a082901007387 */ /* 0x000fe20000100800 */
[----:B-1----:R-:W-:-:S03]  /*f7020*/  F2FP.SATFINITE.E4M3.F32.PACK_AB_MERGE_C R0, R21, R20, RZ ;  /* 0x000000141500723e */ /* 0x002fc600048070ff */
[----:B------:R-:W4:Y:S04]  /*f7030*/  LDL.LU R20, [R1+0x18f8] ;  /* 0x0018f80001147983 */ /* 0x000f280000300800 */
[----:B------:R-:W4:Y:S01]  /*f7040*/  LDL.LU R21, [R1+0x18fc] ;  /* 0x0018fc0001157983 */ /* 0x000f220000300800 */
[----:B0-----:R-:W-:-:S05]  /*f7050*/  IADD3 R2, P1, PT, R12, R6, RZ ;  /* 0x000000060c027210 */ /* 0x001fca0007f3e0ff */
[----:B------:R-:W-:Y:S01]  /*f7060*/  IMAD.X R3, R13, 0x1, R7, P1 ;  /* 0x000000010d037824 */ /* 0x000fe200008e0607 */
[----:B------:R-:W-:Y:S04]  /*f7070*/  STL [R1+0x218], R0 ;  /* 0x0002180001007387 */ /* 0x000fe80000100800 */
[----:B------:R0:W-:Y:S02]  /*f7080*/  STL.64 [R1+0x1a60], R2 ;  /* 0x001a600201007387 */ /* 0x0001e40000100a00 */
[----:B0-----:R-:W-:Y:S02]  /*f7090*/  F2FP.SATFINITE.E4M3.F32.PACK_AB_MERGE_C R2, R55, R54, RZ ;  /* 0x000000363702723e */ /* 0x001fe400048070ff */
[----:B------:R-:W4:Y:S04]  /*f70a0*/  LDL.LU R54, [R1+0x18e0] ;  /* 0x0018e00001367983 */ /* 0x000f280000300800 */
[----:B------:R0:W-:Y:S04]  /*f70b0*/  STL [R1+0x204], R2 ;  /* 0x0002040201007387 */ /* 0x0001e80000100800 */
        /* <DEDUP_REMOVED lines=9> */
[----:B------:R3:W-:Y:S04]  /*f7150*/  STL [R1+0x1f8], R0 ;  /* 0x0001f80001007387 */ /* 0x0007e80000100800 */
[----:B------:R-:W2:Y:S04]  /*f7160*/  LDL.LU R56, [R1+0x18d0] ;  /* 0x0018d00001387983 */ /* 0x000ea80000300800 */
[----:B------:R-:W2:Y:S01]  /*f7170*/  LDL.LU R57, [R1+0x18d4] ;  /* 0x0018d40001397983 */ /* 0x000ea20000300800 */
[----:B-1----:R-:W-:-:S05]  /*f7180*/  IADD3 R2, P1, PT, R12, R9, RZ ;  /* 0x000000090c027210 */ /* 0x002fca0007f3e0ff */
[----:B------:R-:W-:-:S05]  /*f7190*/  IMAD.X R3, R13, 0x1, R10, P1 ;  /* 0x000000010d037824 */ /* 0x000fca00008e060a */
[----:B------:R0:W-:Y:S01]  /*f71a0*/  STL.64 [R1+0x1a50], R2 ;  /* 0x001a500201007387 */ /* 0x0001e20000100a00 */
[----:B---3--:R-:W-:-:S05]  /*f71b0*/  F2FP.SATFINITE.E4M3.F32.PACK_AB_MERGE_C R0, R30, R29, RZ ;  /* 0x0000001d1e00723e */ /* 0x008fca00048070ff */
[----:B------:R1:W-:Y:S01]  /*f71c0*/  STL [R1+0x1f4], R0 ;  /* 0x0001f40001007387 */ /* 0x0003e20000100800 */
[----:B0-----:R-:W-:-:S05]  /*f71d0*/  F2FP.SATFINITE.E4M3.F32.PACK_AB_MERGE_C R2, R53, R31, RZ ;  /* 0x0000001f3502723e */ /* 0x001fca00048070ff */
[----:B------:R0:W-:Y:S01]  /*f71e0*/  STL [R1+0x1e8], R2 ;  /* 0x0001e80201007387 */ /* 0x0001e20000100800 */
[----:B-1----:R-:W-:-:S03]  /*f71f0*/  F2FP.SATFINITE.E4M3.F32.PACK_AB_MERGE_C R0, R59, R58, RZ ;  /* 0x0000003a3b00723e */ /* 0x002fc600048070ff */
[----:B------:R-:W3:Y:S04]  /*f7200*/  LDL.LU R58, [R1+0x18d8] ;  /* 0x0018d800013a7983 */ /* 0x000ee80000300800 */
[----:B------:R-:W3:Y:S01]  /*f7210*/  LDL.LU R59, [R1+0x18dc] ;  /* 0x0018dc00013b7983 */ /* 0x000ee20000300800 */
[----:B------:R-:W-:Y:S01]  /*f7220*/  VIADD R12, R12, UR6 ;  /* 0x000000060c0c7c36 */ /* 0x000fe20008000000 */
[----:B------:R-:W1:Y:S04]  /*f7230*/  LDCU UR6, c[0x0][0x3b8] ;  /* 0x00007700ff0677ac */ /* 0x000e680008000800 */
[----:B------:R-:W-:-:S02]  /*f7240*/  SHF.R.S32.HI R13, RZ, 0x1f, R12 ;  /* 0x0000001fff0d7819 */ /* 0x000fc4000001140c */
[----:B0-----:R-:W-:Y:S01]  /*f7250*/  IADD3 R2, P1, PT, R12, R4, RZ ;  /* 0x000000040c027210 */ /* 0x001fe20007f3e0ff */
[----:B------:R4:W-:Y:S04]  /*f7260*/  STL [R1+0x1e4], R0 ;  /* 0x0001e40001007387 */ /* 0x0009e80000100800 */
[----:B------:R-:W-:Y:S01]  /*f7270*/  IMAD.X R3, R13, 0x1, R5, P1 ;  /* 0x000000010d037824 */ /* 0x000fe200008e0605 */
[----:B------:R-:W3:Y:S04]  /*f7280*/  LDL.LU R27, [R1+0x18c0] ;  /* 0x0018c000011b7983 */ /* 0x000ee80000300800 */
[----:B------:R-:W3:Y:S01]  /*f7290*/  LDL.LU R28, [R1+0x18c4] ;  /* 0x0018c400011c7983 */ /* 0x000ee20000300800 */
[----:B----4-:R-:W-:-:S03]  /*f72a0*/  F2FP.SATFINITE.E4M3.F32.PACK_AB_MERGE_C R0, R19, R18, RZ ;  /* 0x000000121300723e */ /* 0x010fc600048070ff */
[----:B------:R0:W-:Y:S04]  /*f72b0*/  STL.64 [R1+0x1a48], R2 ;  /* 0x001a480201007387 */ /* 0x0001e80000100a00 */
[----:B------:R-:W4:Y:S04]  /*f72c0*/  LDL.LU R29, [R1+0x18c8] ;  /* 0x0018c800011d7983 */ /* 0x000f280000300800 */
[----:B------:R-:W4:Y:S04]  /*f72d0*/  LDL.LU R30, [R1+0x18cc] ;  /* 0x0018cc00011e7983 */ /* 0x000f280000300800 */
[----:B------:R1:W-:Y:S01]  /*f72e0*/  STL [R1+0x1d4], R0 ;  /* 0x0001d40001007387 */ /* 0x0003e20000100800 */
[----:B0-----:R-:W-:-:S02]  /*f72f0*/  IADD3 R2, P1, PT, R12, R6, RZ ;  /* 0x000000060c027210 */ /* 0x001fc40007f3e0ff */
[----:B-1----:R-:W-:-:S05]  /*f7300*/  F2FP.SATFINITE.E4M3.F32.PACK_AB_MERGE_C R0, R21, R20, RZ ;  /* 0x000000141500723e */ /* 0x002fca00048070ff */
[----:B------:R-:W-:Y:S04]  /*f7310*/  STL [R1+0x1d8], R0 ;  /* 0x0001d80001007387 */ /* 0x000fe80000100800 */
[----:B------:R-:W4:Y:S04]  /*f7320*/  LDL.LU R18, [R1+0x18b0] ;  /* 0x0018b00001127983 */ /* 0x000f280000300800 */
[----:B------:R-:W4:Y:S01]  /*f7330*/  LDL.LU R19, [R1+0x18b4] ;  /* 0x0018b40001137983 */ /* 0x000f220000300800 */
[----:B------:R-:W-:-:S03]  /*f7340*/  IMAD.X R3, R13, 0x1, R7, P1 ;  /* 0x000000010d037824 */ /* 0x000fc600008e0607 */
[----:B------:R-:W4:Y:S04]  /*f7350*/  LDL.LU R20, [R1+0x18b8] ;  /* 0x0018b80001147983 */ /* 0x000f280000300800 */
[----:B------:R0:W-:Y:S04]  /*f7360*/  STL.64 [R1+0x1a40], R2 ;  /* 0x001a400201007387 */ /* 0x0001e80000100a00 */
[----:B------:R-:W4:Y:S01]  /*f7370*/  LDL.LU R21, [R1+0x18bc] ;  /* 0x0018bc0001157983 */ /* 0x000f220000300800 */
[----:B------:R-:W-:Y:S02]  /*f7380*/  F2FP.SATFINITE.E4M3.F32.PACK_AB_MERGE_C R14, R55, R54, RZ ;  /* 0x00000036370e723e */ /* 0x000fe400048070ff */
[----:B0-----:R-:W-:-:S03]  /*f7390*/  IADD3 R2, P1, PT, R12, R8, RZ ;  /* 0x000000080c027210 */ /* 0x001fc60007f3e0ff */
[----:B------:R-:W-:Y:S02]  /*f73a0*/  STL [R1+0x1c0], R14 ;  /* 0x0001c00e01007387 */ /* 0x000fe40000100800 */
[----:B------:R-:W-:Y:S01]  /*f73b0*/  IMAD.X R3, R13, 0x1, R11, P1 ;  /* 0x000000010d037824 */ /* 0x000fe200008e060b */
[----:B--2---:R-:W-:-:S05]  /*f73c0*/  F2FP.SATFINITE.E4M3.F32.PACK_AB_MERGE_C R0, R23, R22, RZ ;  /* 0x000000161700723e */ /* 0x004fca00048070ff */
[----:B------:R-:W-:Y:S04]  /*f73d0*/  STL [R1+0x1c8], R0 ;  /* 0x0001c80001007387 */ /* 0x000fe80000100800 */
[----:B------:R-:W2:Y:S04]  /*f73e0*/  LDL.LU R54, [R1+0x18a0] ;  /* 0x0018a00001367983 */ /* 0x000ea80000300800 */
[----:B------:R-:W2:Y:S04]  /*f73f0*/  LDL.LU R55, [R1+0x18a4] ;  /* 0x0018a40001377983 */ /* 0x000ea80000300800 */
[----:B------:R-:W2:Y:S04]  /*f7400*/  LDL.LU R22, [R1+0x18a8] ;  /* 0x0018a80001167983 */ /* 0x000ea80000300800 */
[----:B------:R0:W-:Y:S04]  /*f7410*/  STL.64 [R1+0x1a38], R2 ;  /* 0x001a380201007387 */ /* 0x0001e80000100a00 */
[----:B------:R-:W2:Y:S01]  /*f7420*/  LDL.LU R23, [R1+0x18ac] ;  /* 0x0018ac0001177983 */ /* 0x000ea20000300800 */
[----:B------:R-:W-:-:S02]  /*f7430*/  F2FP.SATFINITE.E4M3.F32.PACK_AB_MERGE_C R32, R57, R56, RZ ;  /* 0x000000383920723e */ /* 0x000fc400048070ff */
[----:B0-----:R-:W-:-:S03]  /*f7440*/  IADD3 R2, P1, PT, R12, R9, RZ ;  /* 0x000000090c027210 */ /* 0x001fc60007f3e0ff */
[----:B------:R-:W-:Y:S04]  /*f7450*/  STL [R1+0x5a24], R32 ;  /* 0x005a242001007387 */ /* 0x000fe80000100800 */
[----:B------:R-:W2:Y:S04]  /*f7460*/  LDL.LU R31, [R1+0x1890] ;  /* 0x00189000011f7983 */ /* 0x000ea80000300800 */
[----:B------:R-:W2:Y:S01]  /*f7470*/  LDL.LU R53, [R1+0x1894] ;  /* 0x0018940001357983 */ /* 0x000ea20000300800 */
[----:B------:R-:W-:-:S05]  /*f7480*/  IMAD.X R3, R13, 0x1, R10, P1 ;  /* 0x000000010d037824 */ /* 0x000fca00008e060a */
[----:B------:R0:W-:Y:S04]  /*f7490*/  STL.64 [R1+0x1a30], R2 ;  /* 0x001a300201007387 */ /* 0x0001e80000100a00 */
[----:B------:R-:W2:Y:S04]  /*f74a0*/  LDL.LU R56, [R1+0x1898] ;  /* 0x0018980001387983 */ /* 0x000ea80000300800 */
[----:B------:R-:W2:Y:S01]  /*f74b0*/  LDL.LU R57, [R1+0x189c] ;  /* 0x00189c0001397983 */ /* 0x000ea20000300800 */
[----:B---3--:R-:W-:-:S05]  /*f74c0*/  F2FP.SATFINITE.E4M3.F32.PACK_AB_MERGE_C R0, R59, R58, RZ ;  /* 0x0000003a3b00723e */ /* 0x008fca00048070ff */
[----:B------:R4:W-:Y:S04]  /*f74d0*/  STL [R1+0x94], R0 ;  /* 0x0000940001007387 */ /* 0x0009e80000100800 */
[----:B------:R-:W3:Y:S04]  /*f74e0*/  LDL.LU R58, [R1+0xc90] ;  /* 0x000c9000013a7983 */ /* 0x000ee80000300800 */
[----:B------:R-:W3:Y:S01]  /*f74f0*/  LDL.LU R59, [R1+0xc94] ;  /* 0x000c9400013b7983 */ /* 0x000ee20000300800 */
[----:B------:R-:W-:Y:S01]  /*f7500*/  VIADD R12, R12, UR6 ;  /* 0x000000060c0c7c36 */ /* 0x000fe20008000000 */
[----:B------:R-:W1:Y:S01]  /*f7510*/  LDCU UR6, c[0x0][0x3b8] ;  /* 0x00007700ff0677ac */ /* 0x000e620008000800 */
[----:B0-----:R-:W-:-:S03]  /*f7520*/  F2FP.SATFINITE.E4M3.F32.PACK_AB_MERGE_C R3, R28, R27, RZ ;  /* 0x0000001b1c03723e */ /* 0x001fc600048070ff */
[----:B------:R-:W-:Y:S02]  /*f7530*/  SHF.R.S32.HI R13, RZ, 0x1f, R12 ;  /* 0x0000001fff0d7819 */ /* 0x000fe4000001140c */
[----:B------:R-:W-:Y:S01]  /*f7540*/  IADD3 R2, P1, PT, R12, R4, RZ ;  /* 0x000000040c027210 */ /* 0x000fe20007f3e0ff */
[----:B------:R0:W-:Y:S01]  /*f7550*/  STL [R1+0x5a30], R3 ;  /* 0x005a300301007387 */ /* 0x0001e20000100800 */
[----:B----4-:R-:W-:-:S03]  /*f7560*/  F2FP.SATFINITE.E4M3.F32.PACK_AB_MERGE_C R0, R30, R29, RZ ;  /* 0x0000001d1e00723e */ /* 0x010fc600048070ff */
[----:B0-----:R-:W-:Y:S02]  /*f7570*/  IMAD.X R3, R13, 0x1, R5, P1 ;  /* 0x000000010d037824 */ /* 0x001fe400008e0605 */
        /* <DEDUP_REMOVED lines=19> */
[----:B------:R-:W-:-:S05]  /*f76b0*/  F2FP.SATFINITE.E4M3.F32.PACK_AB_MERGE_C R0, R23, R22, RZ ;  /* 0x000000161700723e */ /* 0x000fca00048070ff */
        /* <DEDUP_REMOVED lines=8> */
[----:B------:R-:W-:Y:S02]  /*f7740*/  STL [R1+0x5a5c], R33 ;  /* 0x005a5c2101007387 */ /* 0x000fe40000100800 */
[----:B------:R-:W-:Y:S02]  /*f7750*/  IMAD.X R3, R13, 0x1, R10, P1 ;  /* 0x000000010d037824 */ /* 0x000fe400008e060a */
[----:B------:R-:W2:Y:S04]  /*f7760*/  LDL.LU R31, [R1+0x1860] ;  /* 0x00186000011f7983 */ /* 0x000ea80000300800 */
[----:B------:R-:W2:Y:S04]  /*f7770*/  LDL.LU R53, [R1+0x1864] ;  /* 0x0018640001357983 */ /* 0x000ea80000300800 */
[----:B------:R0:W-:Y:S02]  /*f7780*/  STL.64 [R1+0x1a10], R2 ;  /* 0x001a100201007387 */ /* 0x0001e40000100a00 */
[----:B0-----:R-:W-:-:S02]  /*f7790*/  F2FP.SATFINITE.E4M3.F32.PACK_AB_MERGE_C R2, R57, R56, RZ ;  /* 0x000000383902723e */ /* 0x001fc400048070ff */
[----:B------:R-:W2:Y:S04]  /*f77a0*/  LDL.LU R56, [R1+0x1868] ;  /* 0x0018680001387983 */ /* 0x000ea80000300800 */
[----:B------:R0:W-:Y:S04]  /*f77b0*/  STL [R1+0x74], R2 ;  /* 0x0000740201007387 */ /* 0x0001e80000100800 */
[----:B------:R-:W2:Y:S01]  /*f77c0*/  LDL.LU R57, [R1+0x186c] ;  /* 0x00186c0001397983 */ /* 0x000ea20000300800 */
[----:B---3--:R-:W-:-:S05]  /*f77d0*/  F2FP.SATFINITE.E4M3.F32.PACK_AB_MERGE_C R0, R59, R58, RZ ;  /* 0x0000003a3b00723e */ /* 0x008fca00048070ff */
[----:B------:R4:W-:Y:S04]  /*f77e0*/  STL [R1+0x6c], R0 ;  /* 0x00006c0001007387 */ /* 0x0009e80000100800 */
[----:B------:R-:W3:Y:S04]  /*f77f0*/  LDL.LU R58, [R1+0x1850] ;  /* 0x00185000013a7983 */ /* 0x000ee80000300800 */
[----:B------:R-:W3:Y:S01]  /*f7800*/  LDL.LU R59, [R1+0x1854] ;  /* 0x00185400013b7983 */ /* 0x000ee20000300800 */
[----:B-1----:R-:W-:Y:S01]  /*f7810*/  VIADD R12, R12, UR6 ;  /* 0x000000060c0c7c36 */ /* 0x002fe20008000000 */
[----:B------:R-:W1:Y:S04]  /*f7820*/  LDCU UR6, c[0x0][0x3b8] ;  /* 0x00007700ff0677ac */ /* 0x000e680008000800 */
[----:B------:R-:W-:-:S02]  /*f7830*/  SHF.R.S32.HI R13, RZ, 0x1f, R12 ;  /* 0x0000001fff0d7819 */ /* 0x000fc4000001140c */
[----:B0-----:R-:W-:Y:S02]  /*f7840*/  IADD3 R2, P1, PT, R12, R4, RZ ;  /* 0x000000040c027210 */ /* 0x001fe40007f3e0ff */
[----:B----4-:R-:W-:-:S03]  /*f7850*/  F2FP.SATFINITE.E4M3.F32.PACK_AB_MERGE_C R0, R30, R29, RZ ;  /* 0x0000001d1e00723e */ /* 0x010fc600048070ff */
[----:B------:R-:W-:Y:S02]  /*f7860*/  IMAD.X R3, R13, 0x1, R5, P1 ;  /* 0x000000010d037824 */ /* 0x000fe400008e0605 */
[----:B------:R0:W-:Y:S04]  /*f7870*/  STL [R1+0x68], R0 ;  /* 0x0000680001007387 */ /* 0x0001e80000100800 */
[----:B------:R-:W4:Y:S04]  /*f7880*/  LDL.LU R29, [R1+0x1858] ;  /* 0x00185800011d7983 */ /* 0x000f280000300800 */
[----:B------:R-:W4:Y:S04]  /*f7890*/  LDL.LU R30, [R1+0x185c] ;  /* 0x00185c00011e7983 */ /* 0x000f280000300800 */
[----:B------:R0:W-:Y:S02]  /*f78a0*/  STL.64 [R1+0x1a08], R2 ;  /* 0x001a080201007387 */ /* 0x0001e40000100a00 */
[----:B0-----:R-:W-:-:S02]  /*f78b0*/  F2FP.SATFINITE.E4M3.F32.PACK_AB_MERGE_C R0, R19, R18, RZ ;  /* 0x000000121300723e */ /* 0x001fc400048070ff */
[----:B------:R-:W4:Y:S04]  /*f78c0*/  LDL.LU R18, [R1+0x1840] ;  /* 0x0018400001127983 */ /* 0x000f280000300800 */
[----:B------:R-:W-:Y:S04]  /*f78d0*/  STL [R1+0x4da0], R0 ;  /* 0x004da00001007387 */ /* 0x000fe80000100800 */
[----:B------:R-:W4:Y:S01]  /*f78e0*/  LDL.LU R19, [R1+0x1844] ;  /* 0x0018440001137983 */ /* 0x000f220000300800 */
[----:B------:R-:W-:-:S05]  /*f78f0*/  F2FP.SATFINITE.E4M3.F32.PACK_AB_MERGE_C R40, R21, R20, RZ ;  /* 0x000000141528723e */ /* 0x000fca00048070ff */
        /* <DEDUP_REMOVED lines=10> */
[----:B------:R-:W-:-:S02]  /*f79a0*/  F2FP.SATFINITE.E4M3.F32.PACK_AB_MERGE_C R0, R23, R22, RZ ;  /* 0x000000161700723e */ /* 0x000fc400048070ff */
[----:B0-----:R-:W-:-:S03]  /*f79b0*/  IADD3 R2, P1, PT, R12, R8, RZ ;  /* 0x000000080c027210 */ /* 0x001fc60007f3e0ff */
[----:B------:R0:W-:Y:S04]  /*f79c0*/  STL [R1+0x4d6c], R0 ;  /* 0x004d6c0001007387 */ /* 0x0001e80000100800 */
[----:B------:R-:W2:Y:S01]  /*f79d0*/  LDL.LU R22, [R1+0x1838] ;  /* 0x0018380001167983 */ /* 0x000ea20000300800 */
[----:B------:R-:W-:-:S03]  /*f79e0*/  IMAD.X R3, R13, 0x1, R11, P1 ;  /* 0x000000010d037824 */ /* 0x000fc600008e060b */
[----:B------:R-:W2:Y:S04]  /*f79f0*/  LDL.LU R23, [R1+0x183c] ;  /* 0x00183c0001177983 */ /* 0x000ea80000300800 */
[----:B------:R1:W-:Y:S01]  /*f7a00*/  STL.64 [R1+0x19f8], R2 ;  /* 0x0019f80201007387 */ /* 0x0003e20000100a00 */
[----:B0-----:R-:W-:-:S05]  /*f7a10*/  F2FP.SATFINITE.E4M3.F32.PACK_AB_MERGE_C R0, R53, R31, RZ ;  /* 0x0000001f3500723e */ /* 0x001fca00048070ff */
[----:B------:R-:W-:Y:S04]  /*f7a20*/  STL [R1+0x4d08], R0 ;  /* 0x004d080001007387 */ /* 0x000fe80000100800 */
[----:B------:R-:W2:Y:S01]  /*f7a30*/  LDL.LU R31, [R1+0x1820] ;  /* 0x00182000011f7983 */ /* 0x000ea20000300800 */
[----:B-1----:R-:W-:-:S03]  /*f7a40*/  IADD3 R2, P1, PT, R12, R9, RZ ;  /* 0x000000090c027210 */ /* 0x002fc60007f3e0ff */
[----:B------:R-:W2:Y:S02]  /*f7a50*/  LDL.LU R53, [R1+0x1824] ;  /* 0x0018240001357983 */ /* 0x000ea40000300800 */
[----:B------:R-:W-:-:S05]  /*f7a60*/  IMAD.X R3, R13, 0x1, R10, P1 ;  /* 0x000000010d037824 */ /* 0x000fca00008e060a */
[----:B------:R0:W-:Y:S02]  /*f7a70*/  STL.64 [R1+0x19f0], R2 ;  /* 0x0019f00201007387 */ /* 0x0001e40000100a00 */
[----:B0-----:R-:W-:Y:S02]  /*f7a80*/  F2FP.SATFINITE.E4M3.F32.PACK_AB_MERGE_C R2, R57, R56, RZ ;  /* 0x000000383902723e */ /* 0x001fe400048070ff */
[----:B------:R-:W2:Y:S04]  /*f7a90*/  LDL.LU R56, [R1+0x1828] ;  /* 0x0018280001387983 */ /* 0x000ea80000300800 */
[----:B------:R0:W-:Y:S04]  /*f7aa0*/  STL [R1+0x4d1c], R2 ;  /* 0x004d1c0201007387 */ /* 0x0001e80000100800 */
[----:B------:R-:W2:Y:S01]  /*f7ab0*/  LDL.LU R57, [R1+0x182c] ;  /* 0x00182c0001397983 */ /* 0x000ea20000300800 */
[----:B---3--:R-:W-:-:S05]  /*f7ac0*/  F2FP.SATFINITE.E4M3.F32.PACK_AB_MERGE_C R0, R59, R58, RZ ;  /* 0x0000003a3b00723e */ /* 0x008fca00048070ff */
[----:B------:R4:W-:Y:S04]  /*f7ad0*/  STL [R1+0x4cc0], R0 ;  /* 0x004cc00001007387 */ /* 0x0009e80000100800 */
[----:B------:R-:W3:Y:S04]  /*f7ae0*/  LDL.LU R58, [R1+0x1810] ;  /* 0x00181000013a7983 */ /* 0x000ee80000300800 */
[----:B------:R-:W3:Y:S01]  /*f7af0*/  LDL.LU R59, [R1+0x1814] ;  /* 0x00181400013b7983 */ /* 0x000ee20000300800 */
[----:B------:R-:W-:Y:S01]  /*f7b00*/  VIADD R12, R12, UR6 ;  /* 0x000000060c0c7c36 */ /* 0x000fe20008000000 */
[----:B------:R-:W1:Y:S04]  /*f7b10*/  LDCU UR6, c[0x0][0x3b8] ;  /* 0x00007700ff0677ac */ /* 0x000e680008000800 */
[----:B------:R-:W-:-:S02]  /*f7b20*/  SHF.R.S32.HI R13, RZ, 0x1f, R12 ;  /* 0x0000001fff0d7819 */ /* 0x000fc4000001140c */
[----:B0-----:R-:W-:Y:S02]  /*f7b30*/  IADD3 R2, P1, PT, R12, R4, RZ ;  /* 0x000000040c027210 */ /* 0x001fe40007f3e0ff */
[----:B----4-:R-:W-:Y:S02]  /*f7b40*/  F2FP.SATFINITE.E4M3.F32.PACK_AB_MERGE_C R0, R30, R29, RZ ;  /* 0x0000001d1e00723e */ /* 0x010fe400048070ff */
[----:B------:R-:W4:Y:S04]  /*f7b50*/  LDL.LU R29, [R1+0x1818] ;  /* 0x00181800011d7983 */ /* 0x000f280000300800 */
[----:B------:R-:W4:Y:S04]  /*f7b60*/  LDL.LU R30, [R1+0x181c] ;  /* 0x00181c00011e7983 */ /* 0x000f280000300800 */
[----:B------:R0:W-:Y:S01]  /*f7b70*/  STL [R1+0x4ccc], R0 ;  /* 0x004ccc0001007387 */ /* 0x0001e20000100800 */
[----:B------:R-:W-:Y:S01]  /*f7b80*/  IMAD.X R3, R13, 0x1, R5, P1 ;  /* 0x000000010d037824 */ /* 0x000fe200008e0605 */
[----:B0-----:R-:W-:-:S02]  /*f7b90*/  F2FP.SATFINITE.E4M3.F32.PACK_AB_MERGE_C R0, R19, R18, RZ ;  /* 0x000000121300723e */ /* 0x001fc400048070ff */
        /* <DEDUP_REMOVED lines=15> */
[----:B------:R-:W-:-:S02]  /*f7c90*/  F2FP.SATFINITE.E4M3.F32.PACK_AB_MERGE_C R0, R23, R22, RZ ;  /* 0x000000161700723e */ /* 0x000fc400048070ff */
[----:B0-----:R-:W-:-:S03]  /*f7ca0*/  IADD3 R2, P1, PT, R12, R8, RZ ;  /* 0x000000080c027210 */ /* 0x001fc60007f3e0ff */
[----:B------:R0:W-:Y:S02]  /*f7cb0*/  STL [R1+0x214c], R0 ;  /* 0x00214c0001007387 */ /* 0x0001e40000100800 */
[----:B------:R-:W-:Y:S02]  /*f7cc0*/  IMAD.X R3, R13, 0x1, R11, P1 ;  /* 0x000000010d037824 */ /* 0x000fe400008e060b */
[----:B------:R-:W2:Y:S04]  /*f7cd0*/  LDL.LU R22, [R1+0x17f8] ;  /* 0x0017f80001167983 */ /* 0x000ea80000300800 */
        /* <DEDUP_REMOVED lines=26> */
[----:B------:R-:W-:Y:S01]  /*f7e80*/  STL.64 [R1+0x19c8], R2 ;  /* 0x0019c80201007387 */ /* 0x000fe20000100a00 */
[----:B0-----:R-:W-:-:S05]  /*f7e90*/  F2FP.SATFINITE.E4M3.F32.PACK_AB_MERGE_C R0, R19, R18, RZ ;  /* 0x000000121300723e */ /* 0x001fca00048070ff */
        /* <DEDUP_REMOVED lines=14> */
[----:B0-----:R-:W-:-:S02]  /*f7f80*/  IADD3 R2, P1, PT, R12, R8, RZ ;  /* 0x000000080c027210 */ /* 0x001fc40007f3e0ff */
[----:B------:R-:W-:-:S03]  /*f7f90*/  F2FP.SATFINITE.E4M3.F32.PACK_AB_MERGE_C R0, R23, R22, RZ ;  /* 0x000000161700723e */ /* 0x000fc600048070ff */
[----:B------:R-:W-:Y:S02]  /*f7fa0*/  IMAD.X R3, R13, 0x1, R11, P1 ;  /* 0x000000010d037824 */ /* 0x000fe400008e060b */
[----:B------:R0:W-:Y:S04]  /*f7fb0*/  STL [R1+0x1e2c], R0 ;  /* 0x001e2c0001007387 */ /* 0x0001e80000100800 */
[----:B------:R-:W2:Y:S04]  /*f7fc0*/  LDL.LU R22, [R1+0x17b8] ;  /* 0x0017b80001167983 */ /* 0x000ea80000300800 */
[----:B------:R-:W2:Y:S04]  /*f7fd0*/  LDL.LU R23, [R1+0x17bc] ;  /* 0x0017bc0001177983 */ /* 0x000ea80000300800 */
[----:B------:R1:W-:Y:S01]  /*f7fe0*/  STL.64 [R1+0x19b8], R2 ;  /* 0x0019b80201007387 */ /* 0x0003e20000100a00 */
[----:B0-----:R-:W-:-:S02]  /*f7ff0*/  F2FP.SATFINITE.E4M3.F32.PACK_AB_MERGE_C R0, R53, R31, RZ ;  /* 0x0000001f3500723e */ /* 0x001fc400048070ff */
[----:B-1----:R-:W-:-:S03]  /*f8000*/  IADD3 R2, P1, PT, R12, R9, RZ ;  /* 0x000000090c027210 */ /* 0x002fc60007f3e0ff */
[----:B------:R-:W-:Y:S02]  /*f8010*/  STL [R1+0x1d8c], R0 ;  /* 0x001d8c0001007387 */ /* 0x000fe40000100800 */
[----:B------:R-:W-:Y:S02]  /*f8020*/  IMAD.X R3, R13, 0x1, R10, P1 ;  /* 0x000000010d037824 */ /* 0x000fe400008e060a */
[----:B------:R-:W2:Y:S04]  /*f8030*/  LDL.LU R29, [R1+0x17a0] ;  /* 0x0017a000011d7983 */ /* 0x000ea80000300800 */
[----:B------:R-:W2:Y:S04]  /*f8040*/  LDL.LU R30, [R1+0x17a4] ;  /* 0x0017a400011e7983 */ /* 0x000ea80000300800 */
[----:B------:R0:W-:Y:S02]  /*f8050*/  STL.64 [R1+0x19b0], R2 ;  /* 0x0019b00201007387 */ /* 0x0001e40000100a00 */
[----:B0-----:R-:W-:-:S02]  /*f8060*/  F2FP.SATFINITE.E4M3.F32.PACK_AB_MERGE_C R2, R57, R56, RZ ;  /* 0x000000383902723e */ /* 0x001fc400048070ff */
        /* <DEDUP_REMOVED lines=8> */
[----:B------:R-:W3:Y:S01]  /*f80f0*/  LDL.LU R59, [R1+0x179c] ;  /* 0x00179c00013b7983 */ /* 0x000ee20000300800 */
[----:B------:R-:W-:Y:S01]  /*f8100*/  VIADD R12, R12, UR6 ;  /* 0x000000060c0c7c36 */ /* 0x000fe20008000000 */
[----:B----4-:R-:W-:Y:S01]  /*f8110*/  F2FP.SATFINITE.E4M3.F32.PACK_AB_MERGE_C R0, R28, R27, RZ ;  /* 0x0000001b1c00723e */ /* 0x010fe200048070ff */
[----:B------:R-:W0:Y:S03]  /*f8120*/  LDCU UR6, c[0x0][0x3b8] ;  /* 0x00007700ff0677ac */ /* 0x000e260008000800 */
[----:B------:R-:W-:-:S02]  /*f8130*/  SHF.R.S32.HI R13, RZ, 0x1f, R12 ;  /* 0x0000001fff0d7819 */ /* 0x000fc4000001140c */
[----:B------:R-:W-:Y:S01]  /*f8140*/  IADD3 R2, P1, PT, R12, R4, RZ ;  /* 0x000000040c027210 */ /* 0x000fe20007f3e0ff */
[----:B------:R1:W-:Y:S04]  /*f8150*/  STL [R1+0x1d78], R0 ;  /* 0x001d780001007387 */ /* 0x0003e80000100800 */
[----:B------:R-:W-:Y:S01]  /*f8160*/  IMAD.X R3, R13, 0x1, R5, P1 ;  /* 0x000000010d037824 */ /* 0x000fe200008e0605 */
        /* <DEDUP_REMOVED lines=14> */
[----:B--2---:R-:W-:-:S05]  /*f8250*/  F2FP.SATFINITE.E4M3.F32.PACK_AB_MERGE_C R14, R55, R54, RZ ;  /* 0x00000036370e723e */ /* 0x004fca00048070ff */
[----:B------:R-:W-:Y:S01]  /*f8260*/  STL [R1+0x1cfc], R14 ;  /* 0x001cfc0e01007387 */ /* 0x000fe20000100800 */
[----:B------:R-:W-:-:S05]  /*f8270*/  F2FP.SATFINITE.E4M3.F32.PACK_AB_MERGE_C R0, R23, R22, RZ ;  /* 0x000000161700723e */ /* 0x000fca00048070ff */
[----:B------:R1:W-:Y:S04]  /*f8280*/  STL [R1+0x1d18], R0 ;  /* 0x001d180001007387 */ /* 0x0003e80000100800 */
[----:B------:R-:W2:Y:S04]  /*f8290*/  LDL.LU R54, [R1+0x1770] ;  /* 0x0017700001367983 */ /* 0x000ea80000300800 */
[----:B------:R-:W2:Y:S04]  /*f82a0*/  LDL.LU R55, [R1+0x1774] ;  /* 0x0017740001377983 */ /* 0x000ea80000300800 */
[----:B------:R-:W2:Y:S04]  /*f82b0*/  LDL.LU R22, [R1+0x1778] ;  /* 0x0017780001167983 */ /* 0x000ea80000300800 */
[----:B------:R0:W-:Y:S04]  /*f82c0*/  STL.64 [R1+0x1998], R2 ;  /* 0x0019980201007387 */ /* 0x0001e80000100a00 */
[----:B------:R-:W2:Y:S01]  /*f82d0*/  LDL.LU R23, [R1+0x177c] ;  /* 0x00177c0001177983 */ /* 0x000ea20000300800 */
[----:B-1----:R-:W-:-:S02]  /*f82e0*/  F2FP.SATFINITE.E4M3.F32.PACK_AB_MERGE_C R0, R30, R29, RZ ;  /* 0x0000001d1e00723e */ /* 0x002fc400048070ff */
[----:B0-----:R-:W-:-:S03]  /*f82f0*/  IADD3 R2, P1, PT, R12, R9, RZ ;  /* 0x000000090c027210 */ /* 0x001fc60007f3e0ff */
[----:B------:R0:W-:Y:S02]  /*f8300*/  STL [R1+0x1ccc], R0 ;  /* 0x001ccc0001007387 */ /* 0x0001e40000100800 */
[----:B------:R-:W-:Y:S01]  /*f8310*/  IMAD.X R3, R13, 0x1, R10, P1 ;  /* 0x000000010d037824 */ /* 0x000fe200008e060a */
[----:B0-----:R-:W-:Y:S02]  /*f8320*/  F2FP.SATFINITE.E4M3.F32.PACK_AB_MERGE_C R0, R57, R56, RZ ;  /* 0x000000383900723e */ /* 0x001fe400048070ff */
[----:B------:R-:W2:Y:S04]  /*f8330*/  LDL.LU R56, [R1+0x1760] ;  /* 0x0017600001387983 */ /* 0x000ea80000300800 */
[----:B------:R-:W-:Y:S04]  /*f8340*/  STL.64 [R1+0x1990], R2 ;  /* 0x0019900201007387 */ /* 0x000fe80000100a00 */
[----:B------:R-:W2:Y:S04]  /*f8350*/  LDL.LU R57, [R1+0x1764] ;  /* 0x0017640001397983 */ /* 0x000ea80000300800 */
[----:B------:R3:W-:Y:S02]  /*f8360*/  STL [R1+0x1ce8], R0 ;  /* 0x001ce80001007387 */ /* 0x0007e40000100800 */
[----:B---3--:R-:W-:-:S02]  /*f8370*/  F2FP.SATFINITE.E4M3.F32.PACK_AB_MERGE_C R0, R53, R31, RZ ;  /* 0x0000001f3500723e */ /* 0x008fc400048070ff */
[----:B------:R-:W-:-:S03]  /*f8380*/  F2FP.SATFINITE.E4M3.F32.PACK_AB_MERGE_C R44, R59, R58, RZ ;  /* 0x0000003a3b2c723e */ /* 0x000fc600048070ff */
[----:B------:R4:W-:Y:S04]  /*f8390*/  STL [R1+0x1ca8], R0 ;  /* 0x001ca80001007387 */ /* 0x0009e80000100800 */
[----:B------:R-:W3:Y:S04]  /*f83a0*/  LDL.LU R58, [R1+0x1768] ;  /* 0x00176800013a7983 */ /* 0x000ee80000300800 */
[----:B------:R-:W3:Y:S01]  /*f83b0*/  LDL.LU R59, [R1+0x176c] ;  /* 0x00176c00013b7983 */ /* 0x000ee20000300800 */
[----:B------:R-:W-:Y:S01]  /*f83c0*/  VIADD R12, R12, UR6 ;  /* 0x000000060c0c7c36 */ /* 0x000fe20008000000 */
[----:B------:R-:W0:Y:S04]  /*f83d0*/  LDCU UR6, c[0x0][0x3b8] ;  /* 0x00007700ff0677ac */ /* 0x000e280008000800 */
[----:B------:R-:W-:-:S02]  /*f83e0*/  SHF.R.S32.HI R13, RZ, 0x1f, R12 ;  /* 0x0000001fff0d7819 */ /* 0x000fc4000001140c */
[----:B------:R-:W-:Y:S01]  /*f83f0*/  IADD3 R2, P1, PT, R12, R4, RZ ;  /* 0x000000040c027210 */ /* 0x000fe20007f3e0ff */
[----:B------:R-:W-:Y:S04]  /*f8400*/  STL [R1+0x58d4], R44 ;  /* 0x0058d42c01007387 */ /* 0x000fe80000100800 */
[----:B------:R-:W-:Y:S01]  /*f8410*/  IMAD.X R3, R13, 0x1, R5, P1 ;  /* 0x000000010d037824 */ /* 0x000fe200008e0605 */
[----:B------:R-:W3:Y:S04]  /*f8420*/  LDL.LU R27, [R1+0x1750] ;  /* 0x00175000011b7983 */ /* 0x000ee80000300800 */
[----:B------:R-:W3:Y:S04]  /*f8430*/  LDL.LU R28, [R1+0x1754] ;  /* 0x00175400011c7983 */ /* 0x000ee80000300800 */
[----:B------:R1:W-:Y:S01]  /*f8440*/  STL.64 [R1+0x1988], R2 ;  /* 0x0019880201007387 */ /* 0x0003e20000100a00 */
[----:B----4-:R-:W-:-:S03]  /*f8450*/  F2FP.SATFINITE.E4M3.F32.PACK_AB_MERGE_C R0, R19, R18, RZ ;  /* 0x000000121300723e */ /* 0x010fc600048070ff */
[----:B------:R-:W4:Y:S04]  /*f8460*/  LDL.LU R29, [R1+0x1758] ;  /* 0x00175800011d7983 */ /* 0x000f280000300800 */
[----:B------:R-:W4:Y:S04]  /*f8470*/  LDL.LU R30, [R1+0x175c] ;  /* 0x00175c00011e7983 */ /* 0x000f280000300800 */
[----:B------:R-:W-:Y:S04]  /*f8480*/  STL [R1+0x1c78], R0 ;  /* 0x001c780001007387 */ /* 0x000fe80000100800 */
[----:B------:R-:W4:Y:S04]  /*f8490*/  LDL.LU R18, [R1+0x1740] ;  /* 0x0017400001127983 */ /* 0x000f280000300800 */
[----:B------:R-:W4:Y:S01]  /*f84a0*/  LDL.LU R19, [R1+0x1744] ;  /* 0x0017440001137983 */ /* 0x000f220000300800 */
[----:B------:R-:W-:-:S03]  /*f84b0*/  F2FP.SATFINITE.E4M3.F32.PACK_AB_MERGE_C R45, R21, R20, RZ ;  /* 0x00000014152d723e */ /* 0x000fc600048070ff */
[----:B------:R-:W4:Y:S04]  /*f84c0*/  LDL.LU R20, [R1+0x1748] ;  /* 0x0017480001147983 */ /* 0x000f280000300800 */
[----:B------:R-:W4:Y:S01]  /*f84d0*/  LDL.LU R21, [R1+0x174c] ;  /* 0x00174c0001157983 */ /* 0x000f220000300800 */
[----:B-1----:R-:W-:-:S05]  /*f84e0*/  IADD3 R2, P1, PT, R12, R6, RZ ;  /* 0x000000060c027210 */ /* 0x002fca0007f3e0ff */
[----:B------:R-:W-:Y:S01]  /*f84f0*/  IMAD.X R3, R13, 0x1, R7, P1 ;  /* 0x000000010d037824 */ /* 0x000fe200008e0607 */
[----:B------:R-:W-:Y:S04]  /*f8500*/  STL [R1+0x58e0], R45 ;  /* 0x0058e02d01007387 */ /* 0x000fe80000100800 */
[----:B------:R2:W-:Y:S04]  /*f8510*/  STL.64 [R1+0x1980], R2 ;  /* 0x0019800201007387 */ /* 0x0005e80000100a00 */
[----:B------:R-:W4:Y:S01]  /*f8520*/  LDL.LU R31, [R1+0x1730] ;  /* 0x00173000011f7983 */ /* 0x000f220000300800 */
[----:B--2---:R-:W-:-:S05]  /*f8530*/  F2FP.SATFINITE.E4M3.F32.PACK_AB_MERGE_C R2, R55, R54, RZ ;  /* 0x000000363702723e */ /* 0x004fca00048070ff */
[----:B------:R1:W-:Y:S04]  /*f8540*/  STL [R1+0x1c2c], R2 ;  /* 0x001c2c0201007387 */ /* 0x0003e80000100800 */
[----:B------:R-:W2:Y:S01]  /*f8550*/  LDL.LU R53, [R1+0x1734] ;  /* 0x0017340001357983 */ /* 0x000ea20000300800 */
[----:B------:R-:W-:-:S05]  /*f8560*/  F2FP.SATFINITE.E4M3.F32.PACK_AB_MERGE_C R0, R23, R22, RZ ;  /* 0x000000161700723e */ /* 0x000fca00048070ff */
[----:B------:R0:W-:Y:S01]  /*f8570*/  STL [R1+0x1c48], R0 ;  /* 0x001c480001007387 */ /* 0x0001e20000100800 */
[----:B-1----:R-:W-:-:S03]  /*f8580*/  IADD3 R2, P1, PT, R12, R8, RZ ;  /* 0x000000080c027210 */ /* 0x002fc60007f3e0ff */
[----:B------:R-:W2:Y:S04]  /*f8590*/  LDL.LU R22, [R1+0x1738] ;  /* 0x0017380001167983 */ /* 0x000ea80000300800 */
[----:B------:R-:W2:Y:S01]  /*f85a0*/  LDL.LU R23, [R1+0x173c] ;  /* 0x00173c0001177983 */ /* 0x000ea20000300800 */
[----:B------:R-:W-:-:S05]  /*f85b0*/  IMAD.X R3, R13, 0x1, R11, P1 ;  /* 0x000000010d037824 */ /* 0x000fca00008e060b */
        /* <DEDUP_REMOVED lines=8> */
[----:B---3--:R-:W-:-:S03]  /*f8640*/  F2FP.SATFINITE.E4M3.F32.PACK_AB_MERGE_C R0, R59, R58, RZ ;  /* 0x0000003a3b00723e */ /* 0x008fc600048070ff */
[----:B------:R-:W3:Y:S04]  /*f8650*/  LDL.LU R54, [R1+0x1728] ;  /* 0x0017280001367983 */ /* 0x000ee80000300800 */
[----:B------:R-:W3:Y:S04]  /*f8660*/  LDL.LU R55, [R1+0x172c] ;  /* 0x00172c0001377983 */ /* 0x000ee80000300800 */
[----:B------:R4:W-:Y:S04]  /*f8670*/  STL [R1+0x1c18], R0 ;  /* 0x001c180001007387 */ /* 0x0009e80000100800 */
[----:B------:R-:W3:Y:S04]  /*f8680*/  LDL.LU R58, [R1+0x1710] ;  /* 0x00171000013a7983 */ /* 0x000ee80000300800 */
[----:B------:R-:W3:Y:S01]  /*f8690*/  LDL.LU R59, [R1+0x1714] ;  /* 0x00171400013b7983 */ /* 0x000ee20000300800 */
[----:B------:R-:W-:Y:S01]  /*f86a0*/  VIADD R12, R12, UR6 ;  /* 0x000000060c0c7c36 */ /* 0x000fe20008000000 */
[----:B------:R-:W-:Y:S01]  /*f86b0*/  F2FP.SATFINITE.E4M3.F32.PACK_AB_MERGE_C R46, R28, R27, RZ ;  /* 0x0000001b1c2e723e */ /* 0x000fe200048070ff */
[----:B------:R-:W1:Y:S03]  /*f86c0*/  LDCU UR6, c[0x0][0x3b8] ;  /* 0x00007700ff0677ac */ /* 0x000e660008000800 */
[----:B------:R-:W-:-:S02]  /*f86d0*/  SHF.R.S32.HI R13, RZ, 0x1f, R12 ;  /* 0x0000001fff0d7819 */ /* 0x000fc4000001140c */
[----:B0-----:R-:W-:Y:S01]  /*f86e0*/  IADD3 R2, P1, PT, R12, R4, RZ ;  /* 0x000000040c027210 */ /* 0x001fe20007f3e0ff */
[----:B------:R-:W-:Y:S01]  /*f86f0*/  STL [R1+0x58fc], R46 ;  /* 0x0058fc2e01007387 */ /* 0x000fe20000100800 */
[----:B----4-:R-:W-:-:S03]  /*f8700*/  F2FP.SATFINITE.E4M3.F32.PACK_AB_MERGE_C R0, R30, R29, RZ ;  /* 0x0000001d1e00723e */ /* 0x010fc600048070ff */
[----:B------:R-:W-:Y:S02]  /*f8710*/  IMAD.X R3, R13, 0x1, R5, P1 ;  /* 0x000000010d037824 */ /* 0x000fe400008e0605 */
[----:B------:R0:W-:Y:S04]  /*f8720*/  STL [R1+0x1bdc], R0 ;  /* 0x001bdc0001007387 */ /* 0x0001e80000100800 */
[----:B------:R-:W4:Y:S04]  /*f8730*/  LDL.LU R27, [R1+0x1718] ;  /* 0x00171800011b7983 */ /* 0x000f280000300800 */
[----:B------:R-:W4:Y:S01]  /*f8740*/  LDL.LU R28, [R1+0x171c] ;  /* 0x00171c00011c7983 */ /* 0x000f220000300800 */
[----:B0-----:R-:W-:-:S03]  /*f8750*/  F2FP.SATFINITE.E4M3.F32.PACK_AB_MERGE_C R0, R19, R18, RZ ;  /* 0x000000121300723e */ /* 0x001fc600048070ff */
[----:B------:R-:W-:Y:S04]  /*f8760*/  STL.64 [R1+0x1968], R2 ;  /* 0x0019680201007387 */ /* 0x000fe80000100a00 */
[----:B------:R0:W-:Y:S02]  /*f8770*/  STL [R1+0x1b9c], R0 ;  /* 0x001b9c0001007387 */ /* 0x0001e40000100800 */
[----:B0-----:R-:W-:Y:S02]  /*f8780*/  F2FP.SATFINITE.E4M3.F32.PACK_AB_MERGE_C R0, R21, R20, RZ ;  /* 0x000000141500723e */ /* 0x001fe400048070ff */
[----:B------:R-:W4:Y:S04]  /*f8790*/  LDL.LU R20, [R1+0x1700] ;  /* 0x0017000001147983 */ /* 0x000f280000300800 */
[----:B------:R-:W4:Y:S01]  /*f87a0*/  LDL.LU R21, [R1+0x1704] ;  /* 0x0017040001157983 */ /* 0x000f220000300800 */
[----:B------:R-:W-:-:S03]  /*f87b0*/  IADD3 R2, P1, PT, R12, R6, RZ ;  /* 0x000000060c027210 */ /* 0x000fc60007f3e0ff */
[----:B------:R-:W-:Y:S04]  /*f87c0*/  STL [R1+0x1bac], R0 ;  /* 0x001bac0001007387 */ /* 0x000fe80000100800 */
[----:B------:R-:W4:Y:S01]  /*f87d0*/  LDL.LU R18, [R1+0x1708] ;  /* 0x0017080001127983 */ /* 0x000f220000300800 */
[----:B------:R-:W-:-:S03]  /*f87e0*/  IMAD.X R3, R13, 0x1, R7, P1 ;  /* 0x000000010d037824 */ /* 0x000fc600008e0607 */
[----:B------:R-:W4:Y:S04]  /*f87f0*/  LDL.LU R19, [R1+0x170c] ;  /* 0x00170c0001137983 */ /* 0x000f280000300800 */
        /* <DEDUP_REMOVED lines=8> */
[----:B------:R-:W2:Y:S04]  /*f8880*/  LDL.LU R22, [R1+0x16f8] ;  /* 0x0016f80001167983 */ /* 0x000ea80000300800 */
[----:B------:R-:W2:Y:S01]  /*f8890*/  LDL.LU R23, [R1+0x16fc] ;  /* 0x0016fc0001177983 */ /* 0x000ea20000300800 */
[----:B------:R-:W-:-:S05]  /*f88a0*/  IMAD.X R3, R13, 0x1, R11, P1 ;  /* 0x000000010d037824 */ /* 0x000fca00008e060b */
[----:B------:R0:W-:Y:S02]  /*f88b0*/  STL.64 [R1+0x1958], R2 ;  /* 0x0019580201007387 */ /* 0x0001e40000100a00 */
[----:B0-----:R-:W-:-:S05]  /*f88c0*/  F2FP.SATFINITE.E4M3.F32.PACK_AB_MERGE_C R0, R57, R56, RZ ;  /* 0x000000383900723e */ /* 0x001fca00048070ff */
[----:B------:R3:W-:Y:S04]  /*f88d0*/  STL [R1+0x860], R0 ;  /* 0x0008600001007387 */ /* 0x0007e80000100800 */
[----:B------:R-:W2:Y:S04]  /*f88e0*/  LDL.LU R56, [R1+0x16e0] ;  /* 0x0016e00001387983 */ /* 0x000ea80000300800 */
[----:B------:R-:W2:Y:S01]  /*f88f0*/  LDL.LU R57, [R1+0x16e4] ;  /* 0x0016e40001397983 */ /* 0x000ea20000300800 */
[----:B------:R-:W-:-:S05]  /*f8900*/  IADD3 R2, P1, PT, R12, R9, RZ ;  /* 0x000000090c027210 */ /* 0x000fca0007f3e0ff */
[----:B------:R-:W-:-:S05]  /*f8910*/  IMAD.X R3, R13, 0x1, R10, P1 ;  /* 0x000000010d037824 */ /* 0x000fca00008e060a */
[----:B------:R0:W-:Y:S04]  /*f8920*/  STL.64 [R1+0x1950], R2 ;  /* 0x0019500201007387 */ /* 0x0001e80000100a00 */
[----:B------:R-:W2:Y:S01]  /*f8930*/  LDL.LU R29, [R1+0x16e8] ;  /* 0x0016e800011d7983 */ /* 0x000ea20000300800 */
[----:B---3--:R-:W-:Y:S02]  /*f8940*/  F2FP.SATFINITE.E4M3.F32.PACK_AB_MERGE_C R0, R59, R58, RZ ;  /* 0x0000003a3b00723e */ /* 0x008fe400048070ff */
[----:B0-----:R-:W-:-:S05]  /*f8950*/  F2FP.SATFINITE.E4M3.F32.PACK_AB_MERGE_C R2, R55, R54, RZ ;  /* 0x000000363702723e */ /* 0x001fca00048070ff */
[----:B------:R-:W-:Y:S04]  /*f8960*/  STL [R1+0x86c], R2 ;  /* 0x00086c0201007387 */ /* 0x000fe80000100800 */
[----:B------:R-:W3:Y:S04]  /*f8970*/  LDL.LU R30, [R1+0x16ec] ;  /* 0x0016ec00011e7983 */ /* 0x000ee80000300800 */
[----:B------:R4:W-:Y:S04]  /*f8980*/  STL [R1+0x808], R0 ;  /* 0x0008080001007387 */ /* 0x0009e80000100800 */
[----:B------:R-:W3:Y:S04]  /*f8990*/  LDL.LU R54, [R1+0x16d0] ;  /* 0x0016d00001367983 */ /* 0x000ee80000300800 */
[----:B------:R-:W3:Y:S04]  /*f89a0*/  LDL.LU R55, [R1+0x16d4] ;  /* 0x0016d40001377983 */ /* 0x000ee80000300800 */
[----:B------:R-:W3:Y:S04]  /*f89b0*/  LDL.LU R58, [R1+0x16d8] ;  /* 0x0016d800013a7983 */ /* 0x000ee80000300800 */
[----:B------:R-:W3:Y:S01]  /*f89c0*/  LDL.LU R59, [R1+0x16dc] ;  /* 0x0016dc00013b7983 */ /* 0x000ee20000300800 */
[----:B----4-:R-:W-:-:S05]  /*f89d0*/  F2FP.SATFINITE.E4M3.F32.PACK_AB_MERGE_C R0, R28, R27, RZ ;  /* 0x0000001b1c00723e */ /* 0x010fca00048070ff */
[----:B------:R0:W-:Y:S02]  /*f89e0*/  STL [R1+0x828], R0 ;  /* 0x0008280001007387 */ /* 0x0001e40000100800 */
[----:B0-----:R-:W-:Y:S02]  /*f89f0*/  F2FP.SATFINITE.E4M3.F32.PACK_AB_MERGE_C R0, R21, R20, RZ ;  /* 0x000000141500723e */ /* 0x001fe400048070ff */
[----:B------:R-:W4:Y:S04]  /*f8a00*/  LDL.LU R20, [R1+0x16c0] ;  /* 0x0016c00001147983 */ /* 0x000f280000300800 */
[----:B------:R-:W4:Y:S01]  /*f8a10*/  LDL.LU R21, [R1+0x16c4] ;  /* 0x0016c40001157983 */ /* 0x000f220000300800 */
[----:B-1----:R-:W-:Y:S01]  /*f8a20*/  VIADD R12, R12, UR6 ;  /* 0x000000060c0c7c36 */ /* 0x002fe20008000000 */
[----:B------:R-:W0:Y:S04]  /*f8a30*/  LDCU UR6, c[0x0][0x3b8] ;  /* 0x00007700ff0677ac */ /* 0x000e280008000800 */
[----:B------:R-:W-:-:S02]  /*f8a40*/  SHF.R.S32.HI R13, RZ, 0x1f, R12 ;  /* 0x0000001fff0d7819 */ /* 0x000fc4000001140c */
[----:B------:R-:W-:-:S05]  /*f8a50*/  IADD3 R2, P1, PT, R12, R4, RZ ;  /* 0x000000040c027210 */ /* 0x000fca0007f3e0ff */
[----:B------:R-:W-:-:S05]  /*f8a60*/  IMAD.X R3, R13, 0x1, R5, P1 ;  /* 0x000000010d037824 */ /* 0x000fca00008e0605 */
[----:B------:R-:W-:Y:S04]  /*f8a70*/  STL.64 [R1+0x1948], R2 ;  /* 0x0019480201007387 */ /* 0x000fe80000100a00 */
[----:B------:R1:W-:Y:S02]  /*f8a80*/  STL [R1+0x7ac], R0 ;  /* 0x0007ac0001007387 */ /* 0x0003e40000100800 */
[----:B-1----:R-:W-:Y:S02]  /*f8a90*/  F2FP.SATFINITE.E4M3.F32.PACK_AB_MERGE_C R0, R19, R18, RZ ;  /* 0x000000121300723e */ /* 0x002fe400048070ff */
[----:B------:R-:W4:Y:S01]  /*f8aa0*/  LDL.LU R18, [R1+0x16c8] ;  /* 0x0016c80001127983 */ /* 0x000f220000300800 */
[----:B------:R-:W-:-:S03]  /*f8ab0*/  IADD3 R2, P1, PT, R12, R6, RZ ;  /* 0x000000060c027210 */ /* 0x000fc60007f3e0ff */
[----:B------:R-:W4:Y:S02]  /*f8ac0*/  LDL.LU R19, [R1+0x16cc] ;  /* 0x0016cc0001137983 */ /* 0x000f240000300800 */
[----:B------:R-:W-:Y:S02]  /*f8ad0*/  IMAD.X R3, R13, 0x1, R7, P1 ;  /* 0x000000010d037824 */ /* 0x000fe400008e0607 */
[----:B------:R-:W-:Y:S04]  /*f8ae0*/  STL [R1+0x7c4], R0 ;  /* 0x0007c40001007387 */ /* 0x000fe80000100800 */
[----:B------:R2:W-:Y:S02]  /*f8af0*/  STL.64 [R1+0x1940], R2 ;  /* 0x0019400201007387 */ /* 0x0005e40000100a00 */
[----:B--2---:R-:W-:-:S02]  /*f8b00*/  F2FP.SATFINITE.E4M3.F32.PACK_AB_MERGE_C R2, R53, R31, RZ ;  /* 0x0000001f3502723e */ /* 0x004fc400048070ff */
[----:B------:R-:W2:Y:S04]  /*f8b10*/  LDL.LU R31, [R1+0x16b0] ;  /* 0x0016b000011f7983 */ /* 0x000ea80000300800 */
[----:B------:R1:W-:Y:S04]  /*f8b20*/  STL [R1+0x760], R2 ;  /* 0x0007600201007387 */ /* 0x0003e80000100800 */
[----:B------:R-:W2:Y:S01]  /*f8b30*/  LDL.LU R53, [R1+0x16b4] ;  /* 0x0016b40001357983 */ /* 0x000ea20000300800 */
[----:B------:R-:W-:Y:S02]  /*f8b40*/  F2FP.SATFINITE.E4M3.F32.PACK_AB_MERGE_C R0, R23, R22, RZ ;  /* 0x000000161700723e */ /* 0x000fe400048070ff */
[----:B-1----:R-:W-:-:S03]  /*f8b50*/  IADD3 R2, P1, PT, R12, R8, RZ ;  /* 0x000000080c027210 */ /* 0x002fc60007f3e0ff */
[----:B------:R1:W-:Y:S04]  /*f8b60*/  STL [R1+0x784], R0 ;  /* 0x0007840001007387 */ /* 0x0003e80000100800 */
[----:B------:R-:W2:Y:S04]  /*f8b70*/  LDL.LU R22, [R1+0x16b8] ;  /* 0x0016b80001167983 */ /* 0x000ea80000300800 */
[----:B------:R-:W2:Y:S01]  /*f8b80*/  LDL.LU R23, [R1+0x16bc] ;  /* 0x0016bc0001177983 */ /* 0x000ea20000300800 */
[----:B------:R-:W-:-:S05]  /*f8b90*/  IMAD.X R3, R13, 0x1, R11, P1 ;  /* 0x000000010d037824 */ /* 0x000fca00008e060b */
[----:B------:R0:W-:Y:S01]  /*f8ba0*/  STL.64 [R1+0x1938], R2 ;  /* 0x0019380201007387 */ /* 0x0001e20000100a00 */
[----:B-1----:R-:W-:-:S05]  /*f8bb0*/  F2FP.SATFINITE.E4M3.F32.PACK_AB_MERGE_C R0, R57, R56, RZ ;  /* 0x000000383900723e */ /* 0x002fca00048070ff */
[----:B------:R3:W-:Y:S04]  /*f8bc0*/  STL [R1+0x720], R0 ;  /* 0x0007200001007387 */ /* 0x0007e80000100800 */
[----:B------:R-:W2:Y:S04]  /*f8bd0*/  LDL.LU R56, [R1+0x16a0] ;  /* 0x0016a00001387983 */ /* 0x000ea80000300800 */
[----:B------:R-:W2:Y:S01]  /*f8be0*/  LDL.LU R57, [R1+0x16a4] ;  /* 0x0016a40001397983 */ /* 0x000ea20000300800 */
[----:B0-----:R-:W-:-:S05]  /*f8bf0*/  IADD3 R2, P1, PT, R12, R9, RZ ;  /* 0x000000090c027210 */ /* 0x001fca0007f3e0ff */
        /* <DEDUP_REMOVED lines=22> */
[----:B0-----:R-:W-:-:S05]  /*f8d60*/  IADD3 R2, P1, PT, R12, R6, RZ ;  /* 0x000000060c027210 */ /* 0x001fca0007f3e0ff */
[----:B------:R-:W-:Y:S01]  /*f8d70*/  IMAD.X R3, R13, 0x1, R7, P1 ;  /* 0x000000010d037824 */ /* 0x000fe200008e0607 */
[----:B-1----:R-:W-:-:S05]  /*f8d80*/  F2FP.SATFINITE.E4M3.F32.PACK_AB_MERGE_C R0, R19, R18, RZ ;  /* 0x000000121300723e */ /* 0x002fca00048070ff */
        /* <DEDUP_REMOVED lines=10> */
[----:B------:R-:W2:Y:S04]  /*f8e30*/  LDL.LU R29, [R1+0x1670] ;  /* 0x00167000011d7983 */ /* 0x000ea80000300800 */
[----:B------:R-:W2:Y:S01]  /*f8e40*/  LDL.LU R30, [R1+0x1674] ;  /* 0x00167400011e7983 */ /* 0x000ea20000300800 */
[----:B------:R-:W-:-:S05]  /*f8e50*/  F2FP.SATFINITE.E4M3.F32.PACK_AB_MERGE_C R0, R23, R22, RZ ;  /* 0x000000161700723e */ /* 0x000fca00048070ff */
        /* <DEDUP_REMOVED lines=10> */
[----:B------:R-:W-:Y:S04]  /*f8f00*/  STL.64 [R1+0x1910], R2 ;  /* 0x0019100201007387 */ /* 0x000fe80000100a00 */
[----:B------:R-:W2:Y:S04]  /*f8f10*/  LDL.LU R56, [R1+0x1668] ;  /* 0x0016680001387983 */ /* 0x000ea80000300800 */
[----:B------:R-:W2:Y:S01]  /*f8f20*/  LDL.LU R57, [R1+0x166c] ;  /* 0x00166c0001397983 */ /* 0x000ea20000300800 */
[----:B---3--:R-:W-:-:S05]  /*f8f30*/  F2FP.SATFINITE.E4M3.F32.PACK_AB_MERGE_C R0, R59, R58, RZ ;  /* 0x0000003a3b00723e */ /* 0x008fca00048070ff */
[----:B------:R4:W-:Y:S04]  /*f8f40*/  STL [R1+0x2f0], R0 ;  /* 0x0002f00001007387 */ /* 0x0009e80000100800 */
[----:B------:R-:W3:Y:S04]  /*f8f50*/  LDL.LU R58, [R1+0x1650] ;  /* 0x00165000013a7983 */ /* 0x000ee80000300800 */
[----:B------:R-:W3:Y:S01]  /*f8f60*/  LDL.LU R59, [R1+0x1654] ;  /* 0x00165400013b7983 */ /* 0x000ee20000300800 */
[----:B------:R-:W-:-:S05]  /*f8f70*/  F2FP.SATFINITE.E4M3.F32.PACK_AB_MERGE_C R61, R28, R27, RZ ;  /* 0x0000001b1c3d723e */ /* 0x000fca00048070ff */
[----:B------:R-:W-:Y:S01]  /*f8f80*/  STL [R1+0x5970], R61 ;  /* 0x0059703d01007387 */ /* 0x000fe20000100800 */
[----:B----4-:R-:W-:-:S05]  /*f8f90*/  F2FP.SATFINITE.E4M3.F32.PACK_AB_MERGE_C R0, R21, R20, RZ ;  /* 0x000000141500723e */ /* 0x010fca00048070ff */
[----:B------:R-:W-:Y:S04]  /*f8fa0*/  STL [R1+0x2dc], R0 ;  /* 0x0002dc0001007387 */ /* 0x000fe80000100800 */
[----:B------:R-:W4:Y:S04]  /*f8fb0*/  LDL.LU R20, [R1+0x1658] ;  /* 0x0016580001147983 */ /* 0x000f280000300800 */
[----:B------:R-:W4:Y:S01]  /*f8fc0*/  LDL.LU R21, [R1+0x165c] ;  /* 0x00165c0001157983 */ /* 0x000f220000300800 */
[----:B------:R-:W-:Y:S01]  /*f8fd0*/  VIADD R12, R12, UR6 ;  /* 0x000000060c0c7c36 */ /* 0x000fe20008000000 */
[----:B------:R-:W0:Y:S04]  /*f8fe0*/  LDCU UR6, c[0x0][0x3b8] ;  /* 0x00007700ff0677ac */ /* 0x000e280008000800 */
[----:B------:R-:W-:-:S02]  /*f8ff0*/  SHF.R.S32.HI R13, RZ, 0x1f, R12 ;  /* 0x0000001fff0d7819 */ /* 0x000fc4000001140c */
[----:B------:R-:W-:-:S05]  /*f9000*/  IADD3 R2, P1, PT, R12, R4, RZ ;  /* 0x000000040c027210 */ /* 0x000fca0007f3e0ff */
[----:B------:R-:W-:-:S05]  /*f9010*/  IMAD.X R3, R13, 0x1, R5, P1 ;  /* 0x000000010d037824 */ /* 0x000fca00008e0605 */
[----:B------:R1:W-:Y:S02]  /*f9020*/  STL.64 [R1+0x1908], R2 ;  /* 0x0019080201007387 */ /* 0x0003e40000100a00 */
[----:B-1----:R-:W-:Y:S02]  /*f9030*/  F2FP.SATFINITE.E4M3.F32.PACK_AB_MERGE_C R2, R55, R54, RZ ;  /* 0x000000363702723e */ /* 0x002fe400048070ff */
[----:B------:R-:W4:Y:S01]  /*f9040*/  LDL.LU R54, [R1+0x1640] ;  /* 0x0016400001367983 */ /* 0x000f220000300800 */
[----:B------:R-:W-:-:S03]  /*f9050*/  F2FP.SATFINITE.E4M3.F32.PACK_AB_MERGE_C R0, R19, R18, RZ ;  /* 0x000000121300723e */ /* 0x000fc600048070ff */
[----:B------:R1:W-:Y:S04]  /*f9060*/  STL [R1+0x2cc], R2 ;  /* 0x0002cc0201007387 */ /* 0x0003e80000100800 */
[----:B------:R-:W4:Y:S04]  /*f9070*/  LDL.LU R55, [R1+0x1644] ;  /* 0x0016440001377983 */ /* 0x000f280000300800 */
[----:B------:R-:W-:Y:S01]  /*f9080*/  STL [R1+0x2c8], R0 ;  /* 0x0002c80001007387 */ /* 0x000fe20000100800 */
[----:B-1----:R-:W-:-:S03]  /*f9090*/  IADD3 R2, P1, PT, R12, R6, RZ ;  /* 0x000000060c027210 */ /* 0x002fc60007f3e0ff */
[----:B------:R-:W4:Y:S04]  /*f90a0*/  LDL.LU R18, [R1+0x1648] ;  /* 0x0016480001127983 */ /* 0x000f280000300800 */
[----:B------:R-:W4:Y:S01]  /*f90b0*/  LDL.LU R19, [R1+0x164c] ;  /* 0x00164c0001137983 */ /* 0x000f220000300800 */
[----:B------:R-:W-:-:S05]  /*f90c0*/  IMAD.X R3, R13, 0x1, R7, P1 ;  /* 0x000000010d037824 */ /* 0x000fca00008e0607 */
[----:B------:R2:W-:Y:S02]  /*f90d0*/  STL.64 [R1+0x1900], R2 ;  /* 0x0019000201007387 */ /* 0x0005e40000100a00 */
[----:B--2---:R-:W-:Y:S02]  /*f90e0*/  F2FP.SATFINITE.E4M3.F32.PACK_AB_MERGE_C R2, R30, R29, RZ ;  /* 0x0000001d1e02723e */ /* 0x004fe400048070ff */
[----:B------:R-:W2:Y:S04]  /*f90f0*/  LDL.LU R29, [R1+0x1630] ;  /* 0x00163000011d7983 */ /* 0x000ea80000300800 */
[----:B------:R1:W-:Y:S04]  /*f9100*/  STL [R1+0x2c0], R2 ;  /* 0x0002c00201007387 */ /* 0x0003e80000100800 */
[----:B------:R-:W2:Y:S01]  /*f9110*/  LDL.LU R30, [R1+0x1634] ;  /* 0x00163400011e7983 */ /* 0x000ea20000300800 */
[----:B------:R-:W-:-:S05]  /*f9120*/  F2FP.SATFINITE.E4M3.F32.PACK_AB_MERGE_C R0, R23, R22, RZ ;  /* 0x000000161700723e */ /* 0x000fca00048070ff */
[----:B------:R-:W-:Y:S04]  /*f9130*/  STL [R1+0x2c4], R0 ;  /* 0x0002c40001007387 */ /* 0x000fe80000100800 */
[----:B------:R-:W2:Y:S01]  /*f9140*/  LDL.LU R22, [R1+0x1638] ;  /* 0x0016380001167983 */ /* 0x000ea20000300800 */
[----:B-1----:R-:W-:-:S03]  /*f9150*/  IADD3 R2, P1, PT, R12, R8, RZ ;  /* 0x000000080c027210 */ /* 0x002fc60007f3e0ff */
[----:B------:R-:W2:Y:S02]  /*f9160*/  LDL.LU R23, [R1+0x163c] ;  /* 0x00163c0001177983 */ /* 0x000ea40000300800 */
[----:B------:R-:W-:Y:S01]  /*f9170*/  IMAD.X R3, R13, 0x1, R11, P1 ;  /* 0x000000010d037824 */ /* 0x000fe200008e060b */
[----:B------:R-:W-:-:S05]  /*f9180*/  F2FP.SATFINITE.E4M3.F32.PACK_AB_MERGE_C R52, R53, R31, RZ ;  /* 0x0000001f3534723e */ /* 0x000fca00048070ff */
[----:B------:R-:W-:Y:S04]  /*f9190*/  STL [R1+0x598c], R52 ;  /* 0x00598c3401007387 */ /* 0x000fe80000100800 */
[----:B------:R1:W-:Y:S04]  /*f91a0*/  STL.64 [R1+0x18f8], R2 ;  /* 0x0018f80201007387 */ /* 0x0003e80000100a00 */
[----:B------:R-:W2:Y:S04]  /*f91b0*/  LDL.LU R31, [R1+0x1620] ;  /* 0x00162000011f7983 */ /* 0x000ea80000300800 */
[----:B------:R-:W2:Y:S01]  /*f91c0*/  LDL.LU R53, [R1+0x1624] ;  /* 0x0016240001357983 */ /* 0x000ea20000300800 */
[----:B-1----:R-:W-:-:S05]  /*f91d0*/  IADD3 R2, P1, PT, R12, R9, RZ ;  /* 0x000000090c027210 */ /* 0x002fca0007f3e0ff */
[----:B------:R-:W-:-:S05]  /*f91e0*/  IMAD.X R3, R13, 0x1, R10, P1 ;  /* 0x000000010d037824 */ /* 0x000fca00008e060a */
[----:B------:R1:W-:Y:S02]  /*f91f0*/  STL.64 [R1+0x18f0], R2 ;  /* 0x0018f00201007387 */ /* 0x0003e40000100a00 */
[----:B-1----:R-:W-:Y:S02]  /*f9200*/  F2FP.SATFINITE.E4M3.F32.PACK_AB_MERGE_C R2, R57, R56, RZ ;  /* 0x000000383902723e */ /* 0x002fe400048070ff */
[----:B------:R-:W2:Y:S04]  /*f9210*/  LDL.LU R56, [R1+0x1628] ;  /* 0x0016280001387983 */ /* 0x000ea80000300800 */
[----:B------:R-:W-:Y:S04]  /*f9220*/  STL [R1+0x2ac], R2 ;  /* 0x0002ac0201007387 */ /* 0x000fe80000100800 */
[----:B------:R-:W2:Y:S01]  /*f9230*/  LDL.LU R57, [R1+0x162c] ;  /* 0x00162c0001397983 */ /* 0x000ea20000300800 */
[----:B---3--:R-:W-:-:S05]  /*f9240*/  F2FP.SATFINITE.E4M3.F32.PACK_AB_MERGE_C R0, R59, R58, RZ ;  /* 0x0000003a3b00723e */ /* 0x008fca00048070ff */
[----:B------:R4:W-:Y:S04]  /*f9250*/  STL [R1+0x2a0], R0 ;  /* 0x0002a00001007387 */ /* 0x0009e80000100800 */
[----:B------:R-:W3:Y:S04]  /*f9260*/  LDL.LU R58, [R1+0x1610] ;  /* 0x00161000013a7983 */ /* 0x000ee80000300800 */
[----:B------:R-:W3:Y:S01]  /*f9270*/  LDL.LU R59, [R1+0x1614] ;  /* 0x00161400013b7983 */ /* 0x000ee20000300800 */
[----:B----4-:R-:W-:-:S03]  /*f9280*/  F2FP.SATFINITE.E4M3.F32.PACK_AB_MERGE_C R0, R21, R20, RZ ;  /* 0x000000141500723e */ /* 0x010fc600048070ff */
[----:B------:R-:W4:Y:S04]  /*f9290*/  LDL.LU R20, [R1+0x1618] ;  /* 0x0016180001147983 */ /* 0x000f280000300800 */
[----:B------:R-:W4:Y:S01]  /*f92a0*/  LDL.LU R21, [R1+0x161c] ;  /* 0x00161c0001157983 */ /* 0x000f220000300800 */
[----:B0-----:R-:W-:Y:S01]  /*f92b0*/  VIADD R12, R12, UR6 ;  /* 0x000000060c0c7c36 */ /* 0x001fe20008000000 */
[----:B------:R-:W0:Y:S04]  /*f92c0*/  LDCU UR6, c[0x0][0x3b8] ;  /* 0x00007700ff0677ac */ /* 0x000e280008000800 */
[----:B------:R-:W-:-:S02]  /*f92d0*/  SHF.R.S32.HI R13, RZ, 0x1f, R12 ;  /* 0x0000001fff0d7819 */ /* 0x000fc4000001140c */
[----:B------:R-:W-:Y:S01]  /*f92e0*/  IADD3 R2, P1, PT, R12, R4, RZ ;  /* 0x000000040c027210 */ /* 0x000fe20007f3e0ff */
[----:B------:R-:W-:Y:S04]  /*f92f0*/  STL [R1+0x2a4], R0 ;  /* 0x0002a40001007387 */ /* 0x000fe80000100800 */
[----:B------:R-:W-:-:S05]  /*f9300*/  IMAD.X R3, R13, 0x1, R5, P1 ;  /* 0x000000010d037824 */ /* 0x000fca00008e0605 */
[----:B------:R1:W-:Y:S02]  /*f9310*/  STL.64 [R1+0x18e8], R2 ;  /* 0x0018e80201007387 */ /* 0x0003e40000100a00 */
[----:B-1----:R-:W-:Y:S02]  /*f9320*/  F2FP.SATFINITE.E4M3.F32.PACK_AB_MERGE_C R2, R55, R54, RZ ;  /* 0x000000363702723e */ /* 0x002fe400048070ff */
[----:B------:R-:W4:Y:S04]  /*f9330*/  LDL.LU R54, [R1+0x1600] ;  /* 0x0016000001367983 */ /* 0x000f280000300800 */
[----:B------:R1:W-:Y:S04]  /*f9340*/  STL [R1+0x22c], R2 ;  /* 0x00022c0201007387 */ /* 0x0003e80000100800 */
[----:B------:R-:W4:Y:S01]  /*f9350*/  LDL.LU R55, [R1+0x1604] ;  /* 0x0016040001377983 */ /* 0x000f220000300800 */
[----:B------:R-:W-:-:S02]  /*f9360*/  F2FP.SATFINITE.E4M3.F32.PACK_AB_MERGE_C R0, R19, R18, RZ ;  /* 0x000000121300723e */ /* 0x000fc400048070ff */
[----:B-1----:R-:W-:-:S03]  /*f9370*/  IADD3 R2, P1, PT, R12, R6, RZ ;  /* 0x000000060c027210 */ /* 0x002fc60007f3e0ff */
[----:B------:R-:W-:Y:S04]  /*f9380*/  STL [R1+0x230], R0 ;  /* 0x0002300001007387 */ /* 0x000fe80000100800 */
        /* <DEDUP_REMOVED lines=8> */
[----:B-1----:R-:W-:-:S02]  /*f9410*/  IADD3 R2, P1, PT, R12, R8, RZ ;  /* 0x000000080c027210 */ /* 0x002fc40007f3e0ff */
[----:B------:R-:W-:-:S05]  /*f9420*/  F2FP.SATFINITE.E4M3.F32.PACK_AB_MERGE_C R0, R23, R22, RZ ;  /* 0x000000161700723e */ /* 0x000fca00048070ff */
[----:B------:R-:W-:Y:S04]  /*f9430*/  STL [R1+0x220], R0 ;  /* 0x0002200001007387 */ /* 0x000fe80000100800 */
[----:B------:R-:W2:Y:S04]  /*f9440*/  LDL.LU R22, [R1+0x15f8] ;  /* 0x0015f80001167983 */ /* 0x000ea80000300800 */
[----:B------:R-:W2:Y:S01]  /*f9450*/  LDL.LU R23, [R1+0x15fc] ;  /* 0x0015fc0001177983 */ /* 0x000ea20000300800 */
[----:B------:R-:W-:-:S05]  /*f9460*/  IMAD.X R3, R13, 0x1, R11, P1 ;  /* 0x000000010d037824 */ /* 0x000fca00008e060b */
[----:B------:R1:W-:Y:S02]  /*f9470*/  STL.64 [R1+0x18d8], R2 ;  /* 0x0018d80201007387 */ /* 0x0003e40000100a00 */
[----:B-1----:R-:W-:Y:S02]  /*f9480*/  IADD3 R2, P1, PT, R12, R9, RZ ;  /* 0x000000090c027210 */ /* 0x002fe40007f3e0ff */
[----:B------:R-:W-:-:S03]  /*f9490*/  F2FP.SATFINITE.E4M3.F32.PACK_AB_MERGE_C R0, R53, R31, RZ ;  /* 0x0000001f3500723e */ /* 0x000fc600048070ff */
[----:B------:R-:W-:Y:S02]  /*f94a0*/  IMAD.X R3, R13, 0x1, R10, P1 ;  /* 0x000000010d037824 */ /* 0x000fe400008e060a */
[----:B------:R-:W-:Y:S04]  /*f94b0*/  STL [R1+0x210], R0 ;  /* 0x0002100001007387 */ /* 0x000fe80000100800 */
[----:B------:R-:W2:Y:S04]  /*f94c0*/  LDL.LU R31, [R1+0x15e0] ;  /* 0x0015e000011f7983 */ /* 0x000ea80000300800 */
[----:B------:R-:W2:Y:S04]  /*f94d0*/  LDL.LU R53, [R1+0x15e4] ;  /* 0x0015e40001357983 */ /* 0x000ea80000300800 */
[----:B------:R1:W-:Y:S02]  /*f94e0*/  STL.64 [R1+0x18d0], R2 ;  /* 0x0018d00201007387 */ /* 0x0003e40000100a00 */
[----:B-1----:R-:W-:-:S02]  /*f94f0*/  F2FP.SATFINITE.E4M3.F32.PACK_AB_MERGE_C R2, R57, R56, RZ ;  /* 0x000000383902723e */ /* 0x002fc400048070ff */
        /* <DEDUP_REMOVED lines=54> */
[----:B----4-:R-:W-:-:S05]  /*f9860*/  F2FP.SATFINITE.E4M3.F32.PACK_AB_MERGE_C R0, R21, R20, RZ ;  /* 0x000000141500723e */ /* 0x010fca00048070ff */
[----:B------:R-:W-:Y:S04]  /*f9870*/  STL [R1+0x1b4], R0 ;  /* 0x0001b40001007387 */ /* 0x000fe80000100800 */
[----:B------:R-:W4:Y:S04]  /*f9880*/  LDL.LU R20, [R1+0x1598] ;  /* 0x0015980001147983 */ /* 0x000f280000300800 */
[----:B------:R-:W4:Y:S01]  /*f9890*/  LDL.LU R21, [R1+0x159c] ;  /* 0x00159c0001157983 */ /* 0x000f220000300800 */
[----:B0-----:R-:W-:Y:S01]  /*f98a0*/  VIADD R12, R12, UR6 ;  /* 0x000000060c0c7c36 */ /* 0x001fe20008000000 */
[----:B------:R-:W0:Y:S04]  /*f98b0*/  LDCU UR6, c[0x0][0x3b8] ;  /* 0x00007700ff0677ac */ /* 0x000e280008000800 */
[----:B------:R-:W-:-:S02]  /*f98c0*/  SHF.R.S32.HI R13, RZ, 0x1f, R12 ;  /* 0x0000001fff0d7819 */ /* 0x000fc4000001140c */
[----:B------:R-:W-:-:S05]  /*f98d0*/  IADD3 R2, P1, PT, R12, R4, RZ ;  /* 0x000000040c027210 */ /* 0x000fca0007f3e0ff */
        /* <DEDUP_REMOVED lines=13> */
[----:B-1----:R-:W-:-:S05]  /*f99b0*/  IADD3 R2, P1, PT, R12, R8, RZ ;  /* 0x000000080c027210 */ /* 0x002fca0007f3e0ff */
        /* <DEDUP_REMOVED lines=10> */
[----:B-1----:R-:W-:-:S02]  /*f9a60*/  IADD3 R2, P1, PT, R12, R9, RZ ;  /* 0x000000090c027210 */ /* 0x002fc40007f3e0ff */
[----:B------:R-:W-:-:S03]  /*f9a70*/  F2FP.SATFINITE.E4M3.F32.PACK_AB_MERGE_C R0, R53, R31, RZ ;  /* 0x0000001f3500723e */ /* 0x000fc600048070ff */
[----:B------:R-:W-:Y:S02]  /*f9a80*/  IMAD.X R3, R13, 0x1, R10, P1 ;  /* 0x000000010d037824 */ /* 0x000fe400008e060a */
[----:B------:R1:W-:Y:S04]  /*f9a90*/  STL [R1+0x184], R0 ;  /* 0x0001840001007387 */ /* 0x0003e80000100800 */
[----:B------:R-:W2:Y:S04]  /*f9aa0*/  LDL.LU R29, [R1+0x1560] ;  /* 0x00156000011d7983 */ /* 0x000ea80000300800 */
[----:B------:R-:W2:Y:S04]  /*f9ab0*/  LDL.LU R30, [R1+0x1564] ;  /* 0x00156400011e7983 */ /* 0x000ea80000300800 */
[----:B------:R-:W-:Y:S01]  /*f9ac0*/  STL.64 [R1+0x1890], R2 ;  /* 0x0018900201007387 */ /* 0x000fe20000100a00 */
[----:B-1----:R-:W-:-:S03]  /*f9ad0*/  F2FP.SATFINITE.E4M3.F32.PACK_AB_MERGE_C R0, R57, R56, RZ ;  /* 0x000000383900723e */ /* 0x002fc600048070ff */
[----:B------:R-:W2:Y:S04]  /*f9ae0*/  LDL.LU R56, [R1+0x1568] ;  /* 0x0015680001387983 */ /* 0x000ea80000300800 */
[----:B------:R-:W2:Y:S04]  /*f9af0*/  LDL.LU R57, [R1+0x156c] ;  /* 0x00156c0001397983 */ /* 0x000ea80000300800 */
[----:B------:R3:W-:Y:S02]  /*f9b00*/  STL [R1+0x188], R0 ;  /* 0x0001880001007387 */ /* 0x0007e40000100800 */
[----:B---3--:R-:W-:-:S02]  /*f9b10*/  F2FP.SATFINITE.E4M3.F32.PACK_AB_MERGE_C R0, R59, R58, RZ ;  /* 0x0000003a3b00723e */ /* 0x008fc400048070ff */
[----:B------:R-:W3:Y:S04]  /*f9b20*/  LDL.LU R58, [R1+0x1550] ;  /* 0x00155000013a7983 */ /* 0x000ee80000300800 */
[----:B------:R-:W3:Y:S04]  /*f9b30*/  LDL.LU R59, [R1+0x1554] ;  /* 0x00155400013b7983 */ /* 0x000ee80000300800 */
[----:B------:R4:W-:Y:S02]  /*f9b40*/  STL [R1+0x178], R0 ;  /* 0x0001780001007387 */ /* 0x0009e40000100800 */
[----:B----4-:R-:W-:-:S02]  /*f9b50*/  F2FP.SATFINITE.E4M3.F32.PACK_AB_MERGE_C R0, R21, R20, RZ ;  /* 0x000000141500723e */ /* 0x010fc400048070ff */
        /* <DEDUP_REMOVED lines=8> */
[----:B------:R1:W-:Y:S04]  /*f9be0*/  STL.64 [R1+0x1888], R2 ;  /* 0x0018880201007387 */ /* 0x0003e80000100a00 */
[----:B------:R-:W4:Y:S01]  /*f9bf0*/  LDL.LU R31, [R1+0x1540] ;  /* 0x00154000011f7983 */ /* 0x000f220000300800 */
[----:B-1----:R-:W-:-:S05]  /*f9c00*/  F2FP.SATFINITE.E4M3.F32.PACK_AB_MERGE_C R2, R55, R54, RZ ;  /* 0x000000363702723e */ /* 0x002fca00048070ff */
[----:B------:R1:W-:Y:S04]  /*f9c10*/  STL [R1+0x164], R2 ;  /* 0x0001640201007387 */ /* 0x0003e80000100800 */
[----:B------:R-:W4:Y:S01]  /*f9c20*/  LDL.LU R53, [R1+0x1544] ;  /* 0x0015440001357983 */ /* 0x000f220000300800 */
[----:B------:R-:W-:Y:S02]  /*f9c30*/  F2FP.SATFINITE.E4M3.F32.PACK_AB_MERGE_C R0, R19, R18, RZ ;  /* 0x000000121300723e */ /* 0x000fe400048070ff */
[----:B-1----:R-:W-:-:S03]  /*f9c40*/  IADD3 R2, P1, PT, R12, R6, RZ ;  /* 0x000000060c027210 */ /* 0x002fc60007f3e0ff */
[----:B------:R-:W-:Y:S04]  /*f9c50*/  STL [R1+0x168], R0 ;  /* 0x0001680001007387 */ /* 0x000fe80000100800 */
[----:B------:R-:W4:Y:S04]  /*f9c60*/  LDL.LU R54, [R1+0x1548] ;  /* 0x0015480001367983 */ /* 0x000f280000300800 */
[----:B------:R-:W4:Y:S01]  /*f9c70*/  LDL.LU R55, [R1+0x154c] ;  /* 0x00154c0001377983 */ /* 0x000f220000300800 */
[----:B------:R-:W-:-:S03]  /*f9c80*/  IMAD.X R3, R13, 0x1, R7, P1 ;  /* 0x000000010d037824 */ /* 0x000fc600008e0607 */
[----:B------:R-:W4:Y:S04]  /*f9c90*/  LDL.LU R18, [R1+0x1530] ;  /* 0x0015300001127983 */ /* 0x000f280000300800 */
[----:B------:R-:W4:Y:S04]  /*f9ca0*/  LDL.LU R19, [R1+0x1534] ;  /* 0x0015340001137983 */ /* 0x000f280000300800 */
[----:B------:R2:W-:Y:S02]  /*f9cb0*/  STL.64 [R1+0x1880], R2 ;  /* 0x0018800201007387 */ /* 0x0005e40000100a00 */
[----:B--2---:R-:W-:-:S02]  /*f9cc0*/  F2FP.SATFINITE.E4M3.F32.PACK_AB_MERGE_C R2, R28, R27, RZ ;  /* 0x0000001b1c02723e */ /* 0x004fc400048070ff */
[----:B------:R-:W-:Y:S02]  /*f9cd0*/  F2FP.SATFINITE.E4M3.F32.PACK_AB_MERGE_C R0, R23, R22, RZ ;  /* 0x000000161700723e */ /* 0x000fe400048070ff */
[----:B------:R-:W2:Y:S04]  /*f9ce0*/  LDL.LU R22, [R1+0x1538] ;  /* 0x0015380001167983 */ /* 0x000ea80000300800 */
[----:B------:R1:W-:Y:S04]  /*f9cf0*/  STL [R1+0x158], R2 ;  /* 0x0001580201007387 */ /* 0x0003e80000100800 */
[----:B------:R-:W2:Y:S01]  /*f9d00*/  LDL.LU R23, [R1+0x153c] ;  /* 0x00153c0001177983 */ /* 0x000ea20000300800 */
[----:B-1----:R-:W-:-:S03]  /*f9d10*/  IADD3 R2, P1, PT, R12, R8, RZ ;  /* 0x000000080c027210 */ /* 0x002fc60007f3e0ff */
[----:B------:R1:W-:Y:S02]  /*f9d20*/  STL [R1+0x154], R0 ;  /* 0x0001540001007387 */ /* 0x0003e40000100800 */
[----:B------:R-:W-:-:S05]  /*f9d30*/  IMAD.X R3, R13, 0x1, R11, P1 ;  /* 0x000000010d037824 */ /* 0x000fca00008e060b */
[----:B------:R0:W-:Y:S01]  /*f9d40*/  STL.64 [R1+0x1878], R2 ;  /* 0x0018780201007387 */ /* 0x0001e20000100a00 */
[----:B-1----:R-:W-:Y:S02]  /*f9d50*/  F2FP.SATFINITE.E4M3.F32.PACK_AB_MERGE_C R0, R30, R29, RZ ;  /* 0x0000001d1e00723e */ /* 0x002fe400048070ff */
[----:B0-----:R-:W-:-:S03]  /*f9d60*/  IADD3 R2, P1, PT, R12, R9, RZ ;  /* 0x000000090c027210 */ /* 0x001fc60007f3e0ff */
[----:B------:R0:W-:Y:S02]  /*f9d70*/  STL [R1+0x148], R0 ;  /* 0x0001480001007387 */ /* 0x0001e40000100800 */
[----:B------:R-:W-:Y:S02]  /*f9d80*/  IMAD.X R3, R13, 0x1, R10, P1 ;  /* 0x000000010d037824 */ /* 0x000fe400008e060a */
[----:B------:R-:W2:Y:S04]  /*f9d90*/  LDL.LU R29, [R1+0x1520] ;  /* 0x00152000011d7983 */ /* 0x000ea80000300800 */
[----:B------:R-:W-:Y:S01]  /*f9da0*/  STL.64 [R1+0x1870], R2 ;  /* 0x0018700201007387 */ /* 0x000fe20000100a00 */
[----:B0-----:R-:W-:-:S03]  /*f9db0*/  F2FP.SATFINITE.E4M3.F32.PACK_AB_MERGE_C R0, R57, R56, RZ ;  /* 0x000000383900723e */ /* 0x001fc600048070ff */
[----:B------:R-:W2:Y:S04]  /*f9dc0*/  LDL.LU R30, [R1+0x1524] ;  /* 0x00152400011e7983 */ /* 0x000ea80000300800 */
[----:B------:R3:W-:Y:S04]  /*f9dd0*/  STL [R1+0x144], R0 ;  /* 0x0001440001007387 */ /* 0x0007e80000100800 */
[----:B------:R-:W2:Y:S04]  /*f9de0*/  LDL.LU R56, [R1+0x1528] ;  /* 0x0015280001387983 */ /* 0x000ea80000300800 */
        /* <DEDUP_REMOVED lines=8> */
[----:B------:R-:W-:Y:S01]  /*f9e70*/  VIADD R12, R12, UR6 ;  /* 0x000000060c0c7c36 */ /* 0x000fe20008000000 */
[----:B------:R-:W0:Y:S04]  /*f9e80*/  LDCU UR6, c[0x0][0x3b8] ;  /* 0x00007700ff0677ac */ /* 0x000e280008000800 */
[----:B------:R-:W-:-:S02]  /*f9e90*/  SHF.R.S32.HI R13, RZ, 0x1f, R12 ;  /* 0x0000001fff0d7819 */ /* 0x000fc4000001140c */
[----:B------:R-:W-:Y:S01]  /*f9ea0*/  IADD3 R2, P1, PT, R12, R4, RZ ;  /* 0x000000040c027210 */ /* 0x000fe20007f3e0ff */
[----:B------:R1:W-:Y:S04]  /*f9eb0*/  STL [R1+0x118], R0 ;  /* 0x0001180001007387 */ /* 0x0003e80000100800 */
[----:B------:R-:W-:Y:S01]  /*f9ec0*/  IMAD.X R3, R13, 0x1, R5, P1 ;  /* 0x000000010d037824 */ /* 0x000fe200008e0605 */
[----:B-1----:R-:W-:Y:S02]  /*f9ed0*/  F2FP.SATFINITE.E4M3.F32.PACK_AB_MERGE_C R0, R53, R31, RZ ;  /* 0x0000001f3500723e */ /* 0x002fe400048070ff */
[----:B------:R-:W-:-:S05]  /*f9ee0*/  F2FP.SATFINITE.E4M3.F32.PACK_AB_MERGE_C R41, R55, R54, RZ ;  /* 0x000000363729723e */ /* 0x000fca00048070ff */
[----:B------:R-:W-:Y:S04]  /*f9ef0*/  STL [R1+0x5a0c], R41 ;  /* 0x005a0c2901007387 */ /* 0x000fe80000100800 */
[----:B------:R1:W-:Y:S04]  /*f9f00*/  STL.64 [R1+0x1868], R2 ;  /* 0x0018680201007387 */ /* 0x0003e80000100a00 */
[----:B------:R0:W-:Y:S04]  /*f9f10*/  STL [R1+0x108], R0 ;  /* 0x0001080001007387 */ /* 0x0001e80000100800 */
[----:B------:R-:W4:Y:S01]  /*f9f20*/  LDL.LU R31, [R1+0x1500] ;  /* 0x00150000011f7983 */ /* 0x000f220000300800 */
[----:B-1----:R-:W-:-:S03]  /*f9f30*/  IADD3 R2, P1, PT, R12, R6, RZ ;  /* 0x000000060c027210 */ /* 0x002fc60007f3e0ff */
[----:B------:R-:W4:Y:S01]  /*f9f40*/  LDL.LU R53, [R1+0x1504] ;  /* 0x0015040001357983 */ /* 0x000f220000300800 */
[----:B0-----:R-:W-:Y:S01]  /*f9f50*/  F2FP.SATFINITE.E4M3.F32.PACK_AB_MERGE_C R0, R19, R18, RZ ;  /* 0x000000121300723e */ /* 0x001fe200048070ff */
[----:B------:R-:W-:-:S05]  /*f9f60*/  IMAD.X R3, R13, 0x1, R7, P1 ;  /* 0x000000010d037824 */ /* 0x000fca00008e0607 */
[----:B------:R0:W-:Y:S04]  /*f9f70*/  STL.64 [R1+0x1860], R2 ;  /* 0x0018600201007387 */ /* 0x0001e80000100a00 */
[----:B------:R-:W-:Y:S04]  /*f9f80*/  STL [R1+0xf4], R0 ;  /* 0x0000f40001007387 */ /* 0x000fe80000100800 */
[----:B------:R-:W4:Y:S04]  /*f9f90*/  LDL.LU R54, [R1+0x1508] ;  /* 0x0015080001367983 */ /* 0x000f280000300800 */
[----:B------:R-:W4:Y:S01]  /*f9fa0*/  LDL.LU R55, [R1+0x150c] ;  /* 0x00150c0001377983 */ /* 0x000f220000300800 */
[----:B0-----:R-:W-:-:S03]  /*f9fb0*/  IADD3 R2, P1, PT, R12, R8, RZ ;  /* 0x000000080c027210 */ /* 0x001fc60007f3e0ff */
[----:B------:R-:W4:Y:S04]  /*f9fc0*/  LDL.LU R18, [R1+0x14f0] ;  /* 0x0014f00001127983 */ /* 0x000f280000300800 */
[----:B------:R-:W4:Y:S01]  /*f9fd0*/  LDL.LU R19, [R1+0x14f4] ;  /* 0x0014f40001137983 */ /* 0x000f220000300800 */
[----:B------:R-:W-:Y:S01]  /*f9fe0*/  IMAD.X R3, R13, 0x1, R11, P1 ;  /* 0x000000010d037824 */ /* 0x000fe200008e060b */
[----:B--2---:R-:W-:Y:S02]  /*f9ff0*/  F2FP.SATFINITE.E4M3.F32.PACK_AB_MERGE_C R41, R23, R22, RZ ;  /* 0x000000161729723e */ /* 0x004fe400048070ff */
[----:B------:R-:W2:Y:S04]  /*fa000*/  LDL.LU R22, [R1+0x14f8] ;  /* 0x0014f80001167983 */ /* 0x000ea80000300800 */
[----:B------:R-:W2:Y:S04]  /*fa010*/  LDL.LU R23, [R1+0x14fc] ;  /* 0x0014fc0001177983 */ /* 0x000ea80000300800 */
[----:B------:R-:W-:Y:S04]  /*fa020*/  STL [R1+0x5a10], R41 ;  /* 0x005a102901007387 */ /* 0x000fe80000100800 */
[----:B------:R0:W-:Y:S02]  /*fa030*/  STL.64 [R1+0x1858], R2 ;  /* 0x0018580201007387 */ /* 0x0001e40000100a00 */
[----:B0-----:R-:W-:-:S05]  /*fa040*/  IADD3 R2, P1, PT, R12, R9, RZ ;  /* 0x000000090c027210 */ /* 0x001fca0007f3e0ff */
[----:B------:R-:W-:Y:S01]  /*fa050*/  IMAD.X R3, R13, 0x1, R10, P1 ;  /* 0x000000010d037824 */ /* 0x000fe200008e060a */
[----:B------:R-:W-:-:S05]  /*fa060*/  F2FP.SATFINITE.E4M3.F32.PACK_AB_MERGE_C R0, R30, R29, RZ ;  /* 0x0000001d1e00723e */ /* 0x000fca00048070ff */
[----:B------:R3:W-:Y:S01]  /*fa070*/  STL [R1+0x64], R0 ;  /* 0x0000640001007387 */ /* 0x0007e20000100800 */
[----:B------:R-:W-:-:S05]  /*fa080*/  F2FP.SATFINITE.E4M3.F32.PACK_AB_MERGE_C R41, R57, R56, RZ ;  /* 0x000000383929723e */ /* 0x000fca00048070ff */
[----:B------:R4:W-:Y:S04]  /*fa090*/  STL [R1+0x5a14], R41 ;  /* 0x005a142901007387 */ /* 0x0009e80000100800 */
[----:B------:R0:W-:Y:S04]  /*fa0a0*/  STL.64 [R1+0x1850], R2 ;  /* 0x0018500201007387 */ /* 0x0001e80000100a00 */
[----:B------:R-:W2:Y:S04]  /*fa0b0*/  LDL.LU R29, [R1+0x14e0] ;  /* 0x0014e000011d7983 */ /* 0x000ea80000300800 */
[----:B------:R-:W2:Y:S01]  /*fa0c0*/  LDL.LU R30, [R1+0x14e4] ;  /* 0x0014e400011e7983 */ /* 0x000ea20000300800 */
[----:B---3--:R-:W-:-:S05]  /*fa0d0*/  F2FP.SATFINITE.E4M3.F32.PACK_AB_MERGE_C R0, R59, R58, RZ ;  /* 0x0000003a3b00723e */ /* 0x008fca00048070ff */
[----:B------:R-:W-:Y:S04]  /*fa0e0*/  STL [R1+0x5c], R0 ;  /* 0x00005c0001007387 */ /* 0x000fe80000100800 */
[----:B------:R-:W3:Y:S04]  /*fa0f0*/  LDL.LU R56, [R1+0x14e8] ;  /* 0x0014e80001387983 */ /* 0x000ee80000300800 */
[----:B------:R-:W3:Y:S01]  /*fa100*/  LDL.LU R57, [R1+0x14ec] ;  /* 0x0014ec0001397983 */ /* 0x000ee20000300800 */
[----:B----4-:R-:W-:-:S03]  /*fa110*/  F2FP.SATFINITE.E4M3.F32.PACK_AB_MERGE_C R41, R21, R20, RZ ;  /* 0x000000141529723e */ /* 0x010fc600048070ff */
[----:B------:R-:W4:Y:S04]  /*fa120*/  LDL.LU R58, [R1+0x14d0] ;  /* 0x0014d000013a7983 */ /* 0x000f280000300800 */
[----:B------:R-:W4:Y:S04]  /*fa130*/  LDL.LU R59, [R1+0x14d4] ;  /* 0x0014d400013b7983 */ /* 0x000f280000300800 */
[----:B------:R-:W-:Y:S04]  /*fa140*/  STL [R1+0x5a18], R41 ;  /* 0x005a182901007387 */ /* 0x000fe80000100800 */
[----:B------:R-:W4:Y:S04]  /*fa150*/  LDL.LU R20, [R1+0x14d8] ;  /* 0x0014d80001147983 */ /* 0x000f280000300800 */
[----:B------:R-:W4:Y:S01]  /*fa160*/  LDL.LU R21, [R1+0x14dc] ;  /* 0x0014dc0001157983 */ /* 0x000f220000300800 */
[----:B------:R-:W-:Y:S01]  /*fa170*/  VIADD R12, R12, UR6 ;  /* 0x000000060c0c7c36 */ /* 0x000fe20008000000 */
[----:B------:R-:W1:Y:S04]  /*fa180*/  LDCU UR6, c[0x0][0x3b8] ;  /* 0x00007700ff0677ac */ /* 0x000e680008000800 */
[----:B------:R-:W-:-:S02]  /*fa190*/  SHF.R.S32.HI R13, RZ, 0x1f, R12 ;  /* 0x0000001fff0d7819 */ /* 0x000fc4000001140c */
[----:B0-----:R-:W-:-:S05]  /*fa1a0*/  IADD3 R2, P1, PT, R12, R4, RZ ;  /* 0x000000040c027210 */ /* 0x001fca0007f3e0ff */
[----:B------:R-:W-:-:S05]  /*fa1b0*/  IMAD.X R3, R13, 0x1, R5, P1 ;  /* 0x000000010d037824 */ /* 0x000fca00008e0605 */
[----:B------:R0:W-:Y:S02]  /*fa1c0*/  STL.64 [R1+0x1848], R2 ;  /* 0x0018480201007387 */ /* 0x0001e40000100a00 */
[----:B0-----:R-:W-:-:S05]  /*fa1d0*/  IADD3 R2, P1, PT, R12, R6, RZ ;  /* 0x000000060c027210 */ /* 0x001fca0007f3e0ff */
[----:B------:R-:W-:Y:S01]  /*fa1e0*/  IMAD.X R3, R13, 0x1, R7, P1 ;  /* 0x000000010d037824 */ /* 0x000fe200008e0607 */
[----:B------:R-:W-:Y:S02]  /*fa1f0*/  F2FP.SATFINITE.E4M3.F32.PACK_AB_MERGE_C R0, R53, R31, RZ ;  /* 0x0000001f3500723e */ /* 0x000fe400048070ff */
[----:B------:R-:W-:-:S05]  /*fa200*/  F2FP.SATFINITE.E4M3.F32.PACK_AB_MERGE_C R41, R55, R54, RZ ;  /* 0x000000363729723e */ /* 0x000fca00048070ff */
[----:B------:R-:W-:Y:S04]  /*fa210*/  STL [R1+0x5a1c], R41 ;  /* 0x005a1c2901007387 */ /* 0x000fe80000100800 */
[----:B------:R0:W-:Y:S04]  /*fa220*/  STL [R1+0x54], R0 ;  /* 0x0000540001007387 */ /* 0x0001e80000100800 */
[----:B------:R-:W4:Y:S01]  /*fa230*/  LDL.LU R31, [R1+0x14c0] ;  /* 0x0014c000011f7983 */ /* 0x000f220000300800 */
[----:B0-----:R-:W-:-:S03]  /*fa240*/  F2FP.SATFINITE.E4M3.F32.PACK_AB_MERGE_C R0, R19, R18, RZ ;  /* 0x000000121300723e */ /* 0x001fc600048070ff */
[----:B------:R0:W-:Y:S04]  /*fa250*/  STL.64 [R1+0x1840], R2 ;  /* 0x0018400201007387 */ /* 0x0001e80000100a00 */
[----:B------:R-:W-:Y:S04]  /*fa260*/  STL [R1+0x44], R0 ;  /* 0x0000440001007387 */ /* 0x000fe80000100800 */
[----:B------:R-:W4:Y:S04]  /*fa270*/  LDL.LU R53, [R1+0x14c4] ;  /* 0x0014c40001357983 */ /* 0x000f280000300800 */
[----:B------:R-:W4:Y:S04]  /*fa280*/  LDL.LU R54, [R1+0x14c8] ;  /* 0x0014c80001367983 */ /* 0x000f280000300800 */
[----:B------:R-:W4:Y:S04]  /*fa290*/  LDL.LU R55, [R1+0x14cc] ;  /* 0x0014cc0001377983 */ /* 0x000f280000300800 */
[----:B------:R-:W4:Y:S04]  /*fa2a0*/  LDL.LU R18, [R1+0x14b0] ;  /* 0x0014b00001127983 */ /* 0x000f280000300800 */
[----:B------:R-:W4:Y:S01]  /*fa2b0*/  LDL.LU R19, [R1+0x14b4] ;  /* 0x0014b40001137983 */ /* 0x000f220000300800 */
[----:B0-----:R-:W-:-:S05]  /*fa2c0*/  IADD3 R2, P1, PT, R12, R8, RZ ;  /* 0x000000080c027210 */ /* 0x001fca0007f3e0ff */
[----:B------:R-:W-:Y:S01]  /*fa2d0*/  IMAD.X R3, R13, 0x1, R11, P1 ;  /* 0x000000010d037824 */ /* 0x000fe200008e060b */
[----:B--2---:R-:W-:Y:S02]  /*fa2e0*/  F2FP.SATFINITE.E4M3.F32.PACK_AB_MERGE_C R41, R23, R22, RZ ;  /* 0x000000161729723e */ /* 0x004fe400048070ff */
[----:B------:R-:W2:Y:S04]  /*fa2f0*/  LDL.LU R22, [R1+0x14b8] ;  /* 0x0014b80001167983 */ /* 0x000ea80000300800 */
[----:B------:R-:W2:Y:S04]  /*fa300*/  LDL.LU R23, [R1+0x14bc] ;  /* 0x0014bc0001177983 */ /* 0x000ea80000300800 */
[----:B------:R0:W-:Y:S02]  /*fa310*/  STL [R1+0x5a28], R41 ;  /* 0x005a282901007387 */ /* 0x0001e40000100800 */
[----:B0-----:R-:W-:-:S05]  /*fa320*/  F2FP.SATFINITE.E4M3.F32.PACK_AB_MERGE_C R41, R30, R29, RZ ;  /* 0x0000001d1e29723e */ /* 0x001fca00048070ff */
[----:B------:R-:W-:Y:S04]  /*fa330*/  STL [R1+0x5a34], R41 ;  /* 0x005a342901007387 */ /* 0x000fe80000100800 */
[----:B------:R0:W-:Y:S04]  /*fa340*/  STL.64 [R1+0x1838], R2 ;  /* 0x0018380201007387 */ /* 0x0001e80000100a00 */
[----:B------:R-:W2:Y:S01]  /*fa350*/  LDL.LU R29, [R1+0x14a0] ;  /* 0x0014a000011d7983 */ /* 0x000ea20000300800 */
[----:B0-----:R-:W-:-:S05]  /*fa360*/  IADD3 R2, P1, PT, R12, R9, RZ ;  /* 0x000000090c027210 */ /* 0x001fca0007f3e0ff */
[----:B------:R-:W-:Y:S01]  /*fa370*/  IMAD.X R3, R13, 0x1, R10, P1 ;  /* 0x000000010d037824 */ /* 0x000fe200008e060a */
[----:B---3--:R-:W-:Y:S02]  /*fa380*/  F2FP.SATFINITE.E4M3.F32.PACK_AB_MERGE_C R32, R57, R56, RZ ;  /* 0x000000383920723e */ /* 0x008fe400048070ff */
[----:B----4-:R-:W-:Y:S02]  /*fa390*/  F2FP.SATFINITE.E4M3.F32.PACK_AB_MERGE_C R41, R59, R58, RZ ;  /* 0x0000003a3b29723e */ /* 0x010fe400048070ff */
[----:B------:R0:W-:Y:S04]  /*fa3a0*/  STL.64 [R1+0x1830], R2 ;  /* 0x0018300201007387 */ /* 0x0001e80000100a00 */
[----:B------:R-:W3:Y:S04]  /*fa3b0*/  LDL.LU R30, [R1+0x14a4] ;  /* 0x0014a400011e7983 */ /* 0x000ee80000300800 */
[----:B------:R-:W-:Y:S04]  /*fa3c0*/  STL [R1+0x5a40], R32 ;  /* 0x005a402001007387 */ /* 0x000fe80000100800 */
[----:B------:R-:W-:Y:S01]  /*fa3d0*/  STL [R1+0x5a44], R41 ;  /* 0x005a442901007387 */ /* 0x000fe20000100800 */
[----:B0-----:R-:W-:-:S03]  /*fa3e0*/  F2FP.SATFINITE.E4M3.F32.PACK_AB_MERGE_C R3, R21, R20, RZ ;  /* 0x000000141503723e */ /* 0x001fc600048070ff */
[----:B------:R-:W4:Y:S04]  /*fa3f0*/  LDL.LU R56, [R1+0x14a8] ;  /* 0x0014a80001387983 */ /* 0x000f280000300800 */
[----:B------:R-:W4:Y:S04]  /*fa400*/  LDL.LU R57, [R1+0x14ac] ;  /* 0x0014ac0001397983 */ /* 0x000f280000300800 */
[----:B------:R-:W4:Y:S04]  /*fa410*/  LDL.LU R58, [R1+0xc80] ;  /* 0x000c8000013a7983 */ /* 0x000f280000300800 */
[----:B------:R-:W4:Y:S04]  /*fa420*/  LDL.LU R59, [R1+0xc84] ;  /* 0x000c8400013b7983 */ /* 0x000f280000300800 */
[----:B------:R0:W-:Y:S04]  /*fa430*/  STL [R1+0x5a50], R3 ;  /* 0x005a500301007387 */ /* 0x0001e80000100800 */
[----:B------:R-:W4:Y:S04]  /*fa440*/  LDL.LU R20, [R1+0xc88] ;  /* 0x000c880001147983 */ /* 0x000f280000300800 */
[----:B------:R-:W4:Y:S01]  /*fa450*/  LDL.LU R21, [R1+0xc8c] ;  /* 0x000c8c0001157983 */ /* 0x000f220000300800 */
[----:B-1----:R-:W-:Y:S01]  /*fa460*/  VIADD R12, R12, UR6 ;  /* 0x000000060c0c7c36 */ /* 0x002fe20008000000 */
[----:B------:R-:W1:Y:S04]  /*fa470*/  LDCU UR6, c[0x0][0x3b8] ;  /* 0x00007700ff0677ac */ /* 0x000e680008000800 */
[----:B------:R-:W-:-:S02]  /*fa480*/  SHF.R.S32.HI R13, RZ, 0x1f, R12 ;  /* 0x0000001fff0d7819 */ /* 0x000fc4000001140c */
[----:B------:R-:W-:-:S05]  /*fa490*/  IADD3 R14, P1, PT, R12, R4, RZ ;  /* 0x000000040c0e7210 */ /* 0x000fca0007f3e0ff */
[----:B------:R-:W-:Y:S01]  /*fa4a0*/  IMAD.X R15, R13, 0x1, R5, P1 ;  /* 0x000000010d0f7824 */ /* 0x000fe200008e0605 */
[----:B------:R-:W-:-:S05]  /*fa4b0*/  IADD3 R2, P1, PT, R12, R6, RZ ;  /* 0x000000060c027210 */ /* 0x000fca0007f3e0ff */
[----:B0-----:R-:W-:Y:S01]  /*fa4c0*/  IMAD.X R3, R13, 0x1, R7, P1 ;  /* 0x000000010d037824 */ /* 0x001fe200008e0607 */
[----:B------:R0:W-:Y:S02]  /*fa4d0*/  STL.64 [R1+0x1828], R14 ;  /* 0x0018280e01007387 */ /* 0x0001e40000100a00 */
[----:B0-----:R-:W-:-:S05]  /*fa4e0*/  IADD3 R14, P1, PT, R12, R8, RZ ;  /* 0x000000080c0e7210 */ /* 0x001fca0007f3e0ff */
[----:B------:R-:W-:Y:S01]  /*fa4f0*/  IMAD.X R15, R13, 0x1, R11, P1 ;  /* 0x000000010d0f7824 */ /* 0x000fe200008e060b */
[----:B------:R-:W-:Y:S02]  /*fa500*/  F2FP.SATFINITE.E4M3.F32.PACK_AB_MERGE_C R41, R53, R31, RZ ;  /* 0x0000001f3529723e */ /* 0x000fe400048070ff */
[----:B------:R-:W-:-:S05]  /*fa510*/  F2FP.SATFINITE.E4M3.F32.PACK_AB_MERGE_C R32, R55, R54, RZ ;  /* 0x000000363720723e */ /* 0x000fca00048070ff */
[----:B------:R0:W-:Y:S04]  /*fa520*/  STL [R1+0x5a54], R32 ;  /* 0x005a542001007387 */ /* 0x0001e80000100800 */
[----:B------:R2:W-:Y:S04]  /*fa530*/  STL.64 [R1+0x1820], R2 ;  /* 0x0018200201007387 */ /* 0x0005e80000100a00 */
[----:B------:R-:W4:Y:S01]  /*fa540*/  LDL.LU R31, [R1+0x1490] ;  /* 0x00149000011f7983 */ /* 0x000f220000300800 */
[----:B0-----:R-:W-:-:S03]  /*fa550*/  F2FP.SATFINITE.E4M3.F32.PACK_AB_MERGE_C R32, R19, R18, RZ ;  /* 0x000000121320723e */ /* 0x001fc600048070ff */
[----:B------:R-:W4:Y:S04]  /*fa560*/  LDL.LU R53, [R1+0x1494] ;  /* 0x0014940001357983 */ /* 0x000f280000300800 */
[----:B------:R-:W4:Y:S04]  /*fa570*/  LDL.LU R18, [R1+0x1498] ;  /* 0x0014980001127983 */ /* 0x000f280000300800 */
[----:B------:R-:W4:Y:S01]  /*fa580*/  LDL.LU R19, [R1+0x149c] ;  /* 0x00149c0001137983 */ /* 0x000f220000300800 */
[----:B--2---:R-:W-:-:S05]  /*fa590*/  F2FP.SATFINITE.E4M3.F32.PACK_AB_MERGE_C R3, R23, R22, RZ ;  /* 0x000000161703723e */ /* 0x004fca00048070ff */
[----:B------:R-:W-:Y:S04]  /*fa5a0*/  STL [R1+0x5a68], R3 ;  /* 0x005a680301007387 */ /* 0x000fe80000100800 */
[----:B------:R-:W2:Y:S04]  /*fa5b0*/  LDL.LU R22, [R1+0x1480] ;  /* 0x0014800001167983 */ /* 0x000ea80000300800 */
[----:B------:R-:W2:Y:S04]  /*fa5c0*/  LDL.LU R23, [R1+0x1484] ;  /* 0x0014840001177983 */ /* 0x000ea80000300800 */
[----:B------:R-:W2:Y:S04]  /*fa5d0*/  LDL.LU R54, [R1+0x1488] ;  /* 0x0014880001367983 */ /* 0x000ea80000300800 */
[----:B------:R0:W-:Y:S04]  /*fa5e0*/  STL.64 [R1+0x1818], R14 ;  /* 0x0018180e01007387 */ /* 0x0001e80000100a00 */
[----:B------:R-:W2:Y:S01]  /*fa5f0*/  LDL.LU R55, [R1+0x148c] ;  /* 0x00148c0001377983 */ /* 0x000ea20000300800 */
[----:B0-----:R-:W-:-:S05]  /*fa600*/  IADD3 R14, P1, PT, R12, R9, RZ ;  /* 0x000000090c0e7210 */ /* 0x001fca0007f3e0ff */
[----:B------:R-:W-:Y:S01]  /*fa610*/  IMAD.X R15, R13, 0x1, R10, P1 ;  /* 0x000000010d0f7824 */ /* 0x000fe200008e060a */
[----:B---3--:R-:W-:-:S05]  /*fa620*/  F2FP.SATFINITE.E4M3.F32.PACK_AB_MERGE_C R3, R30, R29, RZ ;  /* 0x0000001d1e03723e */ /* 0x008fca00048070ff */
[----:B------:R-:W-:Y:S04]  /*fa630*/  STL [R1+0x5a78], R3 ;  /* 0x005a780301007387 */ /* 0x000fe80000100800 */
[----:B------:R-:W3:Y:S04]  /*fa640*/  LDL.LU R27, [R1+0x1470] ;  /* 0x00147000011b7983 */ /* 0x000ee80000300800 */
[----:B------:R0:W-:Y:S01]  /*fa650*/  STL.64 [R1+0x1810], R14 ;  /* 0x0018100e01007387 */ /* 0x0001e20000100a00 */
[----:B----4-:R-:W-:-:S03]  /*fa660*/  F2FP.SATFINITE.E4M3.F32.PACK_AB_MERGE_C R33, R57, R56, RZ ;  /* 0x000000383921723e */ /* 0x010fc600048070ff */
[----:B------:R-:W3:Y:S04]  /*fa670*/  LDL.LU R28, [R1+0x1474] ;  /* 0x00147400011c7983 */ /* 0x000ee80000300800 */
[----:B------:R-:W-:Y:S01]  /*fa680*/  STL.64 [R1+0x5a60], R32 ;  /* 0x005a602001007387 */ /* 0x000fe20000100a00 */
[----:B0-----:R-:W-:-:S05]  /*fa690*/  F2FP.SATFINITE.E4M3.F32.PACK_AB_MERGE_C R14, R59, R58, RZ ;  /* 0x0000003a3b0e723e */ /* 0x001fca00048070ff */
[----:B------:R0:W-:Y:S04]  /*fa6a0*/  STL [R1+0x5a90], R14 ;  /* 0x005a900e01007387 */ /* 0x0001e80000100800 */
[----:B------:R-:W4:Y:S01]  /*fa6b0*/  LDL.LU R56, [R1+0x1478] ;  /* 0x0014780001387983 */ /* 0x000f220000300800 */
[----:B------:R-:W-:-:S03]  /*fa6c0*/  F2FP.SATFINITE.E4M3.F32.PACK_AB_MERGE_C R3, R21, R20, RZ ;  /* 0x000000141503723e */ /* 0x000fc600048070ff */
[----:B------:R-:W4:Y:S04]  /*fa6d0*/  LDL.LU R58, [R1+0x147c] ;  /* 0x00147c00013a7983 */ /* 0x000f280000300800 */
[----:B------:R-:W4:Y:S04]  /*fa6e0*/  LDL.LU R20, [R1+0x1460] ;  /* 0x0014600001147983 */ /* 0x000f280000300800 */
[----:B------:R-:W4:Y:S01]  /*fa6f0*/  LDL.LU R21, [R1+0x1464] ;  /* 0x0014640001157983 */ /* 0x000f220000300800 */
[----:B-1----:R-:W-:Y:S01]  /*fa700*/  VIADD R12, R12, UR6 ;  /* 0x000000060c0c7c36 */ /* 0x002fe20008000000 */
[----:B------:R-:W1:Y:S04]  /*fa710*/  LDCU UR6, c[0x0][0x3b8] ;  /* 0x00007700ff0677ac */ /* 0x000e680008000800 */
[----:B------:R-:W-:-:S02]  /*fa720*/  SHF.R.S32.HI R13, RZ, 0x1f, R12 ;  /* 0x0000001fff0d7819 */ /* 0x000fc4000001140c */
[C---:B0-----:R-:W-:Y:S01]  /*fa730*/  IADD3 R14, P1, PT, R12.reuse, R4, RZ ;  /* 0x000000040c0e7210 */ /* 0x041fe20007f3e0ff */
[----:B------:R0:W-:Y:S04]  /*fa740*/  STL [R1+0x5aa0], R3 ;  /* 0x005aa00301007387 */ /* 0x0001e80000100800 */
[----:B------:R-:W-:Y:S01]  /*fa750*/  IMAD.X R15, R13, 0x1, R5, P1 ;  /* 0x000000010d0f7824 */ /* 0x000fe200008e0605 */
[----:B------:R-:W4:Y:S04]  /*fa760*/  LDL.LU R57, [R1+0x1468] ;  /* 0x0014680001397983 */ /* 0x000f280000300800 */
[----:B------:R-:W4:Y:S04]  /*fa770*/  LDL.LU R59, [R1+0x146c] ;  /* 0x00146c00013b7983 */ /* 0x000f280000300800 */
[----:B------:R1:W-:Y:S01]  /*fa780*/  STL.64 [R1+0x1808], R14 ;  /* 0x0018080e01007387 */ /* 0x0003e20000100a00 */
[----:B------:R-:W-:-:S05]  /*fa790*/  IADD3 R2, P1, PT, R12, R6, RZ ;  /* 0x000000060c027210 */ /* 0x000fca0007f3e0ff */
[----:B0-----:R-:W-:Y:S01]  /*fa7a0*/  IMAD.X R3, R13, 0x1, R7, P1 ;  /* 0x000000010d037824 */ /* 0x001fe200008e0607 */
[----:B-1----:R-:W-:Y:S02]  /*fa7b0*/  F2FP.SATFINITE.E4M3.F32.PACK_AB_MERGE_C R14, R53, R31, RZ ;  /* 0x0000001f350e723e */ /* 0x002fe400048070ff */
[----:B------:R-:W-:-:S03]  /*fa7c0*/  F2FP.SATFINITE.E4M3.F32.PACK_AB_MERGE_C R0, R19, R18, RZ ;  /* 0x000000121300723e */ /* 0x000fc600048070ff */
[----:B------:R-:W-:Y:S04]  /*fa7d0*/  STL [R1+0x21cc], R14 ;  /* 0x0021cc0e01007387 */ /* 0x000fe80000100800 */
[----:B------:R-:W-:Y:S04]  /*fa7e0*/  STL [R1+0x21ec], R0 ;  /* 0x0021ec0001007387 */ /* 0x000fe80000100800 */
[----:B------:R-:W4:Y:S04]  /*fa7f0*/  LDL.LU R18, [R1+0x1450] ;  /* 0x0014500001127983 */ /* 0x000f280000300800 */
[----:B------:R-:W4:Y:S04]  /*fa800*/  LDL.LU R19, [R1+0x1454] ;  /* 0x0014540001137983 */ /* 0x000f280000300800 */
[----:B------:R0:W-:Y:S02]  /*fa810*/  STL.64 [R1+0x1800], R2 ;  /* 0x0018000201007387 */ /* 0x0001e40000100a00 */
[----:B0-----:R-:W-:-:S05]  /*fa820*/  IADD3 R2, P1, PT, R12, R8, RZ ;  /* 0x000000080c027210 */ /* 0x001fca0007f3e0ff */
[----:B------:R-:W-:Y:S01]  /*fa830*/  IMAD.X R3, R13, 0x1, R11, P1 ;  /* 0x000000010d037824 */ /* 0x000fe200008e060b */
[----:B--2---:R-:W-:Y:S02]  /*fa840*/  F2FP.SATFINITE.E4M3.F32.PACK_AB_MERGE_C R0, R23, R22, RZ ;  /* 0x000000161700723e */ /* 0x004fe400048070ff */
[----:B------:R-:W2:Y:S04]  /*fa850*/  LDL.LU R22, [R1+0x1458] ;  /* 0x0014580001167983 */ /* 0x000ea80000300800 */
[----:B------:R-:W2:Y:S04]  /*fa860*/  LDL.LU R23, [R1+0x145c] ;  /* 0x00145c0001177983 */ /* 0x000ea80000300800 */
[----:B------:R-:W-:Y:S01]  /*fa870*/  STL [R1+0x2148], R0 ;  /* 0x0021480001007387 */ /* 0x000fe20000100800 */
[----:B------:R-:W-:-:S03]  /*fa880*/  F2FP.SATFINITE.E4M3.F32.PACK_AB_MERGE_C R40, R55, R54, RZ ;  /* 0x000000363728723e */ /* 0x000fc600048070ff */
[----:B------:R-:W2:Y:S04]  /*fa890*/  LDL.LU R29, [R1+0x1440] ;  /* 0x00144000011d7983 */ /* 0x000ea80000300800 */
[----:B------:R-:W2:Y:S04]  /*fa8a0*/  LDL.LU R30, [R1+0x1444] ;  /* 0x00144400011e7983 */ /* 0x000ea80000300800 */
[----:B------:R-:W2:Y:S04]  /*fa8b0*/  LDL.LU R31, [R1+0x1448] ;  /* 0x00144800011f7983 */ /* 0x000ea80000300800 */
[----:B------:R-:W2:Y:S04]  /*fa8c0*/  LDL.LU R53, [R1+0x144c] ;  /* 0x00144c0001357983 */ /* 0x000ea80000300800 */
[----:B------:R-:W2:Y:S04]  /*fa8d0*/  LDL.LU R54, [R1+0x1430] ;  /* 0x0014300001367983 */ /* 0x000ea80000300800 */
[----:B------:R-:W2:Y:S04]  /*fa8e0*/  LDL.LU R55, [R1+0x1434] ;  /* 0x0014340001377983 */ /* 0x000ea80000300800 */
[----:B------:R-:W-:Y:S04]  /*fa8f0*/  STL [R1+0x585c], R40 ;  /* 0x00585c2801007387 */ /* 0x000fe80000100800 */
[----:B------:R0:W-:Y:S02]  /*fa900*/  STL.64 [R1+0x17f8], R2 ;  /* 0x0017f80201007387 */ /* 0x0001e40000100a00 */
[----:B0-----:R-:W-:-:S05]  /*fa910*/  IADD3 R2, P1, PT, R12, R9, RZ ;  /* 0x000000090c027210 */ /* 0x001fca0007f3e0ff */
[----:B------:R-:W-:Y:S01]  /*fa920*/  IMAD.X R3, R13, 0x1, R10, P1 ;  /* 0x000000010d037824 */ /* 0x000fe200008e060a */
[----:B---3--:R-:W-:-:S05]  /*fa930*/  F2FP.SATFINITE.E4M3.F32.PACK_AB_MERGE_C R0, R28, R27, RZ ;  /* 0x0000001b1c00723e */ /* 0x008fca00048070ff */
[----:B------:R-:W-:Y:S04]  /*fa940*/  STL [R1+0x20c8], R0 ;  /* 0x0020c80001007387 */ /* 0x000fe80000100800 */
[----:B------:R4:W-:Y:S02]  /*fa950*/  STL.64 [R1+0x17f0], R2 ;  /* 0x0017f00201007387 */ /* 0x0009e40000100a00 */
[----:B----4-:R-:W-:Y:S02]  /*fa960*/  F2FP.SATFINITE.E4M3.F32.PACK_AB_MERGE_C R2, R58, R56, RZ ;  /* 0x000000383a02723e */ /* 0x010fe400048070ff */
[----:B------:R-:W3:Y:S01]  /*fa970*/  LDL.LU R56, [R1+0x1438] ;  /* 0x0014380001387983 */ /* 0x000ee20000300800 */
[----:B------:R-:W-:-:S03]  /*fa980*/  F2FP.SATFINITE.E4M3.F32.PACK_AB_MERGE_C R0, R21, R20, RZ ;  /* 0x000000141500723e */ /* 0x000fc600048070ff */
[----:B------:R-:W-:Y:S04]  /*fa990*/  STL [R1+0x20dc], R2 ;  /* 0x0020dc0201007387 */ /* 0x000fe80000100800 */
[----:B------:R-:W3:Y:S04]  /*fa9a0*/  LDL.LU R58, [R1+0x143c] ;  /* 0x00143c00013a7983 */ /* 0x000ee80000300800 */
        /* <DEDUP_REMOVED lines=11> */
[----:B------:R1:W-:Y:S02]  /*faa60*/  STL [R1+0x2048], R0 ;  /* 0x0020480001007387 */ /* 0x0003e40000100800 */
[----:B-1----:R-:W-:Y:S02]  /*faa70*/  F2FP.SATFINITE.E4M3.F32.PACK_AB_MERGE_C R0, R19, R18, RZ ;  /* 0x000000121300723e */ /* 0x002fe400048070ff */
[----:B------:R-:W4:Y:S04]  /*faa80*/  LDL.LU R18, [R1+0x1410] ;  /* 0x0014100001127983 */ /* 0x000f280000300800 */
[----:B------:R-:W4:Y:S04]  /*faa90*/  LDL.LU R19, [R1+0x1414] ;  /* 0x0014140001137983 */ /* 0x000f280000300800 */
[----:B------:R1:W-:Y:S04]  /*faaa0*/  STL.64 [R1+0x17e8], R2 ;  /* 0x0017e80201007387 */ /* 0x0003e80000100a00 */
[----:B------:R2:W-:Y:S01]  /*faab0*/  STL [R1+0x1fac], R0 ;  /* 0x001fac0001007387 */ /* 0x0005e20000100800 */
[----:B-1----:R-:W-:-:S05]  /*faac0*/  IADD3 R2, P1, PT, R12, R6, RZ ;  /* 0x000000060c027210 */ /* 0x002fca0007f3e0ff */
[----:B------:R-:W-:Y:S01]  /*faad0*/  IMAD.X R3, R13, 0x1, R7, P1 ;  /* 0x000000010d037824 */ /* 0x000fe200008e0607 */
[----:B--2---:R-:W-:Y:S02]  /*faae0*/  F2FP.SATFINITE.E4M3.F32.PACK_AB_MERGE_C R0, R23, R22, RZ ;  /* 0x000000161700723e */ /* 0x004fe400048070ff */
[----:B------:R-:W2:Y:S04]  /*faaf0*/  LDL.LU R22, [R1+0x1418] ;  /* 0x0014180001167983 */ /* 0x000ea80000300800 */
[----:B------:R-:W2:Y:S04]  /*fab00*/  LDL.LU R23, [R1+0x141c] ;  /* 0x00141c0001177983 */ /* 0x000ea80000300800 */
[----:B------:R1:W-:Y:S01]  /*fab10*/  STL [R1+0x1fb8], R0 ;  /* 0x001fb80001007387 */ /* 0x0003e20000100800 */
[----:B------:R-:W-:-:S03]  /*fab20*/  F2FP.SATFINITE.E4M3.F32.PACK_AB_MERGE_C R14, R30, R29, RZ ;  /* 0x0000001d1e0e723e */ /* 0x000fc600048070ff */
[----:B------:R0:W-:Y:S01]  /*fab30*/  STL.64 [R1+0x17e0], R2 ;  /* 0x0017e00201007387 */ /* 0x0001e20000100a00 */
[----:B-1----:R-:W-:-:S03]  /*fab40*/  F2FP.SATFINITE.E4M3.F32.PACK_AB_MERGE_C R0, R53, R31, RZ ;  /* 0x0000001f3500723e */ /* 0x002fc600048070ff */
[----:B------:R-:W-:Y:S01]  /*fab50*/  STL [R1+0x1e8c], R14 ;  /* 0x001e8c0e01007387 */ /* 0x000fe20000100800 */
[----:B0-----:R-:W-:-:S03]  /*fab60*/  IADD3 R2, P1, PT, R12, R8, RZ ;  /* 0x000000080c027210 */ /* 0x001fc60007f3e0ff */
[----:B------:R0:W-:Y:S02]  /*fab70*/  STL [R1+0x1e9c], R0 ;  /* 0x001e9c0001007387 */ /* 0x0001e40000100800 */
[----:B------:R-:W-:Y:S02]  /*fab80*/  IMAD.X R3, R13, 0x1, R11, P1 ;  /* 0x000000010d037824 */ /* 0x000fe400008e060b */
[----:B------:R-:W2:Y:S04]  /*fab90*/  LDL.LU R25, [R1+0x1400] ;  /* 0x0014000001197983 */ /* 0x000ea80000300800 */
[----:B------:R-:W2:Y:S01]  /*faba0*/  LDL.LU R26, [R1+0x1404] ;  /* 0x00140400011a7983 */ /* 0x000ea20000300800 */
[----:B0-----:R-:W-:-:S03]  /*fabb0*/  F2FP.SATFINITE.E4M3.F32.PACK_AB_MERGE_C R0, R55, R54, RZ ;  /* 0x000000363700723e */ /* 0x001fc600048070ff */
[----:B------:R0:W-:Y:S04]  /*fabc0*/  STL.64 [R1+0x17d8], R2 ;  /* 0x0017d80201007387 */ /* 0x0001e80000100a00 */
[----:B------:R-:W-:Y:S04]  /*fabd0*/  STL [R1+0x1e38], R0 ;  /* 0x001e380001007387 */ /* 0x000fe80000100800 */
[----:B------:R-:W2:Y:S04]  /*fabe0*/  LDL.LU R31, [R1+0x1408] ;  /* 0x00140800011f7983 */ /* 0x000ea80000300800 */
[----:B------:R-:W2:Y:S01]  /*fabf0*/  LDL.LU R53, [R1+0x140c] ;  /* 0x00140c0001357983 */ /* 0x000ea20000300800 */
[----:B0-----:R-:W-:-:S03]  /*fac00*/  IADD3 R2, P1, PT, R12, R9, RZ ;  /* 0x000000090c027210 */ /* 0x001fc60007f3e0ff */
[----:B------:R-:W2:Y:S02]  /*fac10*/  LDL.LU R54, [R1+0x13f0] ;  /* 0x0013f00001367983 */ /* 0x000ea40000300800 */
[----:B------:R-:W-:Y:S02]  /*fac20*/  IMAD.X R3, R13, 0x1, R10, P1 ;  /* 0x000000010d037824 */ /* 0x000fe400008e060a */
[----:B------:R-:W2:Y:S04]  /*fac30*/  LDL.LU R55, [R1+0x13f4] ;  /* 0x0013f40001377983 */ /* 0x000ea80000300800 */
[----:B------:R3:W-:Y:S02]  /*fac40*/  STL.64 [R1+0x17d0], R2 ;  /* 0x0017d00201007387 */ /* 0x0007e40000100a00 */
[----:B---3--:R-:W-:-:S02]  /*fac50*/  F2FP.SATFINITE.E4M3.F32.PACK_AB_MERGE_C R2, R58, R56, RZ ;  /* 0x000000383a02723e */ /* 0x008fc400048070ff */
[----:B------:R-:W3:Y:S04]  /*fac60*/  LDL.LU R56, [R1+0x13f8] ;  /* 0x0013f80001387983 */ /* 0x000ee80000300800 */
[----:B------:R-:W-:Y:S04]  /*fac70*/  STL [R1+0x1e58], R2 ;  /* 0x001e580201007387 */ /* 0x000fe80000100800 */
[----:B------:R-:W3:Y:S01]  /*fac80*/  LDL.LU R58, [R1+0x13fc] ;  /* 0x0013fc00013a7983 */ /* 0x000ee20000300800 */
[----:B----4-:R-:W-:-:S05]  /*fac90*/  F2FP.SATFINITE.E4M3.F32.PACK_AB_MERGE_C R0, R21, R20, RZ ;  /* 0x000000141500723e */ /* 0x010fca00048070ff */
[----:B------:R0:W-:Y:S04]  /*faca0*/  STL [R1+0x1da8], R0 ;  /* 0x001da80001007387 */ /* 0x0001e80000100800 */
[----:B------:R-:W4:Y:S04]  /*facb0*/  LDL.LU R20, [R1+0x13e0] ;  /* 0x0013e00001147983 */ /* 0x000f280000300800 */
[----:B------:R-:W4:Y:S01]  /*facc0*/  LDL.LU R21, [R1+0x13e4] ;  /* 0x0013e40001157983 */ /* 0x000f220000300800 */
[----:B------:R-:W-:Y:S01]  /*facd0*/  VIADD R12, R12, UR6 ;  /* 0x000000060c0c7c36 */ /* 0x000fe20008000000 */
[----:B0-----:R-:W-:Y:S01]  /*face0*/  F2FP.SATFINITE.E4M3.F32.PACK_AB_MERGE_C R0, R59, R57, RZ ;  /* 0x000000393b00723e */ /* 0x001fe200048070ff */
[----:B------:R-:W0:Y:S03]  /*facf0*/  LDCU UR6, c[0x0][0x3b8] ;  /* 0x00007700ff0677ac */ /* 0x000e260008000800 */
[----:B------:R-:W-:-:S02]  /*fad00*/  SHF.R.S32.HI R13, RZ, 0x1f, R12 ;  /* 0x0000001fff0d7819 */ /* 0x000fc4000001140c */
[C---:B------:R-:W-:Y:S01]  /*fad10*/  IADD3 R2, P1, PT, R12.reuse, R4, RZ ;  /* 0x000000040c027210 */ /* 0x040fe20007f3e0ff */
[----:B------:R-:W-:Y:S04]  /*fad20*/  STL [R1+0x1de8], R0 ;  /* 0x001de80001007387 */ /* 0x000fe80000100800 */
[----:B------:R-:W-:Y:S01]  /*fad30*/  IMAD.X R3, R13, 0x1, R5, P1 ;  /* 0x000000010d037824 */ /* 0x000fe200008e0605 */
[----:B------:R-:W4:Y:S04]  /*fad40*/  LDL.LU R27, [R1+0x13e8] ;  /* 0x0013e800011b7983 */ /* 0x000f280000300800 */
[----:B------:R-:W4:Y:S04]  /*fad50*/  LDL.LU R28, [R1+0x13ec] ;  /* 0x0013ec00011c7983 */ /* 0x000f280000300800 */
[----:B------:R1:W-:Y:S02]  /*fad60*/  STL.64 [R1+0x17c8], R2 ;  /* 0x0017c80201007387 */ /* 0x0003e40000100a00 */
[----:B-1----:R-:W-:-:S05]  /*fad70*/  IADD3 R2, P1, PT, R12, R6, RZ ;  /* 0x000000060c027210 */ /* 0x002fca0007f3e0ff */
[----:B------:R-:W-:Y:S01]  /*fad80*/  IMAD.X R3, R13, 0x1, R7, P1 ;  /* 0x000000010d037824 */ /* 0x000fe200008e0607 */
[----:B------:R-:W-:-:S05]  /*fad90*/  F2FP.SATFINITE.E4M3.F32.PACK_AB_MERGE_C R0, R19, R18, RZ ;  /* 0x000000121300723e */ /* 0x000fca00048070ff */
[----:B------:R2:W-:Y:S04]  /*fada0*/  STL [R1+0x1d7c], R0 ;  /* 0x001d7c0001007387 */ /* 0x0005e80000100800 */
[----:B------:R-:W4:Y:S04]  /*fadb0*/  LDL.LU R29, [R1+0x13d0] ;  /* 0x0013d000011d7983 */ /* 0x000f280000300800 */
[----:B------:R-:W4:Y:S01]  /*fadc0*/  LDL.LU R30, [R1+0x13d4] ;  /* 0x0013d400011e7983 */ /* 0x000f220000300800 */
[----:B--2---:R-:W-:-:S05]  /*fadd0*/  F2FP.SATFINITE.E4M3.F32.PACK_AB_MERGE_C R0, R23, R22, RZ ;  /* 0x000000161700723e */ /* 0x004fca00048070ff */
[----:B------:R-:W-:Y:S04]  /*fade0*/  STL [R1+0x1d6c], R0 ;  /* 0x001d6c0001007387 */ /* 0x000fe80000100800 */
[----:B------:R-:W2:Y:S04]  /*fadf0*/  LDL.LU R57, [R1+0x13d8] ;  /* 0x0013d80001397983 */ /* 0x000ea80000300800 */
[----:B------:R-:W2:Y:S04]  /*fae00*/  LDL.LU R59, [R1+0x13dc] ;  /* 0x0013dc00013b7983 */ /* 0x000ea80000300800 */
[----:B------:R-:W2:Y:S04]  /*fae10*/  LDL.LU R18, [R1+0x13c0] ;  /* 0x0013c00001127983 */ /* 0x000ea80000300800 */
[----:B------:R-:W2:Y:S04]  /*fae20*/  LDL.LU R19, [R1+0x13c4] ;  /* 0x0013c40001137983 */ /* 0x000ea80000300800 */
[----:B------:R-:W2:Y:S04]  /*fae30*/  LDL.LU R22, [R1+0x13c8] ;  /* 0x0013c80001167983 */ /* 0x000ea80000300800 */
[----:B------:R-:W2:Y:S04]  /*fae40*/  LDL.LU R23, [R1+0x13cc] ;  /* 0x0013cc0001177983 */ /* 0x000ea80000300800 */
[----:B------:R1:W-:Y:S01]  /*fae50*/  STL.64 [R1+0x17c0], R2 ;  /* 0x0017c00201007387 */ /* 0x0003e20000100a00 */
[----:B------:R-:W-:-:S02]  /*fae60*/  F2FP.SATFINITE.E4M3.F32.PACK_AB_MERGE_C R14, R26, R25, RZ ;  /* 0x000000191a0e723e */ /* 0x000fc400048070ff */
[----:B-1----:R-:W-:Y:S02]  /*fae70*/  IADD3 R2, P1, PT, R12, R8, RZ ;  /* 0x000000080c027210 */ /* 0x002fe40007f3e0ff */
[----:B------:R-:W-:-:S03]  /*fae80*/  F2FP.SATFINITE.E4M3.F32.PACK_AB_MERGE_C R0, R53, R31, RZ ;  /* 0x0000001f3500723e */ /* 0x000fc600048070ff */
[----:B------:R-:W-:Y:S01]  /*fae90*/  IMAD.X R3, R13, 0x1, R11, P1 ;  /* 0x000000010d037824 */ /* 0x000fe200008e060b */
[----:B------:R-:W-:Y:S04]  /*faea0*/  STL [R1+0x1d0c], R14 ;  /* 0x001d0c0e01007387 */ /* 0x000fe80000100800 */
[----:B------:R1:W-:Y:S04]  /*faeb0*/  STL [R1+0x1d2c], R0 ;  /* 0x001d2c0001007387 */ /* 0x0003e80000100800 */
[----:B------:R0:W-:Y:S01]  /*faec0*/  STL.64 [R1+0x17b8], R2 ;  /* 0x0017b80201007387 */ /* 0x0001e20000100a00 */
[----:B-1----:R-:W-:-:S02]  /*faed0*/  F2FP.SATFINITE.E4M3.F32.PACK_AB_MERGE_C R0, R55, R54, RZ ;  /* 0x000000363700723e */ /* 0x002fc400048070ff */
[----:B0-----:R-:W-:-:S03]  /*faee0*/  IADD3 R2, P1, PT, R12, R9, RZ ;  /* 0x000000090c027210 */ /* 0x001fc60007f3e0ff */
[----:B------:R-:W-:Y:S02]  /*faef0*/  STL [R1+0x1cd8], R0 ;  /* 0x001cd80001007387 */ /* 0x000fe40000100800 */
[----:B------:R-:W-:Y:S02]  /*faf00*/  IMAD.X R3, R13, 0x1, R10, P1 ;  /* 0x000000010d037824 */ /* 0x000fe400008e060a */
[----:B------:R-:W2:Y:S04]  /*faf10*/  LDL.LU R31, [R1+0x13b0] ;  /* 0x0013b000011f7983 */ /* 0x000ea80000300800 */
[----:B------:R-:W2:Y:S04]  /*faf20*/  LDL.LU R53, [R1+0x13b4] ;  /* 0x0013b40001357983 */ /* 0x000ea80000300800 */
[----:B------:R3:W-:Y:S04]  /*faf30*/  STL.64 [R1+0x17b0], R2 ;  /* 0x0017b00201007387 */ /* 0x0007e80000100a00 */
        /* <DEDUP_REMOVED lines=16> */
[----:B------:R-:W-:-:S05]  /*fb040*/  IMAD.X R3, R13, 0x1, R5, P1 ;  /* 0x000000010d037824 */ /* 0x000fca00008e0605 */
[----:B------:R1:W-:Y:S02]  /*fb050*/  STL.64 [R1+0x17a8], R2 ;  /* 0x0017a80201007387 */ /* 0x0003e40000100a00 */
[----:B-1----:R-:W-:-:S05]  /*fb060*/  IADD3 R2, P1, PT, R12, R6, RZ ;  /* 0x000000060c027210 */ /* 0x002fca0007f3e0ff */
[----:B------:R-:W-:Y:S01]  /*fb070*/  IMAD.X R3, R13, 0x1, R7, P1 ;  /* 0x000000010d037824 */ /* 0x000fe200008e0607 */
[----:B------:R-:W-:-:S05]  /*fb080*/  F2FP.SATFINITE.E4M3.F32.PACK_AB_MERGE_C R14, R30, R29, RZ ;  /* 0x0000001d1e0e723e */ /* 0x000fca00048070ff */
[----:B------:R-:W-:Y:S01]  /*fb090*/  STL [R1+0x1c6c], R14 ;  /* 0x001c6c0e01007387 */ /* 0x000fe20000100800 */
[----:B--2---:R-:W-:-:S05]  /*fb0a0*/  F2FP.SATFINITE.E4M3.F32.PACK_AB_MERGE_C R0, R59, R57, RZ ;  /* 0x000000393b00723e */ /* 0x004fca00048070ff */
[----:B------:R1:W-:Y:S04]  /*fb0b0*/  STL [R1+0x1c7c], R0 ;  /* 0x001c7c0001007387 */ /* 0x0003e80000100800 */
[----:B------:R-:W2:Y:S01]  /*fb0c0*/  LDL.LU R29, [R1+0x1390] ;  /* 0x00139000011d7983 */ /* 0x000ea20000300800 */
[----:B-1----:R-:W-:-:S03]  /*fb0d0*/  F2FP.SATFINITE.E4M3.F32.PACK_AB_MERGE_C R0, R19, R18, RZ ;  /* 0x000000121300723e */ /* 0x002fc600048070ff */
[----:B------:R1:W-:Y:S04]  /*fb0e0*/  STL.64 [R1+0x17a0], R2 ;  /* 0x0017a00201007387 */ /* 0x0003e80000100a00 */
[----:B------:R0:W-:Y:S04]  /*fb0f0*/  STL [R1+0x1c3c], R0 ;  /* 0x001c3c0001007387 */ /* 0x0001e80000100800 */
[----:B------:R-:W2:Y:S04]  /*fb100*/  LDL.LU R30, [R1+0x1394] ;  /* 0x00139400011e7983 */ /* 0x000ea80000300800 */
[----:B------:R-:W2:Y:S01]  /*fb110*/  LDL.LU R57, [R1+0x1398] ;  /* 0x0013980001397983 */ /* 0x000ea20000300800 */
[----:B-1----:R-:W-:-:S03]  /*fb120*/  IADD3 R2, P1, PT, R12, R8, RZ ;  /* 0x000000080c027210 */ /* 0x002fc60007f3e0ff */
[----:B------:R-:W2:Y:S01]  /*fb130*/  LDL.LU R59, [R1+0x139c] ;  /* 0x00139c00013b7983 */ /* 0x000ea20000300800 */
[----:B------:R-:W-:-:S03]  /*fb140*/  F2FP.SATFINITE.E4M3.F32.PACK_AB_MERGE_C R43, R23, R22, RZ ;  /* 0x00000016172b723e */ /* 0x000fc600048070ff */
[----:B------:R-:W2:Y:S01]  /*fb150*/  LDL.LU R18, [R1+0x1380] ;  /* 0x0013800001127983 */ /* 0x000ea20000300800 */
[----:B------:R-:W-:-:S03]  /*fb160*/  IMAD.X R3, R13, 0x1, R11, P1 ;  /* 0x000000010d037824 */ /* 0x000fc600008e060b */
[----:B------:R-:W2:Y:S04]  /*fb170*/  LDL.LU R19, [R1+0x1384] ;  /* 0x0013840001137983 */ /* 0x000ea80000300800 */
        /* <DEDUP_REMOVED lines=8> */
[----:B---3--:R-:W-:-:S05]  /*fb200*/  F2FP.SATFINITE.E4M3.F32.PACK_AB_MERGE_C R43, R55, R54, RZ ;  /* 0x00000036372b723e */ /* 0x008fca00048070ff */
[----:B------:R0:W-:Y:S04]  /*fb210*/  STL [R1+0x58c8], R43 ;  /* 0x0058c82b01007387 */ /* 0x0001e80000100800 */
[----:B------:R1:W-:Y:S01]  /*fb220*/  STL.64 [R1+0x1790], R2 ;  /* 0x0017900201007387 */ /* 0x0003e20000100a00 */
[----:B----4-:R-:W-:-:S05]  /*fb230*/  F2FP.SATFINITE.E4M3.F32.PACK_AB_MERGE_C R0, R58, R56, RZ ;  /* 0x000000383a00723e */ /* 0x010fca00048070ff */
[----:B------:R-:W-:Y:S04]  /*fb240*/  STL [R1+0x1bd8], R0 ;  /* 0x001bd80001007387 */ /* 0x000fe80000100800 */
[----:B------:R-:W3:Y:S04]  /*fb250*/  LDL.LU R31, [R1+0x1370] ;  /* 0x00137000011f7983 */ /* 0x000ee80000300800 */
[----:B------:R-:W3:Y:S04]  /*fb260*/  LDL.LU R53, [R1+0x1374] ;  /* 0x0013740001357983 */ /* 0x000ee80000300800 */
[----:B------:R-:W4:Y:S04]  /*fb270*/  LDL.LU R54, [R1+0x1378] ;  /* 0x0013780001367983 */ /* 0x000f280000300800 */
[----:B------:R-:W4:Y:S04]  /*fb280*/  LDL.LU R55, [R1+0x137c] ;  /* 0x00137c0001377983 */ /* 0x000f280000300800 */
[----:B------:R-:W4:Y:S01]  /*fb290*/  LDL.LU R56, [R1+0x1360] ;  /* 0x0013600001387983 */ /* 0x000f220000300800 */
[----:B0-----:R-:W-:-:S03]  /*fb2a0*/  F2FP.SATFINITE.E4M3.F32.PACK_AB_MERGE_C R43, R21, R20, RZ ;  /* 0x00000014152b723e */ /* 0x001fc600048070ff */
[----:B------:R-:W4:Y:S04]  /*fb2b0*/  LDL.LU R58, [R1+0x1364] ;  /* 0x00136400013a7983 */ /* 0x000f280000300800 */
[----:B------:R-:W-:Y:S04]  /*fb2c0*/  STL [R1+0x58d8], R43 ;  /* 0x0058d82b01007387 */ /* 0x000fe80000100800 */
[----:B------:R-:W4:Y:S04]  /*fb2d0*/  LDL.LU R20, [R1+0x1368] ;  /* 0x0013680001147983 */ /* 0x000f280000300800 */
[----:B------:R-:W4:Y:S01]  /*fb2e0*/  LDL.LU R21, [R1+0x136c] ;  /* 0x00136c0001157983 */ /* 0x000f220000300800 */
[----:B------:R-:W-:Y:S01]  /*fb2f0*/  VIADD R12, R12, UR6 ;  /* 0x000000060c0c7c36 */ /* 0x000fe20008000000 */
[----:B------:R-:W0:Y:S04]  /*fb300*/  LDCU UR6, c[0x0][0x3b8] ;  /* 0x00007700ff0677ac */ /* 0x000e280008000800 */
[----:B------:R-:W-:-:S02]  /*fb310*/  SHF.R.S32.HI R13, RZ, 0x1f, R12 ;  /* 0x0000001fff0d7819 */ /* 0x000fc4000001140c */
[----:B-1----:R-:W-:-:S05]  /*fb320*/  IADD3 R2, P1, PT, R12, R4, RZ ;  /* 0x000000040c027210 */ /* 0x002fca0007f3e0ff */
[----:B------:R-:W-:-:S05]  /*fb330*/  IMAD.X R3, R13, 0x1, R5, P1 ;  /* 0x000000010d037824 */ /* 0x000fca00008e0605 */
[----:B------:R1:W-:Y:S02]  /*fb340*/  STL.64 [R1+0x1788], R2 ;  /* 0x0017880201007387 */ /* 0x0003e40000100a00 */
[----:B-1----:R-:W-:-:S05]  /*fb350*/  IADD3 R2, P1, PT, R12, R6, RZ ;  /* 0x000000060c027210 */ /* 0x002fca0007f3e0ff */
[----:B------:R-:W-:Y:S01]  /*fb360*/  IMAD.X R3, R13, 0x1, R7, P1 ;  /* 0x000000010d037824 */ /* 0x000fe200008e0607 */
[----:B--2---:R-:W-:-:S05]  /*fb370*/  F2FP.SATFINITE.E4M3.F32.PACK_AB_MERGE_C R43, R30, R29, RZ ;  /* 0x0000001d1e2b723e */ /* 0x004fca00048070ff */
[----:B------:R1:W-:Y:S01]  /*fb380*/  STL [R1+0x58e4], R43 ;  /* 0x0058e42b01007387 */ /* 0x0003e20000100800 */
[----:B------:R-:W-:Y:S02]  /*fb390*/  F2FP.SATFINITE.E4M3.F32.PACK_AB_MERGE_C R44, R59, R57, RZ ;  /* 0x000000393b2c723e */ /* 0x000fe400048070ff */
[----:B-1----:R-:W-:-:S03]  /*fb3a0*/  F2FP.SATFINITE.E4M3.F32.PACK_AB_MERGE_C R43, R19, R18, RZ ;  /* 0x00000012132b723e */ /* 0x002fc600048070ff */
[----:B------:R-:W-:Y:S04]  /*fb3b0*/  STL [R1+0x58e8], R44 ;  /* 0x0058e82c01007387 */ /* 0x000fe80000100800 */
[----:B------:R-:W-:Y:S01]  /*fb3c0*/  STL [R1+0x58ec], R43 ;  /* 0x0058ec2b01007387 */ /* 0x000fe20000100800 */
[----:B------:R-:W-:-:S03]  /*fb3d0*/  F2FP.SATFINITE.E4M3.F32.PACK_AB_MERGE_C R45, R23, R22, RZ ;  /* 0x00000016172d723e */ /* 0x000fc600048070ff */
[----:B------:R1:W-:Y:S04]  /*fb3e0*/  STL.64 [R1+0x1780], R2 ;  /* 0x0017800201007387 */ /* 0x0003e80000100a00 */
[----:B------:R-:W2:Y:S04]  /*fb3f0*/  LDL.LU R29, [R1+0x1350] ;  /* 0x00135000011d7983 */ /* 0x000ea80000300800 */
[----:B------:R-:W2:Y:S04]  /*fb400*/  LDL.LU R30, [R1+0x1354] ;  /* 0x00135400011e7983 */ /* 0x000ea80000300800 */
[----:B------:R-:W2:Y:S01]  /*fb410*/  LDL.LU R57, [R1+0x1358] ;  /* 0x0013580001397983 */ /* 0x000ea20000300800 */
[----:B-1----:R-:W-:-:S03]  /*fb420*/  IADD3 R2, P1, PT, R12, R8, RZ ;  /* 0x000000080c027210 */ /* 0x002fc60007f3e0ff */
[----:B------:R-:W2:Y:S04]  /*fb430*/  LDL.LU R59, [R1+0x135c] ;  /* 0x00135c00013b7983 */ /* 0x000ea80000300800 */
[----:B------:R-:W-:Y:S01]  /*fb440*/  STL [R1+0x58f0], R45 ;  /* 0x0058f02d01007387 */ /* 0x000fe20000100800 */
[----:B------:R-:W-:-:S03]  /*fb450*/  IMAD.X R3, R13, 0x1, R11, P1 ;  /* 0x000000010d037824 */ /* 0x000fc600008e060b */
[----:B------:R-:W2:Y:S04]  /*fb460*/  LDL.LU R18, [R1+0x1340] ;  /* 0x0013400001127983 */ /* 0x000ea80000300800 */
[----:B------:R-:W2:Y:S04]  /*fb470*/  LDL.LU R19, [R1+0x1344] ;  /* 0x0013440001137983 */ /* 0x000ea80000300800 */
[----:B------:R-:W2:Y:S04]  /*fb480*/  LDL.LU R22, [R1+0x1348] ;  /* 0x0013480001167983 */ /* 0x000ea80000300800 */
[----:B------:R1:W-:Y:S04]  /*fb490*/  STL.64 [R1+0x1778], R2 ;  /* 0x0017780201007387 */ /* 0x0003e80000100a00 */
[----:B------:R-:W2:Y:S01]  /*fb4a0*/  LDL.LU R23, [R1+0x134c] ;  /* 0x00134c0001177983 */ /* 0x000ea20000300800 */
[----:B-1----:R-:W-:-:S05]  /*fb4b0*/  IADD3 R2, P1, PT, R12, R9, RZ ;  /* 0x000000090c027210 */ /* 0x002fca0007f3e0ff */
[----:B------:R-:W-:Y:S01]  /*fb4c0*/  IMAD.X R3, R13, 0x1, R10, P1 ;  /* 0x000000010d037824 */ /* 0x000fe200008e060a */
[----:B---3--:R-:W-:-:S05]  /*fb4d0*/  F2FP.SATFINITE.E4M3.F32.PACK_AB_MERGE_C R43, R53, R31, RZ ;  /* 0x0000001f352b723e */ /* 0x008fca00048070ff */
[----:B------:R1:W-:Y:S01]  /*fb4e0*/  STL [R1+0x58f4], R43 ;  /* 0x0058f42b01007387 */ /* 0x0003e20000100800 */
[----:B----4-:R-:W-:-:S05]  /*fb4f0*/  F2FP.SATFINITE.E4M3.F32.PACK_AB_MERGE_C R44, R55, R54, RZ ;  /* 0x00000036372c723e */ /* 0x010fca00048070ff */
[----:B------:R-:W-:Y:S01]  /*fb500*/  STL [R1+0x5900], R44 ;  /* 0x0059002c01007387 */ /* 0x000fe20000100800 */
[----:B-1----:R-:W-:-:S03]  /*fb510*/  F2FP.SATFINITE.E4M3.F32.PACK_AB_MERGE_C R43, R58, R56, RZ ;  /* 0x000000383a2b723e */ /* 0x002fc600048070ff */
[----:B------:R1:W-:Y:S04]  /*fb520*/  STL.64 [R1+0x1770], R2 ;  /* 0x0017700201007387 */ /* 0x0003e80000100a00 */
[----:B------:R-:W-:Y:S04]  /*fb530*/  STL [R1+0x5904], R43 ;  /* 0x0059042b01007387 */ /* 0x000fe80000100800 */
[----:B------:R-:W3:Y:S04]  /*fb540*/  LDL.LU R31, [R1+0x1330] ;  /* 0x00133000011f7983 */ /* 0x000ee80000300800 */
[----:B------:R-:W3:Y:S01]  /*fb550*/  LDL.LU R53, [R1+0x1334] ;  /* 0x0013340001357983 */ /* 0x000ee20000300800 */
[----:B------:R-:W-:-:S03]  /*fb560*/  F2FP.SATFINITE.E4M3.F32.PACK_AB_MERGE_C R45, R21, R20, RZ ;  /* 0x00000014152d723e */ /* 0x000fc600048070ff */
[----:B------:R-:W4:Y:S04]  /*fb570*/  LDL.LU R20, [R1+0x1338] ;  /* 0x0013380001147983 */ /* 0x000f280000300800 */
[----:B------:R-:W4:Y:S01]  /*fb580*/  LDL.LU R21, [R1+0x133c] ;  /* 0x00133c0001157983 */ /* 0x000f220000300800 */
[----:B0-----:R-:W-:Y:S01]  /*fb590*/  VIADD R12, R12, UR6 ;  /* 0x000000060c0c7c36 */ /* 0x001fe20008000000 */
[----:B------:R-:W0:Y:S04]  /*fb5a0*/  LDCU UR6, c[0x0][0x3b8] ;  /* 0x00007700ff0677ac */ /* 0x000e280008000800 */
[----:B------:R-:W-:-:S02]  /*fb5b0*/  SHF.R.S32.HI R13, RZ, 0x1f, R12 ;  /* 0x0000001fff0d7819 */ /* 0x000fc4000001140c */
[C---:B-1----:R-:W-:Y:S01]  /*fb5c0*/  IADD3 R2, P1, PT, R12.reuse, R4, RZ ;  /* 0x000000040c027210 */ /* 0x042fe20007f3e0ff */
[----:B------:R-:W-:Y:S04]  /*fb5d0*/  STL [R1+0x5908], R45 ;  /* 0x0059082d01007387 */ /* 0x000fe80000100800 */
[----:B------:R-:W-:Y:S01]  /*fb5e0*/  IMAD.X R3, R13, 0x1, R5, P1 ;  /* 0x000000010d037824 */ /* 0x000fe200008e0605 */
[----:B------:R-:W4:Y:S04]  /*fb5f0*/  LDL.LU R54, [R1+0x1320] ;  /* 0x0013200001367983 */ /* 0x000f280000300800 */
[----:B------:R-:W4:Y:S04]  /*fb600*/  LDL.LU R55, [R1+0x1324] ;  /* 0x0013240001377983 */ /* 0x000f280000300800 */
[----:B------:R-:W4:Y:S04]  /*fb610*/  LDL.LU R56, [R1+0x1328] ;  /* 0x0013280001387983 */ /* 0x000f280000300800 */
[----:B------:R1:W-:Y:S04]  /*fb620*/  STL.64 [R1+0x1768], R2 ;  /* 0x0017680201007387 */ /* 0x0003e80000100a00 */
[----:B------:R-:W4:Y:S01]  /*fb630*/  LDL.LU R58, [R1+0x132c] ;  /* 0x00132c00013a7983 */ /* 0x000f220000300800 */
[----:B-1----:R-:W-:-:S05]  /*fb640*/  IADD3 R2, P1, PT, R12, R6, RZ ;  /* 0x000000060c027210 */ /* 0x002fca0007f3e0ff */
[----:B------:R-:W-:Y:S01]  /*fb650*/  IMAD.X R3, R13, 0x1, R7, P1 ;  /* 0x000000010d037824 */ /* 0x000fe200008e0607 */
[----:B--2---:R-:W-:Y:S02]  /*fb660*/  F2FP.SATFINITE.E4M3.F32.PACK_AB_MERGE_C R44, R30, R29, RZ ;  /* 0x0000001d1e2c723e */ /* 0x004fe400048070ff */
[----:B------:R-:W-:-:S03]  /*fb670*/  F2FP.SATFINITE.E4M3.F32.PACK_AB_MERGE_C R46, R59, R57, RZ ;  /* 0x000000393b2e723e */ /* 0x000fc600048070ff */
[----:B------:R-:W-:Y:S04]  /*fb680*/  STL [R1+0x5910], R44 ;  /* 0x0059102c01007387 */ /* 0x000fe80000100800 */
[----:B------:R-:W-:Y:S01]  /*fb690*/  STL [R1+0x5918], R46 ;  /* 0x0059182e01007387 */ /* 0x000fe20000100800 */
[----:B------:R-:W-:-:S05]  /*fb6a0*/  F2FP.SATFINITE.E4M3.F32.PACK_AB_MERGE_C R45, R19, R18, RZ ;  /* 0x00000012132d723e */ /* 0x000fca00048070ff */
[----:B------:R-:W-:Y:S04]  /*fb6b0*/  STL [R1+0x591c], R45 ;  /* 0x00591c2d01007387 */ /* 0x000fe80000100800 */
[----:B------:R1:W-:Y:S01]  /*fb6c0*/  STL.64 [R1+0x1760], R2 ;  /* 0x0017600201007387 */ /* 0x0003e20000100a00 */
[----:B------:R-:W-:-:S03]  /*fb6d0*/  F2FP.SATFINITE.E4M3.F32.PACK_AB_MERGE_C R43, R23, R22, RZ ;  /* 0x00000016172b723e */ /* 0x000fc600048070ff */
[----:B------:R-:W2:Y:S04]  /*fb6e0*/  LDL.LU R29, [R1+0x1310] ;  /* 0x00131000011d7983 */ /* 0x000ea80000300800 */
[----:B------:R-:W2:Y:S01]  /*fb6f0*/  LDL.LU R30, [R1+0x1314] ;  /* 0x00131400011e7983 */ /* 0x000ea20000300800 */
[----:B-1----:R-:W-:-:S03]  /*fb700*/  IADD3 R2, P1, PT, R12, R8, RZ ;  /* 0x000000080c027210 */ /* 0x002fc60007f3e0ff */
[----:B------:R-:W2:Y:S04]  /*fb710*/  LDL.LU R57, [R1+0x1318] ;  /* 0x0013180001397983 */ /* 0x000ea80000300800 */
[----:B------:R-:W2:Y:S01]  /*fb720*/  LDL.LU R59, [R1+0x131c] ;  /* 0x00131c00013b7983 */ /* 0x000ea20000300800 */
[----:B------:R-:W-:-:S03]  /*fb730*/  IMAD.X R3, R13, 0x1, R11, P1 ;  /* 0x000000010d037824 */ /* 0x000fc600008e060b */
[----:B------:R-:W-:Y:S04]  /*fb740*/  STL [R1+0x5920], R43 ;  /* 0x0059202b01007387 */ /* 0x000fe80000100800 */
        /* <DEDUP_REMOVED lines=8> */
[----:B------:R-:W-:Y:S01]  /*fb7d0*/  STL [R1+0x5928], R47 ;  /* 0x0059282f01007387 */ /* 0x000fe20000100800 */
[----:B----4-:R-:W-:-:S03]  /*fb7e0*/  F2FP.SATFINITE.E4M3.F32.PACK_AB_MERGE_C R44, R21, R20, RZ ;  /* 0x00000014152c723e */ /* 0x010fc600048070ff */
[----:B------:R-:W3:Y:S04]  /*fb7f0*/  LDL.LU R20, [R1+0x12f0] ;  /* 0x0012f00001147983 */ /* 0x000ee80000300800 */
[----:B------:R1:W-:Y:S04]  /*fb800*/  STL.64 [R1+0x1750], R2 ;  /* 0x0017500201007387 */ /* 0x0003e80000100a00 */
[----:B------:R-:W3:Y:S01]  /*fb810*/  LDL.LU R21, [R1+0x12f4] ;  /* 0x0012f40001157983 */ /* 0x000ee20000300800 */
[----:B0-----:R-:W-:Y:S01]  /*fb820*/  VIADD R12, R12, UR6 ;  /* 0x000000060c0c7c36 */ /* 0x001fe20008000000 */
[----:B------:R-:W0:Y:S02]  /*fb830*/  LDCU UR6, c[0x0][0x3b8] ;  /* 0x00007700ff0677ac */ /* 0x000e240008000800 */
[----:B------:R-:W-:Y:S01]  /*fb840*/  STL [R1+0x592c], R44 ;  /* 0x00592c2c01007387 */ /* 0x000fe20000100800 */
[----:B------:R-:W-:-:S02]  /*fb850*/  F2FP.SATFINITE.E4M3.F32.PACK_AB_MERGE_C R45, R55, R54, RZ ;  /* 0x00000036372d723e */ /* 0x000fc400048070ff */
[----:B------:R-:W-:Y:S02]  /*fb860*/  SHF.R.S32.HI R13, RZ, 0x1f, R12 ;  /* 0x0000001fff0d7819 */ /* 0x000fe4000001140c */
[----:B-1----:R-:W-:Y:S01]  /*fb870*/  IADD3 R2, P1, PT, R12, R4, RZ ;  /* 0x000000040c027210 */ /* 0x002fe20007f3e0ff */
[----:B------:R-:W-:Y:S04]  /*fb880*/  STL [R1+0x5930], R45 ;  /* 0x0059302d01007387 */ /* 0x000fe80000100800 */
[----:B------:R-:W4:Y:S01]  /*fb890*/  LDL.LU R31, [R1+0x12f8] ;  /* 0x0012f800011f7983 */ /* 0x000f220000300800 */
[----:B------:R-:W-:-:S03]  /*fb8a0*/  F2FP.SATFINITE.E4M3.F32.PACK_AB_MERGE_C R46, R58, R56, RZ ;  /* 0x000000383a2e723e */ /* 0x000fc600048070ff */
[----:B------:R-:W4:Y:S01]  /*fb8b0*/  LDL.LU R53, [R1+0x12fc] ;  /* 0x0012fc0001357983 */ /* 0x000f220000300800 */
[----:B------:R-:W-:-:S03]  /*fb8c0*/  IMAD.X R3, R13, 0x1, R5, P1 ;  /* 0x000000010d037824 */ /* 0x000fc600008e0605 */
[----:B------:R-:W4:Y:S04]  /*fb8d0*/  LDL.LU R54, [R1+0x12e0] ;  /* 0x0012e00001367983 */ /* 0x000f280000300800 */
[----:B------:R-:W4:Y:S04]  /*fb8e0*/  LDL.LU R55, [R1+0x12e4] ;  /* 0x0012e40001377983 */ /* 0x000f280000300800 */
[----:B------:R-:W-:Y:S04]  /*fb8f0*/  STL [R1+0x5934], R46 ;  /* 0x0059342e01007387 */ /* 0x000fe80000100800 */
[----:B------:R-:W4:Y:S04]  /*fb900*/  LDL.LU R56, [R1+0x12e8] ;  /* 0x0012e80001387983 */ /* 0x000f280000300800 */
[----:B------:R-:W4:Y:S04]  /*fb910*/  LDL.LU R58, [R1+0x12ec] ;  /* 0x0012ec00013a7983 */ /* 0x000f280000300800 */
[----:B------:R1:W-:Y:S02]  /*fb920*/  STL.64 [R1+0x1748], R2 ;  /* 0x0017480201007387 */ /* 0x0003e40000100a00 */
[----:B-1----:R-:W-:-:S05]  /*fb930*/  IADD3 R2, P1, PT, R12, R6, RZ ;  /* 0x000000060c027210 */ /* 0x002fca0007f3e0ff */
[----:B------:R-:W-:Y:S01]  /*fb940*/  IMAD.X R3, R13, 0x1, R7, P1 ;  /* 0x000000010d037824 */ /* 0x000fe200008e0607 */
[----:B--2---:R-:W-:-:S05]  /*fb950*/  F2FP.SATFINITE.E4M3.F32.PACK_AB_MERGE_C R48, R30, R29, RZ ;  /* 0x0000001d1e30723e */ /* 0x004fca00048070ff */
[----:B------:R-:W-:Y:S01]  /*fb960*/  STL [R1+0x5940], R48 ;  /* 0x0059403001007387 */ /* 0x000fe20000100800 */
[----:B------:R-:W-:-:S05]  /*fb970*/  F2FP.SATFINITE.E4M3.F32.PACK_AB_MERGE_C R43, R59, R57, RZ ;  /* 0x000000393b2b723e */ /* 0x000fca00048070ff */
        /* <DEDUP_REMOVED lines=8> */
[----:B------:R-:W2:Y:S02]  /*fba00*/  LDL.LU R22, [R1+0x12d8] ;  /* 0x0012d80001167983 */ /* 0x000ea40000300800 */
[----:B------:R-:W-:Y:S02]  /*fba10*/  IMAD.X R3, R13, 0x1, R11, P1 ;  /* 0x000000010d037824 */ /* 0x000fe400008e060b */
[----:B------:R-:W2:Y:S04]  /*fba20*/  LDL.LU R23, [R1+0x12dc] ;  /* 0x0012dc0001177983 */ /* 0x000ea80000300800 */
[----:B------:R-:W-:Y:S01]  /*fba30*/  STL [R1+0x595c], R47 ;  /* 0x00595c2f01007387 */ /* 0x000fe20000100800 */
[----:B---3--:R-:W-:-:S05]  /*fba40*/  F2FP.SATFINITE.E4M3.F32.PACK_AB_MERGE_C R46, R21, R20, RZ ;  /* 0x00000014152e723e */ /* 0x008fca00048070ff */
[----:B------:R-:W-:Y:S04]  /*fba50*/  STL [R1+0x5964], R46 ;  /* 0x0059642e01007387 */ /* 0x000fe80000100800 */
[----:B------:R1:W-:Y:S04]  /*fba60*/  STL.64 [R1+0x1738], R2 ;  /* 0x0017380201007387 */ /* 0x0003e80000100a00 */
[----:B------:R-:W3:Y:S04]  /*fba70*/  LDL.LU R57, [R1+0x12c0] ;  /* 0x0012c00001397983 */ /* 0x000ee80000300800 */
[----:B------:R-:W3:Y:S01]  /*fba80*/  LDL.LU R19, [R1+0x12c4] ;  /* 0x0012c40001137983 */ /* 0x000ee20000300800 */
[----:B-1----:R-:W-:-:S03]  /*fba90*/  IADD3 R2, P1, PT, R12, R9, RZ ;  /* 0x000000090c027210 */ /* 0x002fc60007f3e0ff */
[----:B------:R-:W3:Y:S02]  /*fbaa0*/  LDL.LU R20, [R1+0x12c8] ;  /* 0x0012c80001147983 */ /* 0x000ee40000300800 */
[----:B------:R-:W-:-:S05]  /*fbab0*/  IMAD.X R3, R13, 0x1, R10, P1 ;  /* 0x000000010d037824 */ /* 0x000fca00008e060a */
[----:B------:R1:W-:Y:S04]  /*fbac0*/  STL.64 [R1+0x1730], R2 ;  /* 0x0017300201007387 */ /* 0x0003e80000100a00 */
[----:B------:R-:W3:Y:S01]  /*fbad0*/  LDL.LU R21, [R1+0x12cc] ;  /* 0x0012cc0001157983 */ /* 0x000ee20000300800 */
[----:B----4-:R-:W-:Y:S02]  /*fbae0*/  F2FP.SATFINITE.E4M3.F32.PACK_AB_MERGE_C R45, R53, R31, RZ ;  /* 0x0000001f352d723e */ /* 0x010fe400048070ff */
[----:B------:R-:W-:Y:S01]  /*fbaf0*/  F2FP.SATFINITE.E4M3.F32.PACK_AB_MERGE_C R39, R55, R54, RZ ;  /* 0x000000363727723e */ /* 0x000fe200048070ff */
[----:B0-----:R-:W-:Y:S01]  /*fbb00*/  VIADD R12, R12, UR6 ;  /* 0x000000060c0c7c36 */ /* 0x001fe20008000000 */
[----:B------:R-:W0:Y:S01]  /*fbb10*/  LDCU UR6, c[0x0][0x3b8] ;  /* 0x00007700ff0677ac */ /* 0x000e220008000800 */
[----:B------:R-:W-:Y:S04]  /*fbb20*/  STL [R1+0x5978], R45 ;  /* 0x0059782d01007387 */ /* 0x000fe80000100800 */
[----:B------:R-:W-:Y:S01]  /*fbb30*/  STL [R1+0x5984], R39 ;  /* 0x0059842701007387 */ /* 0x000fe20000100800 */
[----:B------:R-:W-:-:S03]  /*fbb40*/  SHF.R.S32.HI R13, RZ, 0x1f, R12 ;  /* 0x0000001fff0d7819 */ /* 0x000fc6000001140c */
[----:B------:R-:W4:Y:S01]  /*fbb50*/  LDL.LU R29, [R1+0x12b0] ;  /* 0x0012b000011d7983 */ /* 0x000f220000300800 */
[----:B-1----:R-:W-:-:S03]  /*fbb60*/  IADD3 R2, P1, PT, R12, R4, RZ ;  /* 0x000000040c027210 */ /* 0x002fc60007f3e0ff */
[----:B------:R-:W4:Y:S01]  /*fbb70*/  LDL.LU R30, [R1+0x12b4] ;  /* 0x0012b400011e7983 */ /* 0x000f220000300800 */
[----:B------:R-:W-:-:S03]  /*fbb80*/  F2FP.SATFINITE.E4M3.F32.PACK_AB_MERGE_C R49, R58, R56, RZ ;  /* 0x000000383a31723e */ /* 0x000fc600048070ff */
[----:B------:R-:W4:Y:S04]  /*fbb90*/  LDL.LU R31, [R1+0x12b8] ;  /* 0x0012b800011f7983 */ /* 0x000f280000300800 */
[----:B------:R-:W4:Y:S04]  /*fbba0*/  LDL.LU R53, [R1+0x12bc] ;  /* 0x0012bc0001357983 */ /* 0x000f280000300800 */
[----:B------:R-:W4:Y:S01]  /*fbbb0*/  LDL.LU R54, [R1+0x12a0] ;  /* 0x0012a00001367983 */ /* 0x000f220000300800 */
[----:B------:R-:W-:-:S03]  /*fbbc0*/  IMAD.X R3, R13, 0x1, R5, P1 ;  /* 0x000000010d037824 */ /* 0x000fc600008e0605 */
        /* <DEDUP_REMOVED lines=27> */
[----:B----4-:R-:W-:-:S02]  /*fbd80*/  F2FP.SATFINITE.E4M3.F32.PACK_AB_MERGE_C R37, R30, R29, RZ ;  /* 0x0000001d1e25723e */ /* 0x010fc400048070ff */
[----:B------:R-:W-:Y:S02]  /*fbd90*/  F2FP.SATFINITE.E4M3.F32.PACK_AB_MERGE_C R50, R53, R31, RZ ;  /* 0x0000001f3532723e */ /* 0x000fe400048070ff */
[----:B-1----:R-:W-:Y:S02]  /*fbda0*/  IADD3 R2, P1, PT, R12, R9, RZ ;  /* 0x000000090c027210 */ /* 0x002fe40007f3e0ff */
[----:B------:R-:W-:-:S03]  /*fbdb0*/  F2FP.SATFINITE.E4M3.F32.PACK_AB_MERGE_C R46, R55, R54, RZ ;  /* 0x00000036372e723e */ /* 0x000fc600048070ff */
[----:B------:R-:W-:Y:S01]  /*fbdc0*/  IMAD.X R3, R13, 0x1, R10, P1 ;  /* 0x000000010d037824 */ /* 0x000fe200008e060a */
[----:B------:R-:W-:Y:S01]  /*fbdd0*/  STL [R1+0x59ac], R37 ;  /* 0x0059ac2501007387 */ /* 0x000fe20000100800 */
[----:B0-----:R-:W-:Y:S01]  /*fbde0*/  VIADD R12, R12, UR6 ;  /* 0x000000060c0c7c36 */ /* 0x001fe20008000000 */
[----:B------:R-:W0:Y:S02]  /*fbdf0*/  LDCU UR6, c[0x0][0x3b8] ;  /* 0x00007700ff0677ac */ /* 0x000e240008000800 */
[----:B------:R-:W-:Y:S04]  /*fbe00*/  STL [R1+0x59b0], R50 ;  /* 0x0059b03201007387 */ /* 0x000fe80000100800 */
[----:B------:R1:W-:Y:S04]  /*fbe10*/  STL.64 [R1+0x1710], R2 ;  /* 0x0017100201007387 */ /* 0x0003e80000100a00 */
[----:B------:R-:W-:Y:S04]  /*fbe20*/  STL [R1+0x59b4], R46 ;  /* 0x0059b42e01007387 */ /* 0x000fe80000100800 */
[----:B------:R-:W4:Y:S01]  /*fbe30*/  LDL.LU R54, [R1+0x1270] ;  /* 0x0012700001367983 */ /* 0x000f220000300800 */
[----:B------:R-:W-:-:S03]  /*fbe40*/  SHF.R.S32.HI R13, RZ, 0x1f, R12 ;  /* 0x0000001fff0d7819 */ /* 0x000fc6000001140c */
[----:B------:R-:W4:Y:S01]  /*fbe50*/  LDL.LU R55, [R1+0x1274] ;  /* 0x0012740001377983 */ /* 0x000f220000300800 */
[----:B-1----:R-:W-:Y:S02]  /*fbe60*/  IADD3 R2, P1, PT, R12, R4, RZ ;  /* 0x000000040c027210 */ /* 0x002fe40007f3e0ff */
[----:B------:R-:W-:Y:S02]  /*fbe70*/  F2FP.SATFINITE.E4M3.F32.PACK_AB_MERGE_C R47, R58, R56, RZ ;  /* 0x000000383a2f723e */ /* 0x000fe400048070ff */
[----:B------:R-:W4:Y:S01]  /*fbe80*/  LDL.LU R56, [R1+0x1278] ;  /* 0x0012780001387983 */ /* 0x000f220000300800 */
[----:B------:R-:W-:-:S03]  /*fbe90*/  IMAD.X R3, R13, 0x1, R5, P1 ;  /* 0x000000010d037824 */ /* 0x000fc600008e0605 */
[----:B------:R-:W4:Y:S04]  /*fbea0*/  LDL.LU R58, [R1+0x127c] ;  /* 0x00127c00013a7983 */ /* 0x000f280000300800 */
[----:B------:R-:W-:Y:S01]  /*fbeb0*/  STL [R1+0x59b8], R47 ;  /* 0x0059b82f01007387 */ /* 0x000fe20000100800 */
[----:B--2---:R-:W-:-:S05]  /*fbec0*/  F2FP.SATFINITE.E4M3.F32.PACK_AB_MERGE_C R51, R18, R59, RZ ;  /* 0x0000003b1233723e */ /* 0x004fca00048070ff */
        /* <DEDUP_REMOVED lines=9> */
[----:B------:R-:W-:Y:S01]  /*fbf60*/  STL [R1+0x59c0], R61 ;  /* 0x0059c03d01007387 */ /* 0x000fe20000100800 */
[----:B---3--:R-:W-:-:S05]  /*fbf70*/  F2FP.SATFINITE.E4M3.F32.PACK_AB_MERGE_C R36, R19, R57, RZ ;  /* 0x000000391324723e */ /* 0x008fca00048070ff */
[----:B------:R-:W-:Y:S04]  /*fbf80*/  STL [R1+0x59c4], R36 ;  /* 0x0059c42401007387 */ /* 0x000fe80000100800 */
[----:B------:R1:W-:Y:S01]  /*fbf90*/  STL.64 [R1+0x1700], R2 ;  /* 0x0017000201007387 */ /* 0x0003e20000100a00 */
[----:B------:R-:W-:-:S03]  /*fbfa0*/  F2FP.SATFINITE.E4M3.F32.PACK_AB_MERGE_C R45, R21, R20, RZ ;  /* 0x00000014152d723e */ /* 0x000fc600048070ff */
[----:B------:R-:W3:Y:S04]  /*fbfb0*/  LDL.LU R29, [R1+0x1250] ;  /* 0x00125000011d7983 */ /* 0x000ee80000300800 */
[----:B------:R-:W3:Y:S04]  /*fbfc0*/  LDL.LU R30, [R1+0x1254] ;  /* 0x00125400011e7983 */ /* 0x000ee80000300800 */
[----:B------:R-:W3:Y:S04]  /*fbfd0*/  LDL.LU R31, [R1+0x1258] ;  /* 0x00125800011f7983 */ /* 0x000ee80000300800 */
[----:B------:R-:W3:Y:S04]  /*fbfe0*/  LDL.LU R53, [R1+0x125c] ;  /* 0x00125c0001357983 */ /* 0x000ee80000300800 */
[----:B------:R-:W-:Y:S04]  /*fbff0*/  STL [R1+0x59c8], R45 ;  /* 0x0059c82d01007387 */ /* 0x000fe80000100800 */
[----:B------:R-:W3:Y:S01]  /*fc000*/  LDL.LU R57, [R1+0x1240] ;  /* 0x0012400001397983 */ /* 0x000ee20000300800 */
[----:B-1----:R-:W-:-:S03]  /*fc010*/  IADD3 R2, P1, PT, R12, R8, RZ ;  /* 0x000000080c027210 */ /* 0x002fc60007f3e0ff */
[----:B------:R-:W3:Y:S02]  /*fc020*/  LDL.LU R19, [R1+0x1244] ;  /* 0x0012440001137983 */ /* 0x000ee40000300800 */
[----:B------:R-:W-:Y:S02]  /*fc030*/  IMAD.X R3, R13, 0x1, R11, P1 ;  /* 0x000000010d037824 */ /* 0x000fe400008e060b */
[----:B------:R-:W3:Y:S04]  /*fc040*/  LDL.LU R20, [R1+0x1248] ;  /* 0x0012480001147983 */ /* 0x000ee80000300800 */
[----:B------:R1:W-:Y:S04]  /*fc050*/  STL.64 [R1+0x16f8], R2 ;  /* 0x0016f80201007387 */ /* 0x0003e80000100a00 */
[----:B------:R-:W3:Y:S01]  /*fc060*/  LDL.LU R21, [R1+0x124c] ;  /* 0x00124c0001157983 */ /* 0x000ee20000300800 */
[----:B----4-:R-:W-:-:S02]  /*fc070*/  F2FP.SATFINITE.E4M3.F32.PACK_AB_MERGE_C R39, R55, R54, RZ ;  /* 0x000000363727723e */ /* 0x010fc400048070ff */
[----:B-1----:R-:W-:-:S03]  /*fc080*/  IADD3 R2, P1, PT, R12, R9, RZ ;  /* 0x000000090c027210 */ /* 0x002fc60007f3e0ff */
[----:B------:R-:W-:Y:S02]  /*fc090*/  STL [R1+0x59cc], R39 ;  /* 0x0059cc2701007387 */ /* 0x000fe40000100800 */
[----:B------:R-:W-:Y:S02]  /*fc0a0*/  IMAD.X R3, R13, 0x1, R10, P1 ;  /* 0x000000010d037824 */ /* 0x000fe400008e060a */
[----:B------:R-:W4:Y:S04]  /*fc0b0*/  LDL.LU R54, [R1+0x1230] ;  /* 0x0012300001367983 */ /* 0x000f280000300800 */
[----:B------:R1:W-:Y:S01]  /*fc0c0*/  STL.64 [R1+0x16f0], R2 ;  /* 0x0016f00201007387 */ /* 0x0003e20000100a00 */
[----:B0-----:R-:W-:Y:S01]  /*fc0d0*/  VIADD R12, R12, UR6 ;  /* 0x000000060c0c7c36 */ /* 0x001fe20008000000 */
[----:B------:R-:W-:Y:S01]  /*fc0e0*/  F2FP.SATFINITE.E4M3.F32.PACK_AB_MERGE_C R35, R58, R56, RZ ;  /* 0x000000383a23723e */ /* 0x000fe200048070ff */
[----:B------:R-:W0:Y:S01]  /*fc0f0*/  LDCU UR6, c[0x0][0x3b8] ;  /* 0x00007700ff0677ac */ /* 0x000e220008000800 */
[----:B------:R-:W4:Y:S02]  /*fc100*/  LDL.LU R55, [R1+0x1234] ;  /* 0x0012340001377983 */ /* 0x000f240000300800 */
[----:B------:R-:W-:-:S02]  /*fc110*/  SHF.R.S32.HI R13, RZ, 0x1f, R12 ;  /* 0x0000001fff0d7819 */ /* 0x000fc4000001140c */
[----:B------:R-:W4:Y:S01]  /*fc120*/  LDL.LU R56, [R1+0x1238] ;  /* 0x0012380001387983 */ /* 0x000f220000300800 */
[----:B-1----:R-:W-:-:S03]  /*fc130*/  IADD3 R2, P1, PT, R12, R4, RZ ;  /* 0x000000040c027210 */ /* 0x002fc60007f3e0ff */
[----:B------:R-:W4:Y:S04]  /*fc140*/  LDL.LU R58, [R1+0x123c] ;  /* 0x00123c00013a7983 */ /* 0x000f280000300800 */
[----:B------:R-:W-:Y:S01]  /*fc150*/  STL [R1+0x59d0], R35 ;  /* 0x0059d02301007387 */ /* 0x000fe20000100800 */
        /* <DEDUP_REMOVED lines=12> */
[----:B---3--:R-:W-:Y:S02]  /*fc220*/  F2FP.SATFINITE.E4M3.F32.PACK_AB_MERGE_C R43, R30, R29, RZ ;  /* 0x0000001d1e2b723e */ /* 0x008fe400048070ff */
[----:B------:R-:W-:-:S03]  /*fc230*/  F2FP.SATFINITE.E4M3.F32.PACK_AB_MERGE_C R49, R53, R31, RZ ;  /* 0x0000001f3531723e */ /* 0x000fc600048070ff */
[----:B------:R-:W-:Y:S04]  /*fc240*/  STL [R1+0x59dc], R43 ;  /* 0x0059dc2b01007387 */ /* 0x000fe80000100800 */
[----:B------:R-:W-:Y:S01]  /*fc250*/  STL [R1+0x59e0], R49 ;  /* 0x0059e03101007387 */ /* 0x000fe20000100800 */
[----:B------:R-:W-:-:S05]  /*fc260*/  F2FP.SATFINITE.E4M3.F32.PACK_AB_MERGE_C R60, R19, R57, RZ ;  /* 0x00000039133c723e */ /* 0x000fca00048070ff */
[----:B------:R-:W-:Y:S04]  /*fc270*/  STL [R1+0x59e4], R60 ;  /* 0x0059e43c01007387 */ /* 0x000fe80000100800 */
[----:B------:R1:W-:Y:S04]  /*fc280*/  STL.64 [R1+0x16e0], R2 ;  /* 0x0016e00201007387 */ /* 0x0003e80000100a00 */
[----:B------:R-:W3:Y:S04]  /*fc290*/  LDL.LU R57, [R1+0x1210] ;  /* 0x0012100001397983 */ /* 0x000ee80000300800 */
[----:B------:R-:W3:Y:S01]  /*fc2a0*/  LDL.LU R19, [R1+0x1214] ;  /* 0x0012140001137983 */ /* 0x000ee20000300800 */
[----:B------:R-:W-:-:S03]  /*fc2b0*/  F2FP.SATFINITE.E4M3.F32.PACK_AB_MERGE_C R48, R21, R20, RZ ;  /* 0x000000141530723e */ /* 0x000fc600048070ff */
[----:B------:R-:W3:Y:S04]  /*fc2c0*/  LDL.LU R20, [R1+0x1218] ;  /* 0x0012180001147983 */ /* 0x000ee80000300800 */
[----:B------:R-:W3:Y:S01]  /*fc2d0*/  LDL.LU R21, [R1+0x121c] ;  /* 0x00121c0001157983 */ /* 0x000ee20000300800 */
[----:B-1----:R-:W-:-:S05]  /*fc2e0*/  IADD3 R2, P1, PT, R12, R8, RZ ;  /* 0x000000080c027210 */ /* 0x002fca0007f3e0ff */
[----:B------:R-:W-:Y:S01]  /*fc2f0*/  IMAD.X R3, R13, 0x1, R11, P1 ;  /* 0x000000010d037824 */ /* 0x000fe200008e060b */
[----:B----4-:R-:W-:Y:S01]  /*fc300*/  F2FP.SATFINITE.E4M3.F32.PACK_AB_MERGE_C R44, R55, R54, RZ ;  /* 0x00000036372c723e */ /* 0x010fe200048070ff */
[----:B------:R-:W-:Y:S04]  /*fc310*/  STL [R1+0x59e8], R48 ;  /* 0x0059e83001007387 */ /* 0x000fe80000100800 */
[----:B------:R-:W-:Y:S04]  /*fc320*/  STL [R1+0x59ec], R44 ;  /* 0x0059ec2c01007387 */ /* 0x000fe80000100800 */
[----:B------:R1:W-:Y:S04]  /*fc330*/  STL.64 [R1+0x16d8], R2 ;  /* 0x0016d80201007387 */ /* 0x0003e80000100a00 */
[----:B------:R-:W4:Y:S01]  /*fc340*/  LDL.LU R25, [R1+0x1200] ;  /* 0x0012000001197983 */ /* 0x000f220000300800 */
[----:B-1----:R-:W-:-:S05]  /*fc350*/  IADD3 R2, P1, PT, R12, R9, RZ ;  /* 0x000000090c027210 */ /* 0x002fca0007f3e0ff */
[----:B------:R-:W-:-:S05]  /*fc360*/  IMAD.X R3, R13, 0x1, R10, P1 ;  /* 0x000000010d037824 */ /* 0x000fca00008e060a */
[----:B------:R1:W-:Y:S04]  /*fc370*/  STL.64 [R1+0x16d0], R2 ;  /* 0x0016d00201007387 */ /* 0x0003e80000100a00 */
[----:B------:R-:W4:Y:S01]  /*fc380*/  LDL.LU R26, [R1+0x1204] ;  /* 0x00120400011a7983 */ /* 0x000f220000300800 */
[----:B------:R-:W-:Y:S01]  /*fc390*/  F2FP.SATFINITE.E4M3.F32.PACK_AB_MERGE_C R38, R58, R56, RZ ;  /* 0x000000383a26723e */ /* 0x000fe200048070ff */
[----:B0-----:R-:W-:Y:S01]  /*fc3a0*/  VIADD R12, R12, UR6 ;  /* 0x000000060c0c7c36 */ /* 0x001fe20008000000 */
[----:B------:R-:W0:Y:S01]  /*fc3b0*/  LDCU UR6, c[0x0][0x3b8] ;  /* 0x00007700ff0677ac */ /* 0x000e220008000800 */
[----:B------:R-:W4:Y:S04]  /*fc3c0*/  LDL.LU R27, [R1+0x1208] ;  /* 0x00120800011b7983 */ /* 0x000f280000300800 */
[----:B------:R-:W4:Y:S01]  /*fc3d0*/  LDL.LU R28, [R1+0x120c] ;  /* 0x00120c00011c7983 */ /* 0x000f220000300800 */
[----:B------:R-:W-:-:S03]  /*fc3e0*/  SHF.R.S32.HI R13, RZ, 0x1f, R12 ;  /* 0x0000001fff0d7819 */ /* 0x000fc6000001140c */
[----:B------:R-:W4:Y:S01]  /*fc3f0*/  LDL.LU R29, [R1+0x11f0] ;  /* 0x0011f000011d7983 */ /* 0x000f220000300800 */
[----:B-1----:R-:W-:-:S03]  /*fc400*/  IADD3 R2, P1, PT, R12, R4, RZ ;  /* 0x000000040c027210 */ /* 0x002fc60007f3e0ff */
[----:B------:R-:W4:Y:S04]  /*fc410*/  LDL.LU R30, [R1+0x11f4] ;  /* 0x0011f400011e7983 */ /* 0x000f280000300800 */
[----:B------:R-:W-:Y:S01]  /*fc420*/  STL [R1+0x59f0], R38 ;  /* 0x0059f02601007387 */ /* 0x000fe20000100800 */
[----:B------:R-:W-:Y:S01]  /*fc430*/  IMAD.X R3, R13, 0x1, R5, P1 ;  /* 0x000000010d037824 */ /* 0x000fe200008e0605 */
[----:B--2---:R-:W-:-:S05]  /*fc440*/  F2FP.SATFINITE.E4M3.F32.PACK_AB_MERGE_C R50, R18, R59, RZ ;  /* 0x0000003b1232723e */ /* 0x004fca00048070ff */
[----:B------:R-:W-:Y:S04]  /*fc450*/  STL [R1+0x59f4], R50 ;  /* 0x0059f43201007387 */ /* 0x000fe80000100800 */
[----:B------:R-:W2:Y:S01]  /*fc460*/  LDL.LU R53, [R1+0x11f8] ;  /* 0x0011f80001357983 */ /* 0x000ea20000300800 */
[----:B------:R-:W-:-:S03]  /*fc470*/  F2FP.SATFINITE.E4M3.F32.PACK_AB_MERGE_C R37, R23, R22, RZ ;  /* 0x000000161725723e */ /* 0x000fc600048070ff */
[----:B------:R-:W2:Y:S04]  /*fc480*/  LDL.LU R58, [R1+0x11fc] ;  /* 0x0011fc00013a7983 */ /* 0x000ea80000300800 */
[----:B------:R-:W2:Y:S04]  /*fc490*/  LDL.LU R59, [R1+0x11e0] ;  /* 0x0011e000013b7983 */ /* 0x000ea80000300800 */
[----:B------:R-:W2:Y:S04]  /*fc4a0*/  LDL.LU R18, [R1+0x11e4] ;  /* 0x0011e40001127983 */ /* 0x000ea80000300800 */
[----:B------:R-:W2:Y:S04]  /*fc4b0*/  LDL.LU R22, [R1+0x11e8] ;  /* 0x0011e80001167983 */ /* 0x000ea80000300800 */
[----:B------:R-:W2:Y:S04]  /*fc4c0*/  LDL.LU R23, [R1+0x11ec] ;  /* 0x0011ec0001177983 */ /* 0x000ea80000300800 */
[----:B------:R-:W-:Y:S01]  /*fc4d0*/  STL [R1+0x59f8], R37 ;  /* 0x0059f82501007387 */ /* 0x000fe20000100800 */
[----:B---3--:R-:W-:-:S05]  /*fc4e0*/  F2FP.SATFINITE.E4M3.F32.PACK_AB_MERGE_C R47, R19, R57, RZ ;  /* 0x00000039132f723e */ /* 0x008fca00048070ff */
[----:B------:R-:W-:Y:S04]  /*fc4f0*/  STL [R1+0x59fc], R47 ;  /* 0x0059fc2f01007387 */ /* 0x000fe80000100800 */
[----:B------:R1:W-:Y:S01]  /*fc500*/  STL.64 [R1+0x16c8], R2 ;  /* 0x0016c80201007387 */ /* 0x0003e20000100a00 */
[----:B------:R-:W-:-:S05]  /*fc510*/  F2FP.SATFINITE.E4M3.F32.PACK_AB_MERGE_C R46, R21, R20, RZ ;  /* 0x00000014152e723e */ /* 0x000fca00048070ff */
[----:B------:R-:W-:Y:S04]  /*fc520*/  STL [R1+0x5a00], R46 ;  /* 0x005a002e01007387 */ /* 0x000fe80000100800 */
[----:B------:R-:W3:Y:S01]  /*fc530*/  LDL.LU R31, [R1+0x11d0] ;  /* 0x0011d000011f7983 */ /* 0x000ee20000300800 */
[----:B-1----:R-:W-:-:S03]  /*fc540*/  IADD3 R2, P1, PT, R12, R6, RZ ;  /* 0x000000060c027210 */ /* 0x002fc60007f3e0ff */
[----:B------:R-:W3:Y:S02]  /*fc550*/  LDL.LU R54, [R1+0x11d4] ;  /* 0x0011d40001367983 */ /* 0x000ee40000300800 */
[----:B------:R-:W-:Y:S02]  /*fc560*/  IMAD.X R3, R13, 0x1, R7, P1 ;  /* 0x000000010d037824 */ /* 0x000fe400008e0607 */
[----:B------:R-:W3:Y:S04]  /*fc570*/  LDL.LU R55, [R1+0x11d8] ;  /* 0x0011d80001377983 */ /* 0x000ee80000300800 */
[----:B------:R1:W-:Y:S04]  /*fc580*/  STL.64 [R1+0x16c0], R2 ;  /* 0x0016c00201007387 */ /* 0x0003e80000100a00 */
[----:B------:R-:W3:Y:S04]  /*fc590*/  LDL.LU R56, [R1+0x11dc] ;  /* 0x0011dc0001387983 */ /* 0x000ee80000300800 */
[----:B------:R-:W3:Y:S04]  /*fc5a0*/  LDL.LU R57, [R1+0x11c0] ;  /* 0x0011c00001397983 */ /* 0x000ee80000300800 */
[----:B------:R-:W3:Y:S04]  /*fc5b0*/  LDL.LU R19, [R1+0x11c4] ;  /* 0x0011c40001137983 */ /* 0x000ee80000300800 */
[----:B------:R-:W3:Y:S04]  /*fc5c0*/  LDL.LU R20, [R1+0x11c8] ;  /* 0x0011c80001147983 */ /* 0x000ee80000300800 */
[----:B------:R-:W3:Y:S01]  /*fc5d0*/  LDL.LU R21, [R1+0x11cc] ;  /* 0x0011cc0001157983 */ /* 0x000ee20000300800 */
[----:B-1----:R-:W-:-:S02]  /*fc5e0*/  IADD3 R2, P1, PT, R12, R8, RZ ;  /* 0x000000080c027210 */ /* 0x002fc40007f3e0ff */
[----:B----4-:R-:W-:-:S03]  /*fc5f0*/  F2FP.SATFINITE.E4M3.F32.PACK_AB_MERGE_C R61, R26, R25, RZ ;  /* 0x000000191a3d723e */ /* 0x010fc600048070ff */
[C---:B------:R-:W-:Y:S02]  /*fc600*/  IMAD.X R3, R13.reuse, 0x1, R11, P1 ;  /* 0x000000010d037824 */ /* 0x040fe400008e060b */
[----:B------:R-:W-:Y:S04]  /*fc610*/  STL [R1+0x5a04], R61 ;  /* 0x005a043d01007387 */ /* 0x000fe80000100800 */
[----:B------:R1:W-:Y:S02]  /*fc620*/  STL.64 [R1+0x16b8], R2 ;  /* 0x0016b80201007387 */ /* 0x0003e40000100a00 */
[C---:B-1----:R-:W-:Y:S01]  /*fc630*/  IADD3 R2, P1, PT, R12.reuse, R9, RZ ;  /* 0x000000090c027210 */ /* 0x042fe20007f3e0ff */
[----:B0-----:R-:W-:Y:S01]  /*fc640*/  VIADD R12, R12, UR6 ;  /* 0x000000060c0c7c36 */ /* 0x001fe20008000000 */
[----:B------:R-:W-:Y:S01]  /*fc650*/  F2FP.SATFINITE.E4M3.F32.PACK_AB_MERGE_C R45, R30, R29, RZ ;  /* 0x0000001d1e2d723e */ /* 0x000fe200048070ff */
[----:B------:R-:W0:Y:S01]  /*fc660*/  LDCU UR6, c[0x0][0x3b8] ;  /* 0x00007700ff0677ac */ /* 0x000e220008000800 */
[----:B------:R-:W4:Y:S01]  /*fc670*/  LDL.LU R29, [R1+0x11b0] ;  /* 0x0011b000011d7983 */ /* 0x000f220000300800 */
[----:B------:R-:W-:Y:S01]  /*fc680*/  IMAD.X R3, R13, 0x1, R10, P1 ;  /* 0x000000010d037824 */ /* 0x000fe200008e060a */
[----:B------:R-:W-:-:S04]  /*fc690*/  SHF.R.S32.HI R13, RZ, 0x1f, R12 ;  /* 0x0000001fff0d7819 */ /* 0x000fc8000001140c */
[----:B------:R1:W-:Y:S04]  /*fc6a0*/  STL.64 [R1+0x16b0], R2 ;  /* 0x0016b00201007387 */ /* 0x0003e80000100a00 */
[----:B------:R-:W4:Y:S01]  /*fc6b0*/  LDL.LU R30, [R1+0x11b4] ;  /* 0x0011b400011e7983 */ /* 0x000f220000300800 */
[----:B-1----:R-:W-:-:S05]  /*fc6c0*/  IADD3 R2, P1, PT, R12, R4, RZ ;  /* 0x000000040c027210 */ /* 0x002fca0007f3e0ff */
[----:B------:R-:W-:Y:S01]  /*fc6d0*/  IMAD.X R3, R13, 0x1, R5, P1 ;  /* 0x000000010d037824 */ /* 0x000fe200008e0605 */
[----:B--2---:R-:W-:Y:S02]  /*fc6e0*/  F2FP.SATFINITE.E4M3.F32.PACK_AB_MERGE_C R36, R58, R53, RZ ;  /* 0x000000353a24723e */ /* 0x004fe400048070ff */
[----:B------:R-:W2:Y:S01]  /*fc6f0*/  LDL.LU R53, [R1+0x11b8] ;  /* 0x0011b80001357983 */ /* 0x000ea20000300800 */
[----:B------:R-:W-:-:S03]  /*fc700*/  F2FP.SATFINITE.E4M3.F32.PACK_AB_MERGE_C R35, R18, R59, RZ ;  /* 0x0000003b1223723e */ /* 0x000fc600048070ff */
[----:B------:R-:W2:Y:S04]  /*fc710*/  LDL.LU R18, [R1+0x11bc] ;  /* 0x0011bc0001127983 */ /* 0x000ea80000300800 */
[----:B------:R-:W2:Y:S01]  /*fc720*/  LDL.LU R58, [R1+0x11a0] ;  /* 0x0011a000013a7983 */ /* 0x000ea20000300800 */
[----:B------:R-:W-:-:S03]  /*fc730*/  F2FP.SATFINITE.E4M3.F32.PACK_AB_MERGE_C R39, R23, R22, RZ ;  /* 0x000000161727723e */ /* 0x000fc600048070ff */
[----:B------:R-:W2:Y:S04]  /*fc740*/  LDL.LU R59, [R1+0x11a4] ;  /* 0x0011a400013b7983 */ /* 0x000ea80000300800 */
[----:B------:R-:W2:Y:S04]  /*fc750*/  LDL.LU R22, [R1+0x11a8] ;  /* 0x0011a80001167983 */ /* 0x000ea80000300800 */
[----:B------:R1:W-:Y:S04]  /*fc760*/  STL.64 [R1+0x16a8], R2 ;  /* 0x0016a80201007387 */ /* 0x0003e80000100a00 */
[----:B------:R-:W2:Y:S01]  /*fc770*/  LDL.LU R23, [R1+0x11ac] ;  /* 0x0011ac0001177983 */ /* 0x000ea20000300800 */
[----:B-1----:R-:W-:-:S05]  /*fc780*/  IADD3 R2, P1, PT, R12, R6, RZ ;  /* 0x000000060c027210 */ /* 0x002fca0007f3e0ff */
[----:B------:R-:W-:Y:S01]  /*fc790*/  IMAD.X R3, R13, 0x1, R7, P1 ;  /* 0x000000010d037824 */ /* 0x000fe200008e0607 */
[----:B---3--:R-:W-:-:S05]  /*fc7a0*/  F2FP.SATFINITE.E4M3.F32.PACK_AB_MERGE_C R34, R54, R31, RZ ;  /* 0x0000001f3622723e */ /* 0x008fca00048070ff */
[----:B------:R-:W-:Y:S01]  /*fc7b0*/  STL.64 [R1+0x5a38], R34 ;  /* 0x005a382201007387 */ /* 0x000fe20000100a00 */
[----:B------:R-:W-:Y:S02]  /*fc7c0*/  F2FP.SATFINITE.E4M3.F32.PACK_AB_MERGE_C R40, R56, R55, RZ ;  /* 0x000000373828723e */ /* 0x000fe400048070ff */
[----:B------:R-:W-:-:S03]  /*fc7d0*/  F2FP.SATFINITE.E4M3.F32.PACK_AB_MERGE_C R43, R19, R57, RZ ;  /* 0x00000039132b723e */ /* 0x000fc600048070ff */
[----:B------:R-:W-:Y:S04]  /*fc7e0*/  STL.64 [R1+0x5a48], R40 ;  /* 0x005a482801007387 */ /* 0x000fe80000100a00 */
[----:B------:R-:W-:Y:S04]  /*fc7f0*/  STL [R1+0x5ab0], R43 ;  /* 0x005ab02b01007387 */ /* 0x000fe80000100800 */
[----:B------:R1:W-:Y:S04]  /*fc800*/  STL.64 [R1+0x16a0], R2 ;  /* 0x0016a00201007387 */ /* 0x0003e80000100a00 */
[----:B------:R-:W3:Y:S04]  /*fc810*/  LDL.LU R56, [R1+0x1190] ;  /* 0x0011900001387983 */ /* 0x000ee80000300800 */
[----:B------:R-:W3:Y:S01]  /*fc820*/  LDL.LU R57, [R1+0x1194] ;  /* 0x0011940001397983 */ /* 0x000ee20000300800 */
[----:B------:R-:W-:-:S03]  /*fc830*/  F2FP.SATFINITE.E4M3.F32.PACK_AB_MERGE_C R52, R21, R20, RZ ;  /* 0x000000141534723e */ /* 0x000fc600048070ff */
[----:B------:R-:W3:Y:S04]  /*fc840*/  LDL.LU R20, [R1+0x1198] ;  /* 0x0011980001147983 */ /* 0x000ee80000300800 */
[----:B------:R-:W3:Y:S01]  /*fc850*/  LDL.LU R21, [R1+0x119c] ;  /* 0x00119c0001157983 */ /* 0x000ee20000300800 */
[----:B-1----:R-:W-:-:S03]  /*fc860*/  IADD3 R2, P1, PT, R12, R8, RZ ;  /* 0x000000080c027210 */ /* 0x002fc60007f3e0ff */
[----:B------:R-:W-:Y:S02]  /*fc870*/  STL [R1+0x5ab4], R52 ;  /* 0x005ab43401007387 */ /* 0x000fe40000100800 */
[----:B------:R-:W-:Y:S02]  /*fc880*/  IMAD.X R3, R13, 0x1, R11, P1 ;  /* 0x000000010d037824 */ /* 0x000fe400008e060b */
[----:B------:R-:W3:Y:S04]  /*fc890*/  LDL.LU R31, [R1+0x1180] ;  /* 0x00118000011f7983 */ /* 0x000ee80000300800 */
[----:B------:R-:W3:Y:S04]  /*fc8a0*/  LDL.LU R54, [R1+0x1184] ;  /* 0x0011840001367983 */ /* 0x000ee80000300800 */
[----:B------:R-:W3:Y:S04]  /*fc8b0*/  LDL.LU R55, [R1+0x1188] ;  /* 0x0011880001377983 */ /* 0x000ee80000300800 */
[----:B------:R1:W-:Y:S04]  /*fc8c0*/  STL.64 [R1+0x1698], R2 ;  /* 0x0016980201007387 */ /* 0x0003e80000100a00 */
[----:B------:R-:W3:Y:S01]  /*fc8d0*/  LDL.LU R19, [R1+0x118c] ;  /* 0x00118c0001137983 */ /* 0x000ee20000300800 */
[----:B----4-:R-:W-:-:S02]  /*fc8e0*/  F2FP.SATFINITE.E4M3.F32.PACK_AB_MERGE_C R60, R30, R29, RZ ;  /* 0x0000001d1e3c723e */ /* 0x010fc400048070ff */
[C---:B-1----:R-:W-:Y:S01]  /*fc8f0*/  IADD3 R2, P1, PT, R12.reuse, R9, RZ ;  /* 0x000000090c027210 */ /* 0x042fe20007f3e0ff */
[----:B0-----:R-:W-:Y:S02]  /*fc900*/  VIADD R12, R12, UR6 ;  /* 0x000000060c0c7c36 */ /* 0x001fe40008000000 */
[----:B------:R-:W-:Y:S01]  /*fc910*/  STL [R1+0x5ab8], R60 ;  /* 0x005ab83c01007387 */ /* 0x000fe20000100800 */
[----:B------:R-:W-:Y:S01]  /*fc920*/  F2FP.SATFINITE.E4M3.F32.PACK_AB_MERGE_C R51, R28, R27, RZ ;  /* 0x0000001b1c33723e */ /* 0x000fe200048070ff */
[----:B------:R-:W0:Y:S01]  /*fc930*/  LDCU UR6, c[0x0][0x3b8] ;  /* 0x00007700ff0677ac */ /* 0x000e220008000800 */
[----:B------:R-:W-:Y:S01]  /*fc940*/  IMAD.X R3, R13, 0x1, R10, P1 ;  /* 0x000000010d037824 */ /* 0x000fe200008e060a */
[----:B------:R-:W-:Y:S02]  /*fc950*/  SHF.R.S32.HI R13, RZ, 0x1f, R12 ;  /* 0x0000001fff0d7819 */ /* 0x000fe4000001140c */
[----:B--2---:R-:W-:Y:S02]  /*fc960*/  F2FP.SATFINITE.E4M3.F32.PACK_AB_MERGE_C R49, R18, R53, RZ ;  /* 0x000000351231723e */ /* 0x004fe400048070ff */
[----:B------:R-:W2:Y:S04]  /*fc970*/  LDL.LU R53, [R1+0x1170] ;  /* 0x0011700001357983 */ /* 0x000ea80000300800 */
[----:B------:R1:W-:Y:S01]  /*fc980*/  STL.64 [R1+0x1690], R2 ;  /* 0x0016900201007387 */ /* 0x0003e20000100a00 */
[----:B------:R-:W-:-:S03]  /*fc990*/  F2FP.SATFINITE.E4M3.F32.PACK_AB_MERGE_C R44, R59, R58, RZ ;  /* 0x0000003a3b2c723e */ /* 0x000fc600048070ff */
[----:B------:R-:W2:Y:S04]  /*fc9a0*/  LDL.LU R18, [R1+0x1174] ;  /* 0x0011740001127983 */ /* 0x000ea80000300800 */
[----:B------:R-:W-:Y:S01]  /*fc9b0*/  STL.64 [R1+0x5a70], R44 ;  /* 0x005a702c01007387 */ /* 0x000fe20000100a00 */
[----:B-1----:R-:W-:Y:S02]  /*fc9c0*/  IADD3 R2, P1, PT, R12, R4, RZ ;  /* 0x000000040c027210 */ /* 0x002fe40007f3e0ff */
[----:B------:R-:W-:Y:S02]  /*fc9d0*/  F2FP.SATFINITE.E4M3.F32.PACK_AB_MERGE_C R48, R23, R22, RZ ;  /* 0x000000161730723e */ /* 0x000fe400048070ff */
[----:B------:R-:W4:Y:S01]  /*fc9e0*/  LDL.LU R22, [R1+0x1178] ;  /* 0x0011780001167983 */ /* 0x000f220000300800 */
[----:B------:R-:W-:-:S03]  /*fc9f0*/  IMAD.X R3, R13, 0x1, R5, P1 ;  /* 0x000000010d037824 */ /* 0x000fc600008e0605 */
[----:B------:R-:W4:Y:S04]  /*fca00*/  LDL.LU R23, [R1+0x117c] ;  /* 0x00117c0001177983 */ /* 0x000f280000300800 */
[----:B------:R-:W-:Y:S04]  /*fca10*/  STL.64 [R1+0x5a80], R48 ;  /* 0x005a803001007387 */ /* 0x000fe80000100a00 */
        /* <DEDUP_REMOVED lines=8> */
[----:B------:R-:W-:Y:S01]  /*fcaa0*/  STL.64 [R1+0x5a88], R50 ;  /* 0x005a883201007387 */ /* 0x000fe20000100a00 */
[----:B------:R-:W-:-:S03]  /*fcab0*/  F2FP.SATFINITE.E4M3.F32.PACK_AB_MERGE_C R38, R21, R20, RZ ;  /* 0x000000141526723e */ /* 0x000fc600048070ff */
[----:B------:R-:W3:Y:S04]  /*fcac0*/  LDL.LU R56, [R1+0x1150] ;  /* 0x0011500001387983 */ /* 0x000ee80000300800 */
[----:B------:R-:W3:Y:S04]  /*fcad0*/  LDL.LU R57, [R1+0x1154] ;  /* 0x0011540001397983 */ /* 0x000ee80000300800 */
[----:B------:R-:W3:Y:S04]  /*fcae0*/  LDL.LU R20, [R1+0x1158] ;  /* 0x0011580001147983 */ /* 0x000ee80000300800 */
[----:B------:R-:W3:Y:S01]  /*fcaf0*/  LDL.LU R21, [R1+0x115c] ;  /* 0x00115c0001157983 */ /* 0x000ee20000300800 */
[----:B------:R-:W-:-:S03]  /*fcb00*/  F2FP.SATFINITE.E4M3.F32.PACK_AB_MERGE_C R47, R54, R31, RZ ;  /* 0x0000001f362f723e */ /* 0x000fc600048070ff */
[----:B------:R-:W-:Y:S04]  /*fcb10*/  STL.64 [R1+0x5a98], R38 ;  /* 0x005a982601007387 */ /* 0x000fe80000100a00 */
[----:B------:R-:W3:Y:S01]  /*fcb20*/  LDL.LU R31, [R1+0x1140] ;  /* 0x00114000011f7983 */ /* 0x000ee20000300800 */
[----:B------:R-:W-:-:S03]  /*fcb30*/  F2FP.SATFINITE.E4M3.F32.PACK_AB_MERGE_C R37, R19, R55, RZ ;  /* 0x000000371325723e */ /* 0x000fc600048070ff */
[----:B------:R1:W-:Y:S04]  /*fcb40*/  STL.64 [R1+0x1680], R2 ;  /* 0x0016800201007387 */ /* 0x0003e80000100a00 */
[----:B------:R-:W3:Y:S04]  /*fcb50*/  LDL.LU R54, [R1+0x1144] ;  /* 0x0011440001367983 */ /* 0x000ee80000300800 */
[----:B------:R-:W3:Y:S04]  /*fcb60*/  LDL.LU R55, [R1+0x1148] ;  /* 0x0011480001377983 */ /* 0x000ee80000300800 */
[----:B------:R-:W3:Y:S01]  /*fcb70*/  LDL.LU R19, [R1+0x114c] ;  /* 0x00114c0001137983 */ /* 0x000ee20000300800 */
[----:B-1----:R-:W-:-:S05]  /*fcb80*/  IADD3 R2, P1, PT, R12, R8, RZ ;  /* 0x000000080c027210 */ /* 0x002fca0007f3e0ff */
[C---:B------:R-:W-:Y:S01]  /*fcb90*/  IMAD.X R3, R13.reuse, 0x1, R11, P1 ;  /* 0x000000010d037824 */ /* 0x040fe200008e060b */
[----:B------:R-:W-:Y:S04]  /*fcba0*/  STL.64 [R1+0x5aa8], R36 ;  /* 0x005aa82401007387 */ /* 0x000fe80000100a00 */
[----:B------:R1:W-:Y:S02]  /*fcbb0*/  STL.64 [R1+0x1678], R2 ;  /* 0x0016780201007387 */ /* 0x0003e40000100a00 */
[C---:B-1----:R-:W-:Y:S01]  /*fcbc0*/  IADD3 R2, P1, PT, R12.reuse, R9, RZ ;  /* 0x000000090c027210 */ /* 0x042fe20007f3e0ff */
[----:B0-----:R-:W-:Y:S01]  /*fcbd0*/  VIADD R12, R12, UR6 ;  /* 0x000000060c0c7c36 */ /* 0x001fe20008000000 */
[----:B------:R-:W0:Y:S03]  /*fcbe0*/  LDCU UR6, c[0x0][0x3b8] ;  /* 0x00007700ff0677ac */ /* 0x000e260008000800 */
[----:B------:R-:W-:Y:S01]  /*fcbf0*/  IMAD.X R3, R13, 0x1, R10, P1 ;  /* 0x000000010d037824 */ /* 0x000fe200008e060a */
[----:B------:R-:W-:-:S02]  /*fcc00*/  SHF.R.S32.HI R13, RZ, 0x1f, R12 ;  /* 0x0000001fff0d7819 */ /* 0x000fc4000001140c */
[----:B--2---:R-:W-:Y:S02]  /*fcc10*/  F2FP.SATFINITE.E4M3.F32.PACK_AB_MERGE_C R61, R18, R53, RZ ;  /* 0x00000035123d723e */ /* 0x004fe400048070ff */
[----:B------:R-:W2:Y:S04]  /*fcc20*/  LDL.LU R53, [R1+0x1130] ;  /* 0x0011300001357983 */ /* 0x000ea80000300800 */
[----:B------:R-:W2:Y:S04]  /*fcc30*/  LDL.LU R18, [R1+0x1134] ;  /* 0x0011340001127983 */ /* 0x000ea80000300800 */
[----:B------:R1:W-:Y:S01]  /*fcc40*/  STL.64 [R1+0x1670], R2 ;  /* 0x0016700201007387 */ /* 0x0003e20000100a00 */
[----:B----4-:R-:W-:-:S03]  /*fcc50*/  F2FP.SATFINITE.E4M3.F32.PACK_AB_MERGE_C R46, R23, R22, RZ ;  /* 0x00000016172e723e */ /* 0x010fc600048070ff */
[----:B------:R-:W4:Y:S01]  /*fcc60*/  LDL.LU R22, [R1+0x1138] ;  /* 0x0011380001167983 */ /* 0x000f220000300800 */
[----:B-1----:R-:W-:-:S03]  /*fcc70*/  IADD3 R2, P1, PT, R12, R4, RZ ;  /* 0x000000040c027210 */ /* 0x002fc60007f3e0ff */
[----:B------:R-:W4:Y:S02]  /*fcc80*/  LDL.LU R23, [R1+0x113c] ;  /* 0x00113c0001177983 */ /* 0x000f240000300800 */
[----:B------:R-:W-:Y:S02]  /*fcc90*/  IMAD.X R3, R13, 0x1, R5, P1 ;  /* 0x000000010d037824 */ /* 0x000fe400008e0605 */
[----:B------:R-:W4:Y:S01]  /*fcca0*/  LDL.LU R33, [R1+0x1120] ;  /* 0x0011200001217983 */ /* 0x000f220000300800 */
[----:B------:R-:W-:Y:S02]  /*fccb0*/  F2FP.SATFINITE.E4M3.F32.PACK_AB_MERGE_C R58, R58, R29, RZ ;  /* 0x0000001d3a3a723e */ /* 0x000fe400048070ff */
[----:B------:R-:W-:Y:S02]  /*fccc0*/  F2FP.SATFINITE.E4M3.F32.PACK_AB_MERGE_C R59, R59, R30, RZ ;  /* 0x0000001e3b3b723e */ /* 0x000fe400048070ff */
[----:B------:R-:W4:Y:S04]  /*fccd0*/  LDL.LU R30, [R1+0x1124] ;  /* 0x00112400011e7983 */ /* 0x000f280000300800 */
[----:B------:R-:W4:Y:S04]  /*fcce0*/  LDL.LU R42, [R1+0x1128] ;  /* 0x00112800012a7983 */ /* 0x000f280000300800 */
[----:B------:R1:W-:Y:S04]  /*fccf0*/  STL.64 [R1+0x1668], R2 ;  /* 0x0016680201007387 */ /* 0x0003e80000100a00 */
[----:B------:R-:W4:Y:S04]  /*fcd00*/  LDL.LU R29, [R1+0x112c] ;  /* 0x00112c00011d7983 */ /* 0x000f280000300800 */
[----:B------:R-:W4:Y:S04]  /*fcd10*/  LDL.LU R27, [R1+0x1110] ;  /* 0x00111000011b7983 */ /* 0x000f280000300800 */
[----:B------:R-:W4:Y:S01]  /*fcd20*/  LDL.LU R28, [R1+0x1114] ;  /* 0x00111400011c7983 */ /* 0x000f220000300800 */
[----:B-1----:R-:W-:-:S05]  /*fcd30*/  IADD3 R2, P1, PT, R12, R6, RZ ;  /* 0x000000060c027210 */ /* 0x002fca0007f3e0ff */
[----:B------:R-:W-:Y:S01]  /*fcd40*/  IMAD.X R3, R13, 0x1, R7, P1 ;  /* 0x000000010d037824 */ /* 0x000fe200008e0607 */
[----:B---3--:R-:W-:Y:S02]  /*fcd50*/  F2FP.SATFINITE.E4M3.F32.PACK_AB_MERGE_C R56, R57, R56, RZ ;  /* 0x000000383938723e */ /* 0x008fe400048070ff */
[----:B------:R-:W-:Y:S02]  /*fcd60*/  F2FP.SATFINITE.E4M3.F32.PACK_AB_MERGE_C R57, R21, R20, RZ ;  /* 0x000000141539723e */ /* 0x000fe400048070ff */
[----:B------:R-:W3:Y:S04]  /*fcd70*/  LDL.LU R20, [R1+0x1118] ;  /* 0x0011180001147983 */ /* 0x000ee80000300800 */
[----:B------:R-:W3:Y:S04]  /*fcd80*/  LDL.LU R21, [R1+0x111c] ;  /* 0x00111c0001157983 */ /* 0x000ee80000300800 */
[----:B------:R1:W-:Y:S04]  /*fcd90*/  STL.64 [R1+0x1660], R2 ;  /* 0x0016600201007387 */ /* 0x0003e80000100a00 */
[----:B-1----:R-:W3:Y:S01]  /*fcda0*/  LDL.LU R2, [R1+0x1100] ;  /* 0x0011000001027983 */ /* 0x002ee20000300800 */
[----:B------:R-:W-:-:S03]  /*fcdb0*/  F2FP.SATFINITE.E4M3.F32.PACK_AB_MERGE_C R55, R19, R55, RZ ;  /* 0x000000371337723e */ /* 0x000fc600048070ff */
[----:B------:R-:W3:Y:S04]  /*fcdc0*/  LDL.LU R26, [R1+0x1104] ;  /* 0x00110400011a7983 */ /* 0x000ee80000300800 */
[----:B------:R-:W3:Y:S04]  /*fcdd0*/  LDL.LU R0, [R1+0x1108] ;  /* 0x0011080001007983 */ /* 0x000ee80000300800 */
[----:B------:R-:W3:Y:S01]  /*fcde0*/  LDL.LU R19, [R1+0x110c] ;  /* 0x00110c0001137983 */ /* 0x000ee20000300800 */
[----:B------:R-:W-:-:S05]  /*fcdf0*/  IADD3 R14, P1, PT, R12, R8, RZ ;  /* 0x000000080c0e7210 */ /* 0x000fca0007f3e0ff */
[----:B------:R-:W-:-:S05]  /*fce00*/  IMAD.X R15, R13, 0x1, R11, P1 ;  /* 0x000000010d0f7824 */ /* 0x000fca00008e060b */
[----:B------:R1:W-:Y:S04]  /*fce10*/  STL.64 [R1+0x1658], R14 ;  /* 0x0016580e01007387 */ /* 0x0003e80000100a00 */
[----:B------:R-:W3:Y:S01]  /*fce20*/  LDL.LU R17, [R1+0x10f0] ;  /* 0x0010f00001117983 */ /* 0x000ee20000300800 */
[----:B------:R-:W-:-:S03]  /*fce30*/  F2FP.SATFINITE.E4M3.F32.PACK_AB_MERGE_C R54, R54, R31, RZ ;  /* 0x0000001f3636723e */ /* 0x000fc600048070ff */
[----:B------:R-:W3:Y:S01]  /*fce40*/  LDL.LU R24, [R1+0x10f4] ;  /* 0x0010f40001187983 */ /* 0x000ee20000300800 */
[C---:B-1----:R-:W-:Y:S01]  /*fce50*/  IADD3 R14, P1, PT, R12.reuse, R9, RZ ;  /* 0x000000090c0e7210 */ /* 0x042fe20007f3e0ff */
[----:B0-----:R-:W-:Y:S01]  /*fce60*/  VIADD R12, R12, UR6 ;  /* 0x000000060c0c7c36 */ /* 0x001fe20008000000 */
[----:B------:R-:W0:Y:S03]  /*fce70*/  LDCU UR6, c[0x0][0x3b8] ;  /* 0x00007700ff0677ac */ /* 0x000e260008000800 */
[----:B------:R-:W-:Y:S01]  /*fce80*/  IMAD.X R15, R13, 0x1, R10, P1 ;  /* 0x000000010d0f7824 */ /* 0x000fe200008e060a */
[----:B------:R-:W-:Y:S02]  /*fce90*/  SHF.R.S32.HI R13, RZ, 0x1f, R12 ;  /* 0x0000001fff0d7819 */ /* 0x000fe4000001140c */
[----:B------:R-:W-:Y:S02]  /*fcea0*/  IADD3 R32, P1, PT, R12, R4, RZ ;  /* 0x000000040c207210 */ /* 0x000fe40007f3e0ff */
[----:B------:R1:W-:Y:S04]  /*fceb0*/  STL.64 [R1+0x1650], R14 ;  /* 0x0016500e01007387 */ /* 0x0003e80000100a00 */
[----:B-1----:R-:W3:Y:S04]  /*fcec0*/  LDL.LU R15, [R1+0x10f8] ;  /* 0x0010f800010f7983 */ /* 0x002ee80000300800 */
[----:B------:R-:W3:Y:S04]  /*fced0*/  LDL.LU R25, [R1+0x10fc] ;  /* 0x0010fc0001197983 */ /* 0x000ee80000300800 */
[----:B------:R-:W3:Y:S01]  /*fcee0*/  LDL.LU R16, [R1+0x10e0] ;  /* 0x0010e00001107983 */ /* 0x000ee20000300800 */
[----:B--2---:R-:W-:-:S02]  /*fcef0*/  F2FP.SATFINITE.E4M3.F32.PACK_AB_MERGE_C R53, R18, R53, RZ ;  /* 0x000000351235723e */ /* 0x004fc400048070ff */
[----:B----4-:R-:W-:Y:S02]  /*fcf00*/  F2FP.SATFINITE.E4M3.F32.PACK_AB_MERGE_C R31, R23, R22, RZ ;  /* 0x00000016171f723e */ /* 0x010fe400048070ff */
[----:B------:R-:W2:Y:S04]  /*fcf10*/  LDL.LU R23, [R1+0x10e4] ;  /* 0x0010e40001177983 */ /* 0x000ea80000300800 */
[----:B------:R-:W4:Y:S04]  /*fcf20*/  LDL.LU R18, [R1+0x10e8] ;  /* 0x0010e80001127983 */ /* 0x000f280000300800 */
[----:B------:R-:W4:Y:S01]  /*fcf30*/  LDL.LU R22, [R1+0x10ec] ;  /* 0x0010ec0001167983 */ /* 0x000f220000300800 */
[----:B------:R-:W-:Y:S01]  /*fcf40*/  F2FP.SATFINITE.E4M3.F32.PACK_AB_MERGE_C R30, R30, R33, RZ ;  /* 0x000000211e1e723e */ /* 0x000fe200048070ff */
[----:B------:R-:W-:-:S05]  /*fcf50*/  IMAD.X R33, R13, 0x1, R5, P1 ;  /* 0x000000010d217824 */ /* 0x000fca00008e0605 */
[----:B------:R1:W-:Y:S04]  /*fcf60*/  STL.64 [R1+0x1648], R32 ;  /* 0x0016482001007387 */ /* 0x0003e80000100a00 */
[----:B-1----:R-:W4:Y:S01]  /*fcf70*/  LDL.LU R32, [R1+0x10d0] ;  /* 0x0010d00001207983 */ /* 0x002f220000300800 */
[----:B------:R-:W-:Y:S02]  /*fcf80*/  F2FP.SATFINITE.E4M3.F32.PACK_AB_MERGE_C R27, R28, R27, RZ ;  /* 0x0000001b1c1b723e */ /* 0x000fe400048070ff */
[----:B------:R-:W-:Y:S02]  /*fcf90*/  IADD3 R34, P1, PT, R12, R6, RZ ;  /* 0x000000060c227210 */ /* 0x000fe40007f3e0ff */
[----:B------:R-:W-:-:S03]  /*fcfa0*/  F2FP.SATFINITE.E4M3.F32.PACK_AB_MERGE_C R29, R29, R42, RZ ;  /* 0x0000002a1d1d723e */ /* 0x000fc600048070ff */
[----:B------:R-:W-:Y:S01]  /*fcfb0*/  IMAD.X R35, R13, 0x1, R7, P1 ;  /* 0x000000010d237824 */ /* 0x000fe200008e0607 */
[----:B---3--:R-:W-:Y:S02]  /*fcfc0*/  F2FP.SATFINITE.E4M3.F32.PACK_AB_MERGE_C R28, R21, R20, RZ ;  /* 0x00000014151c723e */ /* 0x008fe400048070ff */
[----:B------:R-:W3:Y:S04]  /*fcfd0*/  LDL.LU R20, [R1+0x10d4] ;  /* 0x0010d40001147983 */ /* 0x000ee80000300800 */
[----:B------:R-:W3:Y:S04]  /*fcfe0*/  LDL.LU R33, [R1+0x10d8] ;  /* 0x0010d80001217983 */ /* 0x000ee80000300800 */
[----:B------:R-:W3:Y:S04]  /*fcff0*/  LDL.LU R21, [R1+0x10dc] ;  /* 0x0010dc0001157983 */ /* 0x000ee80000300800 */
[----:B------:R-:W3:Y:S04]  /*fd000*/  LDL.LU R42, [R1+0x10c0] ;  /* 0x0010c000012a7983 */ /* 0x000ee80000300800 */
[----:B------:R-:W-:Y:S01]  /*fd010*/  STL.64 [R1+0x1640], R34 ;  /* 0x0016402201007387 */ /* 0x000fe20000100a00 */
[----:B------:R-:W-:-:S02]  /*fd020*/  F2FP.SATFINITE.E4M3.F32.PACK_AB_MERGE_C R26, R26, R2, RZ ;  /* 0x000000021a1a723e */ /* 0x000fc400048070ff */
[----:B------:R-:W-:Y:S02]  /*fd030*/  F2FP.SATFINITE.E4M3.F32.PACK_AB_MERGE_C R0, R19, R0, RZ ;  /* 0x000000001300723e */ /* 0x000fe400048070ff */
[----:B------:R-:W3:Y:S04]  /*fd040*/  LDL.LU R19, [R1+0x10c4] ;  /* 0x0010c40001137983 */ /* 0x000ee80000300800 */
[----:B------:R1:W-:Y:S04]  /*fd050*/  STL [R1+0x1d4c], R0 ;  /* 0x001d4c0001007387 */ /* 0x0003e80000100800 */
[----:B------:R-:W3:Y:S04]  /*fd060*/  LDL.LU R2, [R1+0x10c8] ;  /* 0x0010c80001027983 */ /* 0x000ee80000300800 */
[----:B-1----:R-:W3:Y:S01]  /*fd070*/  LDL.LU R0, [R1+0x10cc] ;  /* 0x0010cc0001007983 */ /* 0x002ee20000300800 */
[----:B------:R-:W-:-:S05]  /*fd080*/  IADD3 R34, P1, PT, R12, R8, RZ ;  /* 0x000000080c227210 */ /* 0x000fca0007f3e0ff */
[----:B------:R-:W-:-:S05]  /*fd090*/  IMAD.X R35, R13, 0x1, R11, P1 ;  /* 0x000000010d237824 */ /* 0x000fca00008e060b */
[----:B------:R1:W-:Y:S01]  /*fd0a0*/  STL.64 [R1+0x1638], R34 ;  /* 0x0016382201007387 */ /* 0x0003e20000100a00 */
[----:B------:R-:W-:-:S03]  /*fd0b0*/  F2FP.SATFINITE.E4M3.F32.PACK_AB_MERGE_C R24, R24, R17, RZ ;  /* 0x000000111818723e */ /* 0x000fc600048070ff */
[----:B------:R-:W3:Y:S04]  /*fd0c0*/  LDL.LU R40, [R1+0x10b0] ;  /* 0x0010b00001287983 */ /* 0x000ee80000300800 */
[----:B------:R-:W3:Y:S01]  /*fd0d0*/  LDL.LU R17, [R1+0x10b4] ;  /* 0x0010b40001117983 */ /* 0x000ee20000300800 */
[C---:B-1----:R-:W-:Y:S01]  /*fd0e0*/  IADD3 R34, P1, PT, R12.reuse, R9, RZ ;  /* 0x000000090c227210 */ /* 0x042fe20007f3e0ff */
[----:B0-----:R-:W-:Y:S01]  /*fd0f0*/  VIADD R12, R12, UR6 ;  /* 0x000000060c0c7c36 */ /* 0x001fe20008000000 */
[----:B------:R-:W0:Y:S03]  /*fd100*/  LDCU UR6, c[0x0][0x3b8] ;  /* 0x00007700ff0677ac */ /* 0x000e260008000800 */
[----:B------:R-:W-:Y:S01]  /*fd110*/  IMAD.X R35, R13, 0x1, R10, P1 ;  /* 0x000000010d237824 */ /* 0x000fe200008e060a */
[----:B------:R-:W-:-:S02]  /*fd120*/  SHF.R.S32.HI R13, RZ, 0x1f, R12 ;  /* 0x0000001fff0d7819 */ /* 0x000fc4000001140c */
[C---:B------:R-:W-:Y:S02]  /*fd130*/  IADD3 R14, P1, PT, R12.reuse, R4, RZ ;  /* 0x000000040c0e7210 */ /* 0x040fe40007f3e0ff */
[----:B------:R1:W-:Y:S01]  /*fd140*/  STL.64 [R1+0x1630], R34 ;  /* 0x0016302201007387 */ /* 0x0003e20000100a00 */
[----:B------:R-:W-:Y:S02]  /*fd150*/  F2FP.SATFINITE.E4M3.F32.PACK_AB_MERGE_C R25, R25, R15, RZ ;  /* 0x0000000f1919723e */ /* 0x000fe400048070ff */
[----:B------:R-:W-:Y:S01]  /*fd160*/  IMAD.X R15, R13, 0x1, R5, P1 ;  /* 0x000000010d0f7824 */ /* 0x000fe200008e0605 */
[----:B------:R-:W3:Y:S01]  /*fd170*/  LDL.LU R41, [R1+0x10b8] ;  /* 0x0010b80001297983 */ /* 0x000ee20000300800 */
[----:B------:R-:W-:-:S05]  /*fd180*/  IADD3 R36, P1, PT, R12, R6, RZ ;  /* 0x000000060c247210 */ /* 0x000fca0007f3e0ff */
[----:B------:R-:W-:Y:S01]  /*fd190*/  IMAD.X R37, R13, 0x1, R7, P1 ;  /* 0x000000010d257824 */ /* 0x000fe200008e0607 */
[----:B--2---:R-:W-:Y:S02]  /*fd1a0*/  F2FP.SATFINITE.E4M3.F32.PACK_AB_MERGE_C R23, R23, R16, RZ ;  /* 0x000000101717723e */ /* 0x004fe400048070ff */
[----:B----4-:R-:W-:Y:S02]  /*fd1b0*/  F2FP.SATFINITE.E4M3.F32.PACK_AB_MERGE_C R22, R22, R18, RZ ;  /* 0x000000121616723e */ /* 0x010fe400048070ff */
[----:B------:R-:W2:Y:S04]  /*fd1c0*/  LDL.LU R18, [R1+0x10bc] ;  /* 0x0010bc0001127983 */ /* 0x000ea80000300800 */
[----:B-1----:R-:W4:Y:S04]  /*fd1d0*/  LDL.LU R34, [R1+0xc70] ;  /* 0x000c700001227983 */ /* 0x002f280000300800 */
[----:B------:R-:W4:Y:S04]  /*fd1e0*/  LDL.LU R16, [R1+0xc74] ;  /* 0x000c740001107983 */ /* 0x000f280000300800 */
[----:B------:R-:W4:Y:S04]  /*fd1f0*/  LDL.LU R35, [R1+0xc78] ;  /* 0x000c780001237983 */ /* 0x000f280000300800 */
[----:B------:R1:W-:Y:S04]  /*fd200*/  STL.64 [R1+0x1628], R14 ;  /* 0x0016280e01007387 */ /* 0x0003e80000100a00 */
[----:B-1----:R-:W4:Y:S04]  /*fd210*/  LDL.LU R15, [R1+0xc7c] ;  /* 0x000c7c00010f7983 */ /* 0x002f280000300800 */
[----:B------:R-:W4:Y:S04]  /*fd220*/  LDL.LU R3, [R1+0x10a0] ;  /* 0x0010a00001037983 */ /* 0x000f280000300800 */
[----:B------:R-:W4:Y:S01]  /*fd230*/  LDL.LU R14, [R1+0x10a4] ;  /* 0x0010a400010e7983 */ /* 0x000f220000300800 */
[----:B---3--:R-:W-:-:S03]  /*fd240*/  F2FP.SATFINITE.E4M3.F32.PACK_AB_MERGE_C R20, R20, R32, RZ ;  /* 0x000000201414723e */ /* 0x008fc600048070ff */
[----:B------:R-:W3:Y:S01]  /*fd250*/  LDL.LU R32, [R1+0x10a8] ;  /* 0x0010a80001207983 */ /* 0x000ee20000300800 */
[----:B------:R-:W-:-:S03]  /*fd260*/  F2FP.SATFINITE.E4M3.F32.PACK_AB_MERGE_C R21, R21, R33, RZ ;  /* 0x000000211515723e */ /* 0x000fc600048070ff */
[----:B------:R-:W3:Y:S04]  /*fd270*/  LDL.LU R33, [R1+0x10ac] ;  /* 0x0010ac0001217983 */ /* 0x000ee80000300800 */
[----:B------:R-:W3:Y:S04]  /*fd280*/  LDL.LU R45, [R1+0x1090] ;  /* 0x00109000012d7983 */ /* 0x000ee80000300800 */
[----:B------:R1:W-:Y:S04]  /*fd290*/  STL.64 [R1+0x1620], R36 ;  /* 0x0016202401007387 */ /* 0x0003e80000100a00 */
[----:B------:R-:W3:Y:S01]  /*fd2a0*/  LDL.LU R60, [R1+0x1094] ;  /* 0x00109400013c7983 */ /* 0x000ee20000300800 */
[----:B------:R-:W-:-:S03]  /*fd2b0*/  F2FP.SATFINITE.E4M3.F32.PACK_AB_MERGE_C R19, R19, R42, RZ ;  /* 0x0000002a1313723e */ /* 0x000fc600048070ff */
[----:B------:R-:W3:Y:S01]  /*fd2c0*/  LDL.LU R42, [R1+0x1098] ;  /* 0x00109800012a7983 */ /* 0x000ee20000300800 */
[----:B------:R-:W-:-:S03]  /*fd2d0*/  F2FP.SATFINITE.E4M3.F32.PACK_AB_MERGE_C R2, R0, R2, RZ ;  /* 0x000000020002723e */ /* 0x000fc600048070ff */
[----:B------:R-:W3:Y:S01]  /*fd2e0*/  LDL.LU R0, [R1+0x109c] ;  /* 0x00109c0001007983 */ /* 0x000ee20000300800 */
[----:B-1----:R-:W-:-:S05]  /*fd2f0*/  IADD3 R36, P1, PT, R12, R8, RZ ;  /* 0x000000080c247210 */ /* 0x002fca0007f3e0ff */
[----:B------:R-:W-:Y:S01]  /*fd300*/  IMAD.X R37, R13, 0x1, R11, P1 ;  /* 0x000000010d257824 */ /* 0x000fe200008e060b */
[----:B------:R-:W-:Y:S04]  /*fd310*/  STL [R1+0x5878], R2 ;  /* 0x0058780201007387 */ /* 0x000fe80000100800 */
[----:B------:R1:W-:Y:S04]  /*fd320*/  STL.64 [R1+0x1618], R36 ;  /* 0x0016182401007387 */ /* 0x0003e80000100a00 */
[----:B------:R-:W3:Y:S04]  /*fd330*/  LDL.LU R49, [R1+0x1080] ;  /* 0x0010800001317983 */ /* 0x000ee80000300800 */
[----:B------:R-:W3:Y:S01]  /*fd340*/  LDL.LU R44, [R1+0x1084] ;  /* 0x00108400012c7983 */ /* 0x000ee20000300800 */
[C---:B-1----:R-:W-:Y:S01]  /*fd350*/  IADD3 R36, P1, PT, R12.reuse, R9, RZ ;  /* 0x000000090c247210 */ /* 0x042fe20007f3e0ff */
[----:B0-----:R-:W-:Y:S01]  /*fd360*/  VIADD R12, R12, UR6 ;  /* 0x000000060c0c7c36 */ /* 0x001fe20008000000 */
[----:B------:R-:W-:Y:S01]  /*fd370*/  F2FP.SATFINITE.E4M3.F32.PACK_AB_MERGE_C R17, R17, R40, RZ ;  /* 0x000000281111723e */ /* 0x000fe200048070ff */
[----:B------:R-:W0:Y:S02]  /*fd380*/  LDCU UR6, c[0x0][0x3b8] ;  /* 0x00007700ff0677ac */ /* 0x000e240008000800 */
[----:B------:R-:W-:Y:S01]  /*fd390*/  IMAD.X R37, R13, 0x1, R10, P1 ;  /* 0x000000010d257824 */ /* 0x000fe200008e060a */
[----:B------:R-:W-:-:S04]  /*fd3a0*/  SHF.R.S32.HI R13, RZ, 0x1f, R12 ;  /* 0x0000001fff0d7819 */ /* 0x000fc8000001140c */
[----:B------:R1:W-:Y:S04]  /*fd3b0*/  STL.64 [R1+0x1610], R36 ;  /* 0x0016102401007387 */ /* 0x0003e80000100a00 */
[----:B------:R-:W3:Y:S04]  /*fd3c0*/  LDL.LU R52, [R1+0x1088] ;  /* 0x0010880001347983 */ /* 0x000ee80000300800 */
[----:B------:R-:W3:Y:S01]  /*fd3d0*/  LDL.LU R43, [R1+0x108c] ;  /* 0x00108c00012b7983 */ /* 0x000ee20000300800 */
[----:B-1----:R-:W-:-:S03]  /*fd3e0*/  IADD3 R36, P1, PT, R12, R4, RZ ;  /* 0x000000040c247210 */ /* 0x002fc60007f3e0ff */
[----:B------:R-:W3:Y:S02]  /*fd3f0*/  LDL.LU R40, [R1+0x1070] ;  /* 0x0010700001287983 */ /* 0x000ee40000300800 */
[----:B------:R-:W-:Y:S01]  /*fd400*/  IMAD.X R37, R13, 0x1, R5, P1 ;  /* 0x000000010d257824 */ /* 0x000fe200008e0605 */
[----:B--2---:R-:W-:Y:S02]  /*fd410*/  F2FP.SATFINITE.E4M3.F32.PACK_AB_MERGE_C R18, R18, R41, RZ ;  /* 0x000000291212723e */ /* 0x004fe400048070ff */
[----:B------:R-:W2:Y:S01]  /*fd420*/  LDL.LU R41, [R1+0x1074] ;  /* 0x0010740001297983 */ /* 0x000ea20000300800 */
[----:B----4-:R-:W-:-:S03]  /*fd430*/  F2FP.SATFINITE.E4M3.F32.PACK_AB_MERGE_C R16, R16, R34, RZ ;  /* 0x000000221010723e */ /* 0x010fc600048070ff */
[----:B------:R-:W4:Y:S01]  /*fd440*/  LDL.LU R34, [R1+0x1078] ;  /* 0x0010780001227983 */ /* 0x000f220000300800 */
[----:B------:R-:W-:-:S03]  /*fd450*/  F2FP.SATFINITE.E4M3.F32.PACK_AB_MERGE_C R15, R15, R35, RZ ;  /* 0x000000230f0f723e */ /* 0x000fc600048070ff */
[----:B------:R-:W4:Y:S01]  /*fd460*/  LDL.LU R35, [R1+0x107c] ;  /* 0x00107c0001237983 */ /* 0x000f220000300800 */
[----:B------:R-:W-:-:S03]  /*fd470*/  F2FP.SATFINITE.E4M3.F32.PACK_AB_MERGE_C R14, R14, R3, RZ ;  /* 0x000000030e0e723e */ /* 0x000fc600048070ff */
[----:B------:R-:W4:Y:S04]  /*fd480*/  LDL.LU R3, [R1+0x1060] ;  /* 0x0010600001037983 */ /* 0x000f280000300800 */
[----:B------:R-:W-:Y:S04]  /*fd490*/  STL.64 [R1+0x1608], R36 ;  /* 0x0016082401007387 */ /* 0x000fe80000100a00 */
[----:B------:R1:W-:Y:S04]  /*fd4a0*/  STL [R1+0x4ca8], R14 ;  /* 0x004ca80e01007387 */ /* 0x0003e80000100800 */
[----:B-1----:R-:W4:Y:S01]  /*fd4b0*/  LDL.LU R14, [R1+0x1064] ;  /* 0x00106400010e7983 */ /* 0x002f220000300800 */
[----:B------:R-:W-:-:S05]  /*fd4c0*/  IADD3 R36, P1, PT, R12, R6, RZ ;  /* 0x000000060c247210 */ /* 0x000fca0007f3e0ff */
[----:B------:R-:W-:Y:S01]  /*fd4d0*/  IMAD.X R37, R13, 0x1, R7, P1 ;  /* 0x000000010d257824 */ /* 0x000fe200008e0607 */
[----:B---3--:R-:W-:-:S05]  /*fd4e0*/  F2FP.SATFINITE.E4M3.F32.PACK_AB_MERGE_C R2, R33, R32, RZ ;  /* 0x000000202102723e */ /* 0x008fca00048070ff */
[----:B------:R1:W-:Y:S04]  /*fd4f0*/  STL [R1+0x4ca4], R2 ;  /* 0x004ca40201007387 */ /* 0x0003e80000100800 */
[----:B------:R-:W3:Y:S04]  /*fd500*/  LDL.LU R32, [R1+0x1068] ;  /* 0x0010680001207983 */ /* 0x000ee80000300800 */
[----:B------:R-:W3:Y:S01]  /*fd510*/  LDL.LU R33, [R1+0x106c] ;  /* 0x00106c0001217983 */ /* 0x000ee20000300800 */
[----:B-1----:R-:W-:-:S03]  /*fd520*/  F2FP.SATFINITE.E4M3.F32.PACK_AB_MERGE_C R2, R60, R45, RZ ;  /* 0x0000002d3c02723e */ /* 0x002fc600048070ff */
[----:B------:R-:W3:Y:S04]  /*fd530*/  LDL.LU R45, [R1+0x1050] ;  /* 0x00105000012d7983 */ /* 0x000ee80000300800 */
[----:B------:R-:W-:Y:S04]  /*fd540*/  STL.64 [R1+0x1600], R36 ;  /* 0x0016002401007387 */ /* 0x000fe80000100a00 */
[----:B------:R-:W-:Y:S04]  /*fd550*/  STL [R1+0x4cbc], R2 ;  /* 0x004cbc0201007387 */ /* 0x000fe80000100800 */
[----:B------:R-:W3:Y:S01]  /*fd560*/  LDL.LU R60, [R1+0x1054] ;  /* 0x00105400013c7983 */ /* 0x000ee20000300800 */
[----:B------:R-:W-:-:S05]  /*fd570*/  F2FP.SATFINITE.E4M3.F32.PACK_AB_MERGE_C R0, R0, R42, RZ ;  /* 0x0000002a0000723e */ /* 0x000fca00048070ff */
[----:B------:R1:W-:Y:S04]  /*fd580*/  STL [R1+0x4cb8], R0 ;  /* 0x004cb80001007387 */ /* 0x0003e80000100800 */
[----:B------:R-:W3:Y:S04]  /*fd590*/  LDL.LU R42, [R1+0x1058] ;  /* 0x00105800012a7983 */ /* 0x000ee80000300800 */
[----:B-1----:R-:W3:Y:S01]  /*fd5a0*/  LDL.LU R0, [R1+0x105c] ;  /* 0x00105c0001007983 */ /* 0x002ee20000300800 */
[----:B------:R-:W-:Y:S02]  /*fd5b0*/  IADD3 R36, P1, PT, R12, R8, RZ ;  /* 0x000000080c247210 */ /* 0x000fe40007f3e0ff */
[----:B------:R-:W-:-:S03]  /*fd5c0*/  F2FP.SATFINITE.E4M3.F32.PACK_AB_MERGE_C R2, R44, R49, RZ ;  /* 0x000000312c02723e */ /* 0x000fc600048070ff */
[----:B------:R-:W-:-:S05]  /*fd5d0*/  IMAD.X R37, R13, 0x1, R11, P1 ;  /* 0x000000010d257824 */ /* 0x000fca00008e060b */
[----:B------:R1:W-:Y:S04]  /*fd5e0*/  STL.64 [R1+0x15f8], R36 ;  /* 0x0015f82401007387 */ /* 0x0003e80000100a00 */
[----:B------:R-:W-:Y:S04]  /*fd5f0*/  STL [R1+0x4cd8], R2 ;  /* 0x004cd80201007387 */ /* 0x000fe80000100800 */
[----:B------:R-:W3:Y:S01]  /*fd600*/  LDL.LU R49, [R1+0x1040] ;  /* 0x0010400001317983 */ /* 0x000ee20000300800 */
[----:B-1----:R-:W-:-:S03]  /*fd610*/  IADD3 R36, P1, PT, R12, R9, RZ ;  /* 0x000000090c247210 */ /* 0x002fc60007f3e0ff */
[----:B------:R-:W3:Y:S02]  /*fd620*/  LDL.LU R44, [R1+0x1044] ;  /* 0x00104400012c7983 */ /* 0x000ee40000300800 */
[----:B------:R-:W-:Y:S01]  /*fd630*/  IMAD.X R37, R13, 0x1, R10, P1 ;  /* 0x000000010d257824 */ /* 0x000fe200008e060a */
[----:B------:R-:W-:Y:S01]  /*fd640*/  F2FP.SATFINITE.E4M3.F32.PACK_AB_MERGE_C R13, R43, R52, RZ ;  /* 0x000000342b0d723e */ /* 0x000fe200048070ff */
[----:B0-----:R-:W-:Y:S01]  /*fd650*/  VIADD R12, R12, UR6 ;  /* 0x000000060c0c7c36 */ /* 0x001fe20008000000 */
[----:B------:R-:W0:Y:S02]  /*fd660*/  LDCU UR6, c[0x0][0x3b8] ;  /* 0x00007700ff0677ac */ /* 0x000e240008000800 */
[----:B------:R1:W-:Y:S04]  /*fd670*/  STL.64 [R1+0x15f0], R36 ;  /* 0x0015f02401007387 */ /* 0x0003e80000100a00 */
[----:B------:R-:W3:Y:S04]  /*fd680*/  LDL.LU R52, [R1+0x1048] ;  /* 0x0010480001347983 */ /* 0x000ee80000300800 */
[----:B------:R0:W-:Y:S04]  /*fd690*/  STL [R1+0x4cd0], R13 ;  /* 0x004cd00d01007387 */ /* 0x0001e80000100800 */
[----:B------:R-:W3:Y:S01]  /*fd6a0*/  LDL.LU R43, [R1+0x104c] ;  /* 0x00104c00012b7983 */ /* 0x000ee20000300800 */
[----:B-1----:R-:W-:-:S02]  /*fd6b0*/  IADD3 R36, P1, PT, R12, R4, RZ ;  /* 0x000000040c247210 */ /* 0x002fc40007f3e0ff */
[----:B0-----:R-:W-:-:S05]  /*fd6c0*/  SHF.R.S32.HI R13, RZ, 0x1f, R12 ;  /* 0x0000001fff0d7819 */ /* 0x001fca000001140c */
[----:B------:R-:W-:Y:S01]  /*fd6d0*/  IMAD.X R37, R13, 0x1, R5, P1 ;  /* 0x000000010d257824 */ /* 0x000fe200008e0605 */
[----:B--2---:R-:W-:-:S05]  /*fd6e0*/  F2FP.SATFINITE.E4M3.F32.PACK_AB_MERGE_C R2, R41, R40, RZ ;  /* 0x000000282902723e */ /* 0x004fca00048070ff */
[----:B------:R4:W-:Y:S04]  /*fd6f0*/  STL [R1+0x4cec], R2 ;  /* 0x004cec0201007387 */ /* 0x0009e80000100800 */
[----:B------:R-:W2:Y:S04]  /*fd700*/  LDL.LU R40, [R1+0x1030] ;  /* 0x0010300001287983 */ /* 0x000ea80000300800 */
[----:B------:R-:W2:Y:S01]  /*fd710*/  LDL.LU R41, [R1+0x1034] ;  /* 0x0010340001297983 */ /* 0x000ea20000300800 */
[----:B----4-:R-:W-:-:S03]  /*fd720*/  F2FP.SATFINITE.E4M3.F32.PACK_AB_MERGE_C R2, R35, R34, RZ ;  /* 0x000000222302723e */ /* 0x010fc600048070ff */
[----:B------:R-:W4:Y:S04]  /*fd730*/  LDL.LU R34, [R1+0x1038] ;  /* 0x0010380001227983 */ /* 0x000f280000300800 */
[----:B------:R-:W4:Y:S04]  /*fd740*/  LDL.LU R35, [R1+0x103c] ;  /* 0x00103c0001237983 */ /* 0x000f280000300800 */
[----:B------:R-:W-:Y:S01]  /*fd750*/  STL [R1+0x4ce4], R2 ;  /* 0x004ce40201007387 */ /* 0x000fe20000100800 */
[----:B------:R-:W-:-:S03]  /*fd760*/  F2FP.SATFINITE.E4M3.F32.PACK_AB_MERGE_C R14, R14, R3, RZ ;  /* 0x000000030e0e723e */ /* 0x000fc600048070ff */
[----:B------:R-:W4:Y:S04]  /*fd770*/  LDL.LU R3, [R1+0x1020] ;  /* 0x0010200001037983 */ /* 0x000f280000300800 */
[----:B------:R-:W-:Y:S04]  /*fd780*/  STL.64 [R1+0x15e8], R36 ;  /* 0x0015e82401007387 */ /* 0x000fe80000100a00 */
[----:B------:R0:W-:Y:S04]  /*fd790*/  STL [R1+0x4d00], R14 ;  /* 0x004d000e01007387 */ /* 0x0001e80000100800 */
[----:B0-----:R-:W4:Y:S01]  /*fd7a0*/  LDL.LU R14, [R1+0x1024] ;  /* 0x00102400010e7983 */ /* 0x001f220000300800 */
[----:B------:R-:W-:-:S05]  /*fd7b0*/  IADD3 R36, P1, PT, R12, R6, RZ ;  /* 0x000000060c247210 */ /* 0x000fca0007f3e0ff */
[----:B------:R-:W-:Y:S01]  /*fd7c0*/  IMAD.X R37, R13, 0x1, R7, P1 ;  /* 0x000000010d257824 */ /* 0x000fe200008e0607 */
[----:B---3--:R-:W-:-:S05]  /*fd7d0*/  F2FP.SATFINITE.E4M3.F32.PACK_AB_MERGE_C R2, R33, R32, RZ ;  /* 0x000000202102723e */ /* 0x008fca00048070ff */
[----:B------:R0:W-:Y:S04]  /*fd7e0*/  STL [R1+0x4cfc], R2 ;  /* 0x004cfc0201007387 */ /* 0x0001e80000100800 */
[----:B------:R-:W3:Y:S04]  /*fd7f0*/  LDL.LU R32, [R1+0x1028] ;  /* 0x0010280001207983 */ /* 0x000ee80000300800 */
[----:B------:R-:W3:Y:S01]  /*fd800*/  LDL.LU R33, [R1+0x102c] ;  /* 0x00102c0001217983 */ /* 0x000ee20000300800 */
[----:B0-----:R-:W-:-:S03]  /*fd810*/  F2FP.SATFINITE.E4M3.F32.PACK_AB_MERGE_C R2, R60, R45, RZ ;  /* 0x0000002d3c02723e */ /* 0x001fc600048070ff */
[----:B------:R-:W3:Y:S04]  /*fd820*/  LDL.LU R45, [R1+0x1010] ;  /* 0x00101000012d7983 */ /* 0x000ee80000300800 */
[----:B------:R-:W-:Y:S04]  /*fd830*/  STL.64 [R1+0x15e0], R36 ;  /* 0x0015e02401007387 */ /* 0x000fe80000100a00 */
[----:B------:R-:W-:Y:S04]  /*fd840*/  STL [R1+0x4d14], R2 ;  /* 0x004d140201007387 */ /* 0x000fe80000100800 */
[----:B------:R-:W3:Y:S01]  /*fd850*/  LDL.LU R60, [R1+0x1014] ;  /* 0x00101400013c7983 */ /* 0x000ee20000300800 */
[----:B------:R-:W-:-:S05]  /*fd860*/  F2FP.SATFINITE.E4M3.F32.PACK_AB_MERGE_C R0, R0, R42, RZ ;  /* 0x0000002a0000723e */ /* 0x000fca00048070ff */
[----:B------:R0:W-:Y:S04]  /*fd870*/  STL [R1+0x4d10], R0 ;  /* 0x004d100001007387 */ /* 0x0001e80000100800 */
[----:B------:R-:W3:Y:S04]  /*fd880*/  LDL.LU R42, [R1+0x1018] ;  /* 0x00101800012a7983 */ /* 0x000ee80000300800 */
[----:B0-----:R-:W3:Y:S01]  /*fd890*/  LDL.LU R0, [R1+0x101c] ;  /* 0x00101c0001007983 */ /* 0x001ee20000300800 */
[----:B------:R-:W-:-:S05]  /*fd8a0*/  IADD3 R36, P1, PT, R12, R8, RZ ;  /* 0x000000080c247210 */ /* 0x000fca0007f3e0ff */
[----:B------:R-:W-:Y:S01]  /*fd8b0*/  IMAD.X R37, R13, 0x1, R11, P1 ;  /* 0x000000010d257824 */ /* 0x000fe200008e060b */
[----:B------:R-:W-:-:S04]  /*fd8c0*/  F2FP.SATFINITE.E4M3.F32.PACK_AB_MERGE_C R2, R44, R49, RZ ;  /* 0x000000312c02723e */ /* 0x000fc800048070ff */
[----:B------:R0:W-:Y:S04]  /*fd8d0*/  STL.64 [R1+0x15d8], R36 ;  /* 0x0015d82401007387 */ /* 0x0001e80000100a00 */
[----:B------:R-:W-:Y:S04]  /*fd8e0*/  STL [R1+0x4d28], R2 ;  /* 0x004d280201007387 */ /* 0x000fe80000100800 */
[----:B------:R-:W3:Y:S01]  /*fd8f0*/  LDL.LU R49, [R1+0x1000] ;  /* 0x0010000001317983 */ /* 0x000ee20000300800 */
[----:B0-----:R-:W-:-:S03]  /*fd900*/  IADD3 R36, P1, PT, R12, R9, RZ ;  /* 0x000000090c247210 */ /* 0x001fc60007f3e0ff */
[----:B------:R-:W3:Y:S02]  /*fd910*/  LDL.LU R44, [R1+0x1004] ;  /* 0x00100400012c7983 */ /* 0x000ee40000300800 */
[----:B------:R-:W-:Y:S01]  /*fd920*/  IMAD.X R37, R13, 0x1, R10, P1 ;  /* 0x000000010d257824 */ /* 0x000fe200008e060a */
[----:B------:R-:W-:Y:S01]  /*fd930*/  F2FP.SATFINITE.E4M3.F32.PACK_AB_MERGE_C R13, R43, R52, RZ ;  /* 0x000000342b0d723e */ /* 0x000fe200048070ff */
[----:B------:R-:W-:Y:S01]  /*fd940*/  VIADD R12, R12, UR6 ;  /* 0x000000060c0c7c36 */ /* 0x000fe20008000000 */
        /* <DEDUP_REMOVED lines=350> */
[----:B------:R-:W-:-:S02]  /*fef30*/  IADD3 R36, P1, PT, R12, R6, RZ ;  /* 0x000000060c247210 */ /* 0x000fc40007f3e0ff */
[----:B---3--:R-:W-:-:S05]  /*fef40*/  F2FP.SATFINITE.E4M3.F32.PACK_AB_MERGE_C R2, R33, R32, RZ ;  /* 0x000000202102723e */ /* 0x008fca00048070ff */
[----:B------:R0:W-:Y:S04]  /*fef50*/  STL [R1+0x5088], R2 ;  /* 0x0050880201007387 */ /* 0x0001e80000100800 */
[----:B------:R-:W3:Y:S04]  /*fef60*/  LDL.LU R32, [R1+0xe28] ;  /* 0x000e280001207983 */ /* 0x000ee80000300800 */
[----:B------:R-:W3:Y:S01]  /*fef70*/  LDL.LU R33, [R1+0xe2c] ;  /* 0x000e2c0001217983 */ /* 0x000ee20000300800 */
[----:B------:R-:W-:Y:S01]  /*fef80*/  IMAD.X R37, R13, 0x1, R7, P1 ;  /* 0x000000010d257824 */ /* 0x000fe200008e0607 */
[----:B0-----:R-:W-:-:S02]  /*fef90*/  F2FP.SATFINITE.E4M3.F32.PACK_AB_MERGE_C R2, R60, R45, RZ ;  /* 0x0000002d3c02723e */ /* 0x001fc400048070ff */
        /* <DEDUP_REMOVED lines=87> */
[----:B---3--:R-:W-:-:S05]  /*ff510*/  F2FP.SATFINITE.E4M3.F32.PACK_AB_MERGE_C R2, R33, R32, RZ ;  /* 0x000000202102723e */ /* 0x008fca00048070ff */
[----:B------:R0:W-:Y:S04]  /*ff520*/  STL [R1+0x5104], R2 ;  /* 0x0051040201007387 */ /* 0x0001e80000100800 */
[----:B------:R-:W3:Y:S04]  /*ff530*/  LDL.LU R32, [R1+0xda8] ;  /* 0x000da80001207983 */ /* 0x000ee80000300800 */
[----:B------:R-:W3:Y:S01]  /*ff540*/  LDL.LU R33, [R1+0xdac] ;  /* 0x000dac0001217983 */ /* 0x000ee20000300800 */
[----:B------:R-:W-:-:S05]  /*ff550*/  IADD3 R36, P1, PT, R12, R6, RZ ;  /* 0x000000060c247210 */ /* 0x000fca0007f3e0ff */
[----:B------:R-:W-:Y:S01]  /*ff560*/  IMAD.X R37, R13, 0x1, R7, P1 ;  /* 0x000000010d257824 */ /* 0x000fe200008e0607 */
[----:B0-----:R-:W-:Y:S02]  /*ff570*/  F2FP.SATFINITE.E4M3.F32.PACK_AB_MERGE_C R2, R60, R45, RZ ;  /* 0x0000002d3c02723e */ /* 0x001fe400048070ff */
        /* <DEDUP_REMOVED lines=81> */
[----:B------:R3:W-:Y:S01]  /*ffa90*/  STL [R1+0x519c], R2 ;  /* 0x00519c0201007387 */ /* 0x0007e20000100800 */
[----:B------:R-:W-:-:S03]  /*ffaa0*/  F2FP.SATFINITE.E4M3.F32.PACK_AB_MERGE_C R14, R14, R3, RZ ;  /* 0x000000030e0e723e */ /* 0x000fc600048070ff */
[----:B------:R-:W4:Y:S04]  /*ffab0*/  LDL.LU R3, [R1+0xd20] ;  /* 0x000d200001037983 */ /* 0x000f280000300800 */
[----:B------:R-:W-:Y:S04]  /*ffac0*/  STL.64 [R1+0x1468], R36 ;  /* 0x0014682401007387 */ /* 0x000fe80000100a00 */
[----:B------:R0:W-:Y:S01]  /*ffad0*/  STL [R1+0x51b0], R14 ;  /* 0x0051b00e01007387 */ /* 0x0001e20000100800 */
[----:B---3--:R-:W-:-:S03]  /*ffae0*/  F2FP.SATFINITE.E4M3.F32.PACK_AB_MERGE_C R2, R33, R32, RZ ;  /* 0x000000202102723e */ /* 0x008fc600048070ff */
[----:B0-----:R-:W3:Y:S04]  /*ffaf0*/  LDL.LU R14, [R1+0xd24] ;  /* 0x000d2400010e7983 */ /* 0x001ee80000300800 */
        /* <DEDUP_REMOVED lines=41> */
[----:B---3--:R-:W-:-:S03]  /*ffd90*/  F2FP.SATFINITE.E4M3.F32.PACK_AB_MERGE_C R14, R14, R3, RZ ;  /* 0x000000030e0e723e */ /* 0x008fc600048070ff */
[----:B------:R-:W3:Y:S04]  /*ffda0*/  LDL.LU R3, [R1+0xce0] ;  /* 0x000ce00001037983 */ /* 0x000ee80000300800 */
[----:B------:R-:W-:Y:S01]  /*ffdb0*/  STL.64 [R1+0x1448], R36 ;  /* 0x0014482401007387 */ /* 0x000fe20000100a00 */
[----:B0-----:R-:W-:-:S03]  /*ffdc0*/  F2FP.SATFINITE.E4M3.F32.PACK_AB_MERGE_C R2, R33, R32, RZ ;  /* 0x000000202102723e */ /* 0x001fc600048070ff */
[----:B------:R0:W-:Y:S04]  /*ffdd0*/  STL [R1+0x5400], R14 ;  /* 0x0054000e01007387 */ /* 0x0001e80000100800 */
[----:B0-----:R-:W3:Y:S04]  /*ffde0*/  LDL.LU R14, [R1+0xce4] ;  /* 0x000ce400010e7983 */ /* 0x001ee80000300800 */
[----:B------:R0:W-:Y:S04]  /*ffdf0*/  STL [R1+0x5404], R2 ;  /* 0x0054040201007387 */ /* 0x0001e80000100800 */
[----:B------:R-:W3:Y:S04]  /*ffe00*/  LDL.LU R32, [R1+0xce8] ;  /* 0x000ce80001207983 */ /* 0x000ee80000300800 */
[----:B------:R-:W3:Y:S01]  /*ffe10*/  LDL.LU R33, [R1+0xcec] ;  /* 0x000cec0001217983 */ /* 0x000ee20000300800 */
[----:B------:R-:W-:-:S02]  /*ffe20*/  IADD3 R36, P1, PT, R12, R6, RZ ;  /* 0x000000060c247210 */ /* 0x000fc40007f3e0ff */
[----:B0-----:R-:W-:-:S03]  /*ffe30*/  F2FP.SATFINITE.E4M3.F32.PACK_AB_MERGE_C R2, R60, R45, RZ ;  /* 0x0000002d3c02723e */ /* 0x001fc600048070ff */
[----:B------:R-:W-:Y:S01]  /*ffe40*/  IMAD.X R37, R13, 0x1, R7, P1 ;  /* 0x000000010d257824 */ /* 0x000fe200008e0607 */
        /* <DEDUP_REMOVED lines=45> */
[----:B0-----:R-:W-:Y:S02]  /*100120*/  F2FP.SATFINITE.E4M3.F32.PACK_AB_MERGE_C R2, R60, R45, RZ ;  /* 0x0000002d3c02723e */ /* 0x001fe400048070ff */
[----:B------:R-:W3:Y:S01]  /*100130*/  LDL.LU R45, [R1+0xc40] ;  /* 0x000c4000012d7983 */ /* 0x000ee20000300800 */
[----:B------:R-:W-:-:S05]  /*100140*/  IMAD.X R37, R13, 0x1, R7, P1 ;  /* 0x000000010d257824 */ /* 0x000fca00008e0607 */
        /* <DEDUP_REMOVED lines=94> */
[----:B------:R-:W-:Y:S01]  /*100730*/  STL.64 [R1+0x13e0], R36 ;  /* 0x0013e02401007387 */ /* 0x000fe20000100a00 */
[----:B------:R-:W-:-:S03]  /*100740*/  F2FP.SATFINITE.E4M3.F32.PACK_AB_MERGE_C R0, R0, R42, RZ ;  /* 0x0000002a0000723e */ /* 0x000fc600048070ff */
[----:B------:R-:W-:Y:S04]  /*100750*/  STL [R1+0x207c], R2 ;  /* 0x00207c0201007387 */ /* 0x000fe80000100800 */
[----:B------:R-:W3:Y:S04]  /*100760*/  LDL.LU R60, [R1+0xa64] ;  /* 0x000a6400013c7983 */ /* 0x000ee80000300800 */
[----:B------:R0:W-:Y:S04]  /*100770*/  STL [R1+0x2078], R0 ;  /* 0x0020780001007387 */ /* 0x0001e80000100800 */
[----:B------:R-:W3:Y:S04]  /*100780*/  LDL.LU R42, [R1+0xa68] ;  /* 0x000a6800012a7983 */ /* 0x000ee80000300800 */
[----:B0-----:R-:W3:Y:S01]  /*100790*/  LDL.LU R0, [R1+0xa6c] ;  /* 0x000a6c0001007983 */ /* 0x001ee20000300800 */
[----:B------:R-:W-:-:S02]  /*1007a0*/  IADD3 R36, P1, PT, R12, R8, RZ ;  /* 0x000000080c247210 */ /* 0x000fc40007f3e0ff */
[----:B------:R-:W-:-:S03]  /*1007b0*/  F2FP.SATFINITE.E4M3.F32.PACK_AB_MERGE_C R2, R44, R49, RZ ;  /* 0x000000312c02723e */ /* 0x000fc600048070ff */
[----:B------:R-:W-:-:S05]  /*1007c0*/  IMAD.X R37, R13, 0x1, R11, P1 ;  /* 0x000000010d257824 */ /* 0x000fca00008e060b */
        /* <DEDUP_REMOVED lines=36> */
[----:B------:R-:W-:Y:S01]  /*100a10*/  IMAD.X R37, R13, 0x1, R7, P1 ;  /* 0x000000010d257824 */ /* 0x000fe200008e0607 */
[----:B------:R-:W-:-:S04]  /*100a20*/  F2FP.SATFINITE.E4M3.F32.PACK_AB_MERGE_C R0, R0, R42, RZ ;  /* 0x0000002a0000723e */ /* 0x000fc800048070ff */
[----:B------:R-:W-:Y:S04]  /*100a30*/  STL.64 [R1+0x13c0], R36 ;  /* 0x0013c02401007387 */ /* 0x000fe80000100a00 */
        /* <DEDUP_REMOVED lines=22> */
[----:B0-----:R-:W-:Y:S02]  /*100ba0*/  SHF.R.S32.HI R13, RZ, 0x1f, R12 ;  /* 0x0000001fff0d7819 */ /* 0x001fe4000001140c */
[----:B--2---:R-:W-:-:S05]  /*100bb0*/  F2FP.SATFINITE.E4M3.F32.PACK_AB_MERGE_C R2, R41, R40, RZ ;  /* 0x000000282902723e */ /* 0x004fca00048070ff */
[----:B------:R4:W-:Y:S04]  /*100bc0*/  STL [R1+0x215c], R2 ;  /* 0x00215c0201007387 */ /* 0x0009e80000100800 */
[----:B------:R-:W2:Y:S01]  /*100bd0*/  LDL.LU R40, [R1+0x990] ;  /* 0x0009900001287983 */ /* 0x000ea20000300800 */
[----:B------:R-:W-:-:S03]  /*100be0*/  IMAD.X R37, R13, 0x1, R5, P1 ;  /* 0x000000010d257824 */ /* 0x000fc600008e0605 */
        /* <DEDUP_REMOVED lines=29> */
[----:B------:R2:W-:Y:S04]  /*100dc0*/  STL [R1+0x21d8], R2 ;  /* 0x0021d80201007387 */ /* 0x0005e80000100800 */
[----:B------:R-:W3:Y:S01]  /*100dd0*/  LDL.LU R49, [R1+0x930] ;  /* 0x0009300001317983 */ /* 0x000ee20000300800 */
[----:B0-----:R-:W-:-:S03]  /*100de0*/  IADD3 R36, P1, PT, R12, R9, RZ ;  /* 0x000000090c247210 */ /* 0x001fc60007f3e0ff */
[----:B------:R-:W3:Y:S02]  /*100df0*/  LDL.LU R44, [R1+0x934] ;  /* 0x00093400012c7983 */ /* 0x000ee40000300800 */
[----:B------:R-:W-:Y:S01]  /*100e00*/  IMAD.X R37, R13, 0x1, R10, P1 ;  /* 0x000000010d257824 */ /* 0x000fe200008e060a */
[----:B------:R-:W-:Y:S01]  /*100e10*/  F2FP.SATFINITE.E4M3.F32.PACK_AB_MERGE_C R13, R43, R52, RZ ;  /* 0x000000342b0d723e */ /* 0x000fe200048070ff */
[----:B------:R-:W-:Y:S01]  /*100e20*/  VIADD R12, R12, UR6 ;  /* 0x000000060c0c7c36 */ /* 0x000fe20008000000 */
[----:B------:R-:W0:Y:S02]  /*100e30*/  LDCU UR6, c[0x0][0x3b8] ;  /* 0x00007700ff0677ac */ /* 0x000e240008000800 */
[----:B------:R-:W-:Y:S04]  /*100e40*/  STL.64 [R1+0x1390], R36 ;  /* 0x0013902401007387 */ /* 0x000fe80000100a00 */
[----:B------:R-:W3:Y:S04]  /*100e50*/  LDL.LU R52, [R1+0x938] ;  /* 0x0009380001347983 */ /* 0x000ee80000300800 */
[----:B------:R1:W-:Y:S04]  /*100e60*/  STL [R1+0x21b8], R13 ;  /* 0x0021b80d01007387 */ /* 0x0003e80000100800 */
[----:B------:R-:W3:Y:S01]  /*100e70*/  LDL.LU R43, [R1+0x93c] ;  /* 0x00093c00012b7983 */ /* 0x000ee20000300800 */
[----:B--2---:R-:W-:-:S02]  /*100e80*/  F2FP.SATFINITE.E4M3.F32.PACK_AB_MERGE_C R2, R41, R40, RZ ;  /* 0x000000282902723e */ /* 0x004fc400048070ff */
[----:B-1----:R-:W-:Y:S02]  /*100e90*/  SHF.R.S32.HI R13, RZ, 0x1f, R12 ;  /* 0x0000001fff0d7819 */ /* 0x002fe4000001140c */
[----:B------:R-:W-:Y:S01]  /*100ea0*/  IADD3 R36, P1, PT, R12, R4, RZ ;  /* 0x000000040c247210 */ /* 0x000fe20007f3e0ff */
        /* <DEDUP_REMOVED lines=11> */
[----:B-1----:R-:W-:-:S03]  /*100f60*/  F2FP.SATFINITE.E4M3.F32.PACK_AB_MERGE_C R2, R33, R32, RZ ;  /* 0x000000202102723e */ /* 0x002fc600048070ff */
[----:B------:R1:W-:Y:S04]  /*100f70*/  STL [R1+0x221c], R14 ;  /* 0x00221c0e01007387 */ /* 0x0003e80000100800 */
[----:B-1----:R-:W3:Y:S04]  /*100f80*/  LDL.LU R14, [R1+0x8f4] ;  /* 0x0008f400010e7983 */ /* 0x002ee80000300800 */
[----:B------:R1:W-:Y:S04]  /*100f90*/  STL [R1+0x2218], R2 ;  /* 0x0022180201007387 */ /* 0x0003e80000100800 */
[----:B------:R-:W3:Y:S04]  /*100fa0*/  LDL.LU R32, [R1+0x8f8] ;  /* 0x0008f80001207983 */ /* 0x000ee80000300800 */
[----:B------:R-:W3:Y:S01]  /*100fb0*/  LDL.LU R33, [R1+0x8fc] ;  /* 0x0008fc0001217983 */ /* 0x000ee20000300800 */
[----:B------:R-:W-:-:S02]  /*100fc0*/  IADD3 R36, P1, PT, R12, R6, RZ ;  /* 0x000000060c247210 */ /* 0x000fc40007f3e0ff */
[----:B-1----:R-:W-:Y:S02]  /*100fd0*/  F2FP.SATFINITE.E4M3.F32.PACK_AB_MERGE_C R2, R60, R45, RZ ;  /* 0x0000002d3c02723e */ /* 0x002fe400048070ff */
        /* <DEDUP_REMOVED lines=8> */
[----:B-1----:R-:W3:Y:S01]  /*101060*/  LDL.LU R0, [R1+0x8dc] ;  /* 0x0008dc0001007983 */ /* 0x002ee20000300800 */
[----:B------:R-:W-:-:S02]  /*101070*/  IADD3 R36, P1, PT, R12, R8, RZ ;  /* 0x000000080c247210 */ /* 0x000fc40007f3e0ff */
[----:B------:R-:W-:-:S03]  /*101080*/  F2FP.SATFINITE.E4M3.F32.PACK_AB_MERGE_C R2, R44, R49, RZ ;  /* 0x000000312c02723e */ /* 0x000fc600048070ff */
[----:B------:R-:W-:-:S05]  /*101090*/  IMAD.X R37, R13, 0x1, R11, P1 ;  /* 0x000000010d257824 */ /* 0x000fca00008e060b */
[----:B------:R1:W-:Y:S04]  /*1010a0*/  STL.64 [R1+0x1378], R36 ;  /* 0x0013782401007387 */ /* 0x0003e80000100a00 */
[----:B------:R2:W-:Y:S04]  /*1010b0*/  STL [R1+0x4ca0], R2 ;  /* 0x004ca00201007387 */ /* 0x0005e80000100800 */
        /* <DEDUP_REMOVED lines=8> */
[----:B------:R-:W3:Y:S01]  /*101140*/  LDL.LU R52, [R1+0x8b8] ;  /* 0x0008b80001347983 */ /* 0x000ee20000300800 */
[----:B--2---:R-:W-:-:S03]  /*101150*/  F2FP.SATFINITE.E4M3.F32.PACK_AB_MERGE_C R2, R41, R40, RZ ;  /* 0x000000282902723e */ /* 0x004fc600048070ff */
[----:B------:R2:W-:Y:S04]  /*101160*/  STL [R1+0x4c98], R13 ;  /* 0x004c980d01007387 */ /* 0x0005e80000100800 */
[----:B------:R-:W3:Y:S01]  /*101170*/  LDL.LU R43, [R1+0x8bc] ;  /* 0x0008bc00012b7983 */ /* 0x000ee20000300800 */
[----:B-1----:R-:W-:-:S03]  /*101180*/  IADD3 R36, P1, PT, R12, R4, RZ ;  /* 0x000000040c247210 */ /* 0x002fc60007f3e0ff */
[----:B------:R4:W-:Y:S01]  /*101190*/  STL [R1+0x4cb4], R2 ;  /* 0x004cb40201007387 */ /* 0x0009e20000100800 */
[----:B--2---:R-:W-:-:S03]  /*1011a0*/  SHF.R.S32.HI R13, RZ, 0x1f, R12 ;  /* 0x0000001fff0d7819 */ /* 0x004fc6000001140c */
[----:B------:R-:W2:Y:S04]  /*1011b0*/  LDL.LU R40, [R1+0x890] ;  /* 0x0008900001287983 */ /* 0x000ea80000300800 */
[----:B------:R-:W2:Y:S01]  /*1011c0*/  LDL.LU R41, [R1+0x894] ;  /* 0x0008940001297983 */ /* 0x000ea20000300800 */
[----:B----4-:R-:W-:Y:S01]  /*1011d0*/  F2FP.SATFINITE.E4M3.F32.PACK_AB_MERGE_C R2, R35, R34, RZ ;  /* 0x000000222302723e */ /* 0x010fe200048070ff */
[----:B------:R-:W-:-:S04]  /*1011e0*/  IMAD.X R37, R13, 0x1, R5, P1 ;  /* 0x000000010d257824 */ /* 0x000fc800008e0605 */
[----:B------:R1:W-:Y:S04]  /*1011f0*/  STL [R1+0x4cb0], R2 ;  /* 0x004cb00201007387 */ /* 0x0003e80000100800 */
[----:B------:R-:W4:Y:S04]  /*101200*/  LDL.LU R34, [R1+0x898] ;  /* 0x0008980001227983 */ /* 0x000f280000300800 */
[----:B------:R-:W4:Y:S01]  /*101210*/  LDL.LU R35, [R1+0x89c] ;  /* 0x00089c0001237983 */ /* 0x000f220000300800 */
        /* <DEDUP_REMOVED lines=20> */
[----:B------:R-:W-:-:S05]  /*101360*/  IADD3 R36, P1, PT, R12, R8, RZ ;  /* 0x000000080c247210 */ /* 0x000fca0007f3e0ff */
[----:B------:R-:W-:Y:S01]  /*101370*/  IMAD.X R37, R13, 0x1, R11, P1 ;  /* 0x000000010d257824 */ /* 0x000fe200008e060b */
[----:B------:R-:W-:-:S04]  /*101380*/  F2FP.SATFINITE.E4M3.F32.PACK_AB_MERGE_C R2, R44, R49, RZ ;  /* 0x000000312c02723e */ /* 0x000fc800048070ff */
[----:B------:R1:W-:Y:S04]  /*101390*/  STL.64 [R1+0x1358], R36 ;  /* 0x0013582401007387 */ /* 0x0003e80000100a00 */
[----:B------:R0:W-:Y:S04]  /*1013a0*/  STL [R1+0x4cf4], R2 ;  /* 0x004cf40201007387 */ /* 0x0001e80000100800 */
[----:B------:R-:W3:Y:S01]  /*1013b0*/  LDL.LU R49, [R1+0x830] ;  /* 0x0008300001317983 */ /* 0x000ee20000300800 */
[----:B-1----:R-:W-:-:S03]  /*1013c0*/  IADD3 R36, P1, PT, R12, R9, RZ ;  /* 0x000000090c247210 */ /* 0x002fc60007f3e0ff */
[----:B------:R-:W3:Y:S01]  /*1013d0*/  LDL.LU R44, [R1+0x834] ;  /* 0x00083400012c7983 */ /* 0x000ee20000300800 */
[----:B0-----:R-:W-:Y:S01]  /*1013e0*/  F2FP.SATFINITE.E4M3.F32.PACK_AB_MERGE_C R2, R43, R52, RZ ;  /* 0x000000342b02723e */ /* 0x001fe200048070ff */
[----:B------:R-:W-:Y:S02]  /*1013f0*/  IMAD.X R37, R13, 0x1, R10, P1 ;  /* 0x000000010d257824 */ /* 0x000fe400008e060a */
[----:B------:R-:W-:Y:S01]  /*101400*/  VIADD R12, R12, UR6 ;  /* 0x000000060c0c7c36 */ /* 0x000fe20008000000 */
[----:B------:R-:W0:Y:S02]  /*101410*/  LDCU UR6, c[0x0][0x3b8] ;  /* 0x00007700ff0677ac */ /* 0x000e240008000800 */
[----:B------:R1:W-:Y:S04]  /*101420*/  STL.64 [R1+0x1350], R36 ;  /* 0x0013502401007387 */ /* 0x0003e80000100a00 */
[----:B------:R-:W3:Y:S04]  /*101430*/  LDL.LU R52, [R1+0x838] ;  /* 0x0008380001347983 */ /* 0x000ee80000300800 */
[----:B------:R-:W3:Y:S04]  /*101440*/  LDL.LU R43, [R1+0x83c] ;  /* 0x00083c00012b7983 */ /* 0x000ee80000300800 */
[----:B------:R2:W-:Y:S01]  /*101450*/  STL [R1+0x4cf0], R2 ;  /* 0x004cf00201007387 */ /* 0x0005e20000100800 */
[----:B------:R-:W-:-:S02]  /*101460*/  SHF.R.S32.HI R13, RZ, 0x1f, R12 ;  /* 0x0000001fff0d7819 */ /* 0x000fc4000001140c */
[----:B-1----:R-:W-:Y:S02]  /*101470*/  IADD3 R36, P1, PT, R12, R4, RZ ;  /* 0x000000040c247210 */ /* 0x002fe40007f3e0ff */
[----:B--2---:R-:W-:Y:S02]  /*101480*/  F2FP.SATFINITE.E4M3.F32.PACK_AB_MERGE_C R2, R41, R40, RZ ;  /* 0x000000282902723e */ /* 0x004fe400048070ff */
[----:B------:R-:W2:Y:S04]  /*101490*/  LDL.LU R40, [R1+0x810] ;  /* 0x0008100001287983 */ /* 0x000ea80000300800 */
[----:B------:R-:W2:Y:S04]  /*1014a0*/  LDL.LU R41, [R1+0x814] ;  /* 0x0008140001297983 */ /* 0x000ea80000300800 */
[----:B------:R4:W-:Y:S01]  /*1014b0*/  STL [R1+0x4d0c], R2 ;  /* 0x004d0c0201007387 */ /* 0x0009e20000100800 */
[----:B------:R-:W-:Y:S01]  /*1014c0*/  IMAD.X R37, R13, 0x1, R5, P1 ;  /* 0x000000010d257824 */ /* 0x000fe200008e0605 */
[----:B----4-:R-:W-:-:S02]  /*1014d0*/  F2FP.SATFINITE.E4M3.F32.PACK_AB_MERGE_C R2, R35, R34, RZ ;  /* 0x000000222302723e */ /* 0x010fc400048070ff */
        /* <DEDUP_REMOVED lines=29> */
[----:B-1----:R-:W-:-:S05]  /*1016b0*/  IADD3 R36, P1, PT, R12, R9, RZ ;  /* 0x000000090c247210 */ /* 0x002fca0007f3e0ff */
[----:B------:R-:W-:Y:S01]  /*1016c0*/  IMAD.X R37, R13, 0x1, R10, P1 ;  /* 0x000000010d257824 */ /* 0x000fe200008e060a */
[----:B0-----:R-:W-:-:S04]  /*1016d0*/  F2FP.SATFINITE.E4M3.F32.PACK_AB_MERGE_C R2, R43, R52, RZ ;  /* 0x000000342b02723e */ /* 0x001fc800048070ff */
[----:B------:R-:W-:Y:S04]  /*1016e0*/  STL.64 [R1+0x1330], R36 ;  /* 0x0013302401007387 */ /* 0x000fe80000100a00 */
[----:B------:R-:W3:Y:S01]  /*1016f0*/  LDL.LU R48, [R1+0x7b4] ;  /* 0x0007b40001307983 */ /* 0x000ee20000300800 */
[----:B------:R-:W-:Y:S01]  /*101700*/  VIADD R12, R12, UR6 ;  /* 0x000000060c0c7c36 */ /* 0x000fe20008000000 */
[----:B------:R-:W0:Y:S02]  /*101710*/  LDCU UR6, c[0x0][0x3b8] ;  /* 0x00007700ff0677ac */ /* 0x000e240008000800 */
[----:B------:R2:W-:Y:S04]  /*101720*/  STL [R1+0x4d44], R2 ;  /* 0x004d440201007387 */ /* 0x0005e80000100800 */
[----:B------:R-:W3:Y:S04]  /*101730*/  LDL.LU R52, [R1+0x7b8] ;  /* 0x0007b80001347983 */ /* 0x000ee80000300800 */
[----:B------:R-:W3:Y:S01]  /*101740*/  LDL.LU R43, [R1+0x7bc] ;  /* 0x0007bc00012b7983 */ /* 0x000ee20000300800 */
[----:B--2---:R-:W-:-:S02]  /*101750*/  F2FP.SATFINITE.E4M3.F32.PACK_AB_MERGE_C R2, R41, R40, RZ ;  /* 0x000000282902723e */ /* 0x004fc400048070ff */
[----:B------:R-:W-:Y:S02]  /*101760*/  SHF.R.S32.HI R13, RZ, 0x1f, R12 ;  /* 0x0000001fff0d7819 */ /* 0x000fe4000001140c */
[----:B------:R-:W-:Y:S01]  /*101770*/  IADD3 R36, P1, PT, R12, R4, RZ ;  /* 0x000000040c247210 */ /* 0x000fe20007f3e0ff */
[----:B------:R4:W-:Y:S04]  /*101780*/  STL [R1+0x4d58], R2 ;  /* 0x004d580201007387 */ /* 0x0009e80000100800 */
[----:B------:R-:W2:Y:S01]  /*101790*/  LDL.LU R40, [R1+0x790] ;  /* 0x0007900001287983 */ /* 0x000ea20000300800 */
[----:B------:R-:W-:-:S03]  /*1017a0*/  IMAD.X R37, R13, 0x1, R5, P1 ;  /* 0x000000010d257824 */ /* 0x000fc600008e0605 */
[----:B------:R-:W2:Y:S01]  /*1017b0*/  LDL.LU R41, [R1+0x794] ;  /* 0x0007940001297983 */ /* 0x000ea20000300800 */
[----:B----4-:R-:W-:-:S05]  /*1017c0*/  F2FP.SATFINITE.E4M3.F32.PACK_AB_MERGE_C R2, R35, R34, RZ ;  /* 0x000000222302723e */ /* 0x010fca00048070ff */
        /* <DEDUP_REMOVED lines=13> */
[----:B-1----:R-:W-:Y:S01]  /*1018a0*/  F2FP.SATFINITE.E4M3.F32.PACK_AB_MERGE_C R2, R60, R45, RZ ;  /* 0x0000002d3c02723e */ /* 0x002fe200048070ff */
[----:B------:R-:W3:Y:S02]  /*1018b0*/  LDL.LU R49, [R1+0x750] ;  /* 0x0007500001317983 */ /* 0x000ee40000300800 */
[----:B------:R-:W-:Y:S01]  /*1018c0*/  IMAD.X R37, R13, 0x1, R7, P1 ;  /* 0x000000010d257824 */ /* 0x000fe200008e0607 */
[----:B------:R-:W-:-:S04]  /*1018d0*/  F2FP.SATFINITE.E4M3.F32.PACK_AB_MERGE_C R0, R0, R42, RZ ;  /* 0x0000002a0000723e */ /* 0x000fc800048070ff */
[----:B------:R-:W-:Y:S04]  /*1018e0*/  STL.64 [R1+0x1320], R36 ;  /* 0x0013202401007387 */ /* 0x000fe80000100a00 */
[----:B------:R-:W-:Y:S04]  /*1018f0*/  STL [R1+0x4d88], R2 ;  /* 0x004d880201007387 */ /* 0x000fe80000100800 */
[----:B------:R-:W3:Y:S04]  /*101900*/  LDL.LU R44, [R1+0x754] ;  /* 0x00075400012c7983 */ /* 0x000ee80000300800 */
[----:B------:R1:W-:Y:S04]  /*101910*/  STL [R1+0x4d84], R0 ;  /* 0x004d840001007387 */ /* 0x0003e80000100800 */
[----:B------:R-:W3:Y:S04]  /*101920*/  LDL.LU R45, [R1+0x758] ;  /* 0x00075800012d7983 */ /* 0x000ee80000300800 */
[----:B------:R-:W3:Y:S04]  /*101930*/  LDL.LU R60, [R1+0x75c] ;  /* 0x00075c00013c7983 */ /* 0x000ee80000300800 */
[----:B------:R-:W3:Y:S04]  /*101940*/  LDL.LU R42, [R1+0x730] ;  /* 0x00073000012a7983 */ /* 0x000ee80000300800 */
[----:B-1----:R-:W3:Y:S01]  /*101950*/  LDL.LU R0, [R1+0x734] ;  /* 0x0007340001007983 */ /* 0x002ee20000300800 */
[----:B------:R-:W-:-:S05]  /*101960*/  IADD3 R36, P1, PT, R12, R8, RZ ;  /* 0x000000080c247210 */ /* 0x000fca0007f3e0ff */
[----:B------:R-:W-:Y:S01]  /*101970*/  IMAD.X R37, R13, 0x1, R11, P1 ;  /* 0x000000010d257824 */ /* 0x000fe200008e060b */
[----:B------:R-:W-:-:S04]  /*101980*/  F2FP.SATFINITE.E4M3.F32.PACK_AB_MERGE_C R2, R48, R51, RZ ;  /* 0x000000333002723e */ /* 0x000fc800048070ff */
[----:B------:R1:W-:Y:S04]  /*101990*/  STL.64 [R1+0x1318], R36 ;  /* 0x0013182401007387 */ /* 0x0003e80000100a00 */
[----:B------:R0:W-:Y:S01]  /*1019a0*/  STL [R1+0x4d9c], R2 ;  /* 0x004d9c0201007387 */ /* 0x0001e20000100800 */
[----:B-1----:R-:W-:Y:S02]  /*1019b0*/  IADD3 R36, P1, PT, R12, R9, RZ ;  /* 0x000000090c247210 */ /* 0x002fe40007f3e0ff */
[----:B0-----:R-:W-:Y:S02]  /*1019c0*/  F2FP.SATFINITE.E4M3.F32.PACK_AB_MERGE_C R2, R43, R52, RZ ;  /* 0x000000342b02723e */ /* 0x001fe400048070ff */
[----:B------:R-:W3:Y:S01]  /*1019d0*/  LDL.LU R52, [R1+0x738] ;  /* 0x0007380001347983 */ /* 0x000ee20000300800 */
[----:B------:R-:W-:-:S05]  /*1019e0*/  IMAD.X R37, R13, 0x1, R10, P1 ;  /* 0x000000010d257824 */ /* 0x000fca00008e060a */
[----:B------:R0:W-:Y:S04]  /*1019f0*/  STL.64 [R1+0x1310], R36 ;  /* 0x0013102401007387 */ /* 0x0001e80000100a00 */
[----:B------:R-:W3:Y:S01]  /*101a00*/  LDL.LU R43, [R1+0x73c] ;  /* 0x00073c00012b7983 */ /* 0x000ee20000300800 */
[----:B------:R-:W-:Y:S01]  /*101a10*/  VIADD R12, R12, UR6 ;  /* 0x000000060c0c7c36 */ /* 0x000fe20008000000 */
[----:B------:R-:W1:Y:S02]  /*101a20*/  LDCU UR6, c[0x0][0x3b8] ;  /* 0x00007700ff0677ac */ /* 0x000e640008000800 */
[----:B------:R2:W-:Y:S02]  /*101a30*/  STL [R1+0x4d98], R2 ;  /* 0x004d980201007387 */ /* 0x0005e40000100800 */
[----:B------:R-:W-:-:S02]  /*101a40*/  SHF.R.S32.HI R13, RZ, 0x1f, R12 ;  /* 0x0000001fff0d7819 */ /* 0x000fc4000001140c */
[----:B0-----:R-:W-:Y:S02]  /*101a50*/  IADD3 R36, P1, PT, R12, R4, RZ ;  /* 0x000000040c247210 */ /* 0x001fe40007f3e0ff */
        /* <DEDUP_REMOVED lines=18> */
[----:B------:R-:W-:-:S05]  /*101b80*/  IADD3 R36, P1, PT, R12, R6, RZ ;  /* 0x000000060c247210 */ /* 0x000fca0007f3e0ff */
[----:B------:R-:W-:Y:S01]  /*101b90*/  IMAD.X R37, R13, 0x1, R7, P1 ;  /* 0x000000010d257824 */ /* 0x000fe200008e0607 */
[----:B------:R-:W-:-:S04]  /*101ba0*/  F2FP.SATFINITE.E4M3.F32.PACK_AB_MERGE_C R38, R44, R49, RZ ;  /* 0x000000312c26723e */ /* 0x000fc800048070ff */
[----:B------:R1:W-:Y:S01]  /*101bb0*/  STL.64 [R1+0x1300], R36 ;  /* 0x0013002401007387 */ /* 0x0003e20000100a00 */
[----:B0-----:R-:W-:-:S03]  /*101bc0*/  F2FP.SATFINITE.E4M3.F32.PACK_AB_MERGE_C R2, R60, R45, RZ ;  /* 0x0000002d3c02723e */ /* 0x001fc600048070ff */
[----:B------:R-:W-:Y:S01]  /*101bd0*/  STL [R1+0x4ddc], R38 ;  /* 0x004ddc2601007387 */ /* 0x000fe20000100800 */
[----:B------:R-:W-:Y:S02]  /*101be0*/  F2FP.SATFINITE.E4M3.F32.PACK_AB_MERGE_C R0, R0, R42, RZ ;  /* 0x0000002a0000723e */ /* 0x000fe400048070ff */
[C---:B-1----:R-:W-:Y:S01]  /*101bf0*/  IADD3 R36, P1, PT, R12.reuse, R8, RZ ;  /* 0x000000080c247210 */ /* 0x042fe20007f3e0ff */
[----:B------:R-:W-:Y:S04]  /*101c00*/  STL [R1+0x4dd8], R2 ;  /* 0x004dd80201007387 */ /* 0x000fe80000100800 */
[----:B------:R-:W-:Y:S01]  /*101c10*/  IMAD.X R37, R13, 0x1, R11, P1 ;  /* 0x000000010d257824 */ /* 0x000fe200008e060b */
[----:B------:R-:W3:Y:S04]  /*101c20*/  LDL.LU R39, [R1+0x6d0] ;  /* 0x0006d00001277983 */ /* 0x000ee80000300800 */
[----:B------:R-:W3:Y:S04]  /*101c30*/  LDL.LU R50, [R1+0x6d4] ;  /* 0x0006d40001327983 */ /* 0x000ee80000300800 */
[----:B------:R-:W-:Y:S04]  /*101c40*/  STL.64 [R1+0x12f8], R36 ;  /* 0x0012f82401007387 */ /* 0x000fe80000100a00 */
[----:B------:R0:W-:Y:S04]  /*101c50*/  STL [R1+0x4dec], R0 ;  /* 0x004dec0001007387 */ /* 0x0001e80000100800 */
[----:B------:R-:W3:Y:S04]  /*101c60*/  LDL.LU R42, [R1+0x6d8] ;  /* 0x0006d800012a7983 */ /* 0x000ee80000300800 */
[----:B0-----:R-:W3:Y:S01]  /*101c70*/  LDL.LU R0, [R1+0x6dc] ;  /* 0x0006dc0001007983 */ /* 0x001ee20000300800 */
[----:B------:R-:W-:-:S02]  /*101c80*/  IADD3 R36, P1, PT, R12, R9, RZ ;  /* 0x000000090c247210 */ /* 0x000fc40007f3e0ff */
[----:B------:R-:W-:Y:S01]  /*101c90*/  F2FP.SATFINITE.E4M3.F32.PACK_AB_MERGE_C R2, R43, R52, RZ ;  /* 0x000000342b02723e */ /* 0x000fe200048070ff */
[----:B------:R-:W3:Y:S02]  /*101ca0*/  LDL.LU R51, [R1+0x6b0] ;  /* 0x0006b00001337983 */ /* 0x000ee40000300800 */
[----:B------:R-:W-:-:S05]  /*101cb0*/  IMAD.X R37, R13, 0x1, R10, P1 ;  /* 0x000000010d257824 */ /* 0x000fca00008e060a */
[----:B------:R-:W-:Y:S04]  /*101cc0*/  STL.64 [R1+0x12f0], R36 ;  /* 0x0012f02401007387 */ /* 0x000fe80000100a00 */
[----:B------:R-:W3:Y:S04]  /*101cd0*/  LDL.LU R48, [R1+0x6b4] ;  /* 0x0006b40001307983 */ /* 0x000ee80000300800 */
[----:B------:R2:W-:Y:S01]  /*101ce0*/  STL [R1+0x4de8], R2 ;  /* 0x004de80201007387 */ /* 0x0005e20000100800 */
[----:B------:R-:W-:Y:S01]  /*101cf0*/  VIADD R12, R12, UR6 ;  /* 0x000000060c0c7c36 */ /* 0x000fe20008000000 */
[----:B------:R-:W0:Y:S01]  /*101d00*/  LDCU UR6, c[0x0][0x3b8] ;  /* 0x00007700ff0677ac */ /* 0x000e220008000800 */
[----:B--2---:R-:W-:-:S02]  /*101d10*/  F2FP.SATFINITE.E4M3.F32.PACK_AB_MERGE_C R2, R41, R40, RZ ;  /* 0x000000282902723e */ /* 0x004fc400048070ff */
[----:B------:R-:W2:Y:S04]  /*101d20*/  LDL.LU R40, [R1+0x6b8] ;  /* 0x0006b80001287983 */ /* 0x000ea80000300800 */
[----:B------:R-:W2:Y:S04]  /*101d30*/  LDL.LU R41, [R1+0x6bc] ;  /* 0x0006bc0001297983 */ /* 0x000ea80000300800 */
[----:B------:R4:W-:Y:S01]  /*101d40*/  STL [R1+0x4dfc], R2 ;  /* 0x004dfc0201007387 */ /* 0x0009e20000100800 */
[----:B------:R-:W-:Y:S02]  /*101d50*/  SHF.R.S32.HI R13, RZ, 0x1f, R12 ;  /* 0x0000001fff0d7819 */ /* 0x000fe4000001140c */
[----:B------:R-:W-:-:S02]  /*101d60*/  IADD3 R36, P1, PT, R12, R4, RZ ;  /* 0x000000040c247210 */ /* 0x000fc40007f3e0ff */
[----:B----4-:R-:W-:Y:S02]  /*101d70*/  F2FP.SATFINITE.E4M3.F32.PACK_AB_MERGE_C R2, R35, R34, RZ ;  /* 0x000000222302723e */ /* 0x010fe400048070ff */
[----:B------:R-:W4:Y:S04]  /*101d80*/  LDL.LU R34, [R1+0x690] ;  /* 0x0006900001227983 */ /* 0x000f280000300800 */
[----:B------:R-:W4:Y:S01]  /*101d90*/  LDL.LU R35, [R1+0x694] ;  /* 0x0006940001237983 */ /* 0x000f220000300800 */
[----:B------:R-:W-:-:S03]  /*101da0*/  IMAD.X R37, R13, 0x1, R5, P1 ;  /* 0x000000010d257824 */ /* 0x000fc600008e0605 */
[----:B------:R-:W-:Y:S04]  /*101db0*/  STL [R1+0x4df8], R2 ;  /* 0x004df80201007387 */ /* 0x000fe80000100800 */
[----:B------:R-:W4:Y:S04]  /*101dc0*/  LDL.LU R52, [R1+0x698] ;  /* 0x0006980001347983 */ /* 0x000f280000300800 */
[----:B------:R-:W4:Y:S04]  /*101dd0*/  LDL.LU R43, [R1+0x69c] ;  /* 0x00069c00012b7983 */ /* 0x000f280000300800 */
[----:B------:R-:W4:Y:S04]  /*101de0*/  LDL.LU R49, [R1+0x670] ;  /* 0x0006700001317983 */ /* 0x000f280000300800 */
[----:B------:R1:W-:Y:S02]  /*101df0*/  STL.64 [R1+0x12e8], R36 ;  /* 0x0012e82401007387 */ /* 0x0003e40000100a00 */
[----:B-1----:R-:W-:-:S05]  /*101e00*/  IADD3 R36, P1, PT, R12, R6, RZ ;  /* 0x000000060c247210 */ /* 0x002fca0007f3e0ff */
[----:B------:R-:W-:Y:S01]  /*101e10*/  IMAD.X R37, R13, 0x1, R7, P1 ;  /* 0x000000010d257824 */ /* 0x000fe200008e0607 */
[----:B---3--:R-:W-:-:S05]  /*101e20*/  F2FP.SATFINITE.E4M3.F32.PACK_AB_MERGE_C R3, R14, R3, RZ ;  /* 0x000000030e03723e */ /* 0x008fca00048070ff */
[----:B------:R1:W-:Y:S04]  /*101e30*/  STL [R1+0x4e10], R3 ;  /* 0x004e100301007387 */ /* 0x0003e80000100800 */
[----:B------:R-:W3:Y:S01]  /*101e40*/  LDL.LU R44, [R1+0x674] ;  /* 0x00067400012c7983 */ /* 0x000ee20000300800 */
[----:B------:R-:W-:-:S05]  /*101e50*/  F2FP.SATFINITE.E4M3.F32.PACK_AB_MERGE_C R2, R33, R32, RZ ;  /* 0x000000202102723e */ /* 0x000fca00048070ff */
[----:B------:R-:W-:Y:S04]  /*101e60*/  STL [R1+0x4e0c], R2 ;  /* 0x004e0c0201007387 */ /* 0x000fe80000100800 */
[----:B------:R-:W3:Y:S04]  /*101e70*/  LDL.LU R45, [R1+0x678] ;  /* 0x00067800012d7983 */ /* 0x000ee80000300800 */
[----:B------:R-:W3:Y:S04]  /*101e80*/  LDL.LU R60, [R1+0x67c] ;  /* 0x00067c00013c7983 */ /* 0x000ee80000300800 */
[----:B-1----:R-:W3:Y:S04]  /*101e90*/  LDL.LU R3, [R1+0x650] ;  /* 0x0006500001037983 */ /* 0x002ee80000300800 */
[----:B------:R-:W3:Y:S04]  /*101ea0*/  LDL.LU R14, [R1+0x654] ;  /* 0x00065400010e7983 */ /* 0x000ee80000300800 */
[----:B------:R-:W3:Y:S04]  /*101eb0*/  LDL.LU R32, [R1+0x658] ;  /* 0x0006580001207983 */ /* 0x000ee80000300800 */
[----:B------:R-:W3:Y:S04]  /*101ec0*/  LDL.LU R33, [R1+0x65c] ;  /* 0x00065c0001217983 */ /* 0x000ee80000300800 */
[----:B------:R1:W-:Y:S02]  /*101ed0*/  STL.64 [R1+0x12e0], R36 ;  /* 0x0012e02401007387 */ /* 0x0003e40000100a00 */
[----:B-1----:R-:W-:-:S02]  /*101ee0*/  F2FP.SATFINITE.E4M3.F32.PACK_AB_MERGE_C R36, R50, R39, RZ ;  /* 0x000000273224723e */ /* 0x002fc400048070ff */
[----:B------:R-:W-:Y:S02]  /*101ef0*/  F2FP.SATFINITE.E4M3.F32.PACK_AB_MERGE_C R2, R0, R42, RZ ;  /* 0x0000002a0002723e */ /* 0x000fe400048070ff */
[----:B------:R-:W3:Y:S04]  /*101f00*/  LDL.LU R42, [R1+0x630] ;  /* 0x00063000012a7983 */ /* 0x000ee80000300800 */
[----:B------:R1:W-:Y:S04]  /*101f10*/  STL [R1+0x4e28], R36 ;  /* 0x004e282401007387 */ /* 0x0003e80000100800 */
[----:B------:R-:W3:Y:S01]  /*101f20*/  LDL.LU R0, [R1+0x634] ;  /* 0x0006340001007983 */ /* 0x000ee20000300800 */
[----:B-1----:R-:W-:-:S03]  /*101f30*/  IADD3 R36, P1, PT, R12, R8, RZ ;  /* 0x000000080c247210 */ /* 0x002fc60007f3e0ff */
[----:B------:R1:W-:Y:S02]  /*101f40*/  STL [R1+0x4e24], R2 ;  /* 0x004e240201007387 */ /* 0x0003e40000100800 */
[----:B------:R-:W-:-:S05]  /*101f50*/  IMAD.X R37, R13, 0x1, R11, P1 ;  /* 0x000000010d257824 */ /* 0x000fca00008e060b */
[----:B------:R0:W-:Y:S01]  /*101f60*/  STL.64 [R1+0x12d8], R36 ;  /* 0x0012d82401007387 */ /* 0x0001e20000100a00 */
[----:B-1----:R-:W-:Y:S02]  /*101f70*/  F2FP.SATFINITE.E4M3.F32.PACK_AB_MERGE_C R2, R48, R51, RZ ;  /* 0x000000333002723e */ /* 0x002fe400048070ff */
[----:B0-----:R-:W-:-:S03]  /*101f80*/  IADD3 R36, P1, PT, R12, R9, RZ ;  /* 0x000000090c247210 */ /* 0x001fc60007f3e0ff */
[----:B------:R2:W-:Y:S02]  /*101f90*/  STL [R1+0x4e38], R2 ;  /* 0x004e380201007387 */ /* 0x0005e40000100800 */
[----:B------:R-:W-:Y:S01]  /*101fa0*/  IMAD.X R37, R13, 0x1, R10, P1 ;  /* 0x000000010d257824 */ /* 0x000fe200008e060a */
[----:B--2---:R-:W-:Y:S02]  /*101fb0*/  F2FP.SATFINITE.E4M3.F32.PACK_AB_MERGE_C R2, R41, R40, RZ ;  /* 0x000000282902723e */ /* 0x004fe400048070ff */
[----:B------:R-:W2:Y:S04]  /*101fc0*/  LDL.LU R40, [R1+0x638] ;  /* 0x0006380001287983 */ /* 0x000ea80000300800 */
[----:B------:R0:W-:Y:S04]  /*101fd0*/  STL.64 [R1+0x12d0], R36 ;  /* 0x0012d02401007387 */ /* 0x0001e80000100a00 */
[----:B------:R-:W2:Y:S01]  /*101fe0*/  LDL.LU R41, [R1+0x63c] ;  /* 0x00063c0001297983 */ /* 0x000ea20000300800 */
[----:B------:R-:W-:Y:S01]  /*101ff0*/  VIADD R12, R12, UR6 ;  /* 0x000000060c0c7c36 */ /* 0x000fe20008000000 */
[----:B------:R-:W1:Y:S02]  /*102000*/  LDCU UR6, c[0x0][0x3b8] ;  /* 0x00007700ff0677ac */ /* 0x000e640008000800 */
[----:B------:R4:W-:Y:S02]  /*102010*/  STL [R1+0x4e34], R2 ;  /* 0x004e340201007387 */ /* 0x0009e40000100800 */
[----:B------:R-:W-:-:S02]  /*102020*/  SHF.R.S32.HI R13, RZ, 0x1f, R12 ;  /* 0x0000001fff0d7819 */ /* 0x000fc4000001140c */
[----:B0-----:R-:W-:Y:S02]  /*102030*/  IADD3 R36, P1, PT, R12, R4, RZ ;  /* 0x000000040c247210 */ /* 0x001fe40007f3e0ff */
[----:B----4-:R-:W-:Y:S02]  /*102040*/  F2FP.SATFINITE.E4M3.F32.PACK_AB_MERGE_C R2, R35, R34, RZ ;  /* 0x000000222302723e */ /* 0x010fe400048070ff */
[----:B------:R-:W4:Y:S04]  /*102050*/  LDL.LU R34, [R1+0x610] ;  /* 0x0006100001227983 */ /* 0x000f280000300800 */
[----:B------:R-:W4:Y:S01]  /*102060*/  LDL.LU R35, [R1+0x614] ;  /* 0x0006140001237983 */ /* 0x000f220000300800 */
[----:B------:R-:W-:-:S03]  /*102070*/  IMAD.X R37, R13, 0x1, R5, P1 ;  /* 0x000000010d257824 */ /* 0x000fc600008e0605 */
[----:B------:R0:W-:Y:S02]  /*102080*/  STL [R1+0x4e4c], R2 ;  /* 0x004e4c0201007387 */ /* 0x0001e40000100800 */
[----:B0-----:R-:W-:Y:S02]  /*102090*/  F2FP.SATFINITE.E4M3.F32.PACK_AB_MERGE_C R2, R43, R52, RZ ;  /* 0x000000342b02723e */ /* 0x001fe400048070ff */
[----:B------:R-:W4:Y:S04]  /*1020a0*/  LDL.LU R52, [R1+0x618] ;  /* 0x0006180001347983 */ /* 0x000f280000300800 */
[----:B------:R-:W4:Y:S04]  /*1020b0*/  LDL.LU R43, [R1+0x61c] ;  /* 0x00061c00012b7983 */ /* 0x000f280000300800 */
[----:B------:R-:W-:Y:S04]  /*1020c0*/  STL [R1+0x4e48], R2 ;  /* 0x004e480201007387 */ /* 0x000fe80000100800 */
[----:B------:R0:W-:Y:S02]  /*1020d0*/  STL.64 [R1+0x12c8], R36 ;  /* 0x0012c82401007387 */ /* 0x0001e40000100a00 */
[----:B0-----:R-:W-:-:S05]  /*1020e0*/  IADD3 R36, P1, PT, R12, R6, RZ ;  /* 0x000000060c247210 */ /* 0x001fca0007f3e0ff */
[----:B------:R-:W-:Y:S01]  /*1020f0*/  IMAD.X R37, R13, 0x1, R7, P1 ;  /* 0x000000010d257824 */ /* 0x000fe200008e0607 */
[----:B---3--:R-:W-:-:S05]  /*102100*/  F2FP.SATFINITE.E4M3.F32.PACK_AB_MERGE_C R38, R44, R49, RZ ;  /* 0x000000312c26723e */ /* 0x008fca00048070ff */
[----:B------:R-:W-:Y:S01]  /*102110*/  STL [R1+0x4e60], R38 ;  /* 0x004e602601007387 */ /* 0x000fe20000100800 */
[----:B------:R-:W-:-:S05]  /*102120*/  F2FP.SATFINITE.E4M3.F32.PACK_AB_MERGE_C R2, R60, R45, RZ ;  /* 0x0000002d3c02723e */ /* 0x000fca00048070ff */
[----:B------:R0:W-:Y:S01]  /*102130*/  STL [R1+0x4e5c], R2 ;  /* 0x004e5c0201007387 */ /* 0x0001e20000100800 */
[----:B------:R-:W-:-:S03]  /*102140*/  F2FP.SATFINITE.E4M3.F32.PACK_AB_MERGE_C R14, R14, R3, RZ ;  /* 0x000000030e0e723e */ /* 0x000fc600048070ff */
[----:B------:R-:W3:Y:S01]  /*102150*/  LDL.LU R3, [R1+0x5f0] ;  /* 0x0005f00001037983 */ /* 0x000ee20000300800 */
[----:B0-----:R-:W-:Y:S02]  /*102160*/  F2FP.SATFINITE.E4M3.F32.PACK_AB_MERGE_C R2, R33, R32, RZ ;  /* 0x000000202102723e */ /* 0x001fe400048070ff */
[----:B------:R-:W-:Y:S01]  /*102170*/  IADD3 R32, P1, PT, R12, R8, RZ ;  /* 0x000000080c207210 */ /* 0x000fe20007f3e0ff */
[----:B------:R-:W-:Y:S04]  /*102180*/  STL.64 [R1+0x12c0], R36 ;  /* 0x0012c02401007387 */ /* 0x000fe80000100a00 */
[----:B------:R0:W-:Y:S01]  /*102190*/  STL [R1+0x4f70], R14 ;  /* 0x004f700e01007387 */ /* 0x0001e20000100800 */
[----:B------:R-:W-:-:S03]  /*1021a0*/  IMAD.X R33, R13, 0x1, R11, P1 ;  /* 0x000000010d217824 */ /* 0x000fc600008e060b */
[----:B0-----:R-:W3:Y:S04]  /*1021b0*/  LDL.LU R14, [R1+0x5f4] ;  /* 0x0005f400010e7983 */ /* 0x001ee80000300800 */
[----:B------:R-:W-:Y:S04]  /*1021c0*/  STL [R1+0x4f6c], R2 ;  /* 0x004f6c0201007387 */ /* 0x000fe80000100800 */
[----:B------:R0:W-:Y:S04]  /*1021d0*/  STL.64 [R1+0x12b8], R32 ;  /* 0x0012b82001007387 */ /* 0x0001e80000100a00 */
[----:B0-----:R-:W3:Y:S04]  /*1021e0*/  LDL.LU R32, [R1+0x5f8] ;  /* 0x0005f80001207983 */ /* 0x001ee80000300800 */
[----:B------:R-:W3:Y:S01]  /*1021f0*/  LDL.LU R33, [R1+0x5fc] ;  /* 0x0005fc0001217983 */ /* 0x000ee20000300800 */
[----:B------:R-:W-:-:S03]  /*102200*/  F2FP.SATFINITE.E4M3.F32.PACK_AB_MERGE_C R0, R0, R42, RZ ;  /* 0x0000002a0000723e */ /* 0x000fc600048070ff */
[----:B------:R-:W3:Y:S04]  /*102210*/  LDL.LU R39, [R1+0x5d0] ;  /* 0x0005d00001277983 */ /* 0x000ee80000300800 */
[----:B------:R-:W3:Y:S04]  /*102220*/  LDL.LU R50, [R1+0x5d4] ;  /* 0x0005d40001327983 */ /* 0x000ee80000300800 */
[----:B------:R0:W-:Y:S04]  /*102230*/  STL [R1+0x4f84], R0 ;  /* 0x004f840001007387 */ /* 0x0001e80000100800 */
[----:B------:R-:W3:Y:S04]  /*102240*/  LDL.LU R42, [R1+0x5d8] ;  /* 0x0005d800012a7983 */ /* 0x000ee80000300800 */
[----:B0-----:R-:W3:Y:S01]  /*102250*/  LDL.LU R0, [R1+0x5dc] ;  /* 0x0005dc0001007983 */ /* 0x001ee20000300800 */
[----:B------:R-:W-:-:S03]  /*102260*/  IADD3 R36, P1, PT, R12, R9, RZ ;  /* 0x000000090c247210 */ /* 0x000fc60007f3e0ff */
[----:B------:R-:W3:Y:S02]  /*102270*/  LDL.LU R51, [R1+0x5b0] ;  /* 0x0005b00001337983 */ /* 0x000ee40000300800 */
[----:B------:R-:W-:-:S05]  /*102280*/  IMAD.X R37, R13, 0x1, R10, P1 ;  /* 0x000000010d257824 */ /* 0x000fca00008e060a */
[----:B------:R-:W-:Y:S04]  /*102290*/  STL.64 [R1+0x12b0], R36 ;  /* 0x0012b02401007387 */ /* 0x000fe80000100a00 */
[----:B------:R-:W3:Y:S01]  /*1022a0*/  LDL.LU R48, [R1+0x5b4] ;  /* 0x0005b40001307983 */ /* 0x000ee20000300800 */
[----:B--2---:R-:W-:-:S05]  /*1022b0*/  F2FP.SATFINITE.E4M3.F32.PACK_AB_MERGE_C R2, R41, R40, RZ ;  /* 0x000000282902723e */ /* 0x004fca00048070ff */
[----:B------:R4:W-:Y:S04]  /*1022c0*/  STL [R1+0x4f80], R2 ;  /* 0x004f800201007387 */ /* 0x0009e80000100800 */
[----:B------:R-:W2:Y:S04]  /*1022d0*/  LDL.LU R40, [R1+0x5b8] ;  /* 0x0005b80001287983 */ /* 0x000ea80000300800 */
[----:B------:R-:W2:Y:S01]  /*1022e0*/  LDL.LU R41, [R1+0x5bc] ;  /* 0x0005bc0001297983 */ /* 0x000ea20000300800 */
[----:B----4-:R-:W-:Y:S01]  /*1022f0*/  F2FP.SATFINITE.E4M3.F32.PACK_AB_MERGE_C R2, R35, R34, RZ ;  /* 0x000000222302723e */ /* 0x010fe200048070ff */
[----:B-1----:R-:W-:Y:S01]  /*102300*/  VIADD R12, R12, UR6 ;  /* 0x000000060c0c7c36 */ /* 0x002fe20008000000 */
[----:B------:R-:W0:Y:S03]  /*102310*/  LDCU UR6, c[0x0][0x3b8] ;  /* 0x00007700ff0677ac */ /* 0x000e260008000800 */
[----:B------:R1:W-:Y:S04]  /*102320*/  STL [R1+0x4f98], R2 ;  /* 0x004f980201007387 */ /* 0x0003e80000100800 */
[----:B------:R-:W4:Y:S04]  /*102330*/  LDL.LU R34, [R1+0x590] ;  /* 0x0005900001227983 */ /* 0x000f280000300800 */
[----:B------:R-:W4:Y:S01]  /*102340*/  LDL.LU R35, [R1+0x594] ;  /* 0x0005940001237983 */ /* 0x000f220000300800 */
[----:B------:R-:W-:-:S02]  /*102350*/  SHF.R.S32.HI R13, RZ, 0x1f, R12 ;  /* 0x0000001fff0d7819 */ /* 0x000fc4000001140c */
[----:B------:R-:W-:Y:S01]  /*102360*/  IADD3 R36, P1, PT, R12, R4, RZ ;  /* 0x000000040c247210 */ /* 0x000fe20007f3e0ff */
[----:B------:R-:W4:Y:S01]  /*102370*/  LDL.LU R49, [R1+0x598] ;  /* 0x0005980001317983 */ /* 0x000f220000300800 */
[----:B-1----:R-:W-:-:S03]  /*102380*/  F2FP.SATFINITE.E4M3.F32.PACK_AB_MERGE_C R2, R43, R52, RZ ;  /* 0x000000342b02723e */ /* 0x002fc600048070ff */
[----:B------:R-:W4:Y:S01]  /*102390*/  LDL.LU R44, [R1+0x59c] ;  /* 0x00059c00012c7983 */ /* 0x000f220000300800 */
[----:B------:R-:W-:-:S03]  /*1023a0*/  IMAD.X R37, R13, 0x1, R5, P1 ;  /* 0x000000010d257824 */ /* 0x000fc600008e0605 */
[----:B------:R-:W-:Y:S04]  /*1023b0*/  STL [R1+0x4f90], R2 ;  /* 0x004f900201007387 */ /* 0x000fe80000100800 */
[----:B------:R-:W4:Y:S04]  /*1023c0*/  LDL.LU R45, [R1+0x570] ;  /* 0x00057000012d7983 */ /* 0x000f280000300800 */
[----:B------:R-:W4:Y:S04]  /*1023d0*/  LDL.LU R60, [R1+0x574] ;  /* 0x00057400013c7983 */ /* 0x000f280000300800 */
[----:B------:R-:W4:Y:S04]  /*1023e0*/  LDL.LU R52, [R1+0x578] ;  /* 0x0005780001347983 */ /* 0x000f280000300800 */
[----:B------:R1:W-:Y:S04]  /*1023f0*/  STL.64 [R1+0x12a8], R36 ;  /* 0x0012a82401007387 */ /* 0x0003e80000100a00 */
[----:B------:R-:W4:Y:S01]  /*102400*/  LDL.LU R43, [R1+0x57c] ;  /* 0x00057c00012b7983 */ /* 0x000f220000300800 */
[----:B-1----:R-:W-:-:S05]  /*102410*/  IADD3 R36, P1, PT, R12, R6, RZ ;  /* 0x000000060c247210 */ /* 0x002fca0007f3e0ff */
[----:B------:R-:W-:Y:S01]  /*102420*/  IMAD.X R37, R13, 0x1, R7, P1 ;  /* 0x000000010d257824 */ /* 0x000fe200008e0607 */
[----:B---3--:R-:W-:Y:S02]  /*102430*/  F2FP.SATFINITE.E4M3.F32.PACK_AB_MERGE_C R2, R14, R3, RZ ;  /* 0x000000030e02723e */ /* 0x008fe400048070ff */
[----:B------:R-:W3:Y:S04]  /*102440*/  LDL.LU R3, [R1+0x550] ;  /* 0x0005500001037983 */ /* 0x000ee80000300800 */
[----:B------:R-:W3:Y:S04]  /*102450*/  LDL.LU R14, [R1+0x554] ;  /* 0x00055400010e7983 */ /* 0x000ee80000300800 */
[----:B------:R1:W-:Y:S02]  /*102460*/  STL [R1+0x4fb4], R2 ;  /* 0x004fb40201007387 */ /* 0x0003e40000100800 */
[----:B-1----:R-:W-:-:S02]  /*102470*/  F2FP.SATFINITE.E4M3.F32.PACK_AB_MERGE_C R2, R33, R32, RZ ;  /* 0x000000202102723e */ /* 0x002fc400048070ff */
[----:B------:R-:W3:Y:S04]  /*102480*/  LDL.LU R32, [R1+0x558] ;  /* 0x0005580001207983 */ /* 0x000ee80000300800 */
[----:B------:R-:W3:Y:S04]  /*102490*/  LDL.LU R33, [R1+0x55c] ;  /* 0x00055c0001217983 */ /* 0x000ee80000300800 */
[----:B------:R1:W-:Y:S04]  /*1024a0*/  STL [R1+0x4fb0], R2 ;  /* 0x004fb00201007387 */ /* 0x0003e80000100800 */
[----:B------:R0:W-:Y:S01]  /*1024b0*/  STL.64 [R1+0x12a0], R36 ;  /* 0x0012a02401007387 */ /* 0x0001e20000100a00 */
[----:B-1----:R-:W-:-:S03]  /*1024c0*/  F2FP.SATFINITE.E4M3.F32.PACK_AB_MERGE_C R2, R0, R42, RZ ;  /* 0x0000002a0002723e */ /* 0x002fc600048070ff */
[----:B------:R-:W3:Y:S01]  /*1024d0*/  LDL.LU R42, [R1+0x530] ;  /* 0x00053000012a7983 */ /* 0x000ee20000300800 */
[----:B0-----:R-:W-:-:S05]  /*1024e0*/  F2FP.SATFINITE.E4M3.F32.PACK_AB_MERGE_C R36, R50, R39, RZ ;  /* 0x000000273224723e */ /* 0x001fca00048070ff */
[----:B------:R0:W-:Y:S04]  /*1024f0*/  STL [R1+0x4fc8], R36 ;  /* 0x004fc82401007387 */ /* 0x0001e80000100800 */
[----:B------:R-:W3:Y:S01]  /*102500*/  LDL.LU R0, [R1+0x534] ;  /* 0x0005340001007983 */ /* 0x000ee20000300800 */
[----:B0-----:R-:W-:-:S03]  /*102510*/  IADD3 R36, P1, PT, R12, R8, RZ ;  /* 0x000000080c247210 */ /* 0x001fc60007f3e0ff */
[----:B------:R0:W-:Y:S02]  /*102520*/  STL [R1+0x4fc4], R2 ;  /* 0x004fc40201007387 */ /* 0x0001e40000100800 */
[----:B------:R-:W-:-:S05]  /*102530*/  IMAD.X R37, R13, 0x1, R11, P1 ;  /* 0x000000010d257824 */ /* 0x000fca00008e060b */
[----:B------:R1:W-:Y:S01]  /*102540*/  STL.64 [R1+0x1298], R36 ;  /* 0x0012982401007387 */ /* 0x0003e20000100a00 */
[----:B0-----:R-:W-:Y:S02]  /*102550*/  F2FP.SATFINITE.E4M3.F32.PACK_AB_MERGE_C R2, R48, R51, RZ ;  /* 0x000000333002723e */ /* 0x001fe400048070ff */
[C---:B-1----:R-:W-:Y:S01]  /*102560*/  IADD3 R36, P1, PT, R12.reuse, R9, RZ ;  /* 0x000000090c247210 */ /* 0x042fe20007f3e0ff */
[----:B------:R-:W-:Y:S02]  /*102570*/  VIADD R12, R12, UR6 ;  /* 0x000000060c0c7c36 */ /* 0x000fe40008000000 */
[----:B------:R4:W-:Y:S01]  /*102580*/  STL [R1+0x4fd8], R2 ;  /* 0x004fd80201007387 */ /* 0x0009e20000100800 */
[----:B------:R-:W0:Y:S01]  /*102590*/  LDCU UR6, c[0x0][0x3b8] ;  /* 0x00007700ff0677ac */ /* 0x000e220008000800 */
[----:B------:R-:W-:Y:S01]  /*1025a0*/  IMAD.X R37, R13, 0x1, R10, P1 ;  /* 0x000000010d257824 */ /* 0x000fe200008e060a */
[----:B--2---:R-:W-:-:S04]  /*1025b0*/  F2FP.SATFINITE.E4M3.F32.PACK_AB_MERGE_C R13, R41, R40, RZ ;  /* 0x00000028290d723e */ /* 0x004fc800048070ff */
[----:B------:R1:W-:Y:S01]  /*1025c0*/  STL.64 [R1+0x1290], R36 ;  /* 0x0012902401007387 */ /* 0x0003e20000100a00 */
[----:B----4-:R-:W-:-:S03]  /*1025d0*/  F2FP.SATFINITE.E4M3.F32.PACK_AB_MERGE_C R2, R35, R34, RZ ;  /* 0x000000222302723e */ /* 0x010fc600048070ff */
[----:B------:R-:W2:Y:S04]  /*1025e0*/  LDL.LU R40, [R1+0x538] ;  /* 0x0005380001287983 */ /* 0x000ea80000300800 */
[----:B------:R4:W-:Y:S01]  /*1025f0*/  STL [R1+0x4fd4], R13 ;  /* 0x004fd40d01007387 */ /* 0x0009e20000100800 */
[----:B-1----:R-:W-:-:S03]  /*102600*/  IADD3 R36, P1, PT, R12, R4, RZ ;  /* 0x000000040c247210 */ /* 0x002fc60007f3e0ff */
[----:B------:R-:W2:Y:S01]  /*102610*/  LDL.LU R41, [R1+0x53c] ;  /* 0x00053c0001297983 */ /* 0x000ea20000300800 */
[----:B----4-:R-:W-:-:S03]  /*102620*/  SHF.R.S32.HI R13, RZ, 0x1f, R12 ;  /* 0x0000001fff0d7819 */ /* 0x010fc6000001140c */
[----:B------:R1:W-:Y:S02]  /*102630*/  STL [R1+0x4fec], R2 ;  /* 0x004fec0201007387 */ /* 0x0003e40000100800 */
[----:B------:R-:W-:Y:S02]  /*102640*/  IMAD.X R37, R13, 0x1, R5, P1 ;  /* 0x000000010d257824 */ /* 0x000fe400008e0605 */
[----:B------:R-:W4:Y:S04]  /*102650*/  LDL.LU R34, [R1+0x510] ;  /* 0x0005100001227983 */ /* 0x000f280000300800 */
[----:B------:R-:W4:Y:S01]  /*102660*/  LDL.LU R35, [R1+0x514] ;  /* 0x0005140001237983 */ /* 0x000f220000300800 */
[----:B-1----:R-:W-:-:S05]  /*102670*/  F2FP.SATFINITE.E4M3.F32.PACK_AB_MERGE_C R2, R44, R49, RZ ;  /* 0x000000312c02723e */ /* 0x002fca00048070ff */
[----:B------:R1:W-:Y:S01]  /*102680*/  STL [R1+0x4fe8], R2 ;  /* 0x004fe80201007387 */ /* 0x0003e20000100800 */
[----:B------:R-:W-:-:S03]  /*102690*/  F2FP.SATFINITE.E4M3.F32.PACK_AB_MERGE_C R38, R60, R45, RZ ;  /* 0x0000002d3c26723e */ /* 0x000fc600048070ff */
[----:B------:R0:W-:Y:S01]  /*1026a0*/  STL.64 [R1+0x1288], R36 ;  /* 0x0012882401007387 */ /* 0x0001e20000100a00 */
[----:B-1----:R-:W-:Y:S02]  /*1026b0*/  F2FP.SATFINITE.E4M3.F32.PACK_AB_MERGE_C R2, R43, R52, RZ ;  /* 0x000000342b02723e */ /* 0x002fe400048070ff */
[C---:B0-----:R-:W-:Y:S01]  /*1026c0*/  IADD3 R36, P1, PT, R12.reuse, R6, RZ ;  /* 0x000000060c247210 */ /* 0x041fe20007f3e0ff */
[----:B------:R-:W-:Y:S04]  /*1026d0*/  STL [R1+0x5004], R38 ;  /* 0x0050042601007387 */ /* 0x000fe80000100800 */
[----:B------:R-:W-:Y:S01]  /*1026e0*/  IMAD.X R37, R13, 0x1, R7, P1 ;  /* 0x000000010d257824 */ /* 0x000fe200008e0607 */
[----:B------:R-:W-:Y:S04]  /*1026f0*/  STL [R1+0x5000], R2 ;  /* 0x0050000201007387 */ /* 0x000fe80000100800 */
[----:B------:R0:W-:Y:S04]  /*102700*/  STL.64 [R1+0x1280], R36 ;  /* 0x0012802401007387 */ /* 0x0001e80000100a00 */
[----:B0-----:R-:W4:Y:S04]  /*102710*/  LDL.LU R37, [R1+0x3d0] ;  /* 0x0003d00001257983 */ /* 0x001f280000300800 */
[----:B------:R-:W4:Y:S01]  /*102720*/  LDL.LU R38, [R1+0x3d4] ;  /* 0x0003d40001267983 */ /* 0x000f220000300800 */
[----:B------:R-:W-:-:S05]  /*102730*/  IADD3 R44, P1, PT, R12, R8, RZ ;  /* 0x000000080c2c7210 */ /* 0x000fca0007f3e0ff */
[----:B------:R-:W-:Y:S01]  /*102740*/  IMAD.X R45, R13, 0x1, R11, P1 ;  /* 0x000000010d2d7824 */ /* 0x000fe200008e060b */
[----:B---3--:R-:W-:-:S05]  /*102750*/  F2FP.SATFINITE.E4M3.F32.PACK_AB_MERGE_C R2, R14, R3, RZ ;  /* 0x000000030e02723e */ /* 0x008fca00048070ff */
[----:B------:R0:W-:Y:S04]  /*102760*/  STL [R1+0x501c], R2 ;  /* 0x00501c0201007387 */ /* 0x0001e80000100800 */
[----:B------:R-:W3:Y:S04]  /*102770*/  LDL.LU R39, [R1+0x518] ;  /* 0x0005180001277983 */ /* 0x000ee80000300800 */
[----:B------:R-:W3:Y:S01]  /*102780*/  LDL.LU R50, [R1+0x51c] ;  /* 0x00051c0001327983 */ /* 0x000ee20000300800 */
[----:B0-----:R-:W-:-:S05]  /*102790*/  F2FP.SATFINITE.E4M3.F32.PACK_AB_MERGE_C R2, R33, R32, RZ ;  /* 0x000000202102723e */ /* 0x001fca00048070ff */
[----:B------:R-:W-:Y:S04]  /*1027a0*/  STL [R1+0x5018], R2 ;  /* 0x0050180201007387 */ /* 0x000fe80000100800 */
[----:B------:R-:W3:Y:S04]  /*1027b0*/  LDL.LU R3, [R1+0x4f0] ;  /* 0x0004f00001037983 */ /* 0x000ee80000300800 */
[----:B------:R-:W3:Y:S04]  /*1027c0*/  LDL.LU R33, [R1+0x4f4] ;  /* 0x0004f40001217983 */ /* 0x000ee80000300800 */
[----:B------:R-:W3:Y:S04]  /*1027d0*/  LDL.LU R14, [R1+0x4f8] ;  /* 0x0004f800010e7983 */ /* 0x000ee80000300800 */
[----:B------:R-:W3:Y:S01]  /*1027e0*/  LDL.LU R32, [R1+0x4fc] ;  /* 0x0004fc0001207983 */ /* 0x000ee20000300800 */
[----:B------:R-:W-:-:S02]  /*1027f0*/  F2FP.SATFINITE.E4M3.F32.PACK_AB_MERGE_C R0, R0, R42, RZ ;  /* 0x0000002a0000723e */ /* 0x000fc400048070ff */
[C---:B------:R-:W-:Y:S01]  /*102800*/  IADD3 R42, P1, PT, R12.reuse, R9, RZ ;  /* 0x000000090c2a7210 */ /* 0x040fe20007f3e0ff */
[----:B------:R-:W-:Y:S04]  /*102810*/  STL.64 [R1+0x1278], R44 ;  /* 0x0012782c01007387 */ /* 0x000fe80000100a00 */
[----:B------:R-:W-:Y:S01]  /*102820*/  IMAD.X R43, R13, 0x1, R10, P1 ;  /* 0x000000010d2b7824 */ /* 0x000fe200008e060a */
[----:B------:R-:W-:Y:S04]  /*102830*/  STL [R1+0x5030], R0 ;  /* 0x0050300001007387 */ /* 0x000fe80000100800 */
[----:B------:R-:W3:Y:S04]  /*102840*/  LDL.LU R51, [R1+0x4c0] ;  /* 0x0004c00001337983 */ /* 0x000ee80000300800 */
[----:B------:R-:W3:Y:S04]  /*102850*/  LDL.LU R48, [R1+0x4c4] ;  /* 0x0004c40001307983 */ /* 0x000ee80000300800 */
[----:B------:R0:W-:Y:S04]  /*102860*/  STL.64 [R1+0x1270], R42 ;  /* 0x0012702a01007387 */ /* 0x0001e80000100a00 */
[----:B0-----:R-:W3:Y:S04]  /*102870*/  LDL.LU R42, [R1+0x4c8] ;  /* 0x0004c800012a7983 */ /* 0x001ee80000300800 */
[----:B------:R-:W3:Y:S01]  /*102880*/  LDL.LU R0, [R1+0x4cc] ;  /* 0x0004cc0001007983 */ /* 0x000ee20000300800 */
[----:B------:R-:W-:Y:S01]  /*102890*/  VIADD R12, R12, UR6 ;  /* 0x000000060c0c7c36 */ /* 0x000fe20008000000 */
[----:B------:R-:W0:Y:S02]  /*1028a0*/  LDCU UR6, c[0x0][0x3b8] ;  /* 0x00007700ff0677ac */ /* 0x000e240008000800 */
[----:B------:R-:W3:Y:S01]  /*1028b0*/  LDL.LU R49, [R1+0x4a0] ;  /* 0x0004a00001317983 */ /* 0x000ee20000300800 */
[----:B--2---:R-:W-:-:S05]  /*1028c0*/  F2FP.SATFINITE.E4M3.F32.PACK_AB_MERGE_C R13, R41, R40, RZ ;  /* 0x00000028290d723e */ /* 0x004fca00048070ff */
[----:B------:R1:W-:Y:S04]  /*1028d0*/  STL [R1+0x502c], R13 ;  /* 0x00502c0d01007387 */ /* 0x0003e80000100800 */
[----:B------:R-:W2:Y:S01]  /*1028e0*/  LDL.LU R44, [R1+0x4a4] ;  /* 0x0004a400012c7983 */ /* 0x000ea20000300800 */
[----:B----4-:R-:W-:-:S05]  /*1028f0*/  F2FP.SATFINITE.E4M3.F32.PACK_AB_MERGE_C R2, R35, R34, RZ ;  /* 0x000000222302723e */ /* 0x010fca00048070ff */
[----:B------:R4:W-:Y:S04]  /*102900*/  STL [R1+0x5040], R2 ;  /* 0x0050400201007387 */ /* 0x0009e80000100800 */
[----:B------:R-:W2:Y:S01]  /*102910*/  LDL.LU R45, [R1+0x4a8] ;  /* 0x0004a800012d7983 */ /* 0x000ea20000300800 */
[----:B-1----:R-:W-:-:S03]  /*102920*/  SHF.R.S32.HI R13, RZ, 0x1f, R12 ;  /* 0x0000001fff0d7819 */ /* 0x002fc6000001140c */
[----:B------:R-:W2:Y:S01]  /*102930*/  LDL.LU R60, [R1+0x4ac] ;  /* 0x0004ac00013c7983 */ /* 0x000ea20000300800 */
[----:B------:R-:W-:-:S03]  /*102940*/  IADD3 R36, P1, PT, R12, R4, RZ ;  /* 0x000000040c247210 */ /* 0x000fc60007f3e0ff */
[----:B------:R-:W2:Y:S04]  /*102950*/  LDL.LU R52, [R1+0x480] ;  /* 0x0004800001347983 */ /* 0x000ea80000300800 */
[----:B------:R-:W2:Y:S04]  /*102960*/  LDL.LU R43, [R1+0x484] ;  /* 0x00048400012b7983 */ /* 0x000ea80000300800 */
[----:B------:R-:W2:Y:S04]  /*102970*/  LDL.LU R40, [R1+0x488] ;  /* 0x0004880001287983 */ /* 0x000ea80000300800 */
[----:B------:R-:W2:Y:S04]  /*102980*/  LDL.LU R41, [R1+0x48c] ;  /* 0x00048c0001297983 */ /* 0x000ea80000300800 */
[----:B------:R-:W2:Y:S04]  /*102990*/  LDL.LU R34, [R1+0x460] ;  /* 0x0004600001227983 */ /* 0x000ea80000300800 */
[----:B------:R-:W2:Y:S01]  /*1029a0*/  LDL.LU R35, [R1+0x464] ;  /* 0x0004640001237983 */ /* 0x000ea20000300800 */
[----:B----4-:R-:W-:Y:S01]  /*1029b0*/  F2FP.SATFINITE.E4M3.F32.PACK_AB_MERGE_C R2, R38, R37, RZ ;  /* 0x000000252602723e */ /* 0x010fe200048070ff */
[----:B------:R-:W-:-:S04]  /*1029c0*/  IMAD.X R37, R13, 0x1, R5, P1 ;  /* 0x000000010d257824 */ /* 0x000fc800008e0605 */
[----:B------:R-:W-:Y:S04]  /*1029d0*/  STL [R1+0x510], R2 ;  /* 0x0005100201007387 */ /* 0x000fe80000100800 */
[----:B------:R3:W-:Y:S02]  /*1029e0*/  STL.64 [R1+0x1268], R36 ;  /* 0x0012682401007387 */ /* 0x0007e40000100a00 */
[----:B---3--:R-:W-:Y:S02]  /*1029f0*/  F2FP.SATFINITE.E4M3.F32.PACK_AB_MERGE_C R36, R50, R39, RZ ;  /* 0x000000273224723e */ /* 0x008fe400048070ff */
[----:B------:R-:W-:Y:S02]  /*102a00*/  F2FP.SATFINITE.E4M3.F32.PACK_AB_MERGE_C R2, R33, R3, RZ ;  /* 0x000000032102723e */ /* 0x000fe400048070ff */
[----:B------:R-:W3:Y:S04]  /*102a10*/  LDL.LU R3, [R1+0x468] ;  /* 0x0004680001037983 */ /* 0x000ee80000300800 */
[----:B------:R1:W-:Y:S04]  /*102a20*/  STL [R1+0x503c], R36 ;  /* 0x00503c2401007387 */ /* 0x0003e80000100800 */
[----:B------:R-:W3:Y:S01]  /*102a30*/  LDL.LU R33, [R1+0x46c] ;  /* 0x00046c0001217983 */ /* 0x000ee20000300800 */
[----:B-1----:R-:W-:-:S03]  /*102a40*/  IADD3 R36, P1, PT, R12, R6, RZ ;  /* 0x000000060c247210 */ /* 0x002fc60007f3e0ff */
[----:B------:R1:W-:Y:S02]  /*102a50*/  STL [R1+0x5064], R2 ;  /* 0x0050640201007387 */ /* 0x0003e40000100800 */
[----:B------:R-:W-:Y:S01]  /*102a60*/  IMAD.X R37, R13, 0x1, R7, P1 ;  /* 0x000000010d257824 */ /* 0x000fe200008e0607 */
[----:B-1----:R-:W-:Y:S02]  /*102a70*/  F2FP.SATFINITE.E4M3.F32.PACK_AB_MERGE_C R2, R32, R14, RZ ;  /* 0x0000000e2002723e */ /* 0x002fe400048070ff */
[----:B------:R-:W4:Y:S04]  /*102a80*/  LDL.LU R14, [R1+0x260] ;  /* 0x00026000010e7983 */ /* 0x000f280000300800 */
[----:B------:R-:W4:Y:S04]  /*102a90*/  LDL.LU R32, [R1+0x264] ;  /* 0x0002640001207983 */ /* 0x000f280000300800 */
[----:B------:R1:W-:Y:S04]  /*102aa0*/  STL.64 [R1+0x1260], R36 ;  /* 0x0012602401007387 */ /* 0x0003e80000100a00 */
[----:B------:R0:W-:Y:S01]  /*102ab0*/  STL [R1+0x505c], R2 ;  /* 0x00505c0201007387 */ /* 0x0001e20000100800 */
[----:B-1----:R-:W-:-:S02]  /*102ac0*/  IADD3 R36, P1, PT, R12, R8, RZ ;  /* 0x000000080c247210 */ /* 0x002fc40007f3e0ff */
[----:B0-----:R-:W-:Y:S02]  /*102ad0*/  F2FP.SATFINITE.E4M3.F32.PACK_AB_MERGE_C R2, R48, R51, RZ ;  /* 0x000000333002723e */ /* 0x001fe400048070ff */
[----:B------:R-:W-:Y:S01]  /*102ae0*/  F2FP.SATFINITE.E4M3.F32.PACK_AB_MERGE_C R0, R0, R42, RZ ;  /* 0x0000002a0000723e */ /* 0x000fe200048070ff */
[----:B------:R-:W-:Y:S02]  /*102af0*/  IMAD.X R37, R13, 0x1, R11, P1 ;  /* 0x000000010d257824 */ /* 0x000fe400008e060b */
[----:B------:R-:W-:Y:S04]  /*102b00*/  STL [R1+0x5080], R2 ;  /* 0x0050800201007387 */ /* 0x000fe80000100800 */
[----:B------:R-:W-:Y:S04]  /*102b10*/  STL.64 [R1+0x1258], R36 ;  /* 0x0012582401007387 */ /* 0x000fe80000100a00 */
[----:B------:R0:W-:Y:S04]  /*102b20*/  STL [R1+0x507c], R0 ;  /* 0x00507c0001007387 */ /* 0x0001e80000100800 */
[----:B------:R-:W4:Y:S04]  /*102b30*/  LDL.LU R42, [R1+0x430] ;  /* 0x00043000012a7983 */ /* 0x000f280000300800 */
[----:B0-----:R-:W4:Y:S01]  /*102b40*/  LDL.LU R0, [R1+0x434] ;  /* 0x0004340001007983 */ /* 0x001f220000300800 */
[----:B------:R-:W-:-:S02]  /*102b50*/  IADD3 R36, P1, PT, R12, R9, RZ ;  /* 0x000000090c247210 */ /* 0x000fc40007f3e0ff */
[----:B--2---:R-:W-:-:S03]  /*102b60*/  F2FP.SATFINITE.E4M3.F32.PACK_AB_MERGE_C R2, R44, R49, RZ ;  /* 0x000000312c02723e */ /* 0x004fc600048070ff */
[----:B------:R-:W-:Y:S02]  /*102b70*/  IMAD.X R37, R13, 0x1, R10, P1 ;  /* 0x000000010d257824 */ /* 0x000fe400008e060a */
[----:B------:R-:W-:Y:S01]  /*102b80*/  VIADD R12, R12, UR6 ;  /* 0x000000060c0c7c36 */ /* 0x000fe20008000000 */
[----:B------:R-:W0:Y:S02]  /*102b90*/  LDCU UR6, c[0x0][0x3b8] ;  /* 0x00007700ff0677ac */ /* 0x000e240008000800 */
[----:B------:R1:W-:Y:S04]  /*102ba0*/  STL.64 [R1+0x1250], R36 ;  /* 0x0012502401007387 */ /* 0x0003e80000100a00 */
[----:B------:R2:W-:Y:S01]  /*102bb0*/  STL [R1+0x50f4], R2 ;  /* 0x0050f40201007387 */ /* 0x0005e20000100800 */
[----:B------:R-:W-:-:S02]  /*102bc0*/  F2FP.SATFINITE.E4M3.F32.PACK_AB_MERGE_C R13, R60, R45, RZ ;  /* 0x0000002d3c0d723e */ /* 0x000fc400048070ff */
[----:B-1----:R-:W-:-:S03]  /*102bd0*/  IADD3 R36, P1, PT, R12, R4, RZ ;  /* 0x000000040c247210 */ /* 0x002fc60007f3e0ff */
[----:B------:R1:W-:Y:S01]  /*102be0*/  STL [R1+0x5110], R13 ;  /* 0x0051100d01007387 */ /* 0x0003e20000100800 */
[----:B--2---:R-:W-:Y:S02]  /*102bf0*/  F2FP.SATFINITE.E4M3.F32.PACK_AB_MERGE_C R2, R43, R52, RZ ;  /* 0x000000342b02723e */ /* 0x004fe400048070ff */
[----:B-1----:R-:W-:-:S03]  /*102c00*/  SHF.R.S32.HI R13, RZ, 0x1f, R12 ;  /* 0x0000001fff0d7819 */ /* 0x002fc6000001140c */
[----:B------:R1:W-:Y:S02]  /*102c10*/  STL [R1+0x50e0], R2 ;  /* 0x0050e00201007387 */ /* 0x0003e40000100800 */
[----:B------:R-:W-:-:S05]  /*102c20*/  IMAD.X R37, R13, 0x1, R5, P1 ;  /* 0x000000010d257824 */ /* 0x000fca00008e0605 */
[----:B------:R2:W-:Y:S01]  /*102c30*/  STL.64 [R1+0x1248], R36 ;  /* 0x0012482401007387 */ /* 0x0005e20000100a00 */
[----:B-1----:R-:W-:Y:S02]  /*102c40*/  F2FP.SATFINITE.E4M3.F32.PACK_AB_MERGE_C R2, R35, R34, RZ ;  /* 0x000000222302723e */ /* 0x002fe400048070ff */
[----:B------:R-:W-:Y:S02]  /*102c50*/  IADD3 R34, P1, PT, R12, R6, RZ ;  /* 0x000000060c227210 */ /* 0x000fe40007f3e0ff */
[----:B--2---:R-:W-:-:S03]  /*102c60*/  F2FP.SATFINITE.E4M3.F32.PACK_AB_MERGE_C R36, R41, R40, RZ ;  /* 0x000000282924723e */ /* 0x004fc600048070ff */
[----:B------:R-:W-:Y:S02]  /*102c70*/  IMAD.X R35, R13, 0x1, R7, P1 ;  /* 0x000000010d237824 */ /* 0x000fe400008e0607 */
[----:B------:R1:W-:Y:S04]  /*102c80*/  STL [R1+0x511c], R36 ;  /* 0x00511c2401007387 */ /* 0x0003e80000100800 */
[----:B------:R-:W-:Y:S04]  /*102c90*/  STL [R1+0x50cc], R2 ;  /* 0x0050cc0201007387 */ /* 0x000fe80000100800 */
[----:B------:R-:W2:Y:S04]  /*102ca0*/  LDL.LU R60, [R1+0x438] ;  /* 0x00043800013c7983 */ /* 0x000ea80000300800 */
[----:B------:R-:W2:Y:S04]  /*102cb0*/  LDL.LU R52, [R1+0x43c] ;  /* 0x00043c0001347983 */ /* 0x000ea80000300800 */
[----:B------:R-:W2:Y:S04]  /*102cc0*/  LDL.LU R43, [R1+0x400] ;  /* 0x00040000012b7983 */ /* 0x000ea80000300800 */
[----:B------:R0:W-:Y:S04]  /*102cd0*/  STL.64 [R1+0x1240], R34 ;  /* 0x0012402201007387 */ /* 0x0001e80000100a00 */
[----:B-1----:R-:W2:Y:S04]  /*102ce0*/  LDL.LU R36, [R1+0x408] ;  /* 0x0004080001247983 */ /* 0x002ea80000300800 */
[----:B------:R-:W2:Y:S01]  /*102cf0*/  LDL.LU R37, [R1+0x40c] ;  /* 0x00040c0001257983 */ /* 0x000ea20000300800 */
[----:B0-----:R-:W-:-:S05]  /*102d00*/  IADD3 R34, P1, PT, R12, R8, RZ ;  /* 0x000000080c227210 */ /* 0x001fca0007f3e0ff */
[----:B------:R-:W-:Y:S01]  /*102d10*/  IMAD.X R35, R13, 0x1, R11, P1 ;  /* 0x000000010d237824 */ /* 0x000fe200008e060b */
[----:B---3--:R-:W-:Y:S02]  /*102d20*/  F2FP.SATFINITE.E4M3.F32.PACK_AB_MERGE_C R2, R33, R3, RZ ;  /* 0x000000032102723e */ /* 0x008fe400048070ff */
[----:B------:R-:W3:Y:S04]  /*102d30*/  LDL.LU R3, [R1+0x3f0] ;  /* 0x0003f00001037983 */ /* 0x000ee80000300800 */
[----:B------:R-:W3:Y:S04]  /*102d40*/  LDL.LU R38, [R1+0x3f4] ;  /* 0x0003f40001267983 */ /* 0x000ee80000300800 */
[----:B------:R4:W-:Y:S04]  /*102d50*/  STL [R1+0x5124], R2 ;  /* 0x0051240201007387 */ /* 0x0009e80000100800 */
[----:B------:R-:W3:Y:S04]  /*102d60*/  LDL.LU R39, [R1+0x3f8] ;  /* 0x0003f80001277983 */ /* 0x000ee80000300800 */
[----:B------:R-:W3:Y:S01]  /*102d70*/  LDL.LU R33, [R1+0x3fc] ;  /* 0x0003fc0001217983 */ /* 0x000ee20000300800 */
[----:B----4-:R-:W-:-:S03]  /*102d80*/  F2FP.SATFINITE.E4M3.F32.PACK_AB_MERGE_C R2, R32, R14, RZ ;  /* 0x0000000e2002723e */ /* 0x010fc600048070ff */
[----:B------:R-:W4:Y:S04]  /*102d90*/  LDL.LU R14, [R1+0x3e0] ;  /* 0x0003e000010e7983 */ /* 0x000f280000300800 */
[----:B------:R-:W4:Y:S04]  /*102da0*/  LDL.LU R32, [R1+0x3e4] ;  /* 0x0003e40001207983 */ /* 0x000f280000300800 */
[----:B------:R-:W-:Y:S04]  /*102db0*/  STL [R1+0x51a4], R2 ;  /* 0x0051a40201007387 */ /* 0x000fe80000100800 */
[----:B------:R-:W4:Y:S04]  /*102dc0*/  LDL.LU R50, [R1+0x3e8] ;  /* 0x0003e80001327983 */ /* 0x000f280000300800 */
[----:B------:R-:W4:Y:S04]  /*102dd0*/  LDL.LU R51, [R1+0x3ec] ;  /* 0x0003ec0001337983 */ /* 0x000f280000300800 */
[----:B------:R-:W4:Y:S04]  /*102de0*/  LDL.LU R48, [R1+0x2b0] ;  /* 0x0002b00001307983 */ /* 0x000f280000300800 */
[----:B------:R-:W4:Y:S04]  /*102df0*/  LDL.LU R49, [R1+0x2b4] ;  /* 0x0002b40001317983 */ /* 0x000f280000300800 */
[----:B------:R0:W-:Y:S02]  /*102e00*/  STL.64 [R1+0x1238], R34 ;  /* 0x0012382201007387 */ /* 0x0001e40000100a00 */
[----:B0-----:R-:W-:-:S02]  /*102e10*/  F2FP.SATFINITE.E4M3.F32.PACK_AB_MERGE_C R34, R0, R42, RZ ;  /* 0x0000002a0022723e */ /* 0x001fc400048070ff */
[----:B------:R-:W4:Y:S04]  /*102e20*/  LDL.LU R0, [R1+0x2b8] ;  /* 0x0002b80001007983 */ /* 0x000f280000300800 */
[----:B------:R-:W4:Y:S04]  /*102e30*/  LDL.LU R2, [R1+0x290] ;  /* 0x0002900001027983 */ /* 0x000f280000300800 */
[----:B------:R0:W-:Y:S04]  /*102e40*/  STL [R1+0x50c0], R34 ;  /* 0x0050c02201007387 */ /* 0x0001e80000100800 */
[----:B------:R-:W4:Y:S04]  /*102e50*/  LDL.LU R44, [R1+0x294] ;  /* 0x00029400012c7983 */ /* 0x000f280000300800 */
[----:B------:R-:W4:Y:S01]  /*102e60*/  LDL.LU R45, [R1+0x298] ;  /* 0x00029800012d7983 */ /* 0x000f220000300800 */
[----:B0-----:R-:W-:-:S03]  /*102e70*/  IADD3 R34, P1, PT, R12, R9, RZ ;  /* 0x000000090c227210 */ /* 0x001fc60007f3e0ff */
[----:B------:R-:W4:Y:S02]  /*102e80*/  LDL.LU R40, [R1+0x29c] ;  /* 0x00029c0001287983 */ /* 0x000f240000300800 */
[----:B------:R-:W-:Y:S02]  /*102e90*/  IMAD.X R35, R13, 0x1, R10, P1 ;  /* 0x000000010d237824 */ /* 0x000fe400008e060a */
[----:B------:R-:W4:Y:S04]  /*102ea0*/  LDL.LU R13, [R1+0x404] ;  /* 0x00040400010d7983 */ /* 0x000f280000300800 */
[----:B------:R-:W4:Y:S04]  /*102eb0*/  LDL.LU R41, [R1+0x268] ;  /* 0x0002680001297983 */ /* 0x000f280000300800 */
[----:B------:R0:W-:Y:S01]  /*102ec0*/  STL.64 [R1+0x1230], R34 ;  /* 0x0012302201007387 */ /* 0x0001e20000100a00 */
[----:B------:R-:W-:Y:S01]  /*102ed0*/  VIADD R12, R12, UR6 ;  /* 0x000000060c0c7c36 */ /* 0x000fe20008000000 */
[----:B------:R-:W1:Y:S02]  /*102ee0*/  LDCU UR6, c[0x0][0x3b8] ;  /* 0x00007700ff0677ac */ /* 0x000e640008000800 */
[----:B0-----:R-:W4:Y:S04]  /*102ef0*/  LDL.LU R34, [R1+0x26c] ;  /* 0x00026c0001227983 */ /* 0x001f280000300800 */
[----:B------:R-:W4:Y:S04]  /*102f00*/  LDL.LU R35, [R1+0x4c38] ;  /* 0x004c380001237983 */ /* 0x000f280000300800 */
[----:B------:R-:W4:Y:S01]  /*102f10*/  LDL.LU R42, [R1+0x9c] ;  /* 0x00009c00012a7983 */ /* 0x000f220000300800 */
[----:B--2---:R-:W-:-:S03]  /*102f20*/  F2FP.SATFINITE.E4M3.F32.PACK_AB_MERGE_C R52, R52, R60, RZ ;  /* 0x0000003c3434723e */ /* 0x004fc600048070ff */
[----:B------:R-:W2:Y:S04]  /*102f30*/  LDL.LU R60, [R1+0x5ab8] ;  /* 0x005ab800013c7983 */ /* 0x000ea80000300800 */
[----:B------:R0:W-:Y:S04]  /*102f40*/  STL [R1+0x512c], R52 ;  /* 0x00512c3401007387 */ /* 0x0001e80000100800 */
[----:B0-----:R-:W2:Y:S01]  /*102f50*/  LDL.LU R52, [R1+0x5ab4] ;  /* 0x005ab40001347983 */ /* 0x001ea20000300800 */
[----:B------:R-:W-:Y:S02]  /*102f60*/  F2FP.SATFINITE.E4M3.F32.PACK_AB_MERGE_C R37, R37, R36, RZ ;  /* 0x000000242525723e */ /* 0x000fe400048070ff */
[----:B------:R-:W-:-:S02]  /*102f70*/  IADD3 R36, P1, PT, R12, R4, RZ ;  /* 0x000000040c247210 */ /* 0x000fc40007f3e0ff */
[----:B---3--:R-:W-:Y:S02]  /*102f80*/  F2FP.SATFINITE.E4M3.F32.PACK_AB_MERGE_C R38, R38, R3, RZ ;  /* 0x000000032626723e */ /* 0x008fe400048070ff */
[----:B------:R-:W-:Y:S02]  /*102f90*/  F2FP.SATFINITE.E4M3.F32.PACK_AB_MERGE_C R33, R33, R39, RZ ;  /* 0x000000272121723e */ /* 0x000fe400048070ff */
[----:B----4-:R-:W-:Y:S02]  /*102fa0*/  F2FP.SATFINITE.E4M3.F32.PACK_AB_MERGE_C R32, R32, R14, RZ ;  /* 0x0000000e2020723e */ /* 0x010fe400048070ff */
[----:B------:R-:W-:Y:S02]  /*102fb0*/  F2FP.SATFINITE.E4M3.F32.PACK_AB_MERGE_C R51, R51, R50, RZ ;  /* 0x000000323333723e */ /* 0x000fe400048070ff */
[----:B------:R-:W-:Y:S02]  /*102fc0*/  F2FP.SATFINITE.E4M3.F32.PACK_AB_MERGE_C R49, R49, R48, RZ ;  /* 0x000000303131723e */ /* 0x000fe400048070ff */
[----:B------:R-:W-:-:S02]  /*102fd0*/  F2FP.SATFINITE.E4M3.F32.PACK_AB_MERGE_C R13, R13, R43, RZ ;  /* 0x0000002b0d0d723e */ /* 0x000fc400048070ff */
[----:B------:R-:W3:Y:S04]  /*102fe0*/  LDL.LU R43, [R1+0x5ab0] ;  /* 0x005ab000012b7983 */ /* 0x000ee80000300800 */
[----:B------:R0:W-:Y:S04]  /*102ff0*/  STL [R1+0x50ac], R13 ;  /* 0x0050ac0d01007387 */ /* 0x0001e80000100800 */
[----:B------:R4:W-:Y:S01]  /*103000*/  STL [R1+0x513c], R37 ;  /* 0x00513c2501007387 */ /* 0x0009e20000100800 */
[----:B0-----:R-:W-:-:S05]  /*103010*/  SHF.R.S32.HI R13, RZ, 0x1f, R12 ;  /* 0x0000001fff0d7819 */ /* 0x001fca000001140c */
[----:B----4-:R-:W-:-:S05]  /*103020*/  IMAD.X R37, R13, 0x1, R5, P1 ;  /* 0x000000010d257824 */ /* 0x010fca00008e0605 */
[----:B------:R0:W-:Y:S04]  /*103030*/  STL.64 [R1+0x1228], R36 ;  /* 0x0012282401007387 */ /* 0x0001e80000100a00 */
[----:B0-----:R-:W4:Y:S04]  /*103040*/  LDL.LU.64 R36, [R1+0x5aa8] ;  /* 0x005aa80001247983 */ /* 0x001f280000300a00 */
[----:B------:R-:W2:Y:S04]  /*103050*/  LDL.LU R3, [R1+0x5aa0] ;  /* 0x005aa00001037983 */ /* 0x000ea80000300800 */
[----:B------:R0:W-:Y:S02]  /*103060*/  STL [R1+0x509c], R38 ;  /* 0x00509c2601007387 */ /* 0x0001e40000100800 */
[----:B0-----:R-:W-:-:S02]  /*103070*/  IADD3 R38, P1, PT, R12, R6, RZ ;  /* 0x000000060c267210 */ /* 0x001fc40007f3e0ff */
[----:B------:R-:W-:Y:S03]  /*103080*/  STL [R1+0x5144], R33 ;  /* 0x0051442101007387 */ /* 0x000fe60000100800 */
[----:B------:R-:W-:Y:S01]  /*103090*/  IMAD.X R39, R13, 0x1, R7, P1 ;  /* 0x000000010d277824 */ /* 0x000fe200008e0607 */
[----:B------:R-:W-:-:S04]  /*1030a0*/  IADD3 R50, P1, PT, R12, R8, RZ ;  /* 0x000000080c327210 */ /* 0x000fc80007f3e0ff */
[----:B------:R0:W-:Y:S04]  /*1030b0*/  STL.64 [R1+0x1220], R38 ;  /* 0x0012202601007387 */ /* 0x0001e80000100a00 */
[----:B0-----:R-:W2:Y:S04]  /*1030c0*/  LDL.LU.64 R38, [R1+0x5a98] ;  /* 0x005a980001267983 */ /* 0x001ea80000300a00 */
[----:B------:R-:W2:Y:S04]  /*1030d0*/  LDL.LU R33, [R1+0x4c3c] ;  /* 0x004c3c0001217983 */ /* 0x000ea80000300800 */
[----:B------:R-:W2:Y:S04]  /*1030e0*/  LDL.LU R14, [R1+0x5a90] ;  /* 0x005a9000010e7983 */ /* 0x000ea80000300800 */
[----:B------:R0:W-:Y:S04]  /*1030f0*/  STL [R1+0x5084], R32 ;  /* 0x0050842001007387 */ /* 0x0001e80000100800 */
[----:B0-----:R-:W2:Y:S04]  /*103100*/  LDL.LU R32, [R1+0x98] ;  /* 0x0000980001207983 */ /* 0x001ea80000300800 */
[----:B------:R0:W-:Y:S02]  /*103110*/  STL [R1+0x5150], R51 ;  /* 0x0051503301007387 */ /* 0x0001e40000100800 */
[----:B0-----:R-:W-:Y:S01]  /*103120*/  IMAD.X R51, R13, 0x1, R11, P1 ;  /* 0x000000010d337824 */ /* 0x001fe200008e060b */
[----:B------:R-:W-:-:S04]  /*103130*/  IADD3 R48, P1, PT, R12, R9, RZ ;  /* 0x000000090c307210 */ /* 0x000fc80007f3e0ff */
[----:B------:R0:W-:Y:S04]  /*103140*/  STL.64 [R1+0x1218], R50 ;  /* 0x0012183201007387 */ /* 0x0001e80000100a00 */
[----:B0-----:R-:W2:Y:S04]  /*103150*/  LDL.LU.64 R50, [R1+0x5a88] ;  /* 0x005a880001327983 */ /* 0x001ea80000300a00 */
[----:B------:R0:W-:Y:S02]  /*103160*/  STL [R1+0x515c], R49 ;  /* 0x00515c3101007387 */ /* 0x0001e40000100800 */
[----:B0-----:R-:W-:-:S05]  /*103170*/  IMAD.X R49, R13, 0x1, R10, P1 ;  /* 0x000000010d317824 */ /* 0x001fca00008e060a */
[----:B------:R0:W-:Y:S04]  /*103180*/  STL.64 [R1+0x1210], R48 ;  /* 0x0012103001007387 */ /* 0x0001e80000100a00 */
[----:B0-----:R-:W2:Y:S04]  /*103190*/  LDL.LU.64 R48, [R1+0x5a80] ;  /* 0x005a800001307983 */ /* 0x001ea80000300a00 */
[----:B------:R-:W2:Y:S01]  /*1031a0*/  LDL.LU R13, [R1+0x2bc] ;  /* 0x0002bc00010d7983 */ /* 0x000ea20000300800 */
[----:B-1----:R-:W-:Y:S01]  /*1031b0*/  VIADD R12, R12, UR6 ;  /* 0x000000060c0c7c36 */ /* 0x002fe20008000000 */
[----:B------:R-:W-:Y:S01]  /*1031c0*/  LOP3.LUT R35, R35, 0xffff, RZ, 0xc0, !PT ;  /* 0x0000ffff23237812 */ /* 0x000fe200078ec0ff */
[----:B------:R-:W0:Y:S01]  /*1031d0*/  LDCU UR6, c[0x0][0x3b8] ;  /* 0x00007700ff0677ac */ /* 0x000e220008000800 */
[----:B--2---:R-:W-:-:S02]  /*1031e0*/  F2FP.SATFINITE.E4M3.F32.PACK_AB_MERGE_C R13, R13, R0, RZ ;  /* 0x000000000d0d723e */ /* 0x004fc400048070ff */
[----:B------:R-:W2:Y:S04]  /*1031f0*/  LDL.LU R0, [R1+0x5a7c] ;  /* 0x005a7c0001007983 */ /* 0x000ea80000300800 */
[----:B------:R1:W-:Y:S02]  /*103200*/  STL [R1+0x5158], R13 ;  /* 0x0051580d01007387 */ /* 0x0003e40000100800 */
[----:B-1----:R-:W-:Y:S02]  /*103210*/  F2FP.SATFINITE.E4M3.F32.PACK_AB_MERGE_C R13, R44, R2, RZ ;  /* 0x000000022c0d723e */ /* 0x002fe400048070ff */
[----:B------:R-:W-:Y:S02]  /*103220*/  F2FP.SATFINITE.E4M3.F32.PACK_AB_MERGE_C R2, R40, R45, RZ ;  /* 0x0000002d2802723e */ /* 0x000fe400048070ff */
[----:B------:R-:W-:Y:S01]  /*103230*/  IADD3 R44, P1, PT, R12, R4, RZ ;  /* 0x000000040c2c7210 */ /* 0x000fe20007f3e0ff */
[----:B------:R1:W-:Y:S04]  /*103240*/  STL [R1+0x5174], R13 ;  /* 0x0051740d01007387 */ /* 0x0003e80000100800 */
[----:B------:R0:W-:Y:S01]  /*103250*/  STL [R1+0x516c], R2 ;  /* 0x00516c0201007387 */ /* 0x0001e20000100800 */
[----:B-1----:R-:W-:-:S02]  /*103260*/  SHF.R.S32.HI R13, RZ, 0x1f, R12 ;  /* 0x0000001fff0d7819 */ /* 0x002fc4000001140c */
[----:B0-----:R-:W-:-:S03]  /*103270*/  F2FP.SATFINITE.E4M3.F32.PACK_AB_MERGE_C R2, R34, R41, RZ ;  /* 0x000000292202723e */ /* 0x001fc600048070ff */
[----:B------:R-:W-:Y:S01]  /*103280*/  IMAD.X R45, R13, 0x1, R5, P1 ;  /* 0x000000010d2d7824 */ /* 0x000fe200008e0605 */
[----:B------:R-:W-:-:S04]  /*103290*/  LOP3.LUT R34, R42, 0xffff, RZ, 0xc0, !PT ;  /* 0x0000ffff2a227812 */ /* 0x000fc800078ec0ff */
[----:B------:R-:W-:Y:S04]  /*1032a0*/  STL.64 [R1+0x1208], R44 ;  /* 0x0012082c01007387 */ /* 0x000fe80000100a00 */
[----:B------:R0:W-:Y:S04]  /*1032b0*/  STL [R1+0x5188], R2 ;  /* 0x0051880201007387 */ /* 0x0001e80000100800 */
[----:B------:R-:W3:Y:S01]  /*1032c0*/  LDL.LU R42, [R1+0x258] ;  /* 0x00025800012a7983 */ /* 0x000ee20000300800 */
[----:B------:R-:W-:Y:S02]  /*1032d0*/  LOP3.LUT R41, R14, 0xffff, RZ, 0xc0, !PT ;  /* 0x0000ffff0e297812 */ /* 0x000fe400078ec0ff */
[----:B------:R-:W-:-:S02]  /*1032e0*/  PRMT R40, R35, 0x3340, R34 ;  /* 0x0000334023287816 */ /* 0x000fc40000000022 */
[----:B0-----:R-:W-:Y:S02]  /*1032f0*/  SHF.R.U32.HI R2, RZ, 0x8, R35 ;  /* 0x00000008ff027819 */ /* 0x001fe40000011623 */
[----:B------:R-:W-:Y:S02]  /*103300*/  SHF.R.U32.HI R35, RZ, 0x8, R34 ;  /* 0x00000008ff237819 */ /* 0x000fe40000011622 */
[----:B------:R-:W3:Y:S01]  /*103310*/  LDL.LU R34, [R1+0x6c] ;  /* 0x00006c0001227983 */ /* 0x000ee20000300800 */
[----:B------:R-:W-:Y:S02]  /*103320*/  LOP3.LUT R2, R2, 0xffff, RZ, 0xc0, !PT ;  /* 0x0000ffff02027812 */ /* 0x000fe400078ec0ff */
[----:B------:R-:W-:Y:S02]  /*103330*/  LOP3.LUT R35, R35, 0xffff, RZ, 0xc0, !PT ;  /* 0x0000ffff23237812 */ /* 0x000fe400078ec0ff */
[----:B------:R-:W-:Y:S02]  /*103340*/  LOP3.LUT R33, R33, 0xffff, RZ, 0xc0, !PT ;  /* 0x0000ffff21217812 */ /* 0x000fe400078ec0ff */
[----:B------:R-:W-:-:S05]  /*103350*/  IADD3 R44, P1, PT, R12, R6, RZ ;  /* 0x000000060c2c7210 */ /* 0x000fca0007f3e0ff */
[----:B------:R-:W-:Y:S01]  /*103360*/  IMAD.X R45, R13, 0x1, R7, P1 ;  /* 0x000000010d2d7824 */ /* 0x000fe200008e0607 */
[----:B--2---:R-:W-:-:S04]  /*103370*/  PRMT R14, R41, 0x3340, R0 ;  /* 0x00003340290e7816 */ /* 0x004fc80000000000 */
[----:B------:R-:W-:Y:S02]  /*103380*/  PRMT R40, R40, 0x5410, R14 ;  /* 0x0000541028287816 */ /* 0x000fe4000000000e */
[----:B------:R-:W-:Y:S02]  /*103390*/  PRMT R14, R2, 0x3340, R35 ;  /* 0x00003340020e7816 */ /* 0x000fe40000000023 */
[----:B------:R-:W-:Y:S01]  /*1033a0*/  LOP3.LUT R2, R3, 0xffff, RZ, 0xc0, !PT ;  /* 0x0000ffff03027812 */ /* 0x000fe200078ec0ff */
[----:B------:R0:W-:Y:S04]  /*1033b0*/  STL [R1+0x5694], R40 ;  /* 0x0056942801007387 */ /* 0x0001e80000100800 */
[----:B------:R1:W-:Y:S04]  /*1033c0*/  STL [R1+0x550], R14 ;  /* 0x0005500e01007387 */ /* 0x0003e80000100800 */
[----:B------:R-:W2:Y:S01]  /*1033d0*/  LDL.LU R3, [R1+0x5a78] ;  /* 0x005a780001037983 */ /* 0x000ea20000300800 */
[----:B0-----:R-:W-:-:S03]  /*1033e0*/  LOP3.LUT R40, R32, 0xffff, RZ, 0xc0, !PT ;  /* 0x0000ffff20287812 */ /* 0x001fc600078ec0ff */
[----:B------:R-:W2:Y:S01]  /*1033f0*/  LDL.LU R35, [R1+0xb4] ;  /* 0x0000b40001237983 */ /* 0x000ea20000300800 */
[----:B-1----:R-:W-:Y:S02]  /*103400*/  PRMT R14, R2, 0x3340, R0 ;  /* 0x00003340020e7816 */ /* 0x002fe40000000000 */
[----:B------:R-:W-:-:S04]  /*103410*/  PRMT R32, R33, 0x3340, R40 ;  /* 0x0000334021207816 */ /* 0x000fc80000000028 */
[----:B------:R-:W-:Y:S02]  /*103420*/  PRMT R14, R32, 0x5410, R14 ;  /* 0x00005410200e7816 */ /* 0x000fe4000000000e */
[----:B------:R-:W-:-:S03]  /*103430*/  SHF.R.U32.HI R33, RZ, 0x8, R33 ;  /* 0x00000008ff217819 */ /* 0x000fc60000011621 */
[----:B------:R0:W-:Y:S04]  /*103440*/  STL [R1+0x5690], R14 ;  /* 0x0056900e01007387 */ /* 0x0001e80000100800 */
[----:B------:R-:W4:Y:S01]  /*103450*/  LDL.LU R32, [R1+0x68] ;  /* 0x0000680001207983 */ /* 0x000f220000300800 */
[----:B------:R-:W-:Y:S02]  /*103460*/  LOP3.LUT R33, R33, 0xffff, RZ, 0xc0, !PT ;  /* 0x0000ffff21217812 */ /* 0x000fe400078ec0ff */
[----:B0-----:R-:W-:Y:S02]  /*103470*/  SHF.R.U32.HI R14, RZ, 0x8, R41 ;  /* 0x00000008ff0e7819 */ /* 0x001fe40000011629 */
[----:B------:R-:W-:Y:S02]  /*103480*/  SHF.R.U32.HI R41, RZ, 0x8, R40 ;  /* 0x00000008ff297819 */ /* 0x000fe40000011628 */
[----:B------:R-:W-:-:S02]  /*103490*/  LOP3.LUT R40, R14, 0xffff, RZ, 0xc0, !PT ;  /* 0x0000ffff0e287812 */ /* 0x000fc400078ec0ff */
[----:B------:R-:W-:Y:S01]  /*1034a0*/  LOP3.LUT R14, R41, 0xffff, RZ, 0xc0, !PT ;  /* 0x0000ffff290e7812 */ /* 0x000fe200078ec0ff */
[----:B------:R0:W-:Y:S03]  /*1034b0*/  STL.64 [R1+0x11f8], R44 ;  /* 0x0011f82c01007387 */ /* 0x0001e60000100a00 */
[----:B------:R-:W-:Y:S02]  /*1034c0*/  PRMT R14, R33, 0x3340, R14 ;  /* 0x00003340210e7816 */ /* 0x000fe4000000000e */
[----:B0-----:R-:W-:Y:S02]  /*1034d0*/  PRMT R44, R40, 0x3340, R0 ;  /* 0x00003340282c7816 */ /* 0x001fe40000000000 */
[----:B------:R-:W-:-:S03]  /*1034e0*/  IADD3 R40, P1, PT, R12, R8, RZ ;  /* 0x000000080c287210 */ /* 0x000fc60007f3e0ff */
[----:B------:R-:W-:Y:S04]  /*1034f0*/  STL [R1+0x2b8], R44 ;  /* 0x0002b82c01007387 */ /* 0x000fe80000100800 */
[----:B------:R0:W-:Y:S01]  /*103500*/  STL [R1+0x754], R14 ;  /* 0x0007540e01007387 */ /* 0x0001e20000100800 */
[----:B------:R-:W-:Y:S01]  /*103510*/  IMAD.X R41, R13, 0x1, R11, P1 ;  /* 0x000000010d297824 */ /* 0x000fe200008e060b */
[----:B0-----:R-:W-:-:S04]  /*103520*/  SHF.R.U32.HI R14, RZ, 0x8, R2 ;  /* 0x00000008ff0e7819 */ /* 0x001fc80000011602 */
[----:B------:R-:W-:Y:S01]  /*103530*/  LOP3.LUT R14, R14, 0xffff, RZ, 0xc0, !PT ;  /* 0x0000ffff0e0e7812 */ /* 0x000fe200078ec0ff */
[----:B------:R3:W-:Y:S03]  /*103540*/  STL.64 [R1+0x1200], R40 ;  /* 0x0012002801007387 */ /* 0x0007e60000100a00 */
[----:B------:R-:W-:Y:S01]  /*103550*/  PRMT R2, R14, 0x3340, R0 ;  /* 0x000033400e027816 */ /* 0x000fe20000000000 */
[----:B------:R-:W4:Y:S04]  /*103560*/  LDL.LU R33, [R1+0x4c40] ;  /* 0x004c400001217983 */ /* 0x000f280000300800 */
[----:B------:R0:W-:Y:S01]  /*103570*/  STL [R1+0x2bc], R2 ;  /* 0x0002bc0201007387 */ /* 0x0001e20000100800 */
[----:B---3--:R-:W-:-:S03]  /*103580*/  LOP3.LUT R40, R42, 0xffff, RZ, 0xc0, !PT ;  /* 0x0000ffff2a287812 */ /* 0x008fc600078ec0ff */
[----:B------:R-:W3:Y:S01]  /*103590*/  LDL.LU R42, [R1+0xa0] ;  /* 0x0000a000012a7983 */ /* 0x000ee20000300800 */
[----:B------:R-:W-:Y:S02]  /*1035a0*/  LOP3.LUT R34, R34, 0xffff, RZ, 0xc0, !PT ;  /* 0x0000ffff22227812 */ /* 0x000fe400078ec0ff */
[----:B0-----:R-:W-:Y:S02]  /*1035b0*/  LOP3.LUT R2, R16, 0xffff, RZ, 0xc0, !PT ;  /* 0x0000ffff10027812 */ /* 0x001fe400078ec0ff */
[----:B------:R-:W-:Y:S02]  /*1035c0*/  PRMT R16, R40, 0x3340, R34 ;  /* 0x0000334028107816 */ /* 0x000fe40000000022 */
[----:B------:R-:W-:Y:S02]  /*1035d0*/  PRMT R14, R2, 0x3340, R0 ;  /* 0x00003340020e7816 */ /* 0x000fe40000000000 */
[----:B------:R-:W-:Y:S02]  /*1035e0*/  IADD3 R44, P1, PT, R12, R9, RZ ;  /* 0x000000090c2c7210 */ /* 0x000fe40007f3e0ff */
[----:B------:R-:W-:-:S03]  /*1035f0*/  PRMT R14, R16, 0x5410, R14 ;  /* 0x00005410100e7816 */ /* 0x000fc6000000000e */
[----:B------:R-:W-:Y:S01]  /*103600*/  IMAD.X R45, R13, 0x1, R10, P1 ;  /* 0x000000010d2d7824 */ /* 0x000fe200008e060a */
[----:B------:R-:W-:Y:S01]  /*103610*/  SHF.R.U32.HI R13, RZ, 0x8, R34 ;  /* 0x00000008ff0d7819 */ /* 0x000fe20000011622 */
[----:B------:R0:W-:Y:S03]  /*103620*/  STL [R1+0x5688], R14 ;  /* 0x0056880e01007387 */ /* 0x0001e60000100800 */
[----:B------:R-:W-:Y:S02]  /*103630*/  LOP3.LUT R13, R13, 0xffff, RZ, 0xc0, !PT ;  /* 0x0000ffff0d0d7812 */ /* 0x000fe400078ec0ff */
[----:B0-----:R-:W-:-:S04]  /*103640*/  SHF.R.U32.HI R14, RZ, 0x8, R40 ;  /* 0x00000008ff0e7819 */ /* 0x001fc80000011628 */
[----:B------:R-:W-:Y:S01]  /*103650*/  LOP3.LUT R14, R14, 0xffff, RZ, 0xc0, !PT ;  /* 0x0000ffff0e0e7812 */ /* 0x000fe200078ec0ff */
[----:B------:R0:W-:Y:S03]  /*103660*/  STL.64 [R1+0x11f0], R44 ;  /* 0x0011f02c01007387 */ /* 0x0001e60000100a00 */
[----:B------:R-:W-:Y:S02]  /*103670*/  PRMT R14, R14, 0x3340, R13 ;  /* 0x000033400e0e7816 */ /* 0x000fe4000000000d */
[----:B------:R-:W-:Y:S01]  /*103680*/  LOP3.LUT R13, R15, 0xffff, RZ, 0xc0, !PT ;  /* 0x0000ffff0f0d7812 */ /* 0x000fe200078ec0ff */
[----:B0-----:R-:W3:Y:S04]  /*103690*/  LDL.LU.64 R44, [R1+0x5a70] ;  /* 0x005a7000012c7983 */ /* 0x001ee80000300a00 */
[----:B------:R-:W-:Y:S04]  /*1036a0*/  STL [R1+0x468], R14 ;  /* 0x0004680e01007387 */ /* 0x000fe80000100800 */
[----:B------:R0:W-:Y:S04]  /*1036b0*/  STL [R1+0x56bc], R13 ;  /* 0x0056bc0d01007387 */ /* 0x0001e80000100800 */
[----:B------:R-:W3:Y:S04]  /*1036c0*/  LDL.LU R41, [R1+0x4c44] ;  /* 0x004c440001297983 */ /* 0x000ee80000300800 */
[----:B------:R-:W3:Y:S01]  /*1036d0*/  LDL.LU R34, [R1+0xa4] ;  /* 0x0000a40001227983 */ /* 0x000ee20000300800 */
[----:B0-----:R-:W-:Y:S01]  /*1036e0*/  PRMT R13, R13, 0x3340, R0 ;  /* 0x000033400d0d7816 */ /* 0x001fe20000000000 */
[----:B------:R-:W-:Y:S01]  /*1036f0*/  VIADD R12, R12, UR6 ;  /* 0x000000060c0c7c36 */ /* 0x000fe20008000000 */
[----:B------:R-:W-:Y:S01]  /*103700*/  LOP3.LUT R17, R17, 0xffff, RZ, 0xc0, !PT ;  /* 0x0000ffff11117812 */ /* 0x000fe200078ec0ff */
[----:B------:R-:W0:Y:S01]  /*103710*/  LDCU UR6, c[0x0][0x3b8] ;  /* 0x00007700ff0677ac */ /* 0x000e220008000800 */
[----:B--2---:R-:W-:-:S02]  /*103720*/  LOP3.LUT R16, R35, 0xffff, RZ, 0xc0, !PT ;  /* 0x0000ffff23107812 */ /* 0x004fc400078ec0ff */
[----:B----4-:R-:W-:-:S04]  /*103730*/  LOP3.LUT R15, R32, 0xffff, RZ, 0xc0, !PT ;  /* 0x0000ffff200f7812 */ /* 0x010fc800078ec0ff */
[----:B------:R-:W-:-:S04]  /*103740*/  PRMT R14, R16, 0x3340, R15 ;  /* 0x00003340100e7816 */ /* 0x000fc8000000000f */
[----:B------:R-:W-:Y:S02]  /*103750*/  PRMT R13, R14, 0x5410, R13 ;  /* 0x000054100e0d7816 */ /* 0x000fe4000000000d */
[----:B------:R-:W-:-:S03]  /*103760*/  SHF.R.U32.HI R14, RZ, 0x8, R16 ;  /* 0x00000008ff0e7819 */ /* 0x000fc60000011610 */
[----:B------:R1:W-:Y:S01]  /*103770*/  STL [R1+0x5684], R13 ;  /* 0x0056840d01007387 */ /* 0x0003e20000100800 */
[----:B------:R-:W-:Y:S02]  /*103780*/  SHF.R.U32.HI R16, RZ, 0x8, R15 ;  /* 0x00000008ff107819 */ /* 0x000fe4000001160f */
[----:B------:R-:W-:Y:S02]  /*103790*/  LOP3.LUT R14, R14, 0xffff, RZ, 0xc0, !PT ;  /* 0x0000ffff0e0e7812 */ /* 0x000fe400078ec0ff */
[----:B-1----:R-:W-:-:S04]  /*1037a0*/  SHF.R.U32.HI R13, RZ, 0x8, R2 ;  /* 0x00000008ff0d7819 */ /* 0x002fc80000011602 */
[----:B------:R-:W-:Y:S02]  /*1037b0*/  LOP3.LUT R15, R13, 0xffff, RZ, 0xc0, !PT ;  /* 0x0000ffff0d0f7812 */ /* 0x000fe400078ec0ff */
[----:B------:R-:W-:Y:S02]  /*1037c0*/  LOP3.LUT R13, R16, 0xffff, RZ, 0xc0, !PT ;  /* 0x0000ffff100d7812 */ /* 0x000fe400078ec0ff */
[--C-:B------:R-:W-:Y:S02]  /*1037d0*/  PRMT R15, R15, 0x3340, R0.reuse ;  /* 0x000033400f0f7816 */ /* 0x100fe40000000000 */
[----:B------:R-:W-:Y:S02]  /*1037e0*/  PRMT R2, R14, 0x3340, R13 ;  /* 0x000033400e027816 */ /* 0x000fe4000000000d */
[----:B------:R-:W-:Y:S01]  /*1037f0*/  LOP3.LUT R16, R3, 0xffff, RZ, 0xc0, !PT ;  /* 0x0000ffff03107812 */ /* 0x000fe200078ec0ff */
[----:B------:R-:W-:Y:S04]  /*103800*/  STL [R1+0x2b4], R15 ;  /* 0x0002b40f01007387 */ /* 0x000fe80000100800 */
[----:B------:R-:W2:Y:S04]  /*103810*/  LDL.LU R3, [R1+0x5a68] ;  /* 0x005a680001037983 */ /* 0x000ea80000300800 */
[----:B------:R1:W-:Y:S01]  /*103820*/  STL [R1+0x5558], R2 ;  /* 0x0055580201007387 */ /* 0x0003e20000100800 */
[----:B------:R-:W-:-:S02]  /*103830*/  PRMT R13, R16, 0x3340, R0 ;  /* 0x00003340100d7816 */ /* 0x000fc40000000000 */
[----:B------:R-:W-:Y:S01]  /*103840*/  IADD3 R32, P1, PT, R12, R4, RZ ;  /* 0x000000040c207210 */ /* 0x000fe20007f3e0ff */
[----:B------:R-:W4:Y:S01]  /*103850*/  LDL.LU R35, [R1+0x25c] ;  /* 0x00025c0001237983 */ /* 0x000f220000300800 */
[----:B-1----:R-:W-:Y:S02]  /*103860*/  LOP3.LUT R2, R33, 0xffff, RZ, 0xc0, !PT ;  /* 0x0000ffff21027812 */ /* 0x002fe400078ec0ff */
[----:B---3--:R-:W-:-:S04]  /*103870*/  LOP3.LUT R15, R42, 0xffff, RZ, 0xc0, !PT ;  /* 0x0000ffff2a0f7812 */ /* 0x008fc800078ec0ff */
[----:B------:R-:W-:-:S04]  /*103880*/  PRMT R14, R2, 0x3340, R15 ;  /* 0x00003340020e7816 */ /* 0x000fc8000000000f */
[----:B------:R-:W-:Y:S02]  /*103890*/  PRMT R14, R14, 0x5410, R13 ;  /* 0x000054100e0e7816 */ /* 0x000fe4000000000d */
[----:B------:R-:W-:-:S05]  /*1038a0*/  SHF.R.S32.HI R13, RZ, 0x1f, R12 ;  /* 0x0000001fff0d7819 */ /* 0x000fca000001140c */
[----:B------:R-:W-:Y:S01]  /*1038b0*/  IMAD.X R33, R13, 0x1, R5, P1 ;  /* 0x000000010d217824 */ /* 0x000fe200008e0605 */
[----:B------:R-:W-:Y:S04]  /*1038c0*/  STL [R1+0x5680], R14 ;  /* 0x0056800e01007387 */ /* 0x000fe80000100800 */
[----:B------:R1:W-:Y:S04]  /*1038d0*/  STL.64 [R1+0x11e8], R32 ;  /* 0x0011e82001007387 */ /* 0x0003e80000100a00 */
[----:B-1----:R-:W3:Y:S01]  /*1038e0*/  LDL.LU.64 R32, [R1+0x5a60] ;  /* 0x005a600001207983 */ /* 0x002ee20000300a00 */
[----:B------:R-:W-:-:S04]  /*1038f0*/  SHF.R.U32.HI R14, RZ, 0x8, R16 ;  /* 0x00000008ff0e7819 */ /* 0x000fc80000011610 */
[----:B------:R-:W-:-:S04]  /*103900*/  LOP3.LUT R14, R14, 0xffff, RZ, 0xc0, !PT ;  /* 0x0000ffff0e0e7812 */ /* 0x000fc800078ec0ff */
[----:B------:R-:W-:-:S05]  /*103910*/  PRMT R14, R14, 0x3340, R0 ;  /* 0x000033400e0e7816 */ /* 0x000fca0000000000 */
[----:B------:R1:W-:Y:S01]  /*103920*/  STL [R1+0x2b0], R14 ;  /* 0x0002b00e01007387 */ /* 0x0003e20000100800 */
[----:B------:R-:W-:Y:S02]  /*103930*/  SHF.R.U32.HI R2, RZ, 0x8, R2 ;  /* 0x00000008ff027819 */ /* 0x000fe40000011602 */
[----:B------:R-:W-:Y:S02]  /*103940*/  SHF.R.U32.HI R15, RZ, 0x8, R15 ;  /* 0x00000008ff0f7819 */ /* 0x000fe4000001160f */
[----:B------:R-:W-:Y:S02]  /*103950*/  LOP3.LUT R16, R2, 0xffff, RZ, 0xc0, !PT ;  /* 0x0000ffff02107812 */ /* 0x000fe400078ec0ff */
[----:B------:R-:W-:Y:S02]  /*103960*/  LOP3.LUT R15, R15, 0xffff, RZ, 0xc0, !PT ;  /* 0x0000ffff0f0f7812 */ /* 0x000fe400078ec0ff */
[----:B------:R-:W-:Y:S02]  /*103970*/  LOP3.LUT R2, R41, 0xffff, RZ, 0xc0, !PT ;  /* 0x0000ffff29027812 */ /* 0x000fe400078ec0ff */
[----:B------:R-:W-:-:S02]  /*103980*/  PRMT R42, R16, 0x3340, R15 ;  /* 0x00003340102a7816 */ /* 0x000fc4000000000f */
[----:B------:R-:W-:Y:S02]  /*103990*/  LOP3.LUT R16, R34, 0xffff, RZ, 0xc0, !PT ;  /* 0x0000ffff22107812 */ /* 0x000fe400078ec0ff */
[----:B---3--:R-:W-:Y:S02]  /*1039a0*/  LOP3.LUT R40, R33, 0xffff, RZ, 0xc0, !PT ;  /* 0x0000ffff21287812 */ /* 0x008fe400078ec0ff */
[----:B------:R-:W3:Y:S01]  /*1039b0*/  LDL.LU R33, [R1+0x5a5c] ;  /* 0x005a5c0001217983 */ /* 0x000ee20000300800 */
[----:B------:R-:W-:Y:S02]  /*1039c0*/  PRMT R15, R2, 0x3340, R16 ;  /* 0x00003340020f7816 */ /* 0x000fe40000000010 */
[----:B-1----:R-:W-:-:S04]  /*1039d0*/  PRMT R14, R40, 0x3340, R0 ;  /* 0x00003340280e7816 */ /* 0x002fc80000000000 */
[----:B------:R-:W-:Y:S02]  /*1039e0*/  PRMT R34, R15, 0x5410, R14 ;  /* 0x000054100f227816 */ /* 0x000fe4000000000e */
[----:B------:R-:W-:-:S05]  /*1039f0*/  IADD3 R14, P1, PT, R12, R6, RZ ;  /* 0x000000060c0e7210 */ /* 0x000fca0007f3e0ff */
[----:B------:R-:W-:Y:S01]  /*103a00*/  IMAD.X R15, R13, 0x1, R7, P1 ;  /* 0x000000010d0f7824 */ /* 0x000fe200008e0607 */
[----:B------:R1:W-:Y:S01]  /*103a10*/  STL [R1+0x567c], R34 ;  /* 0x00567c2201007387 */ /* 0x0003e20000100800 */
[----:B------:R-:W-:-:S03]  /*103a20*/  SHF.R.U32.HI R2, RZ, 0x8, R2 ;  /* 0x00000008ff027819 */ /* 0x000fc60000011602 */
[----:B-1----:R-:W2:Y:S04]  /*103a30*/  LDL.LU R34, [R1+0x4c48] ;  /* 0x004c480001227983 */ /* 0x002ea80000300800 */
[----:B------:R1:W-:Y:S02]  /*103a40*/  STL.64 [R1+0x11e0], R14 ;  /* 0x0011e00e01007387 */ /* 0x0003e40000100a00 */
[----:B-1----:R-:W-:Y:S02]  /*103a50*/  SHF.R.U32.HI R15, RZ, 0x8, R16 ;  /* 0x00000008ff0f7819 */ /* 0x002fe40000011610 */
[----:B------:R-:W-:Y:S02]  /*103a60*/  SHF.R.U32.HI R14, RZ, 0x8, R40 ;  /* 0x00000008ff0e7819 */ /* 0x000fe40000011628 */
[----:B------:R-:W-:Y:S01]  /*103a70*/  LOP3.LUT R16, R2, 0xffff, RZ, 0xc0, !PT ;  /* 0x0000ffff02107812 */ /* 0x000fe200078ec0ff */
[----:B------:R-:W2:Y:S01]  /*103a80*/  LDL.LU R40, [R1+0xac] ;  /* 0x0000ac0001287983 */ /* 0x000ea20000300800 */
[----:B------:R-:W-:-:S02]  /*103a90*/  LOP3.LUT R15, R15, 0xffff, RZ, 0xc0, !PT ;  /* 0x0000ffff0f0f7812 */ /* 0x000fc400078ec0ff */
[----:B------:R-:W-:Y:S02]  /*103aa0*/  LOP3.LUT R14, R14, 0xffff, RZ, 0xc0, !PT ;  /* 0x0000ffff0e0e7812 */ /* 0x000fe400078ec0ff */
[----:B------:R-:W-:Y:S02]  /*103ab0*/  PRMT R15, R16, 0x3340, R15 ;  /* 0x00003340100f7816 */ /* 0x000fe4000000000f */
[--C-:B------:R-:W-:Y:S02]  /*103ac0*/  PRMT R14, R14, 0x3340, R0.reuse ;  /* 0x000033400e0e7816 */ /* 0x100fe40000000000 */
[----:B----4-:R-:W-:Y:S01]  /*103ad0*/  LOP3.LUT R2, R35, 0xffff, RZ, 0xc0, !PT ;  /* 0x0000ffff23027812 */ /* 0x010fe200078ec0ff */
[----:B------:R-:W-:Y:S04]  /*103ae0*/  STL [R1+0x73c], R15 ;  /* 0x00073c0f01007387 */ /* 0x000fe80000100800 */
[----:B------:R1:W-:Y:S02]  /*103af0*/  STL [R1+0x29c], R14 ;  /* 0x00029c0e01007387 */ /* 0x0003e40000100800 */
[----:B-1----:R-:W-:-:S02]  /*103b00*/  PRMT R14, R17, 0x3340, R0 ;  /* 0x00003340110e7816 */ /* 0x002fc40000000000 */
[----:B---3--:R-:W-:Y:S02]  /*103b10*/  LOP3.LUT R16, R33, 0xffff, RZ, 0xc0, !PT ;  /* 0x0000ffff21107812 */ /* 0x008fe400078ec0ff */
[----:B------:R-:W3:Y:S02]  /*103b20*/  LDL.LU R33, [R1+0x5a58] ;  /* 0x005a580001217983 */ /* 0x000ee40000300800 */
[----:B------:R-:W-:-:S04]  /*103b30*/  PRMT R15, R2, 0x3340, R16 ;  /* 0x00003340020f7816 */ /* 0x000fc80000000010 */
[----:B------:R-:W-:Y:S02]  /*103b40*/  PRMT R35, R15, 0x5410, R14 ;  /* 0x000054100f237816 */ /* 0x000fe4000000000e */
[----:B------:R-:W-:-:S05]  /*103b50*/  IADD3 R14, P1, PT, R12, R8, RZ ;  /* 0x000000080c0e7210 */ /* 0x000fca0007f3e0ff */
[----:B------:R-:W-:Y:S01]  /*103b60*/  IMAD.X R15, R13, 0x1, R11, P1 ;  /* 0x000000010d0f7824 */ /* 0x000fe200008e060b */
[----:B------:R-:W-:Y:S04]  /*103b70*/  STL [R1+0x5674], R35 ;  /* 0x0056742301007387 */ /* 0x000fe80000100800 */
[----:B------:R1:W-:Y:S02]  /*103b80*/  STL.64 [R1+0x11d0], R14 ;  /* 0x0011d00e01007387 */ /* 0x0003e40000100a00 */
[----:B-1----:R-:W-:Y:S02]  /*103b90*/  SHF.R.U32.HI R14, RZ, 0x8, R16 ;  /* 0x00000008ff0e7819 */ /* 0x002fe40000011610 */
[----:B------:R-:W4:Y:S01]  /*103ba0*/  LDL.LU R16, [R1+0x74] ;  /* 0x0000740001107983 */ /* 0x000f220000300800 */
[----:B------:R-:W-:-:S02]  /*103bb0*/  SHF.R.U32.HI R15, RZ, 0x8, R2 ;  /* 0x00000008ff0f7819 */ /* 0x000fc40000011602 */
[----:B------:R-:W-:Y:S02]  /*103bc0*/  LOP3.LUT R14, R14, 0xffff, RZ, 0xc0, !PT ;  /* 0x0000ffff0e0e7812 */ /* 0x000fe400078ec0ff */
[----:B------:R-:W-:-:S04]  /*103bd0*/  LOP3.LUT R15, R15, 0xffff, RZ, 0xc0, !PT ;  /* 0x0000ffff0f0f7812 */ /* 0x000fc800078ec0ff */
[----:B------:R-:W-:Y:S02]  /*103be0*/  PRMT R2, R15, 0x3340, R14 ;  /* 0x000033400f027816 */ /* 0x000fe4000000000e */
[----:B------:R-:W-:-:S03]  /*103bf0*/  IADD3 R14, P1, PT, R12, R9, RZ ;  /* 0x000000090c0e7210 */ /* 0x000fc60007f3e0ff */
[----:B------:R-:W-:Y:S02]  /*103c00*/  STL [R1+0x738], R2 ;  /* 0x0007380201007387 */ /* 0x000fe40000100800 */
[----:B------:R-:W-:Y:S01]  /*103c10*/  IMAD.X R15, R13, 0x1, R10, P1 ;  /* 0x000000010d0f7824 */ /* 0x000fe200008e060a */
[----:B------:R-:W-:Y:S01]  /*103c20*/  SHF.R.U32.HI R13, RZ, 0x8, R17 ;  /* 0x00000008ff0d7819 */ /* 0x000fe20000011611 */
[----:B------:R-:W4:Y:S04]  /*103c30*/  LDL.LU R41, [R1+0x4c4c] ;  /* 0x004c4c0001297983 */ /* 0x000f280000300800 */
[----:B------:R-:W4:Y:S01]  /*103c40*/  LDL.LU R35, [R1+0xa8] ;  /* 0x0000a80001237983 */ /* 0x000f220000300800 */
[----:B------:R-:W-:-:S04]  /*103c50*/  LOP3.LUT R13, R13, 0xffff, RZ, 0xc0, !PT ;  /* 0x0000ffff0d0d7812 */ /* 0x000fc800078ec0ff */
[----:B------:R-:W-:Y:S01]  /*103c60*/  PRMT R13, R13, 0x3340, R0 ;  /* 0x000033400d0d7816 */ /* 0x000fe20000000000 */
[----:B------:R1:W-:Y:S01]  /*103c70*/  STL.64 [R1+0x11d8], R14 ;  /* 0x0011d80e01007387 */ /* 0x0003e20000100a00 */
[----:B--2---:R-:W-:-:S03]  /*103c80*/  LOP3.LUT R17, R34, 0xffff, RZ, 0xc0, !PT ;  /* 0x0000ffff22117812 */ /* 0x004fc600078ec0ff */
[----:B------:R2:W-:Y:S01]  /*103c90*/  STL [R1+0x298], R13 ;  /* 0x0002980d01007387 */ /* 0x0005e20000100800 */
[----:B------:R-:W-:-:S03]  /*103ca0*/  LOP3.LUT R34, R32, 0xffff, RZ, 0xc0, !PT ;  /* 0x0000ffff20227812 */ /* 0x000fc600078ec0ff */
[----:B------:R-:W4:Y:S01]  /*103cb0*/  LDL.LU R32, [R1+0x5a54] ;  /* 0x005a540001207983 */ /* 0x000f220000300800 */
[----:B-1----:R-:W-:Y:S02]  /*103cc0*/  LOP3.LUT R15, R40, 0xffff, RZ, 0xc0, !PT ;  /* 0x0000ffff280f7812 */ /* 0x002fe400078ec0ff */
[----:B---3--:R-:W-:Y:S02]  /*103cd0*/  LOP3.LUT R2, R33, 0xffff, RZ, 0xc0, !PT ;  /* 0x0000ffff21027812 */ /* 0x008fe400078ec0ff */
[----:B------:R-:W-:-:S04]  /*103ce0*/  LOP3.LUT R33, R18, 0xffff, RZ, 0xc0, !PT ;  /* 0x0000ffff12217812 */ /* 0x000fc800078ec0ff */
[----:B--2---:R-:W-:Y:S01]  /*103cf0*/  PRMT R13, R33, 0x3340, R0 ;  /* 0x00003340210d7816 */ /* 0x004fe20000000000 */
[----:B------:R1:W-:Y:S01]  /*103d00*/  STL [R1+0x57f0], R33 ;  /* 0x0057f02101007387 */ /* 0x0003e20000100800 */
[----:B----4-:R-:W-:-:S04]  /*103d10*/  LOP3.LUT R16, R16, 0xffff, RZ, 0xc0, !PT ;  /* 0x0000ffff10107812 */ /* 0x010fc800078ec0ff */
[----:B------:R-:W-:-:S04]  /*103d20*/  PRMT R14, R2, 0x3340, R16 ;  /* 0x00003340020e7816 */ /* 0x000fc80000000010 */
[----:B------:R-:W-:Y:S02]  /*103d30*/  PRMT R18, R14, 0x5410, R13 ;  /* 0x000054100e127816 */ /* 0x000fe4000000000d */
[----:B------:R-:W-:Y:S02]  /*103d40*/  PRMT R13, R34, 0x3340, R0 ;  /* 0x00003340220d7816 */ /* 0x000fe40000000000 */
[----:B------:R-:W-:-:S04]  /*103d50*/  PRMT R14, R17, 0x3340, R15 ;  /* 0x00003340110e7816 */ /* 0x000fc8000000000f */
[----:B------:R-:W-:Y:S01]  /*103d60*/  PRMT R13, R14, 0x5410, R13 ;  /* 0x000054100e0d7816 */ /* 0x000fe2000000000d */
[----:B------:R-:W-:Y:S01]  /*103d70*/  STL [R1+0x5670], R18 ;  /* 0x0056701201007387 */ /* 0x000fe20000100800 */
[----:B------:R-:W-:-:S03]  /*103d80*/  SHF.R.U32.HI R14, RZ, 0x8, R2 ;  /* 0x00000008ff0e7819 */ /* 0x000fc60000011602 */
[----:B------:R2:W-:Y:S04]  /*103d90*/  STL [R1+0x5650], R13 ;  /* 0x0056500d01007387 */ /* 0x0005e80000100800 */
[----:B-1----:R-:W3:Y:S04]  /*103da0*/  LDL.LU R33, [R1+0x4b8] ;  /* 0x0004b80001217983 */ /* 0x002ee80000300800 */
[----:B------:R-:W4:Y:S01]  /*103db0*/  LDL.LU R2, [R1+0x78] ;  /* 0x0000780001027983 */ /* 0x000f220000300800 */
[----:B--2---:R-:W-:Y:S02]  /*103dc0*/  SHF.R.U32.HI R13, RZ, 0x8, R16 ;  /* 0x00000008ff0d7819 */ /* 0x004fe40000011610 */
[----:B------:R-:W-:-:S02]  /*103dd0*/  SHF.R.U32.HI R18, RZ, 0x8, R17 ;  /* 0x00000008ff127819 */ /* 0x000fc40000011611 */
[----:B------:R-:W-:Y:S02]  /*103de0*/  SHF.R.U32.HI R17, RZ, 0x8, R15 ;  /* 0x00000008ff117819 */ /* 0x000fe4000001160f */
[----:B------:R-:W-:Y:S02]  /*103df0*/  LOP3.LUT R16, R14, 0xffff, RZ, 0xc0, !PT ;  /* 0x0000ffff0e107812 */ /* 0x000fe400078ec0ff */
[----:B------:R-:W-:Y:S02]  /*103e00*/  LOP3.LUT R15, R13, 0xffff, RZ, 0xc0, !PT ;  /* 0x0000ffff0d0f7812 */ /* 0x000fe400078ec0ff */
[----:B------:R-:W-:Y:S02]  /*103e10*/  LOP3.LUT R14, R18, 0xffff, RZ, 0xc0, !PT ;  /* 0x0000ffff120e7812 */ /* 0x000fe400078ec0ff */
[----:B------:R-:W-:Y:S02]  /*103e20*/  LOP3.LUT R13, R17, 0xffff, RZ, 0xc0, !PT ;  /* 0x0000ffff110d7812 */ /* 0x000fe400078ec0ff */
[----:B------:R-:W-:-:S02]  /*103e30*/  PRMT R15, R16, 0x3340, R15 ;  /* 0x00003340100f7816 */ /* 0x000fc4000000000f */
[----:B------:R-:W-:Y:S02]  /*103e40*/  PRMT R13, R14, 0x3340, R13 ;  /* 0x000033400e0d7816 */ /* 0x000fe4000000000d */
[----:B------:R-:W-:Y:S01]  /*103e50*/  LOP3.LUT R18, R3, 0xffff, RZ, 0xc0, !PT ;  /* 0x0000ffff03127812 */ /* 0x000fe200078ec0ff */
[----:B------:R1:W-:Y:S01]  /*103e60*/  STL [R1+0x552c], R15 ;  /* 0x00552c0f01007387 */ /* 0x0003e20000100800 */
[----:B------:R-:W-:-:S03]  /*103e70*/  LOP3.LUT R16, R41, 0xffff, RZ, 0xc0, !PT ;  /* 0x0000ffff29107812 */ /* 0x000fc600078ec0ff */
[----:B------:R-:W2:Y:S01]  /*103e80*/  LDL.LU R3, [R1+0x5a50] ;  /* 0x005a500001037983 */ /* 0x000ea20000300800 */
[----:B-1----:R-:W-:-:S03]  /*103e90*/  LOP3.LUT R15, R35, 0xffff, RZ, 0xc0, !PT ;  /* 0x0000ffff230f7812 */ /* 0x002fc600078ec0ff */
[----:B------:R1:W-:Y:S01]  /*103ea0*/  STL [R1+0x464], R13 ;  /* 0x0004640d01007387 */ /* 0x0003e20000100800 */
[----:B------:R-:W-:Y:S01]  /*103eb0*/  PRMT R14, R16, 0x3340, R15 ;  /* 0x00003340100e7816 */ /* 0x000fe2000000000f */
[----:B0-----:R-:W-:Y:S01]  /*103ec0*/  VIADD R12, R12, UR6 ;  /* 0x000000060c0c7c36 */ /* 0x001fe20008000000 */
[----:B-1----:R-:W-:Y:S01]  /*103ed0*/  PRMT R13, R18, 0x3340, R0 ;  /* 0x00003340120d7816 */ /* 0x002fe20000000000 */
[----:B------:R-:W0:Y:S03]  /*103ee0*/  LDCU UR6, c[0x0][0x3b8] ;  /* 0x00007700ff0677ac */ /* 0x000e260008000800 */
[----:B------:R-:W-:Y:S02]  /*103ef0*/  PRMT R14, R14, 0x5410, R13 ;  /* 0x000054100e0e7816 */ /* 0x000fe4000000000d */
[----:B------:R-:W-:Y:S02]  /*103f00*/  SHF.R.S32.HI R13, RZ, 0x1f, R12 ;  /* 0x0000001fff0d7819 */ /* 0x000fe4000001140c */
[----:B------:R-:W-:Y:S01]  /*103f10*/  IADD3 R40, P1, PT, R12, R4, RZ ;  /* 0x000000040c287210 */ /* 0x000fe20007f3e0ff */
[----:B------:R1:W-:Y:S01]  /*103f20*/  STL [R1+0x564c], R14 ;  /* 0x00564c0e01007387 */ /* 0x0003e20000100800 */
[----:B------:R-:W-:-:S02]  /*103f30*/  SHF.R.U32.HI R16, RZ, 0x8, R16 ;  /* 0x00000008ff107819 */ /* 0x000fc40000011610 */
[----:B------:R-:W-:Y:S01]  /*103f40*/  SHF.R.U32.HI R15, RZ, 0x8, R15 ;  /* 0x00000008ff0f7819 */ /* 0x000fe2000001160f */
[----:B------:R-:W-:Y:S01]  /*103f50*/  IMAD.X R41, R13, 0x1, R5, P1 ;  /* 0x000000010d297824 */ /* 0x000fe200008e0605 */
[----:B-1----:R-:W-:-:S04]  /*103f60*/  SHF.R.U32.HI R14, RZ, 0x8, R34 ;  /* 0x00000008ff0e7819 */ /* 0x002fc80000011622 */
[----:B------:R-:W-:Y:S02]  /*103f70*/  LOP3.LUT R14, R14, 0xffff, RZ, 0xc0, !PT ;  /* 0x0000ffff0e0e7812 */ /* 0x000fe400078ec0ff */
[----:B------:R-:W-:Y:S02]  /*103f80*/  LOP3.LUT R16, R16, 0xffff, RZ, 0xc0, !PT ;  /* 0x0000ffff10107812 */ /* 0x000fe400078ec0ff */
[----:B------:R-:W-:Y:S02]  /*103f90*/  LOP3.LUT R15, R15, 0xffff, RZ, 0xc0, !PT ;  /* 0x0000ffff0f0f7812 */ /* 0x000fe400078ec0ff */
[--C-:B------:R-:W-:Y:S01]  /*103fa0*/  PRMT R17, R14, 0x3340, R0.reuse ;  /* 0x000033400e117816 */ /* 0x100fe20000000000 */
[----:B------:R1:W-:Y:S01]  /*103fb0*/  STL.64 [R1+0x11c8], R40 ;  /* 0x0011c82801007387 */ /* 0x0003e20000100a00 */
[----:B------:R-:W-:Y:S02]  /*103fc0*/  PRMT R14, R16, 0x3340, R15 ;  /* 0x00003340100e7816 */ /* 0x000fe4000000000f */
[----:B------:R-:W-:Y:S01]  /*103fd0*/  LOP3.LUT R19, R19, 0xffff, RZ, 0xc0, !PT ;  /* 0x0000ffff13137812 */ /* 0x000fe200078ec0ff */
[----:B-1----:R-:W2:Y:S04]  /*103fe0*/  LDL.LU.64 R40, [R1+0x5a48] ;  /* 0x005a480001287983 */ /* 0x002ea80000300a00 */
[----:B------:R-:W2:Y:S04]  /*103ff0*/  LDL.LU R34, [R1+0x4c50] ;  /* 0x004c500001227983 */ /* 0x000ea80000300800 */
[----:B------:R-:W-:Y:S04]  /*104000*/  STL [R1+0xb4], R17 ;  /* 0x0000b41101007387 */ /* 0x000fe80000100800 */
[----:B------:R-:W2:Y:S04]  /*104010*/  LDL.LU R35, [R1+0xb0] ;  /* 0x0000b00001237983 */ /* 0x000ea80000300800 */
[----:B------:R1:W-:Y:S02]  /*104020*/  STL [R1+0x734], R14 ;  /* 0x0007340e01007387 */ /* 0x0003e40000100800 */
[----:B-1----:R-:W-:-:S02]  /*104030*/  PRMT R14, R19, 0x3340, R0 ;  /* 0x00003340130e7816 */ /* 0x002fc40000000000 */
[----:B---3--:R-:W-:Y:S02]  /*104040*/  LOP3.LUT R17, R33, 0xffff, RZ, 0xc0, !PT ;  /* 0x0000ffff21117812 */ /* 0x008fe400078ec0ff */
[----:B----4-:R-:W-:-:S04]  /*104050*/  LOP3.LUT R16, R2, 0xffff, RZ, 0xc0, !PT ;  /* 0x0000ffff02107812 */ /* 0x010fc800078ec0ff */
[----:B------:R-:W-:-:S04]  /*104060*/  PRMT R15, R17, 0x3340, R16 ;  /* 0x00003340110f7816 */ /* 0x000fc80000000010 */
[----:B------:R-:W-:Y:S02]  /*104070*/  PRMT R2, R15, 0x5410, R14 ;  /* 0x000054100f027816 */ /* 0x000fe4000000000e */
[----:B------:R-:W-:Y:S02]  /*104080*/  IADD3 R14, P1, PT, R12, R6, RZ ;  /* 0x000000060c0e7210 */ /* 0x000fe40007f3e0ff */
[----:B------:R-:W-:Y:S01]  /*104090*/  SHF.R.U32.HI R17, RZ, 0x8, R17 ;  /* 0x00000008ff117819 */ /* 0x000fe20000011611 */
[----:B------:R1:W-:Y:S02]  /*1040a0*/  STL [R1+0x5668], R2 ;  /* 0x0056680201007387 */ /* 0x0003e40000100800 */
[----:B------:R-:W-:Y:S02]  /*1040b0*/  IMAD.X R15, R13, 0x1, R7, P1 ;  /* 0x000000010d0f7824 */ /* 0x000fe400008e0607 */
[----:B------:R-:W3:Y:S04]  /*1040c0*/  LDL.LU R33, [R1+0x4c54] ;  /* 0x004c540001217983 */ /* 0x000ee80000300800 */
[----:B-1----:R-:W4:Y:S04]  /*1040d0*/  LDL.LU R2, [R1+0x254] ;  /* 0x0002540001027983 */ /* 0x002f280000300800 */
[----:B------:R1:W-:Y:S02]  /*1040e0*/  STL.64 [R1+0x11c0], R14 ;  /* 0x0011c00e01007387 */ /* 0x0003e40000100a00 */
[----:B-1----:R-:W-:-:S02]  /*1040f0*/  SHF.R.U32.HI R15, RZ, 0x8, R16 ;  /* 0x00000008ff0f7819 */ /* 0x002fc40000011610 */
[----:B------:R-:W-:Y:S02]  /*104100*/  SHF.R.U32.HI R14, RZ, 0x8, R19 ;  /* 0x00000008ff0e7819 */ /* 0x000fe40000011613 */
[----:B------:R-:W2:Y:S01]  /*104110*/  LDL.LU R19, [R1+0x7c] ;  /* 0x00007c0001137983 */ /* 0x000ea20000300800 */
[----:B------:R-:W-:-:S03]  /*104120*/  LOP3.LUT R16, R17, 0xffff, RZ, 0xc0, !PT ;  /* 0x0000ffff11107812 */ /* 0x000fc600078ec0ff */
[----:B------:R-:W3:Y:S01]  /*104130*/  LDL.LU R17, [R1+0x4bc] ;  /* 0x0004bc0001117983 */ /* 0x000ee20000300800 */
[----:B------:R-:W-:Y:S02]  /*104140*/  LOP3.LUT R15, R15, 0xffff, RZ, 0xc0, !PT ;  /* 0x0000ffff0f0f7812 */ /* 0x000fe400078ec0ff */
[----:B------:R-:W-:Y:S02]  /*104150*/  LOP3.LUT R14, R14, 0xffff, RZ, 0xc0, !PT ;  /* 0x0000ffff0e0e7812 */ /* 0x000fe400078ec0ff */
[----:B------:R-:W-:Y:S02]  /*104160*/  PRMT R15, R16, 0x3340, R15 ;  /* 0x00003340100f7816 */ /* 0x000fe4000000000f */
[----:B------:R-:W-:-:S03]  /*104170*/  PRMT R14, R14, 0x3340, R0 ;  /* 0x000033400e0e7816 */ /* 0x000fc60000000000 */
[----:B------:R-:W-:Y:S04]  /*104180*/  STL [R1+0x61c], R15 ;  /* 0x00061c0f01007387 */ /* 0x000fe80000100800 */
[----:B------:R1:W-:Y:S02]  /*104190*/  STL [R1+0x25c], R14 ;  /* 0x00025c0e01007387 */ /* 0x0003e40000100800 */
[----:B-1----:R-:W-:-:S04]  /*1041a0*/  SHF.R.U32.HI R14, RZ, 0x8, R18 ;  /* 0x00000008ff0e7819 */ /* 0x002fc80000011612 */
[----:B------:R-:W-:-:S04]  /*1041b0*/  LOP3.LUT R14, R14, 0xffff, RZ, 0xc0, !PT ;  /* 0x0000ffff0e0e7812 */ /* 0x000fc800078ec0ff */
[----:B------:R-:W-:Y:S02]  /*1041c0*/  PRMT R18, R14, 0x3340, R0 ;  /* 0x000033400e127816 */ /* 0x000fe40000000000 */
[----:B--2---:R-:W-:Y:S02]  /*1041d0*/  LOP3.LUT R15, R19, 0xffff, RZ, 0xc0, !PT ;  /* 0x0000ffff130f7812 */ /* 0x004fe400078ec0ff */
[----:B---3--:R-:W-:-:S05]  /*1041e0*/  LOP3.LUT R16, R17, 0xffff, RZ, 0xc0, !PT ;  /* 0x0000ffff11107812 */ /* 0x008fca00078ec0ff */
[----:B------:R1:W-:Y:S04]  /*1041f0*/  STL [R1+0x56a0], R16 ;  /* 0x0056a01001007387 */ /* 0x0003e80000100800 */
[----:B------:R2:W-:Y:S01]  /*104200*/  STL [R1+0x569c], R15 ;  /* 0x00569c0f01007387 */ /* 0x0005e20000100800 */
[----:B-1----:R-:W-:Y:S02]  /*104210*/  SHF.R.U32.HI R16, RZ, 0x8, R16 ;  /* 0x00000008ff107819 */ /* 0x002fe40000011610 */
[----:B--2---:R-:W-:Y:S02]  /*104220*/  SHF.R.U32.HI R15, RZ, 0x8, R15 ;  /* 0x00000008ff0f7819 */ /* 0x004fe4000001160f */
[----:B------:R-:W-:Y:S02]  /*104230*/  LOP3.LUT R16, R16, 0xffff, RZ, 0xc0, !PT ;  /* 0x0000ffff10107812 */ /* 0x000fe400078ec0ff */
[----:B------:R-:W-:-:S02]  /*104240*/  LOP3.LUT R15, R15, 0xffff, RZ, 0xc0, !PT ;  /* 0x0000ffff0f0f7812 */ /* 0x000fc400078ec0ff */
[----:B------:R-:W-:Y:S02]  /*104250*/  LOP3.LUT R17, R34, 0xffff, RZ, 0xc0, !PT ;  /* 0x0000ffff22117812 */ /* 0x000fe400078ec0ff */
[----:B------:R-:W-:Y:S02]  /*104260*/  PRMT R14, R16, 0x3340, R15 ;  /* 0x00003340100e7816 */ /* 0x000fe4000000000f */
[----:B------:R-:W-:Y:S02]  /*104270*/  LOP3.LUT R19, R41, 0xffff, RZ, 0xc0, !PT ;  /* 0x0000ffff29137812 */ /* 0x000fe400078ec0ff */
[----:B------:R-:W-:Y:S01]  /*104280*/  LOP3.LUT R16, R35, 0xffff, RZ, 0xc0, !PT ;  /* 0x0000ffff23107812 */ /* 0x000fe200078ec0ff */
[----:B------:R-:W-:Y:S03]  /*104290*/  STL [R1+0x260], R18 ;  /* 0x0002601201007387 */ /* 0x000fe60000100800 */
[----:B------:R-:W-:Y:S01]  /*1042a0*/  PRMT R15, R17, 0x3340, R16 ;  /* 0x00003340110f7816 */ /* 0x000fe20000000010 */
[----:B------:R1:W-:Y:S04]  /*1042b0*/  STL [R1+0x550c], R14 ;  /* 0x00550c0e01007387 */ /* 0x0003e80000100800 */
[----:B------:R-:W2:Y:S04]  /*1042c0*/  LDL.LU R41, [R1+0x5a44] ;  /* 0x005a440001297983 */ /* 0x000ea80000300800 */
[----:B------:R-:W3:Y:S01]  /*1042d0*/  LDL.LU R34, [R1+0x4d8] ;  /* 0x0004d80001227983 */ /* 0x000ee20000300800 */
[----:B-1----:R-:W-:-:S03]  /*1042e0*/  PRMT R14, R19, 0x3340, R0 ;  /* 0x00003340130e7816 */ /* 0x002fc60000000000 */
[----:B------:R-:W2:Y:S01]  /*1042f0*/  LDL.LU R35, [R1+0x80] ;  /* 0x0000800001237983 */ /* 0x000ea20000300800 */
[----:B------:R-:W-:-:S05]  /*104300*/  PRMT R14, R15, 0x5410, R14 ;  /* 0x000054100f0e7816 */ /* 0x000fca000000000e */
[----:B------:R1:W-:Y:S02]  /*104310*/  STL [R1+0x5648], R14 ;  /* 0x0056480e01007387 */ /* 0x0003e40000100800 */
[----:B-1----:R-:W-:-:S05]  /*104320*/  IADD3 R14, P1, PT, R12, R8, RZ ;  /* 0x000000080c0e7210 */ /* 0x002fca0007f3e0ff */
[----:B------:R-:W-:-:S05]  /*104330*/  IMAD.X R15, R13, 0x1, R11, P1 ;  /* 0x000000010d0f7824 */ /* 0x000fca00008e060b */
[----:B------:R1:W-:Y:S01]  /*104340*/  STL.64 [R1+0x11b8], R14 ;  /* 0x0011b80e01007387 */ /* 0x0003e20000100a00 */
[----:B------:R-:W-:Y:S02]  /*104350*/  LOP3.LUT R18, R32, 0xffff, RZ, 0xc0, !PT ;  /* 0x0000ffff20127812 */ /* 0x000fe400078ec0ff */
[----:B-1----:R-:W-:Y:S02]  /*104360*/  SHF.R.U32.HI R15, RZ, 0x8, R17 ;  /* 0x00000008ff0f7819 */ /* 0x002fe40000011611 */
[----:B------:R-:W-:Y:S02]  /*104370*/  SHF.R.U32.HI R14, RZ, 0x8, R16 ;  /* 0x00000008ff0e7819 */ /* 0x000fe40000011610 */
[----:B------:R-:W-:Y:S02]  /*104380*/  LOP3.LUT R15, R15, 0xffff, RZ, 0xc0, !PT ;  /* 0x0000ffff0f0f7812 */ /* 0x000fe400078ec0ff */
[----:B------:R-:W-:Y:S02]  /*104390*/  LOP3.LUT R14, R14, 0xffff, RZ, 0xc0, !PT ;  /* 0x0000ffff0e0e7812 */ /* 0x000fe400078ec0ff */
[----:B------:R-:W-:-:S02]  /*1043a0*/  LOP3.LUT R17, R33, 0xffff, RZ, 0xc0, !PT ;  /* 0x0000ffff21117812 */ /* 0x000fc400078ec0ff */
[----:B------:R-:W-:Y:S02]  /*1043b0*/  PRMT R14, R15, 0x3340, R14 ;  /* 0x000033400f0e7816 */ /* 0x000fe4000000000e */
[----:B----4-:R-:W-:-:S03]  /*1043c0*/  LOP3.LUT R16, R2, 0xffff, RZ, 0xc0, !PT ;  /* 0x0000ffff02107812 */ /* 0x010fc600078ec0ff */
[----:B------:R1:W-:Y:S01]  /*1043d0*/  STL [R1+0x730], R14 ;  /* 0x0007300e01007387 */ /* 0x0003e20000100800 */
[----:B------:R-:W-:-:S03]  /*1043e0*/  PRMT R15, R17, 0x3340, R16 ;  /* 0x00003340110f7816 */ /* 0x000fc60000000010 */
[----:B------:R-:W4:Y:S01]  /*1043f0*/  LDL.LU R32, [R1+0x5a40] ;  /* 0x005a400001207983 */ /* 0x000f220000300800 */
[----:B-1----:R-:W-:-:S04]  /*104400*/  PRMT R14, R18, 0x3340, R0 ;  /* 0x00003340120e7816 */ /* 0x002fc80000000000 */
[----:B------:R-:W-:Y:S02]  /*104410*/  PRMT R2, R15, 0x5410, R14 ;  /* 0x000054100f027816 */ /* 0x000fe4000000000e */
[----:B------:R-:W-:-:S05]  /*104420*/  IADD3 R14, P1, PT, R12, R9, RZ ;  /* 0x000000090c0e7210 */ /* 0x000fca0007f3e0ff */
[----:B------:R-:W-:Y:S01]  /*104430*/  IMAD.X R15, R13, 0x1, R10, P1 ;  /* 0x000000010d0f7824 */ /* 0x000fe200008e060a */
[----:B------:R-:W-:Y:S01]  /*104440*/  STL [R1+0x5640], R2 ;  /* 0x0056400201007387 */ /* 0x000fe20000100800 */
[----:B------:R-:W-:-:S03]  /*104450*/  SHF.R.U32.HI R13, RZ, 0x8, R16 ;  /* 0x00000008ff0d7819 */ /* 0x000fc60000011610 */
[----:B------:R-:W4:Y:S04]  /*104460*/  LDL.LU R33, [R1+0x84] ;  /* 0x0000840001217983 */ /* 0x000f280000300800 */
[----:B------:R1:W-:Y:S01]  /*104470*/  STL.64 [R1+0x11b0], R14 ;  /* 0x0011b00e01007387 */ /* 0x0003e20000100a00 */
[----:B------:R-:W-:Y:S02]  /*104480*/  LOP3.LUT R13, R13, 0xffff, RZ, 0xc0, !PT ;  /* 0x0000ffff0d0d7812 */ /* 0x000fe400078ec0ff */
[----:B-1----:R-:W-:-:S04]  /*104490*/  SHF.R.U32.HI R14, RZ, 0x8, R17 ;  /* 0x00000008ff0e7819 */ /* 0x002fc80000011611 */
[----:B------:R-:W-:-:S04]  /*1044a0*/  LOP3.LUT R14, R14, 0xffff, RZ, 0xc0, !PT ;  /* 0x0000ffff0e0e7812 */ /* 0x000fc800078ec0ff */
[----:B------:R-:W-:Y:S02]  /*1044b0*/  PRMT R2, R14, 0x3340, R13 ;  /* 0x000033400e027816 */ /* 0x000fe4000000000d */
[----:B------:R-:W-:-:S03]  /*1044c0*/  SHF.R.U32.HI R13, RZ, 0x8, R18 ;  /* 0x00000008ff0d7819 */ /* 0x000fc60000011612 */
[----:B------:R1:W-:Y:S04]  /*1044d0*/  STL [R1+0x460], R2 ;  /* 0x0004600201007387 */ /* 0x0003e80000100800 */
[----:B------:R-:W4:Y:S01]  /*1044e0*/  LDL.LU R18, [R1+0x4dc] ;  /* 0x0004dc0001127983 */ /* 0x000f220000300800 */
[----:B------:R-:W-:Y:S02]  /*1044f0*/  SHF.R.U32.HI R14, RZ, 0x8, R19 ;  /* 0x00000008ff0e7819 */ /* 0x000fe40000011613 */
[----:B------:R-:W-:Y:S02]  /*104500*/  LOP3.LUT R13, R13, 0xffff, RZ, 0xc0, !PT ;  /* 0x0000ffff0d0d7812 */ /* 0x000fe400078ec0ff */
[----:B------:R-:W-:Y:S02]  /*104510*/  LOP3.LUT R14, R14, 0xffff, RZ, 0xc0, !PT ;  /* 0x0000ffff0e0e7812 */ /* 0x000fe400078ec0ff */
[----:B------:R-:W-:-:S02]  /*104520*/  PRMT R13, R13, 0x3340, R0 ;  /* 0x000033400d0d7816 */ /* 0x000fc40000000000 */
[----:B-1----:R-:W-:-:S03]  /*104530*/  PRMT R2, R14, 0x3340, R0 ;  /* 0x000033400e027816 */ /* 0x002fc60000000000 */
[----:B------:R-:W-:Y:S04]  /*104540*/  STL [R1+0x254], R13 ;  /* 0x0002540d01007387 */ /* 0x000fe80000100800 */
[----:B------:R1:W-:Y:S04]  /*104550*/  STL [R1+0x258], R2 ;  /* 0x0002580201007387 */ /* 0x0003e80000100800 */
[----:B------:R-:W4:Y:S04]  /*104560*/  LDL.LU R17, [R1+0x4c58] ;  /* 0x004c580001117983 */ /* 0x000f280000300800 */
[----:B-1----:R-:W4:Y:S01]  /*104570*/  LDL.LU R2, [R1+0x2e0] ;  /* 0x0002e00001027983 */ /* 0x002f220000300800 */
[----:B------:R-:W-:-:S04]  /*104580*/  LOP3.LUT R20, R20, 0xffff, RZ, 0xc0, !PT ;  /* 0x0000ffff14147812 */ /* 0x000fc800078ec0ff */
[----:B------:R-:W-:Y:S01]  /*104590*/  PRMT R13, R20, 0x3340, R0 ;  /* 0x00003340140d7816 */ /* 0x000fe20000000000 */
[----:B0-----:R-:W-:Y:S01]  /*1045a0*/  VIADD R12, R12, UR6 ;  /* 0x000000060c0c7c36 */ /* 0x001fe20008000000 */
[----:B------:R-:W-:Y:S01]  /*1045b0*/  LOP3.LUT R23, R23, 0xffff, RZ, 0xc0, !PT ;  /* 0x0000ffff17177812 */ /* 0x000fe200078ec0ff */
[----:B------:R-:W0:Y:S01]  /*1045c0*/  LDCU UR6, c[0x0][0x3b8] ;  /* 0x00007700ff0677ac */ /* 0x000e220008000800 */
[----:B---3--:R-:W-:Y:S02]  /*1045d0*/  LOP3.LUT R16, R34, 0xffff, RZ, 0xc0, !PT ;  /* 0x0000ffff22107812 */ /* 0x008fe400078ec0ff */
[----:B--2---:R-:W-:-:S04]  /*1045e0*/  LOP3.LUT R15, R35, 0xffff, RZ, 0xc0, !PT ;  /* 0x0000ffff230f7812 */ /* 0x004fc800078ec0ff */
[----:B------:R-:W-:-:S04]  /*1045f0*/  PRMT R14, R16, 0x3340, R15 ;  /* 0x00003340100e7816 */ /* 0x000fc8000000000f */
[----:B------:R-:W-:Y:S02]  /*104600*/  PRMT R14, R14, 0x5410, R13 ;  /* 0x000054100e0e7816 */ /* 0x000fe4000000000d */
[----:B------:R-:W-:-:S03]  /*104610*/  SHF.R.U32.HI R16, RZ, 0x8, R16 ;  /* 0x00000008ff107819 */ /* 0x000fc60000011610 */
[----:B------:R1:W-:Y:S01]  /*104620*/  STL [R1+0x5638], R14 ;  /* 0x0056380e01007387 */ /* 0x0003e20000100800 */
[----:B------:R-:W-:Y:S02]  /*104630*/  SHF.R.S32.HI R13, RZ, 0x1f, R12 ;  /* 0x0000001fff0d7819 */ /* 0x000fe4000001140c */
[----:B------:R-:W-:Y:S02]  /*104640*/  IADD3 R34, P1, PT, R12, R4, RZ ;  /* 0x000000040c227210 */ /* 0x000fe40007f3e0ff */
[----:B-1----:R-:W-:Y:S02]  /*104650*/  SHF.R.U32.HI R14, RZ, 0x8, R15 ;  /* 0x00000008ff0e7819 */ /* 0x002fe4000001160f */
[----:B------:R-:W-:Y:S02]  /*104660*/  LOP3.LUT R15, R16, 0xffff, RZ, 0xc0, !PT ;  /* 0x0000ffff100f7812 */ /* 0x000fe400078ec0ff */
[----:B------:R-:W-:Y:S01]  /*104670*/  LOP3.LUT R14, R14, 0xffff, RZ, 0xc0, !PT ;  /* 0x0000ffff0e0e7812 */ /* 0x000fe200078ec0ff */
[----:B------:R-:W-:-:S03]  /*104680*/  IMAD.X R35, R13, 0x1, R5, P1 ;  /* 0x000000010d237824 */ /* 0x000fc600008e0605 */
[----:B------:R-:W-:Y:S02]  /*104690*/  PRMT R16, R15, 0x3340, R14 ;  /* 0x000033400f107816 */ /* 0x000fe4000000000e */
[----:B------:R1:W-:Y:S04]  /*1046a0*/  STL.64 [R1+0x11a8], R34 ;  /* 0x0011a82201007387 */ /* 0x0003e80000100a00 */
[----:B-1----:R-:W2:Y:S04]  /*1046b0*/  LDL.LU.64 R34, [R1+0x5a38] ;  /* 0x005a380001227983 */ /* 0x002ea80000300a00 */
[----:B------:R1:W-:Y:S04]  /*1046c0*/  STL [R1+0x618], R16 ;  /* 0x0006181001007387 */ /* 0x0003e80000100800 */
[----:B------:R-:W3:Y:S01]  /*1046d0*/  LDL.LU R19, [R1+0x4c5c] ;  /* 0x004c5c0001137983 */ /* 0x000ee20000300800 */
[----:B----4-:R-:W-:-:S03]  /*1046e0*/  LOP3.LUT R14, R33, 0xffff, RZ, 0xc0, !PT ;  /* 0x0000ffff210e7812 */ /* 0x010fc600078ec0ff */
[----:B------:R-:W4:Y:S01]  /*1046f0*/  LDL.LU R33, [R1+0x2e4] ;  /* 0x0002e40001217983 */ /* 0x000f220000300800 */
[----:B------:R-:W-:-:S04]  /*104700*/  LOP3.LUT R15, R18, 0xffff, RZ, 0xc0, !PT ;  /* 0x0000ffff120f7812 */ /* 0x000fc800078ec0ff */
[----:B-1----:R-:W-:Y:S02]  /*104710*/  SHF.R.U32.HI R16, RZ, 0x8, R15 ;  /* 0x00000008ff107819 */ /* 0x002fe4000001160f */
[--C-:B------:R-:W-:Y:S02]  /*104720*/  PRMT R15, R15, 0x3340, R14.reuse ;  /* 0x000033400f0f7816 */ /* 0x100fe4000000000e */
[----:B------:R-:W-:-:S03]  /*104730*/  SHF.R.U32.HI R14, RZ, 0x8, R14 ;  /* 0x00000008ff0e7819 */ /* 0x000fc6000001160e */
[----:B------:R1:W-:Y:S01]  /*104740*/  STL [R1+0x85c], R15 ;  /* 0x00085c0f01007387 */ /* 0x0003e20000100800 */
[----:B------:R-:W-:Y:S02]  /*104750*/  LOP3.LUT R14, R14, 0xffff, RZ, 0xc0, !PT ;  /* 0x0000ffff0e0e7812 */ /* 0x000fe400078ec0ff */
[----:B-1----:R-:W-:Y:S02]  /*104760*/  LOP3.LUT R15, R16, 0xffff, RZ, 0xc0, !PT ;  /* 0x0000ffff100f7812 */ /* 0x002fe400078ec0ff */
[----:B------:R-:W-:Y:S02]  /*104770*/  LOP3.LUT R16, R21, 0xffff, RZ, 0xc0, !PT ;  /* 0x0000ffff15107812 */ /* 0x000fe400078ec0ff */
[----:B------:R-:W-:-:S05]  /*104780*/  PRMT R14, R15, 0x3340, R14 ;  /* 0x000033400f0e7816 */ /* 0x000fca000000000e */
[----:B------:R1:W-:Y:S01]  /*104790*/  STL [R1+0x538], R14 ;  /* 0x0005380e01007387 */ /* 0x0003e20000100800 */
[----:B------:R-:W-:Y:S02]  /*1047a0*/  SHF.R.U32.HI R15, RZ, 0x8, R20 ;  /* 0x00000008ff0f7819 */ /* 0x000fe40000011614 */
[----:B-1----:R-:W-:Y:S01]  /*1047b0*/  SHF.R.U32.HI R14, RZ, 0x8, R16 ;  /* 0x00000008ff0e7819 */ /* 0x002fe20000011610 */
[----:B------:R1:W-:Y:S03]  /*1047c0*/  STL [R1+0x5698], R16 ;  /* 0x0056981001007387 */ /* 0x0003e60000100800 */
[----:B------:R-:W-:Y:S02]  /*1047d0*/  LOP3.LUT R14, R14, 0xffff, RZ, 0xc0, !PT ;  /* 0x0000ffff0e0e7812 */ /* 0x000fe400078ec0ff */
[----:B------:R-:W-:Y:S02]  /*1047e0*/  LOP3.LUT R15, R15, 0xffff, RZ, 0xc0, !PT ;  /* 0x0000ffff0f0f7812 */ /* 0x000fe400078ec0ff */
[----:B-1----:R-:W-:-:S02]  /*1047f0*/  PRMT R16, R14, 0x3340, R0 ;  /* 0x000033400e107816 */ /* 0x002fc40000000000 */
[----:B------:R-:W-:Y:S02]  /*104800*/  PRMT R14, R15, 0x3340, R0 ;  /* 0x000033400f0e7816 */ /* 0x000fe40000000000 */
[----:B------:R-:W-:Y:S01]  /*104810*/  LOP3.LUT R18, R17, 0xffff, RZ, 0xc0, !PT ;  /* 0x0000ffff11127812 */ /* 0x000fe200078ec0ff */
[----:B------:R1:W-:Y:S01]  /*104820*/  STL [R1+0xa8], R16 ;  /* 0x0000a81001007387 */ /* 0x0003e20000100800 */
[----:B------:R-:W-:-:S03]  /*104830*/  LOP3.LUT R17, R41, 0xffff, RZ, 0xc0, !PT ;  /* 0x0000ffff29117812 */ /* 0x000fc600078ec0ff */
[----:B------:R0:W-:Y:S04]  /*104840*/  STL [R1+0xb0], R14 ;  /* 0x0000b00e01007387 */ /* 0x0001e80000100800 */
[----:B------:R-:W2:Y:S01]  /*104850*/  LDL.LU R41, [R1+0x5a34] ;  /* 0x005a340001297983 */ /* 0x000ea20000300800 */
[----:B-1----:R-:W-:-:S03]  /*104860*/  LOP3.LUT R16, R2, 0xffff, RZ, 0xc0, !PT ;  /* 0x0000ffff02107812 */ /* 0x002fc600078ec0ff */
[----:B------:R-:W2:Y:S01]  /*104870*/  LDL.LU R2, [R1+0x4ec] ;  /* 0x0004ec0001027983 */ /* 0x000ea20000300800 */
[----:B0-----:R-:W-:Y:S02]  /*104880*/  PRMT R14, R17, 0x3340, R0 ;  /* 0x00003340110e7816 */ /* 0x001fe40000000000 */
[----:B------:R-:W-:-:S04]  /*104890*/  PRMT R15, R18, 0x3340, R16 ;  /* 0x00003340120f7816 */ /* 0x000fc80000000010 */
[----:B------:R-:W-:Y:S02]  /*1048a0*/  PRMT R14, R15, 0x5410, R14 ;  /* 0x000054100f0e7816 */ /* 0x000fe4000000000e */
[----:B------:R-:W-:Y:S02]  /*1048b0*/  SHF.R.U32.HI R18, RZ, 0x8, R18 ;  /* 0x00000008ff127819 */ /* 0x000fe40000011612 */
[----:B------:R-:W-:Y:S01]  /*1048c0*/  SHF.R.U32.HI R15, RZ, 0x8, R16 ;  /* 0x00000008ff0f7819 */ /* 0x000fe20000011610 */
[----:B------:R0:W-:Y:S01]  /*1048d0*/  STL [R1+0x5634], R14 ;  /* 0x0056340e01007387 */ /* 0x0001e20000100800 */
[----:B------:R-:W-:Y:S02]  /*1048e0*/  IADD3 R20, P1, PT, R12, R6, RZ ;  /* 0x000000060c147210 */ /* 0x000fe40007f3e0ff */
[----:B------:R-:W-:Y:S02]  /*1048f0*/  LOP3.LUT R16, R18, 0xffff, RZ, 0xc0, !PT ;  /* 0x0000ffff12107812 */ /* 0x000fe400078ec0ff */
[----:B------:R-:W-:-:S02]  /*104900*/  LOP3.LUT R15, R15, 0xffff, RZ, 0xc0, !PT ;  /* 0x0000ffff0f0f7812 */ /* 0x000fc400078ec0ff */
[----:B0-----:R-:W-:Y:S01]  /*104910*/  SHF.R.U32.HI R14, RZ, 0x8, R17 ;  /* 0x00000008ff0e7819 */ /* 0x001fe20000011611 */
[----:B------:R-:W-:-:S03]  /*104920*/  IMAD.X R21, R13, 0x1, R7, P1 ;  /* 0x000000010d157824 */ /* 0x000fc600008e0607 */
[----:B------:R-:W-:Y:S02]  /*104930*/  LOP3.LUT R14, R14, 0xffff, RZ, 0xc0, !PT ;  /* 0x0000ffff0e0e7812 */ /* 0x000fe400078ec0ff */
[----:B------:R-:W-:Y:S02]  /*104940*/  PRMT R15, R16, 0x3340, R15 ;  /* 0x00003340100f7816 */ /* 0x000fe4000000000f */
[----:B------:R-:W-:Y:S01]  /*104950*/  PRMT R14, R14, 0x3340, R0 ;  /* 0x000033400e0e7816 */ /* 0x000fe20000000000 */
[----:B------:R0:W-:Y:S01]  /*104960*/  STL.64 [R1+0x11a0], R20 ;  /* 0x0011a01401007387 */ /* 0x0001e20000100a00 */
[----:B------:R-:W-:-:S03]  /*104970*/  LOP3.LUT R18, R3, 0xffff, RZ, 0xc0, !PT ;  /* 0x0000ffff03127812 */ /* 0x000fc600078ec0ff */
[----:B------:R-:W-:Y:S04]  /*104980*/  STL [R1+0x434], R15 ;  /* 0x0004340f01007387 */ /* 0x000fe80000100800 */
[----:B------:R1:W-:Y:S04]  /*104990*/  STL [R1+0xa4], R14 ;  /* 0x0000a40e01007387 */ /* 0x0003e80000100800 */
[----:B------:R-:W2:Y:S01]  /*1049a0*/  LDL.LU R3, [R1+0x5a30] ;  /* 0x005a300001037983 */ /* 0x000ea20000300800 */
[----:B0-----:R-:W-:Y:S02]  /*1049b0*/  IADD3 R20, P1, PT, R12, R8, RZ ;  /* 0x000000080c147210 */ /* 0x001fe40007f3e0ff */
[----:B-1----:R-:W-:-:S03]  /*1049c0*/  PRMT R14, R18, 0x3340, R0 ;  /* 0x00003340120e7816 */ /* 0x002fc60000000000 */
[----:B------:R-:W-:Y:S01]  /*1049d0*/  IMAD.X R21, R13, 0x1, R11, P1 ;  /* 0x000000010d157824 */ /* 0x000fe200008e060b */
[----:B---3--:R-:W-:Y:S02]  /*1049e0*/  LOP3.LUT R17, R19, 0xffff, RZ, 0xc0, !PT ;  /* 0x0000ffff13117812 */ /* 0x008fe400078ec0ff */
[----:B----4-:R-:W-:-:S04]  /*1049f0*/  LOP3.LUT R16, R33, 0xffff, RZ, 0xc0, !PT ;  /* 0x0000ffff21107812 */ /* 0x010fc800078ec0ff */
[----:B------:R-:W-:-:S04]  /*104a00*/  PRMT R15, R17, 0x3340, R16 ;  /* 0x00003340110f7816 */ /* 0x000fc80000000010 */
[----:B------:R-:W-:-:S05]  /*104a10*/  PRMT R14, R15, 0x5410, R14 ;  /* 0x000054100f0e7816 */ /* 0x000fca000000000e */
[----:B------:R0:W-:Y:S01]  /*104a20*/  STL [R1+0x5630], R14 ;  /* 0x0056300e01007387 */ /* 0x0001e20000100800 */
[----:B------:R-:W-:-:S03]  /*104a30*/  SHF.R.U32.HI R15, RZ, 0x8, R17 ;  /* 0x00000008ff0f7819 */ /* 0x000fc60000011611 */
[----:B------:R-:W3:Y:S01]  /*104a40*/  LDL.LU R19, [R1+0x88] ;  /* 0x0000880001137983 */ /* 0x000ee20000300800 */
[----:B0-----:R-:W-:Y:S02]  /*104a50*/  SHF.R.U32.HI R14, RZ, 0x8, R16 ;  /* 0x00000008ff0e7819 */ /* 0x001fe40000011610 */
[----:B------:R-:W-:Y:S02]  /*104a60*/  IADD3 R16, P1, PT, R12, R9, RZ ;  /* 0x000000090c107210 */ /* 0x000fe40007f3e0ff */
[----:B------:R-:W-:-:S03]  /*104a70*/  LOP3.LUT R15, R15, 0xffff, RZ, 0xc0, !PT ;  /* 0x0000ffff0f0f7812 */ /* 0x000fc600078ec0ff */
[----:B------:R-:W-:Y:S01]  /*104a80*/  IMAD.X R17, R13, 0x1, R10, P1 ;  /* 0x000000010d117824 */ /* 0x000fe200008e060a */
[----:B------:R-:W-:Y:S02]  /*104a90*/  SHF.R.U32.HI R13, RZ, 0x8, R18 ;  /* 0x00000008ff0d7819 */ /* 0x000fe40000011612 */
[----:B------:R-:W-:Y:S02]  /*104aa0*/  LOP3.LUT R14, R14, 0xffff, RZ, 0xc0, !PT ;  /* 0x0000ffff0e0e7812 */ /* 0x000fe400078ec0ff */
[----:B------:R-:W-:Y:S02]  /*104ab0*/  LOP3.LUT R13, R13, 0xffff, RZ, 0xc0, !PT ;  /* 0x0000ffff0d0d7812 */ /* 0x000fe400078ec0ff */
[----:B------:R-:W-:Y:S01]  /*104ac0*/  PRMT R14, R15, 0x3340, R14 ;  /* 0x000033400f0e7816 */ /* 0x000fe2000000000e */
[----:B------:R0:W-:Y:S01]  /*104ad0*/  STL.64 [R1+0x1190], R20 ;  /* 0x0011901401007387 */ /* 0x0001e20000100a00 */
[----:B------:R-:W-:-:S03]  /*104ae0*/  PRMT R13, R13, 0x3340, R0 ;  /* 0x000033400d0d7816 */ /* 0x000fc60000000000 */
[----:B0-----:R-:W4:Y:S04]  /*104af0*/  LDL.LU R21, [R1+0x4c60] ;  /* 0x004c600001157983 */ /* 0x001f280000300800 */
[----:B------:R-:W4:Y:S04]  /*104b00*/  LDL.LU R33, [R1+0x2f8] ;  /* 0x0002f80001217983 */ /* 0x000f280000300800 */
[----:B------:R-:W-:Y:S04]  /*104b10*/  STL [R1+0x6fc], R14 ;  /* 0x0006fc0e01007387 */ /* 0x000fe80000100800 */
[----:B------:R0:W-:Y:S04]  /*104b20*/  STL.64 [R1+0x1198], R16 ;  /* 0x0011981001007387 */ /* 0x0001e80000100a00 */
[----:B------:R1:W-:Y:S01]  /*104b30*/  STL [R1+0xac], R13 ;  /* 0x0000ac0d01007387 */ /* 0x0003e20000100800 */
[----:B--2---:R-:W-:-:S03]  /*104b40*/  LOP3.LUT R15, R3, 0xffff, RZ, 0xc0, !PT ;  /* 0x0000ffff030f7812 */ /* 0x004fc600078ec0ff */
[----:B------:R-:W2:Y:S01]  /*104b50*/  LDL.LU R3, [R1+0x5a2c] ;  /* 0x005a2c0001037983 */ /* 0x000ea20000300800 */
[----:B0-----:R-:W-:Y:S02]  /*104b60*/  LOP3.LUT R16, R2, 0xffff, RZ, 0xc0, !PT ;  /* 0x0000ffff02107812 */ /* 0x001fe400078ec0ff */
[----:B-1----:R-:W-:Y:S02]  /*104b70*/  PRMT R13, R23, 0x3340, R0 ;  /* 0x00003340170d7816 */ /* 0x002fe40000000000 */
[----:B------:R-:W-:Y:S02]  /*104b80*/  PRMT R14, R16, 0x3340, R15 ;  /* 0x00003340100e7816 */ /* 0x000fe4000000000f */
[----:B------:R-:W-:Y:S02]  /*104b90*/  SHF.R.U32.HI R16, RZ, 0x8, R16 ;  /* 0x00000008ff107819 */ /* 0x000fe40000011610 */
[----:B------:R-:W-:Y:S02]  /*104ba0*/  PRMT R2, R14, 0x5410, R13 ;  /* 0x000054100e027816 */ /* 0x000fe4000000000d */
[----:B------:R-:W-:-:S02]  /*104bb0*/  SHF.R.U32.HI R14, RZ, 0x8, R15 ;  /* 0x00000008ff0e7819 */ /* 0x000fc4000001160f */
[----:B------:R-:W-:Y:S02]  /*104bc0*/  SHF.R.U32.HI R13, RZ, 0x8, R23 ;  /* 0x00000008ff0d7819 */ /* 0x000fe40000011617 */
[----:B------:R-:W-:Y:S02]  /*104bd0*/  LOP3.LUT R15, R16, 0xffff, RZ, 0xc0, !PT ;  /* 0x0000ffff100f7812 */ /* 0x000fe400078ec0ff */
[----:B------:R-:W-:Y:S01]  /*104be0*/  LOP3.LUT R14, R14, 0xffff, RZ, 0xc0, !PT ;  /* 0x0000ffff0e0e7812 */ /* 0x000fe200078ec0ff */
[----:B------:R0:W-:Y:S01]  /*104bf0*/  STL [R1+0x562c], R2 ;  /* 0x00562c0201007387 */ /* 0x0001e20000100800 */
[----:B------:R-:W-:-:S03]  /*104c00*/  LOP3.LUT R13, R13, 0xffff, RZ, 0xc0, !PT ;  /* 0x0000ffff0d0d7812 */ /* 0x000fc600078ec0ff */
[----:B------:R-:W2:Y:S01]  /*104c10*/  LDL.LU R23, [R1+0x4c64] ;  /* 0x004c640001177983 */ /* 0x000ea20000300800 */
[----:B------:R-:W-:Y:S02]  /*104c20*/  PRMT R13, R13, 0x3340, R0 ;  /* 0x000033400d0d7816 */ /* 0x000fe40000000000 */
[----:B0-----:R-:W-:-:S05]  /*104c30*/  PRMT R2, R15, 0x3340, R14 ;  /* 0x000033400f027816 */ /* 0x001fca000000000e */
[----:B------:R0:W-:Y:S01]  /*104c40*/  STL [R1+0x6f8], R2 ;  /* 0x0006f80201007387 */ /* 0x0001e20000100800 */
[----:B------:R-:W-:Y:S01]  /*104c50*/  VIADD R12, R12, UR6 ;  /* 0x000000060c0c7c36 */ /* 0x000fe20008000000 */
[----:B------:R-:W-:Y:S01]  /*104c60*/  LOP3.LUT R24, R24, 0xffff, RZ, 0xc0, !PT ;  /* 0x0000ffff18187812 */ /* 0x000fe200078ec0ff */
[----:B------:R-:W1:Y:S01]  /*104c70*/  LDCU UR6, c[0x0][0x3b8] ;  /* 0x00007700ff0677ac */ /* 0x000e620008000800 */
[----:B0-----:R-:W2:Y:S04]  /*104c80*/  LDL.LU R2, [R1+0x2fc] ;  /* 0x0002fc0001027983 */ /* 0x001ea80000300800 */
[----:B------:R0:W-:Y:S01]  /*104c90*/  STL [R1+0xa0], R13 ;  /* 0x0000a00d01007387 */ /* 0x0001e20000100800 */
[----:B------:R-:W-:Y:S02]  /*104ca0*/  IADD3 R20, P1, PT, R12, R4, RZ ;  /* 0x000000040c147210 */ /* 0x000fe40007f3e0ff */
[----:B---3--:R-:W-:-:S02]  /*104cb0*/  LOP3.LUT R17, R19, 0xffff, RZ, 0xc0, !PT ;  /* 0x0000ffff13117812 */ /* 0x008fc400078ec0ff */
[----:B------:R-:W-:Y:S02]  /*104cc0*/  LOP3.LUT R19, R41, 0xffff, RZ, 0xc0, !PT ;  /* 0x0000ffff29137812 */ /* 0x000fe400078ec0ff */
[----:B----4-:R-:W-:Y:S02]  /*104cd0*/  LOP3.LUT R16, R21, 0xffff, RZ, 0xc0, !PT ;  /* 0x0000ffff15107812 */ /* 0x010fe400078ec0ff */
[----:B------:R-:W-:Y:S02]  /*104ce0*/  LOP3.LUT R15, R33, 0xffff, RZ, 0xc0, !PT ;  /* 0x0000ffff210f7812 */ /* 0x000fe400078ec0ff */
[----:B--2---:R-:W-:Y:S02]  /*104cf0*/  LOP3.LUT R18, R3, 0xffff, RZ, 0xc0, !PT ;  /* 0x0000ffff03127812 */ /* 0x004fe400078ec0ff */
[----:B------:R-:W-:Y:S02]  /*104d00*/  LOP3.LUT R3, R22, 0xffff, RZ, 0xc0, !PT ;  /* 0x0000ffff16037812 */ /* 0x000fe400078ec0ff */
[----:B------:R-:W-:-:S02]  /*104d10*/  PRMT R14, R18, 0x3340, R17 ;  /* 0x00003340120e7816 */ /* 0x000fc40000000011 */
[--C-:B0-----:R-:W-:Y:S01]  /*104d20*/  PRMT R13, R3, 0x3340, R0.reuse ;  /* 0x00003340030d7816 */ /* 0x101fe20000000000 */
[----:B------:R0:W-:Y:S04]  /*104d30*/  STL [R1+0x57f4], R3 ;  /* 0x0057f40301007387 */ /* 0x0001e80000100800 */
[----:B------:R-:W2:Y:S01]  /*104d40*/  LDL.LU R41, [R1+0x5a28] ;  /* 0x005a280001297983 */ /* 0x000ea20000300800 */
[----:B0-----:R-:W-:Y:S02]  /*104d50*/  PRMT R3, R14, 0x5410, R13 ;  /* 0x000054100e037816 */ /* 0x001fe4000000000d */
[----:B------:R-:W-:Y:S02]  /*104d60*/  PRMT R13, R19, 0x3340, R0 ;  /* 0x00003340130d7816 */ /* 0x000fe40000000000 */
[----:B------:R-:W-:Y:S01]  /*104d70*/  PRMT R14, R16, 0x3340, R15 ;  /* 0x00003340100e7816 */ /* 0x000fe2000000000f */
[----:B------:R0:W-:Y:S04]  /*104d80*/  STL [R1+0x5654], R3 ;  /* 0x0056540301007387 */ /* 0x0001e80000100800 */
[----:B------:R-:W3:Y:S01]  /*104d90*/  LDL.LU R33, [R1+0x508] ;  /* 0x0005080001217983 */ /* 0x000ee20000300800 */
[----:B0-----:R-:W-:-:S02]  /*104da0*/  PRMT R3, R14, 0x5410, R13 ;  /* 0x000054100e037816 */ /* 0x001fc4000000000d */
[----:B------:R-:W-:-:S05]  /*104db0*/  SHF.R.S32.HI R13, RZ, 0x1f, R12 ;  /* 0x0000001fff0d7819 */ /* 0x000fca000001140c */
[----:B------:R-:W-:Y:S01]  /*104dc0*/  IMAD.X R21, R13, 0x1, R5, P1 ;  /* 0x000000010d157824 */ /* 0x000fe200008e0605 */
[----:B------:R-:W-:Y:S01]  /*104dd0*/  STL [R1+0x5628], R3 ;  /* 0x0056280301007387 */ /* 0x000fe20000100800 */
[----:B------:R-:W-:-:S03]  /*104de0*/  SHF.R.U32.HI R14, RZ, 0x8, R17 ;  /* 0x00000008ff0e7819 */ /* 0x000fc60000011611 */
[----:B------:R0:W-:Y:S02]  /*104df0*/  STL.64 [R1+0x1188], R20 ;  /* 0x0011881401007387 */ /* 0x0001e40000100a00 */
[----:B0-----:R-:W-:Y:S02]  /*104e00*/  SHF.R.U32.HI R20, RZ, 0x8, R18 ;  /* 0x00000008ff147819 */ /* 0x001fe40000011612 */
[----:B------:R-:W-:Y:S02]  /*104e10*/  SHF.R.U32.HI R21, RZ, 0x8, R16 ;  /* 0x00000008ff157819 */ /* 0x000fe40000011610 */
[----:B------:R-:W-:Y:S02]  /*104e20*/  SHF.R.U32.HI R18, RZ, 0x8, R15 ;  /* 0x00000008ff127819 */ /* 0x000fe4000001160f */
[----:B------:R-:W-:Y:S02]  /*104e30*/  LOP3.LUT R17, R20, 0xffff, RZ, 0xc0, !PT ;  /* 0x0000ffff14117812 */ /* 0x000fe400078ec0ff */
[----:B------:R-:W-:-:S02]  /*104e40*/  LOP3.LUT R16, R14, 0xffff, RZ, 0xc0, !PT ;  /* 0x0000ffff0e107812 */ /* 0x000fc400078ec0ff */
[----:B------:R-:W-:Y:S02]  /*104e50*/  LOP3.LUT R15, R21, 0xffff, RZ, 0xc0, !PT ;  /* 0x0000ffff150f7812 */ /* 0x000fe400078ec0ff */
[----:B------:R-:W-:Y:S02]  /*104e60*/  LOP3.LUT R14, R18, 0xffff, RZ, 0xc0, !PT ;  /* 0x0000ffff120e7812 */ /* 0x000fe400078ec0ff */
[----:B------:R-:W-:Y:S02]  /*104e70*/  PRMT R16, R17, 0x3340, R16 ;  /* 0x0000334011107816 */ /* 0x000fe40000000010 */
[----:B------:R-:W-:Y:S02]  /*104e80*/  PRMT R3, R15, 0x3340, R14 ;  /* 0x000033400f037816 */ /* 0x000fe4000000000e */
[----:B------:R-:W-:Y:S01]  /*104e90*/  LOP3.LUT R18, R32, 0xffff, RZ, 0xc0, !PT ;  /* 0x0000ffff20127812 */ /* 0x000fe200078ec0ff */
[----:B------:R0:W-:Y:S04]  /*104ea0*/  STL [R1+0x54c0], R16 ;  /* 0x0054c01001007387 */ /* 0x0001e80000100800 */
[----:B------:R4:W-:Y:S04]  /*104eb0*/  STL [R1+0x614], R3 ;  /* 0x0006140301007387 */ /* 0x0009e80000100800 */
[----:B------:R-:W2:Y:S01]  /*104ec0*/  LDL.LU R32, [R1+0x5a24] ;  /* 0x005a240001207983 */ /* 0x000ea20000300800 */
[----:B------:R-:W-:-:S02]  /*104ed0*/  LOP3.LUT R17, R23, 0xffff, RZ, 0xc0, !PT ;  /* 0x0000ffff17117812 */ /* 0x000fc400078ec0ff */
[----:B0-----:R-:W-:Y:S02]  /*104ee0*/  LOP3.LUT R16, R2, 0xffff, RZ, 0xc0, !PT ;  /* 0x0000ffff02107812 */ /* 0x001fe400078ec0ff */
[----:B------:R-:W-:Y:S02]  /*104ef0*/  PRMT R14, R18, 0x3340, R0 ;  /* 0x00003340120e7816 */ /* 0x000fe40000000000 */
[----:B------:R-:W-:-:S04]  /*104f00*/  PRMT R15, R17, 0x3340, R16 ;  /* 0x00003340110f7816 */ /* 0x000fc80000000010 */
[----:B------:R-:W-:Y:S02]  /*104f10*/  PRMT R14, R15, 0x5410, R14 ;  /* 0x000054100f0e7816 */ /* 0x000fe4000000000e */
[----:B------:R-:W-:-:S03]  /*104f20*/  IADD3 R2, P1, PT, R12, R6, RZ ;  /* 0x000000060c027210 */ /* 0x000fc60007f3e0ff */
[----:B------:R0:W-:Y:S01]  /*104f30*/  STL [R1+0x5620], R14 ;  /* 0x0056200e01007387 */ /* 0x0001e20000100800 */
[----:B------:R-:W-:Y:S02]  /*104f40*/  SHF.R.U32.HI R17, RZ, 0x8, R17 ;  /* 0x00000008ff117819 */ /* 0x000fe40000011611 */
[----:B------:R-:W-:Y:S01]  /*104f50*/  SHF.R.U32.HI R15, RZ, 0x8, R16 ;  /* 0x00000008ff0f7819 */ /* 0x000fe20000011610 */
[----:B----4-:R-:W-:Y:S01]  /*104f60*/  IMAD.X R3, R13, 0x1, R7, P1 ;  /* 0x000000010d037824 */ /* 0x010fe200008e0607 */
[----:B------:R-:W-:Y:S02]  /*104f70*/  LOP3.LUT R16, R17, 0xffff, RZ, 0xc0, !PT ;  /* 0x0000ffff11107812 */ /* 0x000fe400078ec0ff */
[----:B0-----:R-:W-:Y:S02]  /*104f80*/  SHF.R.U32.HI R14, RZ, 0x8, R19 ;  /* 0x00000008ff0e7819 */ /* 0x001fe40000011613 */
[----:B------:R-:W-:Y:S02]  /*104f90*/  LOP3.LUT R15, R15, 0xffff, RZ, 0xc0, !PT ;  /* 0x0000ffff0f0f7812 */ /* 0x000fe400078ec0ff */
[----:B------:R-:W-:Y:S01]  /*104fa0*/  LOP3.LUT R14, R14, 0xffff, RZ, 0xc0, !PT ;  /* 0x0000ffff0e0e7812 */ /* 0x000fe200078ec0ff */
[----:B------:R0:W-:Y:S03]  /*104fb0*/  STL.64 [R1+0x1180], R2 ;  /* 0x0011800201007387 */ /* 0x0001e60000100a00 */
[----:B------:R-:W-:-:S02]  /*104fc0*/  PRMT R14, R14, 0x3340, R0 ;  /* 0x000033400e0e7816 */ /* 0x000fc40000000000 */
[----:B0-----:R-:W-:Y:S01]  /*104fd0*/  PRMT R3, R16, 0x3340, R15 ;  /* 0x0000334010037816 */ /* 0x001fe2000000000f */
[----:B------:R-:W4:Y:S04]  /*104fe0*/  LDL.LU R2, [R1+0x94] ;  /* 0x0000940001027983 */ /* 0x000f280000300800 */
[----:B------:R0:W-:Y:S04]  /*104ff0*/  STL [R1+0x9c], R14 ;  /* 0x00009c0e01007387 */ /* 0x0001e80000100800 */
[----:B------:R0:W-:Y:S01]  /*105000*/  STL [R1+0x6f4], R3 ;  /* 0x0006f40301007387 */ /* 0x0001e20000100800 */
[----:B--2---:R-:W-:-:S03]  /*105010*/  LOP3.LUT R16, R32, 0xffff, RZ, 0xc0, !PT ;  /* 0x0000ffff20107812 */ /* 0x004fc600078ec0ff */
[----:B------:R-:W2:Y:S01]  /*105020*/  LDL.LU R32, [R1+0x5a20] ;  /* 0x005a200001207983 */ /* 0x000ea20000300800 */
[----:B---3--:R-:W-:Y:S02]  /*105030*/  LOP3.LUT R17, R33, 0xffff, RZ, 0xc0, !PT ;  /* 0x0000ffff21117812 */ /* 0x008fe400078ec0ff */
[----:B0-----:R-:W-:Y:S02]  /*105040*/  PRMT R14, R24, 0x3340, R0 ;  /* 0x00003340180e7816 */ /* 0x001fe40000000000 */
[----:B------:R-:W-:Y:S02]  /*105050*/  PRMT R15, R17, 0x3340, R16 ;  /* 0x00003340110f7816 */ /* 0x000fe40000000010 */
[----:B------:R-:W-:Y:S02]  /*105060*/  IADD3 R20, P1, PT, R12, R8, RZ ;  /* 0x000000080c147210 */ /* 0x000fe40007f3e0ff */
[----:B------:R-:W-:-:S03]  /*105070*/  PRMT R3, R15, 0x5410, R14 ;  /* 0x000054100f037816 */ /* 0x000fc6000000000e */
[----:B------:R-:W-:Y:S02]  /*105080*/  IMAD.X R21, R13, 0x1, R11, P1 ;  /* 0x000000010d157824 */ /* 0x000fe400008e060b */
[----:B------:R-:W-:Y:S01]  /*105090*/  STL [R1+0x561c], R3 ;  /* 0x00561c0301007387 */ /* 0x000fe20000100800 */
[----:B------:R-:W-:-:S03]  /*1050a0*/  SHF.R.U32.HI R14, RZ, 0x8, R16 ;  /* 0x00000008ff0e7819 */ /* 0x000fc60000011610 */
[----:B------:R0:W-:Y:S01]  /*1050b0*/  STL.64 [R1+0x1170], R20 ;  /* 0x0011701401007387 */ /* 0x0001e20000100a00 */
[----:B------:R-:W-:Y:S02]  /*1050c0*/  SHF.R.U32.HI R15, RZ, 0x8, R17 ;  /* 0x00000008ff0f7819 */ /* 0x000fe40000011611 */
[----:B------:R-:W-:Y:S02]  /*1050d0*/  IADD3 R16, P1, PT, R12, R9, RZ ;  /* 0x000000090c107210 */ /* 0x000fe40007f3e0ff */
[----:B------:R-:W-:Y:S01]  /*1050e0*/  LOP3.LUT R15, R15, 0xffff, RZ, 0xc0, !PT ;  /* 0x0000ffff0f0f7812 */ /* 0x000fe200078ec0ff */
[----:B0-----:R-:W3:Y:S04]  /*1050f0*/  LDL.LU R21, [R1+0x44] ;  /* 0x0000440001157983 */ /* 0x001ee80000300800 */
[----:B------:R-:W3:Y:S04]  /*105100*/  LDL.LU R20, [R1+0x4c68] ;  /* 0x004c680001147983 */ /* 0x000ee80000300800 */
[----:B------:R-:W3:Y:S01]  /*105110*/  LDL.LU R3, [R1+0x39c] ;  /* 0x00039c0001037983 */ /* 0x000ee20000300800 */
[----:B------:R-:W-:Y:S01]  /*105120*/  LOP3.LUT R14, R14, 0xffff, RZ, 0xc0, !PT ;  /* 0x0000ffff0e0e7812 */ /* 0x000fe200078ec0ff */
[----:B------:R-:W-:Y:S01]  /*105130*/  IMAD.X R17, R13, 0x1, R10, P1 ;  /* 0x000000010d117824 */ /* 0x000fe200008e060a */
[----:B------:R-:W-:-:S02]  /*105140*/  SHF.R.U32.HI R13, RZ, 0x8, R24 ;  /* 0x00000008ff0d7819 */ /* 0x000fc40000011618 */
[----:B------:R-:W-:Y:S02]  /*105150*/  PRMT R14, R15, 0x3340, R14 ;  /* 0x000033400f0e7816 */ /* 0x000fe4000000000e */
[----:B------:R-:W-:-:S03]  /*105160*/  LOP3.LUT R13, R13, 0xffff, RZ, 0xc0, !PT ;  /* 0x0000ffff0d0d7812 */ /* 0x000fc600078ec0ff */
[----:B------:R-:W-:Y:S01]  /*105170*/  STL [R1+0x610], R14 ;  /* 0x0006100e01007387 */ /* 0x000fe20000100800 */
[----:B------:R-:W-:-:S03]  /*105180*/  PRMT R13, R13, 0x3340, R0 ;  /* 0x000033400d0d7816 */ /* 0x000fc60000000000 */
[----:B------:R2:W-:Y:S01]  /*105190*/  STL.64 [R1+0x1178], R16 ;  /* 0x0011781001007387 */ /* 0x0005e20000100a00 */
[----:B----4-:R-:W-:-:S03]  /*1051a0*/  LOP3.LUT R15, R2, 0xffff, RZ, 0xc0, !PT ;  /* 0x0000ffff020f7812 */ /* 0x010fc600078ec0ff */
[----:B------:R0:W-:Y:S01]  /*1051b0*/  STL [R1+0x98], R13 ;  /* 0x0000980d01007387 */ /* 0x0001e20000100800 */
[----:B--2---:R-:W-:Y:S02]  /*1051c0*/  LOP3.LUT R16, R32, 0xffff, RZ, 0xc0, !PT ;  /* 0x0000ffff20107812 */ /* 0x004fe400078ec0ff */
[----:B------:R-:W-:Y:S02]  /*1051d0*/  LOP3.LUT R32, R25, 0xffff, RZ, 0xc0, !PT ;  /* 0x0000ffff19207812 */ /* 0x000fe400078ec0ff */
[----:B------:R-:W-:Y:S02]  /*1051e0*/  PRMT R14, R16, 0x3340, R15 ;  /* 0x00003340100e7816 */ /* 0x000fe4000000000f */
[----:B0-----:R-:W-:Y:S01]  /*1051f0*/  PRMT R13, R32, 0x3340, R0 ;  /* 0x00003340200d7816 */ /* 0x001fe20000000000 */
[----:B------:R-:W-:Y:S03]  /*105200*/  STL [R1+0x57f8], R32 ;  /* 0x0057f82001007387 */ /* 0x000fe60000100800 */
[----:B------:R-:W-:Y:S01]  /*105210*/  PRMT R2, R14, 0x5410, R13 ;  /* 0x000054100e027816 */ /* 0x000fe2000000000d */
[----:B------:R-:W2:Y:S04]  /*105220*/  LDL.LU R22, [R1+0x4c6c] ;  /* 0x004c6c0001167983 */ /* 0x000ea80000300800 */
[----:B------:R-:W4:Y:S04]  /*105230*/  LDL.LU R23, [R1+0x3a0] ;  /* 0x0003a00001177983 */ /* 0x000f280000300800 */
[----:B------:R0:W-:Y:S04]  /*105240*/  STL [R1+0x5644], R2 ;  /* 0x0056440201007387 */ /* 0x0001e80000100800 */
[----:B------:R-:W4:Y:S04]  /*105250*/  LDL.LU R33, [R1+0x528] ;  /* 0x0005280001217983 */ /* 0x000f280000300800 */
[----:B0-----:R-:W4:Y:S01]  /*105260*/  LDL.LU R2, [R1+0x1c0] ;  /* 0x0001c00001027983 */ /* 0x001f220000300800 */
[----:B------:R-:W-:-:S02]  /*105270*/  SHF.R.U32.HI R13, RZ, 0x8, R18 ;  /* 0x00000008ff0d7819 */ /* 0x000fc40000011612 */
[----:B------:R-:W-:Y:S02]  /*105280*/  SHF.R.U32.HI R16, RZ, 0x8, R16 ;  /* 0x00000008ff107819 */ /* 0x000fe40000011610 */
[----:B------:R-:W-:Y:S02]  /*105290*/  SHF.R.U32.HI R14, RZ, 0x8, R15 ;  /* 0x00000008ff0e7819 */ /* 0x000fe4000001160f */
[----:B------:R-:W-:Y:S02]  /*1052a0*/  LOP3.LUT R13, R13, 0xffff, RZ, 0xc0, !PT ;  /* 0x0000ffff0d0d7812 */ /* 0x000fe400078ec0ff */
[----:B------:R-:W-:Y:S02]  /*1052b0*/  LOP3.LUT R15, R16, 0xffff, RZ, 0xc0, !PT ;  /* 0x0000ffff100f7812 */ /* 0x000fe400078ec0ff */
[----:B------:R-:W-:Y:S02]  /*1052c0*/  LOP3.LUT R14, R14, 0xffff, RZ, 0xc0, !PT ;  /* 0x0000ffff0e0e7812 */ /* 0x000fe400078ec0ff */
[----:B------:R-:W-:-:S02]  /*1052d0*/  PRMT R17, R13, 0x3340, R0 ;  /* 0x000033400d117816 */ /* 0x000fc40000000000 */
[----:B------:R-:W-:Y:S02]  /*1052e0*/  PRMT R13, R15, 0x3340, R14 ;  /* 0x000033400f0d7816 */ /* 0x000fe4000000000e */
[----:B---3--:R-:W-:Y:S01]  /*1052f0*/  LOP3.LUT R16, R21, 0xffff, RZ, 0xc0, !PT ;  /* 0x0000ffff15107812 */ /* 0x008fe200078ec0ff */
[----:B------:R0:W-:Y:S01]  /*105300*/  STL [R1+0x94], R17 ;  /* 0x0000941101007387 */ /* 0x0001e20000100800 */
[----:B------:R-:W-:Y:S01]  /*105310*/  LOP3.LUT R15, R3, 0xffff, RZ, 0xc0, !PT ;  /* 0x0000ffff030f7812 */ /* 0x000fe200078ec0ff */
[----:B-1----:R-:W-:Y:S01]  /*105320*/  VIADD R12, R12, UR6 ;  /* 0x000000060c0c7c36 */ /* 0x002fe20008000000 */
[----:B------:R-:W-:Y:S01]  /*105330*/  LOP3.LUT R26, R26, 0xffff, RZ, 0xc0, !PT ;  /* 0x0000ffff1a1a7812 */ /* 0x000fe200078ec0ff */
[----:B------:R1:W-:Y:S01]  /*105340*/  STL [R1+0x54ac], R13 ;  /* 0x0054ac0d01007387 */ /* 0x0003e20000100800 */
[----:B------:R-:W3:Y:S01]  /*105350*/  LDCU UR6, c[0x0][0x3b8] ;  /* 0x00007700ff0677ac */ /* 0x000ee20008000800 */
[----:B0-----:R-:W-:Y:S02]  /*105360*/  LOP3.LUT R17, R20, 0xffff, RZ, 0xc0, !PT ;  /* 0x0000ffff14117812 */ /* 0x001fe400078ec0ff */
[----:B-1----:R-:W-:-:S02]  /*105370*/  PRMT R13, R16, 0x3340, R0 ;  /* 0x00003340100d7816 */ /* 0x002fc40000000000 */
[----:B------:R-:W-:Y:S02]  /*105380*/  PRMT R14, R17, 0x3340, R15 ;  /* 0x00003340110e7816 */ /* 0x000fe4000000000f */
[----:B------:R-:W-:Y:S02]  /*105390*/  SHF.R.U32.HI R17, RZ, 0x8, R17 ;  /* 0x00000008ff117819 */ /* 0x000fe40000011611 */
[----:B------:R-:W-:Y:S02]  /*1053a0*/  PRMT R3, R14, 0x5410, R13 ;  /* 0x000054100e037816 */ /* 0x000fe4000000000d */
[----:B------:R-:W-:Y:S02]  /*1053b0*/  SHF.R.U32.HI R15, RZ, 0x8, R15 ;  /* 0x00000008ff0f7819 */ /* 0x000fe4000001160f */
[----:B------:R-:W-:Y:S02]  /*1053c0*/  SHF.R.U32.HI R14, RZ, 0x8, R16 ;  /* 0x00000008ff0e7819 */ /* 0x000fe40000011610 */
[----:B------:R-:W-:-:S02]  /*1053d0*/  SHF.R.S32.HI R13, RZ, 0x1f, R12 ;  /* 0x0000001fff0d7819 */ /* 0x000fc4000001140c */
[----:B------:R-:W-:Y:S02]  /*1053e0*/  IADD3 R18, P1, PT, R12, R4, RZ ;  /* 0x000000040c127210 */ /* 0x000fe40007f3e0ff */
[----:B------:R-:W-:Y:S02]  /*1053f0*/  LOP3.LUT R16, R17, 0xffff, RZ, 0xc0, !PT ;  /* 0x0000ffff11107812 */ /* 0x000fe400078ec0ff */
[----:B------:R-:W-:Y:S02]  /*105400*/  LOP3.LUT R15, R15, 0xffff, RZ, 0xc0, !PT ;  /* 0x0000ffff0f0f7812 */ /* 0x000fe400078ec0ff */
[----:B------:R-:W-:Y:S01]  /*105410*/  LOP3.LUT R14, R14, 0xffff, RZ, 0xc0, !PT ;  /* 0x0000ffff0e0e7812 */ /* 0x000fe200078ec0ff */
[----:B------:R-:W-:Y:S01]  /*105420*/  IMAD.X R19, R13, 0x1, R5, P1 ;  /* 0x000000010d137824 */ /* 0x000fe200008e0605 */
[----:B------:R0:W-:Y:S01]  /*105430*/  STL [R1+0x5618], R3 ;  /* 0x0056180301007387 */ /* 0x0001e20000100800 */
[----:B------:R-:W-:-:S03]  /*105440*/  PRMT R15, R16, 0x3340, R15 ;  /* 0x00003340100f7816 */ /* 0x000fc6000000000f */
[----:B------:R2:W-:Y:S01]  /*105450*/  STL.64 [R1+0x1168], R18 ;  /* 0x0011681201007387 */ /* 0x0005e20000100a00 */
[----:B------:R-:W-:Y:S02]  /*105460*/  LOP3.LUT R20, R41, 0xffff, RZ, 0xc0, !PT ;  /* 0x0000ffff29147812 */ /* 0x000fe400078ec0ff */
[--C-:B0-----:R-:W-:Y:S01]  /*105470*/  PRMT R3, R14, 0x3340, R0.reuse ;  /* 0x000033400e037816 */ /* 0x101fe20000000000 */
[----:B------:R0:W-:Y:S04]  /*105480*/  STL [R1+0x6f0], R15 ;  /* 0x0006f00f01007387 */ /* 0x0001e80000100800 */
[----:B------:R-:W-:Y:S04]  /*105490*/  STL [R1+0x90], R3 ;  /* 0x0000900301007387 */ /* 0x000fe80000100800 */
[----:B------:R-:W3:Y:S04]  /*1054a0*/  LDL.LU R41, [R1+0x5a1c] ;  /* 0x005a1c0001297983 */ /* 0x000ee80000300800 */
[----:B------:R-:W3:Y:S04]  /*1054b0*/  LDL.LU R24, [R1+0x52c] ;  /* 0x00052c0001187983 */ /* 0x000ee80000300800 */
[----:B------:R-:W3:Y:S01]  /*1054c0*/  LDL.LU R21, [R1+0x1c8] ;  /* 0x0001c80001157983 */ /* 0x000ee20000300800 */
[----:B------:R-:W-:-:S02]  /*1054d0*/  PRMT R14, R20, 0x3340, R0 ;  /* 0x00003340140e7816 */ /* 0x000fc40000000000 */
[----:B--2---:R-:W-:Y:S02]  /*1054e0*/  LOP3.LUT R19, R22, 0xffff, RZ, 0xc0, !PT ;  /* 0x0000ffff16137812 */ /* 0x004fe400078ec0ff */
[----:B----4-:R-:W-:-:S04]  /*1054f0*/  LOP3.LUT R18, R23, 0xffff, RZ, 0xc0, !PT ;  /* 0x0000ffff17127812 */ /* 0x010fc800078ec0ff */
[----:B0-----:R-:W-:Y:S02]  /*105500*/  PRMT R15, R19, 0x3340, R18 ;  /* 0x00003340130f7816 */ /* 0x001fe40000000012 */
[----:B------:R-:W-:Y:S02]  /*105510*/  LOP3.LUT R17, R33, 0xffff, RZ, 0xc0, !PT ;  /* 0x0000ffff21117812 */ /* 0x000fe400078ec0ff */
[----:B------:R-:W-:Y:S02]  /*105520*/  LOP3.LUT R16, R2, 0xffff, RZ, 0xc0, !PT ;  /* 0x0000ffff02107812 */ /* 0x000fe400078ec0ff */
[----:B------:R-:W-:Y:S02]  /*105530*/  PRMT R2, R15, 0x5410, R14 ;  /* 0x000054100f027816 */ /* 0x000fe4000000000e */
[----:B------:R-:W-:Y:S02]  /*105540*/  PRMT R14, R26, 0x3340, R0 ;  /* 0x000033401a0e7816 */ /* 0x000fe40000000000 */
[----:B------:R-:W-:Y:S01]  /*105550*/  PRMT R15, R17, 0x3340, R16 ;  /* 0x00003340110f7816 */ /* 0x000fe20000000010 */
[----:B------:R0:W-:Y:S04]  /*105560*/  STL [R1+0x5610], R2 ;  /* 0x0056100201007387 */ /* 0x0001e80000100800 */
[----:B------:R-:W2:Y:S04]  /*105570*/  LDL.LU R22, [R1+0x4c70] ;  /* 0x004c700001167983 */ /* 0x000ea80000300800 */
[----:B------:R-:W4:Y:S01]  /*105580*/  LDL.LU R33, [R1+0x54] ;  /* 0x0000540001217983 */ /* 0x000f220000300800 */
[----:B0-----:R-:W-:-:S05]  /*105590*/  PRMT R2, R15, 0x5410, R14 ;  /* 0x000054100f027816 */ /* 0x001fca000000000e */
[----:B------:R0:W-:Y:S02]  /*1055a0*/  STL [R1+0x5614], R2 ;  /* 0x0056140201007387 */ /* 0x0001e40000100800 */
[----:B0-----:R-:W-:-:S05]  /*1055b0*/  IADD3 R2, P1, PT, R12, R6, RZ ;  /* 0x000000060c027210 */ /* 0x001fca0007f3e0ff */
[----:B------:R-:W-:-:S05]  /*1055c0*/  IMAD.X R3, R13, 0x1, R7, P1 ;  /* 0x000000010d037824 */ /* 0x000fca00008e0607 */
[----:B------:R0:W-:Y:S01]  /*1055d0*/  STL.64 [R1+0x1158], R2 ;  /* 0x0011580201007387 */ /* 0x0001e20000100a00 */
[----:B------:R-:W-:Y:S02]  /*1055e0*/  SHF.R.U32.HI R19, RZ, 0x8, R19 ;  /* 0x00000008ff137819 */ /* 0x000fe40000011613 */
[----:B------:R-:W-:Y:S01]  /*1055f0*/  SHF.R.U32.HI R15, RZ, 0x8, R18 ;  /* 0x00000008ff0f7819 */ /* 0x000fe20000011612 */
[----:B0-----:R-:W4:Y:S01]  /*105600*/  LDL.LU R3, [R1+0x3ac] ;  /* 0x0003ac0001037983 */ /* 0x001f220000300800 */
[----:B------:R-:W-:Y:S02]  /*105610*/  SHF.R.U32.HI R17, RZ, 0x8, R17 ;  /* 0x00000008ff117819 */ /* 0x000fe40000011611 */
[----:B------:R-:W-:Y:S01]  /*105620*/  SHF.R.U32.HI R14, RZ, 0x8, R16 ;  /* 0x00000008ff0e7819 */ /* 0x000fe20000011610 */
[----:B------:R-:W4:Y:S01]  /*105630*/  LDL.LU R23, [R1+0x4c74] ;  /* 0x004c740001177983 */ /* 0x000f220000300800 */
[----:B------:R-:W-:Y:S02]  /*105640*/  LOP3.LUT R16, R19, 0xffff, RZ, 0xc0, !PT ;  /* 0x0000ffff13107812 */ /* 0x000fe400078ec0ff */
[----:B------:R-:W-:-:S02]  /*105650*/  LOP3.LUT R15, R15, 0xffff, RZ, 0xc0, !PT ;  /* 0x0000ffff0f0f7812 */ /* 0x000fc400078ec0ff */
[----:B------:R-:W-:Y:S02]  /*105660*/  LOP3.LUT R17, R17, 0xffff, RZ, 0xc0, !PT ;  /* 0x0000ffff11117812 */ /* 0x000fe400078ec0ff */
[----:B------:R-:W-:Y:S02]  /*105670*/  LOP3.LUT R14, R14, 0xffff, RZ, 0xc0, !PT ;  /* 0x0000ffff0e0e7812 */ /* 0x000fe400078ec0ff */
[----:B------:R-:W-:Y:S02]  /*105680*/  PRMT R15, R16, 0x3340, R15 ;  /* 0x00003340100f7816 */ /* 0x000fe4000000000f */
[----:B------:R-:W-:-:S03]  /*105690*/  PRMT R2, R17, 0x3340, R14 ;  /* 0x0000334011027816 */ /* 0x000fc6000000000e */
[----:B------:R-:W-:Y:S04]  /*1056a0*/  STL [R1+0x6bc], R15 ;  /* 0x0006bc0f01007387 */ /* 0x000fe80000100800 */
[----:B------:R0:W-:Y:S04]  /*1056b0*/  STL [R1+0x6b8], R2 ;  /* 0x0006b80201007387 */ /* 0x0001e80000100800 */
[----:B0-----:R-:W4:Y:S01]  /*1056c0*/  LDL.LU R2, [R1+0x3b0] ;  /* 0x0003b00001027983 */ /* 0x001f220000300800 */
[----:B------:R-:W-:Y:S02]  /*1056d0*/  SHF.R.U32.HI R14, RZ, 0x8, R26 ;  /* 0x00000008ff0e7819 */ /* 0x000fe4000001161a */
[----:B------:R-:W-:-:S02]  /*1056e0*/  IADD3 R18, P1, PT, R12, R8, RZ ;  /* 0x000000080c127210 */ /* 0x000fc40007f3e0ff */
[----:B------:R-:W-:Y:S02]  /*1056f0*/  SHF.R.U32.HI R15, RZ, 0x8, R20 ;  /* 0x00000008ff0f7819 */ /* 0x000fe40000011614 */
[----:B------:R-:W-:Y:S01]  /*105700*/  LOP3.LUT R14, R14, 0xffff, RZ, 0xc0, !PT ;  /* 0x0000ffff0e0e7812 */ /* 0x000fe200078ec0ff */
[----:B------:R-:W-:Y:S01]  /*105710*/  IMAD.X R19, R13, 0x1, R11, P1 ;  /* 0x000000010d137824 */ /* 0x000fe200008e060b */
[----:B------:R-:W-:Y:S02]  /*105720*/  LOP3.LUT R15, R15, 0xffff, RZ, 0xc0, !PT ;  /* 0x0000ffff0f0f7812 */ /* 0x000fe400078ec0ff */
[--C-:B------:R-:W-:Y:S02]  /*105730*/  PRMT R14, R14, 0x3340, R0.reuse ;  /* 0x000033400e0e7816 */ /* 0x100fe40000000000 */
[----:B------:R-:W-:Y:S01]  /*105740*/  STL.64 [R1+0x1160], R18 ;  /* 0x0011601201007387 */ /* 0x000fe20000100a00 */
[----:B------:R-:W-:Y:S02]  /*105750*/  PRMT R15, R15, 0x3340, R0 ;  /* 0x000033400f0f7816 */ /* 0x000fe40000000000 */
[----:B---3--:R-:W-:Y:S01]  /*105760*/  LOP3.LUT R16, R24, 0xffff, RZ, 0xc0, !PT ;  /* 0x0000ffff18107812 */ /* 0x008fe200078ec0ff */
[----:B------:R0:W-:Y:S04]  /*105770*/  STL [R1+0x8c], R14 ;  /* 0x00008c0e01007387 */ /* 0x0001e80000100800 */
[----:B------:R1:W-:Y:S01]  /*105780*/  STL [R1+0x88], R15 ;  /* 0x0000880f01007387 */ /* 0x0003e20000100800 */
[----:B0-----:R-:W-:-:S03]  /*105790*/  LOP3.LUT R14, R21, 0xffff, RZ, 0xc0, !PT ;  /* 0x0000ffff150e7812 */ /* 0x001fc600078ec0ff */
[----:B------:R-:W-:Y:S01]  /*1057a0*/  STL [R1+0x5664], R16 ;  /* 0x0056641001007387 */ /* 0x000fe20000100800 */
[----:B-1----:R-:W-:-:S03]  /*1057b0*/  SHF.R.U32.HI R15, RZ, 0x8, R16 ;  /* 0x00000008ff0f7819 */ /* 0x002fc60000011610 */
[----:B------:R0:W-:Y:S01]  /*1057c0*/  STL [R1+0x5660], R14 ;  /* 0x0056600e01007387 */ /* 0x0001e20000100800 */
[----:B------:R-:W-:Y:S02]  /*1057d0*/  LOP3.LUT R15, R15, 0xffff, RZ, 0xc0, !PT ;  /* 0x0000ffff0f0f7812 */ /* 0x000fe400078ec0ff */
[----:B0-----:R-:W-:-:S04]  /*1057e0*/  SHF.R.U32.HI R14, RZ, 0x8, R14 ;  /* 0x00000008ff0e7819 */ /* 0x001fc8000001160e */
[----:B------:R-:W-:-:S04]  /*1057f0*/  LOP3.LUT R14, R14, 0xffff, RZ, 0xc0, !PT ;  /* 0x0000ffff0e0e7812 */ /* 0x000fc800078ec0ff */
[----:B------:R-:W-:-:S05]  /*105800*/  PRMT R14, R15, 0x3340, R14 ;  /* 0x000033400f0e7816 */ /* 0x000fca000000000e */
[----:B------:R0:W-:Y:S01]  /*105810*/  STL [R1+0x548c], R14 ;  /* 0x00548c0e01007387 */ /* 0x0001e20000100800 */
[----:B------:R-:W-:-:S05]  /*105820*/  IADD3 R20, P1, PT, R12, R9, RZ ;  /* 0x000000090c147210 */ /* 0x000fca0007f3e0ff */
[----:B------:R-:W-:Y:S01]  /*105830*/  IMAD.X R21, R13, 0x1, R10, P1 ;  /* 0x000000010d157824 */ /* 0x000fe200008e060a */
[----:B--2---:R-:W-:Y:S02]  /*105840*/  LOP3.LUT R17, R22, 0xffff, RZ, 0xc0, !PT ;  /* 0x0000ffff16117812 */ /* 0x004fe400078ec0ff */
[----:B------:R-:W2:Y:S01]  /*105850*/  LDL.LU R22, [R1+0x548] ;  /* 0x0005480001167983 */ /* 0x000ea20000300800 */
[----:B----4-:R-:W-:-:S03]  /*105860*/  LOP3.LUT R18, R33, 0xffff, RZ, 0xc0, !PT ;  /* 0x0000ffff21127812 */ /* 0x010fc600078ec0ff */
[----:B------:R-:W3:Y:S01]  /*105870*/  LDL.LU R33, [R1+0x1d4] ;  /* 0x0001d40001217983 */ /* 0x000ee20000300800 */
[----:B0-----:R-:W-:Y:S02]  /*105880*/  PRMT R14, R18, 0x3340, R0 ;  /* 0x00003340120e7816 */ /* 0x001fe40000000000 */
[----:B------:R-:W-:-:S04]  /*105890*/  LOP3.LUT R16, R3, 0xffff, RZ, 0xc0, !PT ;  /* 0x0000ffff03107812 */ /* 0x000fc800078ec0ff */
[--C-:B------:R-:W-:Y:S02]  /*1058a0*/  PRMT R15, R17, 0x3340, R16.reuse ;  /* 0x00003340110f7816 */ /* 0x100fe40000000010 */
[----:B------:R-:W-:Y:S02]  /*1058b0*/  SHF.R.U32.HI R13, RZ, 0x8, R16 ;  /* 0x00000008ff0d7819 */ /* 0x000fe40000011610 */
[----:B------:R-:W-:Y:S02]  /*1058c0*/  PRMT R3, R15, 0x5410, R14 ;  /* 0x000054100f037816 */ /* 0x000fe4000000000e */
[----:B------:R-:W-:Y:S02]  /*1058d0*/  SHF.R.U32.HI R14, RZ, 0x8, R17 ;  /* 0x00000008ff0e7819 */ /* 0x000fe40000011611 */
[----:B------:R-:W-:Y:S02]  /*1058e0*/  LOP3.LUT R13, R13, 0xffff, RZ, 0xc0, !PT ;  /* 0x0000ffff0d0d7812 */ /* 0x000fe400078ec0ff */
[----:B------:R-:W-:Y:S01]  /*1058f0*/  LOP3.LUT R14, R14, 0xffff, RZ, 0xc0, !PT ;  /* 0x0000ffff0e0e7812 */ /* 0x000fe200078ec0ff */
[----:B------:R0:W-:Y:S01]  /*105900*/  STL [R1+0x5608], R3 ;  /* 0x0056080301007387 */ /* 0x0001e20000100800 */
[----:B------:R-:W-:-:S03]  /*105910*/  LOP3.LUT R16, R41, 0xffff, RZ, 0xc0, !PT ;  /* 0x0000ffff29107812 */ /* 0x000fc600078ec0ff */
[----:B------:R-:W-:Y:S01]  /*105920*/  STL.64 [R1+0x1150], R20 ;  /* 0x0011501401007387 */ /* 0x000fe20000100a00 */
[----:B0-----:R-:W-:Y:S02]  /*105930*/  PRMT R3, R14, 0x3340, R13 ;  /* 0x000033400e037816 */ /* 0x001fe4000000000d */
[----:B------:R-:W-:-:S03]  /*105940*/  LOP3.LUT R17, R23, 0xffff, RZ, 0xc0, !PT ;  /* 0x0000ffff17117812 */ /* 0x000fc600078ec0ff */
[----:B------:R0:W-:Y:S01]  /*105950*/  STL [R1+0x6b4], R3 ;  /* 0x0006b40301007387 */ /* 0x0001e20000100800 */
[----:B------:R-:W-:-:S03]  /*105960*/  LOP3.LUT R15, R2, 0xffff, RZ, 0xc0, !PT ;  /* 0x0000ffff020f7812 */ /* 0x000fc600078ec0ff */
[----:B------:R-:W4:Y:S04]  /*105970*/  LDL.LU R41, [R1+0x5a18] ;  /* 0x005a180001297983 */ /* 0x000f280000300800 */
[----:B------:R-:W4:Y:S04]  /*105980*/  LDL.LU R23, [R1+0x54c] ;  /* 0x00054c0001177983 */ /* 0x000f280000300800 */
[----:B------:R-:W4:Y:S01]  /*105990*/  LDL.LU R2, [R1+0x1d8] ;  /* 0x0001d80001027983 */ /* 0x000f220000300800 */
[----:B------:R-:W-:Y:S02]  /*1059a0*/  PRMT R13, R16, 0x3340, R0 ;  /* 0x00003340100d7816 */ /* 0x000fe40000000000 */
[----:B------:R-:W-:-:S02]  /*1059b0*/  PRMT R14, R17, 0x3340, R15 ;  /* 0x00003340110e7816 */ /* 0x000fc4000000000f */
[----:B------:R-:W-:Y:S02]  /*1059c0*/  SHF.R.U32.HI R17, RZ, 0x8, R17 ;  /* 0x00000008ff117819 */ /* 0x000fe40000011611 */
[----:B0-----:R-:W-:Y:S02]  /*1059d0*/  PRMT R3, R14, 0x5410, R13 ;  /* 0x000054100e037816 */ /* 0x001fe4000000000d */
[----:B------:R-:W-:Y:S02]  /*1059e0*/  SHF.R.U32.HI R14, RZ, 0x8, R15 ;  /* 0x00000008ff0e7819 */ /* 0x000fe4000001160f */
[----:B------:R-:W-:Y:S02]  /*1059f0*/  SHF.R.U32.HI R13, RZ, 0x8, R16 ;  /* 0x00000008ff0d7819 */ /* 0x000fe40000011610 */
[----:B------:R-:W-:Y:S02]  /*105a00*/  LOP3.LUT R15, R17, 0xffff, RZ, 0xc0, !PT ;  /* 0x0000ffff110f7812 */ /* 0x000fe400078ec0ff */
[----:B------:R-:W-:-:S02]  /*105a10*/  LOP3.LUT R14, R14, 0xffff, RZ, 0xc0, !PT ;  /* 0x0000ffff0e0e7812 */ /* 0x000fc400078ec0ff */
[----:B------:R-:W-:Y:S01]  /*105a20*/  LOP3.LUT R13, R13, 0xffff, RZ, 0xc0, !PT ;  /* 0x0000ffff0d0d7812 */ /* 0x000fe200078ec0ff */
[----:B------:R0:W-:Y:S01]  /*105a30*/  STL [R1+0x5604], R3 ;  /* 0x0056040301007387 */ /* 0x0001e20000100800 */
[----:B------:R-:W-:-:S05]  /*105a40*/  PRMT R14, R15, 0x3340, R14 ;  /* 0x000033400f0e7816 */ /* 0x000fca000000000e */
[----:B------:R-:W-:Y:S01]  /*105a50*/  STL [R1+0x65c], R14 ;  /* 0x00065c0e01007387 */ /* 0x000fe20000100800 */
[----:B0-----:R-:W-:-:S05]  /*105a60*/  PRMT R3, R13, 0x3340, R0 ;  /* 0x000033400d037816 */ /* 0x001fca0000000000 */
[----:B------:R0:W-:Y:S01]  /*105a70*/  STL [R1+0x84], R3 ;  /* 0x0000840301007387 */ /* 0x0001e20000100800 */
[----:B------:R-:W-:-:S03]  /*105a80*/  LOP3.LUT R27, R27, 0xffff, RZ, 0xc0, !PT ;  /* 0x0000ffff1b1b7812 */ /* 0x000fc600078ec0ff */
[----:B0-----:R-:W4:Y:S01]  /*105a90*/  LDL.LU R3, [R1+0x4c78] ;  /* 0x004c780001037983 */ /* 0x001f220000300800 */
[----:B------:R-:W-:Y:S01]  /*105aa0*/  PRMT R13, R27, 0x3340, R0 ;  /* 0x000033401b0d7816 */ /* 0x000fe20000000000 */
[----:B------:R-:W-:Y:S01]  /*105ab0*/  VIADD R12, R12, UR6 ;  /* 0x000000060c0c7c36 */ /* 0x000fe20008000000 */
[----:B------:R-:W-:Y:S01]  /*105ac0*/  LOP3.LUT R30, R30, 0xffff, RZ, 0xc0, !PT ;  /* 0x0000ffff1e1e7812 */ /* 0x000fe200078ec0ff */
[----:B------:R-:W0:Y:S03]  /*105ad0*/  LDCU UR6, c[0x0][0x3b8] ;  /* 0x00007700ff0677ac */ /* 0x000e260008000800 */
[----:B------:R-:W-:Y:S02]  /*105ae0*/  IADD3 R20, P1, PT, R12, R4, RZ ;  /* 0x000000040c147210 */ /* 0x000fe40007f3e0ff */
[----:B--2---:R-:W-:Y:S02]  /*105af0*/  LOP3.LUT R16, R22, 0xffff, RZ, 0xc0, !PT ;  /* 0x0000ffff16107812 */ /* 0x004fe400078ec0ff */
[----:B------:R-:W2:Y:S01]  /*105b00*/  LDL.LU R22, [R1+0x5c] ;  /* 0x00005c0001167983 */ /* 0x000ea20000300800 */
[----:B---3--:R-:W-:-:S03]  /*105b10*/  LOP3.LUT R15, R33, 0xffff, RZ, 0xc0, !PT ;  /* 0x0000ffff210f7812 */ /* 0x008fc600078ec0ff */
[----:B------:R-:W3:Y:S01]  /*105b20*/  LDL.LU R33, [R1+0x3bc] ;  /* 0x0003bc0001217983 */ /* 0x000ee20000300800 */
[----:B------:R-:W-:-:S04]  /*105b30*/  PRMT R14, R16, 0x3340, R15 ;  /* 0x00003340100e7816 */ /* 0x000fc8000000000f */
[----:B------:R-:W-:Y:S02]  /*105b40*/  PRMT R14, R14, 0x5410, R13 ;  /* 0x000054100e0e7816 */ /* 0x000fe4000000000d */
[----:B------:R-:W-:-:S03]  /*105b50*/  SHF.R.S32.HI R13, RZ, 0x1f, R12 ;  /* 0x0000001fff0d7819 */ /* 0x000fc6000001140c */
[----:B------:R1:W-:Y:S01]  /*105b60*/  STL [R1+0x5600], R14 ;  /* 0x0056000e01007387 */ /* 0x0003e20000100800 */
[----:B------:R-:W-:Y:S02]  /*105b70*/  SHF.R.U32.HI R16, RZ, 0x8, R16 ;  /* 0x00000008ff107819 */ /* 0x000fe40000011610 */
[----:B------:R-:W-:Y:S02]  /*105b80*/  SHF.R.U32.HI R15, RZ, 0x8, R15 ;  /* 0x00000008ff0f7819 */ /* 0x000fe4000001160f */
[----:B-1----:R-:W-:Y:S01]  /*105b90*/  SHF.R.U32.HI R14, RZ, 0x8, R18 ;  /* 0x00000008ff0e7819 */ /* 0x002fe20000011612 */
[----:B------:R-:W-:-:S03]  /*105ba0*/  IMAD.X R21, R13, 0x1, R5, P1 ;  /* 0x000000010d157824 */ /* 0x000fc600008e0605 */
[----:B------:R-:W-:Y:S02]  /*105bb0*/  LOP3.LUT R14, R14, 0xffff, RZ, 0xc0, !PT ;  /* 0x0000ffff0e0e7812 */ /* 0x000fe400078ec0ff */
[----:B------:R-:W-:Y:S02]  /*105bc0*/  LOP3.LUT R16, R16, 0xffff, RZ, 0xc0, !PT ;  /* 0x0000ffff10107812 */ /* 0x000fe400078ec0ff */
[----:B------:R-:W-:Y:S02]  /*105bd0*/  LOP3.LUT R15, R15, 0xffff, RZ, 0xc0, !PT ;  /* 0x0000ffff0f0f7812 */ /* 0x000fe400078ec0ff */
[----:B------:R-:W-:Y:S01]  /*105be0*/  PRMT R14, R14, 0x3340, R0 ;  /* 0x000033400e0e7816 */ /* 0x000fe20000000000 */
[----:B------:R-:W-:Y:S01]  /*105bf0*/  STL.64 [R1+0x1148], R20 ;  /* 0x0011481401007387 */ /* 0x000fe20000100a00 */
[----:B------:R-:W-:-:S03]  /*105c00*/  PRMT R16, R16, 0x3340, R15 ;  /* 0x0000334010107816 */ /* 0x000fc6000000000f */
[----:B------:R1:W-:Y:S04]  /*105c10*/  STL [R1+0x74], R14 ;  /* 0x0000740e01007387 */ /* 0x0003e80000100800 */
[----:B------:R0:W-:Y:S01]  /*105c20*/  STL [R1+0x6b0], R16 ;  /* 0x0006b01001007387 */ /* 0x0001e20000100800 */
[----:B----4-:R-:W-:-:S03]  /*105c30*/  LOP3.LUT R15, R23, 0xffff, RZ, 0xc0, !PT ;  /* 0x0000ffff170f7812 */ /* 0x010fc600078ec0ff */
[----:B------:R-:W4:Y:S01]  /*105c40*/  LDL.LU R23, [R1+0x4c7c] ;  /* 0x004c7c0001177983 */ /* 0x000f220000300800 */
[----:B-1----:R-:W-:Y:S02]  /*105c50*/  LOP3.LUT R14, R2, 0xffff, RZ, 0xc0, !PT ;  /* 0x0000ffff020e7812 */ /* 0x002fe400078ec0ff */
[----:B------:R-:W-:Y:S02]  /*105c60*/  LOP3.LUT R2, R28, 0xffff, RZ, 0xc0, !PT ;  /* 0x0000ffff1c027812 */ /* 0x000fe400078ec0ff */
[----:B0-----:R-:W-:Y:S02]  /*105c70*/  SHF.R.U32.HI R16, RZ, 0x8, R15 ;  /* 0x00000008ff107819 */ /* 0x001fe4000001160f */
[--C-:B------:R-:W-:Y:S01]  /*105c80*/  PRMT R15, R15, 0x3340, R14.reuse ;  /* 0x000033400f0f7816 */ /* 0x100fe2000000000e */
[----:B------:R-:W-:Y:S04]  /*105c90*/  STL [R1+0x565c], R2 ;  /* 0x00565c0201007387 */ /* 0x000fe80000100800 */
[----:B------:R0:W-:Y:S02]  /*105ca0*/  STL [R1+0x83c], R15 ;  /* 0x00083c0f01007387 */ /* 0x0001e40000100800 */
[----:B0-----:R-:W-:-:S02]  /*105cb0*/  SHF.R.U32.HI R15, RZ, 0x8, R14 ;  /* 0x00000008ff0f7819 */ /* 0x001fc4000001160e */
[----:B------:R-:W-:Y:S02]  /*105cc0*/  SHF.R.U32.HI R14, RZ, 0x8, R2 ;  /* 0x00000008ff0e7819 */ /* 0x000fe40000011602 */
[----:B------:R-:W4:Y:S01]  /*105cd0*/  LDL.LU R2, [R1+0x3c0] ;  /* 0x0003c00001027983 */ /* 0x000f220000300800 */
[----:B------:R-:W-:Y:S02]  /*105ce0*/  LOP3.LUT R16, R16, 0xffff, RZ, 0xc0, !PT ;  /* 0x0000ffff10107812 */ /* 0x000fe400078ec0ff */
[----:B------:R-:W-:Y:S02]  /*105cf0*/  LOP3.LUT R15, R15, 0xffff, RZ, 0xc0, !PT ;  /* 0x0000ffff0f0f7812 */ /* 0x000fe400078ec0ff */
[----:B------:R-:W-:Y:S02]  /*105d00*/  LOP3.LUT R14, R14, 0xffff, RZ, 0xc0, !PT ;  /* 0x0000ffff0e0e7812 */ /* 0x000fe400078ec0ff */
[----:B------:R-:W-:Y:S02]  /*105d10*/  PRMT R15, R16, 0x3340, R15 ;  /* 0x00003340100f7816 */ /* 0x000fe4000000000f */
[----:B------:R-:W-:-:S03]  /*105d20*/  PRMT R14, R14, 0x3340, R0 ;  /* 0x000033400e0e7816 */ /* 0x000fc60000000000 */
[----:B------:R-:W-:Y:S01]  /*105d30*/  STL [R1+0x658], R15 ;  /* 0x0006580f01007387 */ /* 0x000fe20000100800 */
[----:B------:R-:W-:-:S03]  /*105d40*/  LOP3.LUT R17, R3, 0xffff, RZ, 0xc0, !PT ;  /* 0x0000ffff03117812 */ /* 0x000fc600078ec0ff */
[----:B------:R0:W-:Y:S01]  /*105d50*/  STL [R1+0x78], R14 ;  /* 0x0000780e01007387 */ /* 0x0001e20000100800 */
[----:B------:R-:W-:-:S05]  /*105d60*/  IADD3 R20, P1, PT, R12, R6, RZ ;  /* 0x000000060c147210 */ /* 0x000fca0007f3e0ff */
[----:B------:R-:W-:Y:S01]  /*105d70*/  IMAD.X R21, R13, 0x1, R7, P1 ;  /* 0x000000010d157824 */ /* 0x000fe200008e0607 */
[----:B--2---:R-:W-:Y:S02]  /*105d80*/  LOP3.LUT R18, R22, 0xffff, RZ, 0xc0, !PT ;  /* 0x0000ffff16127812 */ /* 0x004fe400078ec0ff */
[----:B------:R-:W2:Y:S01]  /*105d90*/  LDL.LU R22, [R1+0x56c] ;  /* 0x00056c0001167983 */ /* 0x000ea20000300800 */
[----:B---3--:R-:W-:Y:S02]  /*105da0*/  LOP3.LUT R16, R33, 0xffff, RZ, 0xc0, !PT ;  /* 0x0000ffff21107812 */ /* 0x008fe400078ec0ff */
[----:B0-----:R-:W-:Y:S02]  /*105db0*/  PRMT R14, R18, 0x3340, R0 ;  /* 0x00003340120e7816 */ /* 0x001fe40000000000 */
[----:B------:R-:W-:-:S04]  /*105dc0*/  PRMT R15, R17, 0x3340, R16 ;  /* 0x00003340110f7816 */ /* 0x000fc80000000010 */
[----:B------:R-:W-:-:S05]  /*105dd0*/  PRMT R3, R15, 0x5410, R14 ;  /* 0x000054100f037816 */ /* 0x000fca000000000e */
[----:B------:R0:W-:Y:S04]  /*105de0*/  STL [R1+0x55f8], R3 ;  /* 0x0055f80301007387 */ /* 0x0001e80000100800 */
[----:B------:R-:W3:Y:S01]  /*105df0*/  LDL.LU R33, [R1+0x1e8] ;  /* 0x0001e80001217983 */ /* 0x000ee20000300800 */
[----:B------:R-:W-:-:S04]  /*105e00*/  SHF.R.U32.HI R14, RZ, 0x8, R27 ;  /* 0x00000008ff0e7819 */ /* 0x000fc8000001161b */
[----:B------:R-:W-:Y:S02]  /*105e10*/  LOP3.LUT R14, R14, 0xffff, RZ, 0xc0, !PT ;  /* 0x0000ffff0e0e7812 */ /* 0x000fe400078ec0ff */
[----:B------:R-:W-:Y:S02]  /*105e20*/  SHF.R.U32.HI R17, RZ, 0x8, R17 ;  /* 0x00000008ff117819 */ /* 0x000fe40000011611 */
[----:B------:R-:W-:Y:S02]  /*105e30*/  SHF.R.U32.HI R15, RZ, 0x8, R16 ;  /* 0x00000008ff0f7819 */ /* 0x000fe40000011610 */
[----:B------:R-:W-:Y:S01]  /*105e40*/  PRMT R14, R14, 0x3340, R0 ;  /* 0x000033400e0e7816 */ /* 0x000fe20000000000 */
[----:B------:R1:W-:Y:S01]  /*105e50*/  STL.64 [R1+0x1140], R20 ;  /* 0x0011401401007387 */ /* 0x0003e20000100a00 */
[----:B------:R-:W-:Y:S02]  /*105e60*/  LOP3.LUT R16, R17, 0xffff, RZ, 0xc0, !PT ;  /* 0x0000ffff11107812 */ /* 0x000fe400078ec0ff */
[----:B------:R-:W-:Y:S01]  /*105e70*/  LOP3.LUT R15, R15, 0xffff, RZ, 0xc0, !PT ;  /* 0x0000ffff0f0f7812 */ /* 0x000fe200078ec0ff */
[----:B------:R1:W-:Y:S03]  /*105e80*/  STL [R1+0x80], R14 ;  /* 0x0000800e01007387 */ /* 0x0003e60000100800 */
[----:B0-----:R-:W-:-:S02]  /*105e90*/  PRMT R3, R16, 0x3340, R15 ;  /* 0x0000334010037816 */ /* 0x001fc4000000000f */
[----:B-1----:R-:W-:Y:S02]  /*105ea0*/  IADD3 R20, P1, PT, R12, R8, RZ ;  /* 0x000000080c147210 */ /* 0x002fe40007f3e0ff */
[----:B------:R-:W-:Y:S01]  /*105eb0*/  SHF.R.U32.HI R14, RZ, 0x8, R18 ;  /* 0x00000008ff0e7819 */ /* 0x000fe20000011612 */
[----:B------:R0:W-:Y:S03]  /*105ec0*/  STL [R1+0x654], R3 ;  /* 0x0006540301007387 */ /* 0x0001e60000100800 */
[----:B------:R-:W-:Y:S01]  /*105ed0*/  LOP3.LUT R14, R14, 0xffff, RZ, 0xc0, !PT ;  /* 0x0000ffff0e0e7812 */ /* 0x000fe200078ec0ff */
[----:B------:R-:W-:Y:S01]  /*105ee0*/  IMAD.X R21, R13, 0x1, R11, P1 ;  /* 0x000000010d157824 */ /* 0x000fe200008e060b */
[----:B------:R-:W-:Y:S02]  /*105ef0*/  LOP3.LUT R18, R41, 0xffff, RZ, 0xc0, !PT ;  /* 0x0000ffff29127812 */ /* 0x000fe400078ec0ff */
[----:B0-----:R-:W-:-:S02]  /*105f00*/  PRMT R3, R14, 0x3340, R0 ;  /* 0x000033400e037816 */ /* 0x001fc40000000000 */
[----:B------:R0:W-:Y:S04]  /*105f10*/  STL.64 [R1+0x1138], R20 ;  /* 0x0011381401007387 */ /* 0x0001e80000100a00 */
[----:B------:R1:W-:Y:S04]  /*105f20*/  STL [R1+0x7c], R3 ;  /* 0x00007c0301007387 */ /* 0x0003e80000100800 */
[----:B------:R-:W3:Y:S01]  /*105f30*/  LDL.LU R41, [R1+0x5a14] ;  /* 0x005a140001297983 */ /* 0x000ee20000300800 */
[----:B----4-:R-:W-:-:S03]  /*105f40*/  LOP3.LUT R17, R23, 0xffff, RZ, 0xc0, !PT ;  /* 0x0000ffff17117812 */ /* 0x010fc600078ec0ff */
[----:B------:R-:W4:Y:S01]  /*105f50*/  LDL.LU R23, [R1+0x568] ;  /* 0x0005680001177983 */ /* 0x000f220000300800 */
[----:B------:R-:W-:-:S03]  /*105f60*/  LOP3.LUT R16, R2, 0xffff, RZ, 0xc0, !PT ;  /* 0x0000ffff02107812 */ /* 0x000fc600078ec0ff */
[----:B------:R-:W4:Y:S01]  /*105f70*/  LDL.LU R2, [R1+0x1e4] ;  /* 0x0001e40001027983 */ /* 0x000f220000300800 */
[----:B0-----:R-:W-:Y:S02]  /*105f80*/  IADD3 R20, P1, PT, R12, R9, RZ ;  /* 0x000000090c147210 */ /* 0x001fe40007f3e0ff */
[----:B------:R-:W-:Y:S02]  /*105f90*/  PRMT R14, R18, 0x3340, R0 ;  /* 0x00003340120e7816 */ /* 0x000fe40000000000 */
[----:B------:R-:W-:Y:S01]  /*105fa0*/  PRMT R15, R17, 0x3340, R16 ;  /* 0x00003340110f7816 */ /* 0x000fe20000000010 */
[----:B------:R-:W-:Y:S01]  /*105fb0*/  IMAD.X R21, R13, 0x1, R10, P1 ;  /* 0x000000010d157824 */ /* 0x000fe200008e060a */
[----:B------:R-:W-:Y:S02]  /*105fc0*/  SHF.R.U32.HI R13, RZ, 0x8, R16 ;  /* 0x00000008ff0d7819 */ /* 0x000fe40000011610 */
[----:B-1----:R-:W-:Y:S02]  /*105fd0*/  PRMT R3, R15, 0x5410, R14 ;  /* 0x000054100f037816 */ /* 0x002fe4000000000e */
[----:B------:R-:W-:-:S02]  /*105fe0*/  SHF.R.U32.HI R14, RZ, 0x8, R17 ;  /* 0x00000008ff0e7819 */ /* 0x000fc40000011611 */
[----:B------:R-:W-:Y:S02]  /*105ff0*/  LOP3.LUT R13, R13, 0xffff, RZ, 0xc0, !PT ;  /* 0x0000ffff0d0d7812 */ /* 0x000fe400078ec0ff */
[----:B------:R-:W-:Y:S01]  /*106000*/  LOP3.LUT R14, R14, 0xffff, RZ, 0xc0, !PT ;  /* 0x0000ffff0e0e7812 */ /* 0x000fe200078ec0ff */
[----:B------:R0:W-:Y:S04]  /*106010*/  STL [R1+0x55f4], R3 ;  /* 0x0055f40301007387 */ /* 0x0001e80000100800 */
[----:B------:R1:W-:Y:S01]  /*106020*/  STL.64 [R1+0x1130], R20 ;  /* 0x0011301401007387 */ /* 0x0003e20000100a00 */
[----:B0-----:R-:W-:Y:S02]  /*106030*/  PRMT R3, R14, 0x3340, R13 ;  /* 0x000033400e037816 */ /* 0x001fe4000000000d */
[----:B------:R-:W-:-:S03]  /*106040*/  PRMT R13, R30, 0x3340, R0 ;  /* 0x000033401e0d7816 */ /* 0x000fc60000000000 */
[----:B------:R0:W-:Y:S04]  /*106050*/  STL [R1+0x5fc], R3 ;  /* 0x0005fc0301007387 */ /* 0x0001e80000100800 */
[----:B-1----:R-:W4:Y:S04]  /*106060*/  LDL.LU R21, [R1+0x4c80] ;  /* 0x004c800001157983 */ /* 0x002f280000300800 */
[----:B0-----:R-:W4:Y:S01]  /*106070*/  LDL.LU R3, [R1+0x64] ;  /* 0x0000640001037983 */ /* 0x001f220000300800 */
[----:B--2---:R-:W-:Y:S02]  /*106080*/  LOP3.LUT R16, R22, 0xffff, RZ, 0xc0, !PT ;  /* 0x0000ffff16107812 */ /* 0x004fe400078ec0ff */
[----:B---3--:R-:W-:-:S04]  /*106090*/  LOP3.LUT R15, R33, 0xffff, RZ, 0xc0, !PT ;  /* 0x0000ffff210f7812 */ /* 0x008fc800078ec0ff */
[----:B------:R-:W-:-:S04]  /*1060a0*/  PRMT R14, R16, 0x3340, R15 ;  /* 0x00003340100e7816 */ /* 0x000fc8000000000f */
[----:B------:R-:W-:-:S05]  /*1060b0*/  PRMT R13, R14, 0x5410, R13 ;  /* 0x000054100e0d7816 */ /* 0x000fca000000000d */
[----:B------:R0:W-:Y:S04]  /*1060c0*/  STL [R1+0x55f0], R13 ;  /* 0x0055f00d01007387 */ /* 0x0001e80000100800 */
[----:B------:R-:W2:Y:S01]  /*1060d0*/  LDL.LU R22, [R1+0x3cc] ;  /* 0x0003cc0001167983 */ /* 0x000ea20000300800 */
[----:B------:R-:W-:Y:S02]  /*1060e0*/  SHF.R.U32.HI R16, RZ, 0x8, R16 ;  /* 0x00000008ff107819 */ /* 0x000fe40000011610 */
[----:B------:R-:W-:Y:S02]  /*1060f0*/  SHF.R.U32.HI R14, RZ, 0x8, R15 ;  /* 0x00000008ff0e7819 */ /* 0x000fe4000001160f */
[----:B0-----:R-:W-:Y:S02]  /*106100*/  SHF.R.U32.HI R13, RZ, 0x8, R30 ;  /* 0x00000008ff0d7819 */ /* 0x001fe4000001161e */
[----:B------:R-:W-:-:S02]  /*106110*/  LOP3.LUT R15, R16, 0xffff, RZ, 0xc0, !PT ;  /* 0x0000ffff100f7812 */ /* 0x000fc400078ec0ff */
[----:B------:R-:W-:Y:S02]  /*106120*/  LOP3.LUT R14, R14, 0xffff, RZ, 0xc0, !PT ;  /* 0x0000ffff0e0e7812 */ /* 0x000fe400078ec0ff */
[----:B------:R-:W-:Y:S02]  /*106130*/  LOP3.LUT R13, R13, 0xffff, RZ, 0xc0, !PT ;  /* 0x0000ffff0d0d7812 */ /* 0x000fe400078ec0ff */
[----:B------:R-:W-:Y:S02]  /*106140*/  PRMT R14, R15, 0x3340, R14 ;  /* 0x000033400f0e7816 */ /* 0x000fe4000000000e */
[----:B------:R-:W-:Y:S02]  /*106150*/  PRMT R13, R13, 0x3340, R0 ;  /* 0x000033400d0d7816 */ /* 0x000fe40000000000 */
[----:B------:R-:W-:Y:S01]  /*106160*/  LOP3.LUT R33, R29, 0xffff, RZ, 0xc0, !PT ;  /* 0x0000ffff1d217812 */ /* 0x000fe200078ec0ff */
[----:B------:R-:W-:Y:S04]  /*106170*/  STL [R1+0x5f8], R14 ;  /* 0x0005f80e01007387 */ /* 0x000fe80000100800 */
[----:B------:R0:W-:Y:S04]  /*106180*/  STL [R1+0x70], R13 ;  /* 0x0000700d01007387 */ /* 0x0001e80000100800 */
[----:B------:R-:W-:Y:S01]  /*106190*/  STL [R1+0x57fc], R33 ;  /* 0x0057fc2101007387 */ /* 0x000fe20000100800 */
[----:B----4-:R-:W-:-:S03]  /*1061a0*/  LOP3.LUT R16, R23, 0xffff, RZ, 0xc0, !PT ;  /* 0x0000ffff17107812 */ /* 0x010fc600078ec0ff */
[----:B------:R-:W3:Y:S01]  /*1061b0*/  LDL.LU R23, [R1+0x4c84] ;  /* 0x004c840001177983 */ /* 0x000ee20000300800 */
[----:B------:R-:W-:-:S03]  /*1061c0*/  LOP3.LUT R15, R2, 0xffff, RZ, 0xc0, !PT ;  /* 0x0000ffff020f7812 */ /* 0x000fc600078ec0ff */
[----:B------:R-:W4:Y:S01]  /*1061d0*/  LDL.LU R2, [R1+0x3d8] ;  /* 0x0003d80001027983 */ /* 0x000f220000300800 */
[----:B0-----:R-:W-:Y:S02]  /*1061e0*/  PRMT R13, R33, 0x3340, R0 ;  /* 0x00003340210d7816 */ /* 0x001fe40000000000 */
[----:B------:R-:W-:Y:S01]  /*1061f0*/  PRMT R14, R16, 0x3340, R15 ;  /* 0x00003340100e7816 */ /* 0x000fe2000000000f */
[----:B------:R-:W-:Y:S01]  /*106200*/  VIADD R12, R12, UR6 ;  /* 0x000000060c0c7c36 */ /* 0x000fe20008000000 */
[----:B------:R-:W-:Y:S01]  /*106210*/  SHF.R.U32.HI R16, RZ, 0x8, R16 ;  /* 0x00000008ff107819 */ /* 0x000fe20000011610 */
[----:B------:R-:W0:Y:S01]  /*106220*/  LDCU UR6, c[0x0][0x3b8] ;  /* 0x00007700ff0677ac */ /* 0x000e220008000800 */
[----:B------:R-:W-:Y:S02]  /*106230*/  PRMT R13, R14, 0x5410, R13 ;  /* 0x000054100e0d7816 */ /* 0x000fe4000000000d */
[----:B------:R-:W-:Y:S02]  /*106240*/  SHF.R.U32.HI R14, RZ, 0x8, R18 ;  /* 0x00000008ff0e7819 */ /* 0x000fe40000011612 */
[----:B------:R-:W-:Y:S01]  /*106250*/  IADD3 R24, P1, PT, R12, R4, RZ ;  /* 0x000000040c187210 */ /* 0x000fe20007f3e0ff */
[----:B------:R1:W-:Y:S01]  /*106260*/  STL [R1+0x55fc], R13 ;  /* 0x0055fc0d01007387 */ /* 0x0003e20000100800 */
[----:B------:R-:W-:-:S02]  /*106270*/  SHF.R.U32.HI R15, RZ, 0x8, R15 ;  /* 0x00000008ff0f7819 */ /* 0x000fc4000001160f */
[----:B------:R-:W-:Y:S02]  /*106280*/  LOP3.LUT R14, R14, 0xffff, RZ, 0xc0, !PT ;  /* 0x0000ffff0e0e7812 */ /* 0x000fe400078ec0ff */
[----:B-1----:R-:W-:Y:S02]  /*106290*/  SHF.R.S32.HI R13, RZ, 0x1f, R12 ;  /* 0x0000001fff0d7819 */ /* 0x002fe4000001140c */
[----:B------:R-:W-:Y:S02]  /*1062a0*/  LOP3.LUT R16, R16, 0xffff, RZ, 0xc0, !PT ;  /* 0x0000ffff10107812 */ /* 0x000fe400078ec0ff */
[----:B------:R-:W-:Y:S01]  /*1062b0*/  LOP3.LUT R15, R15, 0xffff, RZ, 0xc0, !PT ;  /* 0x0000ffff0f0f7812 */ /* 0x000fe200078ec0ff */
[----:B------:R-:W-:Y:S01]  /*1062c0*/  IMAD.X R25, R13, 0x1, R5, P1 ;  /* 0x000000010d197824 */ /* 0x000fe200008e0605 */
[----:B------:R-:W-:Y:S02]  /*1062d0*/  PRMT R17, R14, 0x3340, R0 ;  /* 0x000033400e117816 */ /* 0x000fe40000000000 */
[----:B------:R-:W-:-:S02]  /*1062e0*/  PRMT R14, R16, 0x3340, R15 ;  /* 0x00003340100e7816 */ /* 0x000fc4000000000f */
[----:B------:R-:W-:Y:S01]  /*1062f0*/  STL.64 [R1+0x1128], R24 ;  /* 0x0011281801007387 */ /* 0x000fe20000100a00 */
[----:B------:R-:W-:-:S03]  /*106300*/  LOP3.LUT R18, R21, 0xffff, RZ, 0xc0, !PT ;  /* 0x0000ffff15127812 */ /* 0x000fc600078ec0ff */
[----:B------:R1:W-:Y:S04]  /*106310*/  STL [R1+0x6c], R17 ;  /* 0x00006c1101007387 */ /* 0x0003e80000100800 */
[----:B------:R0:W-:Y:S01]  /*106320*/  STL [R1+0x5460], R14 ;  /* 0x0054600e01007387 */ /* 0x0001e20000100800 */
[----:B-1----:R-:W-:-:S04]  /*106330*/  LOP3.LUT R17, R3, 0xffff, RZ, 0xc0, !PT ;  /* 0x0000ffff03117812 */ /* 0x002fc800078ec0ff */
[----:B0-----:R-:W-:Y:S02]  /*106340*/  PRMT R14, R17, 0x3340, R0 ;  /* 0x00003340110e7816 */ /* 0x001fe40000000000 */
[----:B------:R-:W-:-:S05]  /*106350*/  IADD3 R20, P1, PT, R12, R6, RZ ;  /* 0x000000060c147210 */ /* 0x000fca0007f3e0ff */
[----:B------:R-:W-:Y:S01]  /*106360*/  IMAD.X R21, R13, 0x1, R7, P1 ;  /* 0x000000010d157824 */ /* 0x000fe200008e0607 */
[----:B--2---:R-:W-:-:S04]  /*106370*/  LOP3.LUT R16, R22, 0xffff, RZ, 0xc0, !PT ;  /* 0x0000ffff16107812 */ /* 0x004fc800078ec0ff */
[----:B------:R-:W-:Y:S02]  /*106380*/  PRMT R15, R18, 0x3340, R16 ;  /* 0x00003340120f7816 */ /* 0x000fe40000000010 */
[----:B------:R-:W-:Y:S02]  /*106390*/  SHF.R.U32.HI R18, RZ, 0x8, R18 ;  /* 0x00000008ff127819 */ /* 0x000fe40000011612 */
[----:B------:R-:W-:Y:S02]  /*1063a0*/  PRMT R3, R15, 0x5410, R14 ;  /* 0x000054100f037816 */ /* 0x000fe4000000000e */
[----:B------:R-:W-:Y:S02]  /*1063b0*/  SHF.R.U32.HI R15, RZ, 0x8, R16 ;  /* 0x00000008ff0f7819 */ /* 0x000fe40000011610 */
[----:B------:R-:W-:Y:S01]  /*1063c0*/  SHF.R.U32.HI R14, RZ, 0x8, R17 ;  /* 0x00000008ff0e7819 */ /* 0x000fe20000011611 */
[----:B------:R0:W-:Y:S01]  /*1063d0*/  STL [R1+0x55e8], R3 ;  /* 0x0055e80301007387 */ /* 0x0001e20000100800 */
[----:B------:R-:W-:-:S02]  /*1063e0*/  LOP3.LUT R16, R18, 0xffff, RZ, 0xc0, !PT ;  /* 0x0000ffff12107812 */ /* 0x000fc400078ec0ff */
[----:B------:R-:W-:Y:S01]  /*1063f0*/  LOP3.LUT R15, R15, 0xffff, RZ, 0xc0, !PT ;  /* 0x0000ffff0f0f7812 */ /* 0x000fe200078ec0ff */
[----:B------:R-:W2:Y:S01]  /*106400*/  LDL.LU R24, [R1+0x584] ;  /* 0x0005840001187983 */ /* 0x000ea20000300800 */
[----:B------:R-:W-:Y:S02]  /*106410*/  LOP3.LUT R14, R14, 0xffff, RZ, 0xc0, !PT ;  /* 0x0000ffff0e0e7812 */ /* 0x000fe400078ec0ff */
[----:B------:R-:W-:Y:S01]  /*106420*/  PRMT R15, R16, 0x3340, R15 ;  /* 0x00003340100f7816 */ /* 0x000fe2000000000f */
[----:B0-----:R-:W2:Y:S01]  /*106430*/  LDL.LU R3, [R1+0x1f8] ;  /* 0x0001f80001037983 */ /* 0x001ea20000300800 */
[----:B------:R-:W-:Y:S02]  /*106440*/  PRMT R14, R14, 0x3340, R0 ;  /* 0x000033400e0e7816 */ /* 0x000fe40000000000 */
[----:B------:R-:W-:Y:S01]  /*106450*/  LOP3.LUT R18, R41, 0xffff, RZ, 0xc0, !PT ;  /* 0x0000ffff29127812 */ /* 0x000fe200078ec0ff */
[----:B------:R-:W-:Y:S04]  /*106460*/  STL.64 [R1+0x1120], R20 ;  /* 0x0011201401007387 */ /* 0x000fe80000100a00 */
[----:B------:R-:W-:Y:S04]  /*106470*/  STL [R1+0x5f4], R15 ;  /* 0x0005f40f01007387 */ /* 0x000fe80000100800 */
[----:B------:R0:W-:Y:S01]  /*106480*/  STL [R1+0x68], R14 ;  /* 0x0000680e01007387 */ /* 0x0001e20000100800 */
[----:B---3--:R-:W-:-:S03]  /*106490*/  LOP3.LUT R17, R23, 0xffff, RZ, 0xc0, !PT ;  /* 0x0000ffff17117812 */ /* 0x008fc600078ec0ff */
[----:B------:R-:W3:Y:S01]  /*1064a0*/  LDL.LU R41, [R1+0x5a10] ;  /* 0x005a100001297983 */ /* 0x000ee20000300800 */
[----:B0-----:R-:W-:Y:S02]  /*1064b0*/  PRMT R14, R18, 0x3340, R0 ;  /* 0x00003340120e7816 */ /* 0x001fe40000000000 */
[----:B------:R-:W-:-:S05]  /*1064c0*/  IADD3 R20, P1, PT, R12, R8, RZ ;  /* 0x000000080c147210 */ /* 0x000fca0007f3e0ff */
[----:B------:R-:W-:Y:S01]  /*1064d0*/  IMAD.X R21, R13, 0x1, R11, P1 ;  /* 0x000000010d157824 */ /* 0x000fe200008e060b */
[----:B----4-:R-:W-:-:S04]  /*1064e0*/  LOP3.LUT R16, R2, 0xffff, RZ, 0xc0, !PT ;  /* 0x0000ffff02107812 */ /* 0x010fc800078ec0ff */
[----:B------:R-:W-:-:S04]  /*1064f0*/  PRMT R15, R17, 0x3340, R16 ;  /* 0x00003340110f7816 */ /* 0x000fc80000000010 */
[----:B------:R-:W-:Y:S02]  /*106500*/  PRMT R2, R15, 0x5410, R14 ;  /* 0x000054100f027816 */ /* 0x000fe4000000000e */
[----:B------:R-:W-:Y:S02]  /*106510*/  SHF.R.U32.HI R15, RZ, 0x8, R17 ;  /* 0x00000008ff0f7819 */ /* 0x000fe40000011611 */
[----:B------:R-:W-:Y:S02]  /*106520*/  SHF.R.U32.HI R14, RZ, 0x8, R16 ;  /* 0x00000008ff0e7819 */ /* 0x000fe40000011610 */
[----:B------:R-:W-:Y:S02]  /*106530*/  LOP3.LUT R15, R15, 0xffff, RZ, 0xc0, !PT ;  /* 0x0000ffff0f0f7812 */ /* 0x000fe400078ec0ff */
[----:B------:R-:W-:Y:S01]  /*106540*/  LOP3.LUT R14, R14, 0xffff, RZ, 0xc0, !PT ;  /* 0x0000ffff0e0e7812 */ /* 0x000fe200078ec0ff */
[----:B------:R0:W-:Y:S04]  /*106550*/  STL [R1+0x55e0], R2 ;  /* 0x0055e00201007387 */ /* 0x0001e80000100800 */
[----:B------:R-:W4:Y:S04]  /*106560*/  LDL.LU R22, [R1+0x580] ;  /* 0x0005800001167983 */ /* 0x000f280000300800 */
[----:B------:R-:W3:Y:S01]  /*106570*/  LDL.LU R25, [R1+0x1f4] ;  /* 0x0001f40001197983 */ /* 0x000ee20000300800 */
[----:B0-----:R-:W-:-:S03]  /*106580*/  PRMT R2, R15, 0x3340, R14 ;  /* 0x000033400f027816 */ /* 0x001fc6000000000e */
[----:B------:R0:W-:Y:S04]  /*106590*/  STL.64 [R1+0x1110], R20 ;  /* 0x0011101401007387 */ /* 0x0001e80000100a00 */
[----:B0-----:R-:W3:Y:S04]  /*1065a0*/  LDL.LU R21, [R1+0xf4] ;  /* 0x0000f40001157983 */ /* 0x001ee80000300800 */
[----:B------:R-:W3:Y:S04]  /*1065b0*/  LDL.LU R23, [R1+0x4c88] ;  /* 0x004c880001177983 */ /* 0x000ee80000300800 */
[----:B------:R0:W-:Y:S04]  /*1065c0*/  STL [R1+0x408], R2 ;  /* 0x0004080201007387 */ /* 0x0001e80000100800 */
[----:B0-----:R-:W3:Y:S01]  /*1065d0*/  LDL.LU R2, [R1+0x414] ;  /* 0x0004140001027983 */ /* 0x001ee20000300800 */
[----:B------:R-:W-:-:S05]  /*1065e0*/  IADD3 R16, P1, PT, R12, R9, RZ ;  /* 0x000000090c107210 */ /* 0x000fca0007f3e0ff */
[----:B------:R-:W-:Y:S01]  /*1065f0*/  IMAD.X R17, R13, 0x1, R10, P1 ;  /* 0x000000010d117824 */ /* 0x000fe200008e060a */
[----:B------:R-:W-:-:S04]  /*106600*/  SHF.R.U32.HI R13, RZ, 0x8, R18 ;  /* 0x00000008ff0d7819 */ /* 0x000fc80000011612 */
[----:B------:R-:W-:Y:S01]  /*106610*/  LOP3.LUT R13, R13, 0xffff, RZ, 0xc0, !PT ;  /* 0x0000ffff0d0d7812 */ /* 0x000fe200078ec0ff */
[----:B------:R-:W-:Y:S01]  /*106620*/  STL.64 [R1+0x1118], R16 ;  /* 0x0011181001007387 */ /* 0x000fe20000100a00 */
[----:B------:R-:W-:Y:S02]  /*106630*/  LOP3.LUT R53, R53, 0xffff, RZ, 0xc0, !PT ;  /* 0x0000ffff35357812 */ /* 0x000fe400078ec0ff */
[----:B------:R-:W-:-:S05]  /*106640*/  PRMT R13, R13, 0x3340, R0 ;  /* 0x000033400d0d7816 */ /* 0x000fca0000000000 */
[----:B------:R0:W-:Y:S02]  /*106650*/  STL [R1+0x64], R13 ;  /* 0x0000640d01007387 */ /* 0x0001e40000100800 */
[----:B0-----:R-:W-:Y:S01]  /*106660*/  PRMT R13, R53, 0x3340, R0 ;  /* 0x00003340350d7816 */ /* 0x001fe20000000000 */
[----:B------:R-:W-:Y:S01]  /*106670*/  VIADD R12, R12, UR6 ;  /* 0x000000060c0c7c36 */ /* 0x000fe20008000000 */
[----:B------:R-:W-:Y:S01]  /*106680*/  LOP3.LUT R54, R54, 0xffff, RZ, 0xc0, !PT ;  /* 0x0000ffff36367812 */ /* 0x000fe200078ec0ff */
[----:B------:R-:W0:Y:S01]  /*106690*/  LDCU UR6, c[0x0][0x3b8] ;  /* 0x00007700ff0677ac */ /* 0x000e220008000800 */
[----:B--2---:R-:W-:Y:S02]  /*1066a0*/  LOP3.LUT R16, R24, 0xffff, RZ, 0xc0, !PT ;  /* 0x0000ffff18107812 */ /* 0x004fe400078ec0ff */
[----:B------:R-:W-:-:S04]  /*1066b0*/  LOP3.LUT R15, R3, 0xffff, RZ, 0xc0, !PT ;  /* 0x0000ffff030f7812 */ /* 0x000fc800078ec0ff */
[----:B------:R-:W-:Y:S02]  /*1066c0*/  PRMT R14, R16, 0x3340, R15 ;  /* 0x00003340100e7816 */ /* 0x000fe4000000000f */
[----:B------:R-:W-:Y:S02]  /*1066d0*/  SHF.R.U32.HI R16, RZ, 0x8, R16 ;  /* 0x00000008ff107819 */ /* 0x000fe40000011610 */
[----:B------:R-:W-:Y:S02]  /*1066e0*/  PRMT R3, R14, 0x5410, R13 ;  /* 0x000054100e037816 */ /* 0x000fe4000000000d */
[----:B------:R-:W-:Y:S02]  /*1066f0*/  SHF.R.U32.HI R14, RZ, 0x8, R15 ;  /* 0x00000008ff0e7819 */ /* 0x000fe4000001160f */
[----:B------:R-:W-:Y:S02]  /*106700*/  SHF.R.U32.HI R13, RZ, 0x8, R53 ;  /* 0x00000008ff0d7819 */ /* 0x000fe40000011635 */
[----:B------:R-:W-:-:S02]  /*106710*/  LOP3.LUT R15, R16, 0xffff, RZ, 0xc0, !PT ;  /* 0x0000ffff100f7812 */ /* 0x000fc400078ec0ff */
[----:B------:R-:W-:Y:S02]  /*106720*/  LOP3.LUT R14, R14, 0xffff, RZ, 0xc0, !PT ;  /* 0x0000ffff0e0e7812 */ /* 0x000fe400078ec0ff */
[----:B------:R-:W-:Y:S01]  /*106730*/  LOP3.LUT R13, R13, 0xffff, RZ, 0xc0, !PT ;  /* 0x0000ffff0d0d7812 */ /* 0x000fe200078ec0ff */
[----:B------:R1:W-:Y:S01]  /*106740*/  STL [R1+0x55dc], R3 ;  /* 0x0055dc0301007387 */ /* 0x0003e20000100800 */
[----:B------:R-:W-:-:S03]  /*106750*/  PRMT R14, R15, 0x3340, R14 ;  /* 0x000033400f0e7816 */ /* 0x000fc6000000000e */
[----:B------:R-:W2:Y:S01]  /*106760*/  LDL.LU R24, [R1+0x4cd4] ;  /* 0x004cd40001187983 */ /* 0x000ea20000300800 */
[----:B-1----:R-:W-:-:S03]  /*106770*/  PRMT R3, R13, 0x3340, R0 ;  /* 0x000033400d037816 */ /* 0x002fc60000000000 */
[----:B------:R-:W-:Y:S04]  /*106780*/  STL [R1+0x5dc], R14 ;  /* 0x0005dc0e01007387 */ /* 0x000fe80000100800 */
[----:B------:R1:W-:Y:S02]  /*106790*/  STL [R1+0x60], R3 ;  /* 0x0000600301007387 */ /* 0x0003e40000100800 */
[----:B-1----:R-:W-:-:S04]  /*1067a0*/  LOP3.LUT R3, R31, 0xffff, RZ, 0xc0, !PT ;  /* 0x0000ffff1f037812 */ /* 0x002fc800078ec0ff */
[----:B------:R-:W-:Y:S02]  /*1067b0*/  PRMT R13, R3, 0x3340, R0 ;  /* 0x00003340030d7816 */ /* 0x000fe40000000000 */
[----:B----4-:R-:W-:Y:S02]  /*1067c0*/  LOP3.LUT R18, R22, 0xffff, RZ, 0xc0, !PT ;  /* 0x0000ffff16127812 */ /* 0x010fe400078ec0ff */
[----:B------:R-:W4:Y:S01]  /*1067d0*/  LDL.LU R22, [R1+0x418] ;  /* 0x0004180001167983 */ /* 0x000f220000300800 */
[----:B---3--:R-:W-:-:S04]  /*1067e0*/  LOP3.LUT R17, R25, 0xffff, RZ, 0xc0, !PT ;  /* 0x0000ffff19117812 */ /* 0x008fc800078ec0ff */
[----:B------:R-:W-:Y:S01]  /*1067f0*/  PRMT R14, R18, 0x3340, R17 ;  /* 0x00003340120e7816 */ /* 0x000fe20000000011 */
[----:B------:R1:W-:Y:S01]  /*106800*/  STL [R1+0x5800], R3 ;  /* 0x0058000301007387 */ /* 0x0003e20000100800 */
[----:B------:R-:W-:Y:S02]  /*106810*/  LOP3.LUT R19, R21, 0xffff, RZ, 0xc0, !PT ;  /* 0x0000ffff15137812 */ /* 0x000fe400078ec0ff */
[----:B------:R-:W-:Y:S02]  /*106820*/  LOP3.LUT R16, R23, 0xffff, RZ, 0xc0, !PT ;  /* 0x0000ffff17107812 */ /* 0x000fe400078ec0ff */
[----:B-1----:R-:W-:Y:S02]  /*106830*/  PRMT R3, R14, 0x5410, R13 ;  /* 0x000054100e037816 */ /* 0x002fe4000000000d */
[----:B------:R-:W-:Y:S02]  /*106840*/  PRMT R13, R19, 0x3340, R0 ;  /* 0x00003340130d7816 */ /* 0x000fe40000000000 */
[----:B------:R-:W-:-:S04]  /*106850*/  LOP3.LUT R15, R2, 0xffff, RZ, 0xc0, !PT ;  /* 0x0000ffff020f7812 */ /* 0x000fc800078ec0ff */
[----:B------:R-:W-:Y:S01]  /*106860*/  PRMT R14, R16, 0x3340, R15 ;  /* 0x00003340100e7816 */ /* 0x000fe2000000000f */
[----:B------:R-:W-:Y:S03]  /*106870*/  STL [R1+0x55e4], R3 ;  /* 0x0055e40301007387 */ /* 0x000fe60000100800 */
[----:B------:R-:W-:Y:S01]  /*106880*/  PRMT R2, R14, 0x5410, R13 ;  /* 0x000054100e027816 */ /* 0x000fe2000000000d */
[----:B------:R-:W3:Y:S01]  /*106890*/  LDL.LU R23, [R1+0x588] ;  /* 0x0005880001177983 */ /* 0x000ee20000300800 */
[----:B------:R-:W-:-:S03]  /*1068a0*/  SHF.R.S32.HI R13, RZ, 0x1f, R12 ;  /* 0x0000001fff0d7819 */ /* 0x000fc6000001140c */
[----:B------:R1:W-:Y:S02]  /*1068b0*/  STL [R1+0x55d0], R2 ;  /* 0x0055d00201007387 */ /* 0x0003e40000100800 */
[----:B-1----:R-:W-:-:S05]  /*1068c0*/  IADD3 R2, P1, PT, R12, R4, RZ ;  /* 0x000000040c027210 */ /* 0x002fca0007f3e0ff */
[----:B------:R-:W-:-:S05]  /*1068d0*/  IMAD.X R3, R13, 0x1, R5, P1 ;  /* 0x000000010d037824 */ /* 0x000fca00008e0605 */
[----:B------:R1:W-:Y:S04]  /*1068e0*/  STL.64 [R1+0x1108], R2 ;  /* 0x0011080201007387 */ /* 0x0003e80000100a00 */
[----:B-1----:R-:W3:Y:S01]  /*1068f0*/  LDL.LU R2, [R1+0x204] ;  /* 0x0002040001027983 */ /* 0x002ee20000300800 */
[----:B------:R-:W-:Y:S02]  /*106900*/  SHF.R.U32.HI R20, RZ, 0x8, R18 ;  /* 0x00000008ff147819 */ /* 0x000fe40000011612 */
[----:B------:R-:W-:Y:S02]  /*106910*/  SHF.R.U32.HI R14, RZ, 0x8, R17 ;  /* 0x00000008ff0e7819 */ /* 0x000fe40000011611 */
[----:B------:R-:W-:Y:S02]  /*106920*/  SHF.R.U32.HI R21, RZ, 0x8, R16 ;  /* 0x00000008ff157819 */ /* 0x000fe40000011610 */
[----:B------:R-:W-:-:S02]  /*106930*/  LOP3.LUT R17, R20, 0xffff, RZ, 0xc0, !PT ;  /* 0x0000ffff14117812 */ /* 0x000fc400078ec0ff */
[----:B------:R-:W-:Y:S02]  /*106940*/  LOP3.LUT R16, R14, 0xffff, RZ, 0xc0, !PT ;  /* 0x0000ffff0e107812 */ /* 0x000fe400078ec0ff */
[----:B------:R-:W-:Y:S02]  /*106950*/  SHF.R.U32.HI R18, RZ, 0x8, R15 ;  /* 0x00000008ff127819 */ /* 0x000fe4000001160f */
[----:B------:R-:W-:Y:S02]  /*106960*/  PRMT R16, R17, 0x3340, R16 ;  /* 0x0000334011107816 */ /* 0x000fe40000000010 */
[----:B------:R-:W-:Y:S02]  /*106970*/  LOP3.LUT R15, R21, 0xffff, RZ, 0xc0, !PT ;  /* 0x0000ffff150f7812 */ /* 0x000fe400078ec0ff */
[----:B------:R-:W-:Y:S01]  /*106980*/  LOP3.LUT R14, R18, 0xffff, RZ, 0xc0, !PT ;  /* 0x0000ffff120e7812 */ /* 0x000fe200078ec0ff */
[----:B------:R4:W-:Y:S01]  /*106990*/  STL [R1+0x543c], R16 ;  /* 0x00543c1001007387 */ /* 0x0009e20000100800 */
[----:B------:R-:W-:-:S02]  /*1069a0*/  LOP3.LUT R18, R41, 0xffff, RZ, 0xc0, !PT ;  /* 0x0000ffff29127812 */ /* 0x000fc400078ec0ff */
[----:B------:R-:W-:Y:S02]  /*1069b0*/  PRMT R3, R15, 0x3340, R14 ;  /* 0x000033400f037816 */ /* 0x000fe4000000000e */
[----:B------:R-:W-:-:S03]  /*1069c0*/  PRMT R14, R18, 0x3340, R0 ;  /* 0x00003340120e7816 */ /* 0x000fc60000000000 */
[----:B------:R1:W-:Y:S01]  /*1069d0*/  STL [R1+0x5d8], R3 ;  /* 0x0005d80301007387 */ /* 0x0003e20000100800 */
[----:B------:R-:W-:-:S03]  /*1069e0*/  IADD3 R20, P1, PT, R12, R6, RZ ;  /* 0x000000060c147210 */ /* 0x000fc60007f3e0ff */
[----:B------:R-:W3:Y:S02]  /*1069f0*/  LDL.LU R41, [R1+0x5a0c] ;  /* 0x005a0c0001297983 */ /* 0x000ee40000300800 */
[----:B------:R-:W-:Y:S01]  /*106a00*/  IMAD.X R21, R13, 0x1, R7, P1 ;  /* 0x000000010d157824 */ /* 0x000fe200008e0607 */
[----:B--2---:R-:W-:Y:S02]  /*106a10*/  LOP3.LUT R17, R24, 0xffff, RZ, 0xc0, !PT ;  /* 0x0000ffff18117812 */ /* 0x004fe400078ec0ff */
[----:B----4-:R-:W-:-:S04]  /*106a20*/  LOP3.LUT R16, R22, 0xffff, RZ, 0xc0, !PT ;  /* 0x0000ffff16107812 */ /* 0x010fc800078ec0ff */
[----:B------:R-:W-:Y:S02]  /*106a30*/  PRMT R15, R17, 0x3340, R16 ;  /* 0x00003340110f7816 */ /* 0x000fe40000000010 */
[----:B------:R-:W-:Y:S02]  /*106a40*/  SHF.R.U32.HI R17, RZ, 0x8, R17 ;  /* 0x00000008ff117819 */ /* 0x000fe40000011611 */
[----:B-1----:R-:W-:Y:S02]  /*106a50*/  PRMT R3, R15, 0x5410, R14 ;  /* 0x000054100f037816 */ /* 0x002fe4000000000e */
[----:B------:R-:W-:Y:S02]  /*106a60*/  SHF.R.U32.HI R14, RZ, 0x8, R19 ;  /* 0x00000008ff0e7819 */ /* 0x000fe40000011613 */
[----:B------:R-:W-:Y:S02]  /*106a70*/  SHF.R.U32.HI R15, RZ, 0x8, R16 ;  /* 0x00000008ff0f7819 */ /* 0x000fe40000011610 */
[----:B------:R-:W-:Y:S01]  /*106a80*/  LOP3.LUT R14, R14, 0xffff, RZ, 0xc0, !PT ;  /* 0x0000ffff0e0e7812 */ /* 0x000fe200078ec0ff */
[----:B------:R1:W-:Y:S01]  /*106a90*/  STL [R1+0x55cc], R3 ;  /* 0x0055cc0301007387 */ /* 0x0003e20000100800 */
[----:B------:R-:W-:-:S02]  /*106aa0*/  LOP3.LUT R16, R17, 0xffff, RZ, 0xc0, !PT ;  /* 0x0000ffff11107812 */ /* 0x000fc400078ec0ff */
[----:B------:R-:W-:Y:S01]  /*106ab0*/  LOP3.LUT R15, R15, 0xffff, RZ, 0xc0, !PT ;  /* 0x0000ffff0f0f7812 */ /* 0x000fe200078ec0ff */
[----:B------:R-:W2:Y:S01]  /*106ac0*/  LDL.LU R26, [R1+0x58c] ;  /* 0x00058c00011a7983 */ /* 0x000ea20000300800 */
[----:B------:R-:W-:-:S03]  /*106ad0*/  PRMT R14, R14, 0x3340, R0 ;  /* 0x000033400e0e7816 */ /* 0x000fc60000000000 */
[----:B------:R-:W4:Y:S01]  /*106ae0*/  LDL.LU R32, [R1+0x208] ;  /* 0x0002080001207983 */ /* 0x000f220000300800 */
[----:B-1----:R-:W-:-:S03]  /*106af0*/  PRMT R3, R16, 0x3340, R15 ;  /* 0x0000334010037816 */ /* 0x002fc6000000000f */
[----:B------:R-:W-:Y:S04]  /*106b00*/  STL.64 [R1+0x1100], R20 ;  /* 0x0011001401007387 */ /* 0x000fe80000100a00 */
[----:B------:R1:W-:Y:S04]  /*106b10*/  STL [R1+0x5c], R14 ;  /* 0x00005c0e01007387 */ /* 0x0003e80000100800 */
[----:B------:R0:W-:Y:S01]  /*106b20*/  STL [R1+0x5d4], R3 ;  /* 0x0005d40301007387 */ /* 0x0001e20000100800 */
[----:B-1----:R-:W-:Y:S02]  /*106b30*/  PRMT R14, R54, 0x3340, R0 ;  /* 0x00003340360e7816 */ /* 0x002fe40000000000 */
[----:B---3--:R-:W-:-:S02]  /*106b40*/  LOP3.LUT R17, R23, 0xffff, RZ, 0xc0, !PT ;  /* 0x0000ffff17117812 */ /* 0x008fc400078ec0ff */
[----:B------:R-:W-:Y:S02]  /*106b50*/  LOP3.LUT R16, R2, 0xffff, RZ, 0xc0, !PT ;  /* 0x0000ffff02107812 */ /* 0x000fe400078ec0ff */
[----:B------:R-:W-:Y:S02]  /*106b60*/  IADD3 R2, P1, PT, R12, R8, RZ ;  /* 0x000000080c027210 */ /* 0x000fe40007f3e0ff */
[----:B------:R-:W-:-:S04]  /*106b70*/  PRMT R15, R17, 0x3340, R16 ;  /* 0x00003340110f7816 */ /* 0x000fc80000000010 */
[----:B------:R-:W-:Y:S01]  /*106b80*/  PRMT R14, R15, 0x5410, R14 ;  /* 0x000054100f0e7816 */ /* 0x000fe2000000000e */
[----:B0-----:R-:W-:-:S04]  /*106b90*/  IMAD.X R3, R13, 0x1, R11, P1 ;  /* 0x000000010d037824 */ /* 0x001fc800008e060b */
[----:B------:R-:W-:Y:S04]  /*106ba0*/  STL [R1+0x55c8], R14 ;  /* 0x0055c80e01007387 */ /* 0x000fe80000100800 */
[----:B------:R-:W3:Y:S04]  /*106bb0*/  LDL.LU R25, [R1+0x4e70] ;  /* 0x004e700001197983 */ /* 0x000ee80000300800 */
[----:B------:R-:W3:Y:S04]  /*106bc0*/  LDL.LU R24, [R1+0x108] ;  /* 0x0001080001187983 */ /* 0x000ee80000300800 */
[----:B------:R0:W-:Y:S04]  /*106bd0*/  STL.64 [R1+0x10f0], R2 ;  /* 0x0010f00201007387 */ /* 0x0001e80000100a00 */
[----:B0-----:R-:W3:Y:S01]  /*106be0*/  LDL.LU R2, [R1+0x428] ;  /* 0x0004280001027983 */ /* 0x001ee20000300800 */
[----:B------:R-:W-:-:S02]  /*106bf0*/  SHF.R.U32.HI R15, RZ, 0x8, R17 ;  /* 0x00000008ff0f7819 */ /* 0x000fc40000011611 */
[----:B------:R-:W-:Y:S01]  /*106c00*/  SHF.R.U32.HI R14, RZ, 0x8, R16 ;  /* 0x00000008ff0e7819 */ /* 0x000fe20000011610 */
[----:B------:R-:W3:Y:S01]  /*106c10*/  LDL.LU R22, [R1+0x4e74] ;  /* 0x004e740001167983 */ /* 0x000ee20000300800 */
[----:B------:R-:W-:Y:S02]  /*106c20*/  IADD3 R16, P1, PT, R12, R9, RZ ;  /* 0x000000090c107210 */ /* 0x000fe40007f3e0ff */
[----:B------:R-:W-:Y:S01]  /*106c30*/  LOP3.LUT R15, R15, 0xffff, RZ, 0xc0, !PT ;  /* 0x0000ffff0f0f7812 */ /* 0x000fe200078ec0ff */
[----:B------:R-:W3:Y:S01]  /*106c40*/  LDL.LU R23, [R1+0x424] ;  /* 0x0004240001177983 */ /* 0x000ee20000300800 */
[----:B------:R-:W-:Y:S01]  /*106c50*/  LOP3.LUT R14, R14, 0xffff, RZ, 0xc0, !PT ;  /* 0x0000ffff0e0e7812 */ /* 0x000fe200078ec0ff */
[----:B------:R-:W-:Y:S01]  /*106c60*/  IMAD.X R17, R13, 0x1, R10, P1 ;  /* 0x000000010d117824 */ /* 0x000fe200008e060a */
[----:B------:R-:W-:Y:S02]  /*106c70*/  SHF.R.U32.HI R13, RZ, 0x8, R54 ;  /* 0x00000008ff0d7819 */ /* 0x000fe40000011636 */
[----:B------:R-:W-:-:S02]  /*106c80*/  PRMT R3, R15, 0x3340, R14 ;  /* 0x000033400f037816 */ /* 0x000fc4000000000e */
[----:B------:R-:W-:-:S03]  /*106c90*/  LOP3.LUT R13, R13, 0xffff, RZ, 0xc0, !PT ;  /* 0x0000ffff0d0d7812 */ /* 0x000fc600078ec0ff */
[----:B------:R0:W-:Y:S01]  /*106ca0*/  STL [R1+0x400], R3 ;  /* 0x0004000301007387 */ /* 0x0001e20000100800 */
[----:B------:R-:W-:-:S03]  /*106cb0*/  LOP3.LUT R33, R55, 0xffff, RZ, 0xc0, !PT ;  /* 0x0000ffff37217812 */ /* 0x000fc600078ec0ff */
[----:B------:R2:W-:Y:S01]  /*106cc0*/  STL.64 [R1+0x10f8], R16 ;  /* 0x0010f81001007387 */ /* 0x0005e20000100a00 */
[--C-:B0-----:R-:W-:Y:S02]  /*106cd0*/  PRMT R3, R13, 0x3340, R0.reuse ;  /* 0x000033400d037816 */ /* 0x101fe40000000000 */
[----:B------:R-:W-:-:S03]  /*106ce0*/  PRMT R13, R33, 0x3340, R0 ;  /* 0x00003340210d7816 */ /* 0x000fc60000000000 */
[----:B------:R0:W-:Y:S04]  /*106cf0*/  STL [R1+0x58], R3 ;  /* 0x0000580301007387 */ /* 0x0001e80000100800 */
[----:B------:R-:W-:Y:S01]  /*106d00*/  STL [R1+0x5804], R33 ;  /* 0x0058042101007387 */ /* 0x000fe20000100800 */
[----:B--2---:R-:W-:Y:S02]  /*106d10*/  LOP3.LUT R16, R26, 0xffff, RZ, 0xc0, !PT ;  /* 0x0000ffff1a107812 */ /* 0x004fe400078ec0ff */
[----:B----4-:R-:W-:-:S04]  /*106d20*/  LOP3.LUT R15, R32, 0xffff, RZ, 0xc0, !PT ;  /* 0x0000ffff200f7812 */ /* 0x010fc800078ec0ff */
[----:B------:R-:W-:-:S04]  /*106d30*/  PRMT R14, R16, 0x3340, R15 ;  /* 0x00003340100e7816 */ /* 0x000fc8000000000f */
[----:B0-----:R-:W-:Y:S02]  /*106d40*/  PRMT R3, R14, 0x5410, R13 ;  /* 0x000054100e037816 */ /* 0x001fe4000000000d */
[----:B------:R-:W-:Y:S02]  /*106d50*/  SHF.R.U32.HI R13, RZ, 0x8, R18 ;  /* 0x00000008ff0d7819 */ /* 0x000fe40000011612 */
[----:B------:R-:W-:Y:S02]  /*106d60*/  SHF.R.U32.HI R16, RZ, 0x8, R16 ;  /* 0x00000008ff107819 */ /* 0x000fe40000011610 */
[----:B------:R-:W-:Y:S02]  /*106d70*/  SHF.R.U32.HI R14, RZ, 0x8, R15 ;  /* 0x00000008ff0e7819 */ /* 0x000fe4000001160f */
[----:B------:R-:W-:Y:S02]  /*106d80*/  LOP3.LUT R13, R13, 0xffff, RZ, 0xc0, !PT ;  /* 0x0000ffff0d0d7812 */ /* 0x000fe400078ec0ff */
[----:B------:R-:W-:-:S02]  /*106d90*/  LOP3.LUT R15, R16, 0xffff, RZ, 0xc0, !PT ;  /* 0x0000ffff100f7812 */ /* 0x000fc400078ec0ff */
[----:B------:R-:W-:Y:S02]  /*106da0*/  LOP3.LUT R14, R14, 0xffff, RZ, 0xc0, !PT ;  /* 0x0000ffff0e0e7812 */ /* 0x000fe400078ec0ff */
[----:B------:R-:W-:Y:S01]  /*106db0*/  PRMT R13, R13, 0x3340, R0 ;  /* 0x000033400d0d7816 */ /* 0x000fe20000000000 */
[----:B------:R0:W-:Y:S04]  /*106dc0*/  STL [R1+0x55c4], R3 ;  /* 0x0055c40301007387 */ /* 0x0001e80000100800 */
[----:B------:R1:W-:Y:S01]  /*106dd0*/  STL [R1+0x48], R13 ;  /* 0x0000480d01007387 */ /* 0x0003e20000100800 */
[----:B0-----:R-:W-:-:S05]  /*106de0*/  PRMT R3, R15, 0x3340, R14 ;  /* 0x000033400f037816 */ /* 0x001fca000000000e */
[----:B------:R0:W-:Y:S01]  /*106df0*/  STL [R1+0x5424], R3 ;  /* 0x0054240301007387 */ /* 0x0001e20000100800 */
[----:B------:R-:W-:Y:S02]  /*106e00*/  LOP3.LUT R18, R41, 0xffff, RZ, 0xc0, !PT ;  /* 0x0000ffff29127812 */ /* 0x000fe400078ec0ff */
[----:B---3--:R-:W-:Y:S02]  /*106e10*/  LOP3.LUT R19, R25, 0xffff, RZ, 0xc0, !PT ;  /* 0x0000ffff19137812 */ /* 0x008fe400078ec0ff */
[----:B------:R-:W-:-:S04]  /*106e20*/  LOP3.LUT R20, R24, 0xffff, RZ, 0xc0, !PT ;  /* 0x0000ffff18147812 */ /* 0x000fc800078ec0ff */
[----:B-1----:R-:W-:Y:S02]  /*106e30*/  PRMT R13, R20, 0x3340, R0 ;  /* 0x00003340140d7816 */ /* 0x002fe40000000000 */
[----:B------:R-:W-:Y:S02]  /*106e40*/  LOP3.LUT R17, R2, 0xffff, RZ, 0xc0, !PT ;  /* 0x0000ffff02117812 */ /* 0x000fe400078ec0ff */
[----:B------:R-:W2:Y:S02]  /*106e50*/  LDL.LU R2, [R1+0x5a0] ;  /* 0x0005a00001027983 */ /* 0x000ea40000300800 */
[----:B------:R-:W-:-:S04]  /*106e60*/  PRMT R14, R19, 0x3340, R17 ;  /* 0x00003340130e7816 */ /* 0x000fc80000000011 */
[----:B0-----:R-:W-:-:S05]  /*106e70*/  PRMT R3, R14, 0x5410, R13 ;  /* 0x000054100e037816 */ /* 0x001fca000000000d */
[----:B------:R0:W-:Y:S04]  /*106e80*/  STL [R1+0x55c0], R3 ;  /* 0x0055c00301007387 */ /* 0x0001e80000100800 */
[----:B------:R-:W3:Y:S01]  /*106e90*/  LDL.LU R41, [R1+0x5a08] ;  /* 0x005a080001297983 */ /* 0x000ee20000300800 */
[----:B------:R-:W-:Y:S02]  /*106ea0*/  LOP3.LUT R16, R22, 0xffff, RZ, 0xc0, !PT ;  /* 0x0000ffff16107812 */ /* 0x000fe400078ec0ff */
[----:B------:R-:W-:Y:S01]  /*106eb0*/  LOP3.LUT R15, R23, 0xffff, RZ, 0xc0, !PT ;  /* 0x0000ffff170f7812 */ /* 0x000fe200078ec0ff */
[----:B------:R-:W-:Y:S01]  /*106ec0*/  VIADD R12, R12, UR6 ;  /* 0x000000060c0c7c36 */ /* 0x000fe20008000000 */
[----:B------:R-:W-:Y:S01]  /*106ed0*/  PRMT R13, R18, 0x3340, R0 ;  /* 0x00003340120d7816 */ /* 0x000fe20000000000 */
[----:B------:R-:W1:Y:S01]  /*106ee0*/  LDCU UR6, c[0x0][0x3b8] ;  /* 0x00007700ff0677ac */ /* 0x000e620008000800 */
[----:B------:R-:W-:-:S02]  /*106ef0*/  PRMT R14, R16, 0x3340, R15 ;  /* 0x00003340100e7816 */ /* 0x000fc4000000000f */
[----:B------:R-:W-:Y:S02]  /*106f00*/  IADD3 R22, P1, PT, R12, R4, RZ ;  /* 0x000000040c167210 */ /* 0x000fe40007f3e0ff */
[----:B0-----:R-:W-:Y:S02]  /*106f10*/  PRMT R3, R14, 0x5410, R13 ;  /* 0x000054100e037816 */ /* 0x001fe4000000000d */
[----:B------:R-:W-:Y:S02]  /*106f20*/  SHF.R.S32.HI R13, RZ, 0x1f, R12 ;  /* 0x0000001fff0d7819 */ /* 0x000fe4000001140c */
[----:B------:R-:W-:Y:S02]  /*106f30*/  SHF.R.U32.HI R16, RZ, 0x8, R16 ;  /* 0x00000008ff107819 */ /* 0x000fe40000011610 */
[----:B------:R-:W-:Y:S02]  /*106f40*/  SHF.R.U32.HI R21, RZ, 0x8, R19 ;  /* 0x00000008ff157819 */ /* 0x000fe40000011613 */
[----:B------:R-:W-:-:S02]  /*106f50*/  SHF.R.U32.HI R19, RZ, 0x8, R17 ;  /* 0x00000008ff137819 */ /* 0x000fc40000011611 */
[----:B------:R-:W-:Y:S01]  /*106f60*/  SHF.R.U32.HI R14, RZ, 0x8, R15 ;  /* 0x00000008ff0e7819 */ /* 0x000fe2000001160f */
[----:B------:R-:W-:Y:S01]  /*106f70*/  IMAD.X R23, R13, 0x1, R5, P1 ;  /* 0x000000010d177824 */ /* 0x000fe200008e0605 */
[----:B------:R-:W-:Y:S01]  /*106f80*/  LOP3.LUT R17, R16, 0xffff, RZ, 0xc0, !PT ;  /* 0x0000ffff10117812 */ /* 0x000fe200078ec0ff */
[----:B------:R0:W-:Y:S01]  /*106f90*/  STL [R1+0x55bc], R3 ;  /* 0x0055bc0301007387 */ /* 0x0001e20000100800 */
[----:B------:R-:W-:Y:S02]  /*106fa0*/  LOP3.LUT R16, R21, 0xffff, RZ, 0xc0, !PT ;  /* 0x0000ffff15107812 */ /* 0x000fe400078ec0ff */
[----:B------:R-:W-:Y:S01]  /*106fb0*/  LOP3.LUT R15, R19, 0xffff, RZ, 0xc0, !PT ;  /* 0x0000ffff130f7812 */ /* 0x000fe200078ec0ff */
[----:B------:R-:W4:Y:S01]  /*106fc0*/  LDL.LU R24, [R1+0x5a4] ;  /* 0x0005a40001187983 */ /* 0x000f220000300800 */
[----:B------:R-:W-:Y:S02]  /*106fd0*/  LOP3.LUT R14, R14, 0xffff, RZ, 0xc0, !PT ;  /* 0x0000ffff0e0e7812 */ /* 0x000fe400078ec0ff */
[----:B------:R-:W-:Y:S01]  /*106fe0*/  PRMT R15, R16, 0x3340, R15 ;  /* 0x00003340100f7816 */ /* 0x000fe2000000000f */
[----:B------:R1:W-:Y:S01]  /*106ff0*/  STL.64 [R1+0x10e0], R22 ;  /* 0x0010e01601007387 */ /* 0x0003e20000100a00 */
[----:B0-----:R-:W-:-:S02]  /*107000*/  PRMT R3, R17, 0x3340, R14 ;  /* 0x0000334011037816 */ /* 0x001fc4000000000e */
[----:B------:R-:W-:Y:S02]  /*107010*/  SHF.R.U32.HI R14, RZ, 0x8, R18 ;  /* 0x00000008ff0e7819 */ /* 0x000fe40000011612 */
[----:B------:R-:W-:Y:S01]  /*107020*/  IADD3 R26, P1, PT, R12, R6, RZ ;  /* 0x000000060c1a7210 */ /* 0x000fe20007f3e0ff */
[----:B-1----:R-:W4:Y:S01]  /*107030*/  LDL.LU R22, [R1+0x218] ;  /* 0x0002180001167983 */ /* 0x002f220000300800 */
[----:B------:R-:W-:-:S03]  /*107040*/  LOP3.LUT R14, R14, 0xffff, RZ, 0xc0, !PT ;  /* 0x0000ffff0e0e7812 */ /* 0x000fc600078ec0ff */
[----:B------:R0:W-:Y:S01]  /*107050*/  STL [R1+0x5d0], R15 ;  /* 0x0005d00f01007387 */ /* 0x0001e20000100800 */
[----:B------:R-:W-:Y:S01]  /*107060*/  IMAD.X R27, R13, 0x1, R7, P1 ;  /* 0x000000010d1b7824 */ /* 0x000fe200008e0607 */
[----:B------:R-:W-:Y:S02]  /*107070*/  PRMT R14, R14, 0x3340, R0 ;  /* 0x000033400e0e7816 */ /* 0x000fe40000000000 */
[----:B------:R-:W-:Y:S02]  /*107080*/  LOP3.LUT R56, R56, 0xffff, RZ, 0xc0, !PT ;  /* 0x0000ffff38387812 */ /* 0x000fe400078ec0ff */
[----:B0-----:R-:W-:Y:S01]  /*107090*/  SHF.R.U32.HI R15, RZ, 0x8, R20 ;  /* 0x00000008ff0f7819 */ /* 0x001fe20000011614 */
[----:B------:R0:W-:Y:S03]  /*1070a0*/  STL [R1+0x5bc], R3 ;  /* 0x0005bc0301007387 */ /* 0x0001e60000100800 */
[----:B------:R-:W-:Y:S01]  /*1070b0*/  LOP3.LUT R15, R15, 0xffff, RZ, 0xc0, !PT ;  /* 0x0000ffff0f0f7812 */ /* 0x000fe200078ec0ff */
[----:B------:R-:W-:Y:S04]  /*1070c0*/  STL.64 [R1+0x10e8], R26 ;  /* 0x0010e81a01007387 */ /* 0x000fe80000100a00 */
[----:B------:R1:W-:Y:S01]  /*1070d0*/  STL [R1+0x44], R14 ;  /* 0x0000440e01007387 */ /* 0x0003e20000100800 */
[----:B0-----:R-:W-:-:S02]  /*1070e0*/  PRMT R3, R15, 0x3340, R0 ;  /* 0x000033400f037816 */ /* 0x001fc40000000000 */
[----:B-1----:R-:W-:-:S03]  /*1070f0*/  PRMT R14, R56, 0x3340, R0 ;  /* 0x00003340380e7816 */ /* 0x002fc60000000000 */
[----:B------:R0:W-:Y:S01]  /*107100*/  STL [R1+0x54], R3 ;  /* 0x0000540301007387 */ /* 0x0001e20000100800 */
[----:B--2---:R-:W-:Y:S02]  /*107110*/  LOP3.LUT R17, R2, 0xffff, RZ, 0xc0, !PT ;  /* 0x0000ffff02117812 */ /* 0x004fe400078ec0ff */
[----:B------:R-:W-:Y:S02]  /*107120*/  IADD3 R2, P1, PT, R12, R8, RZ ;  /* 0x000000080c027210 */ /* 0x000fe40007f3e0ff */
[----:B---3--:R-:W-:-:S04]  /*107130*/  LOP3.LUT R16, R41, 0xffff, RZ, 0xc0, !PT ;  /* 0x0000ffff29107812 */ /* 0x008fc800078ec0ff */
[----:B------:R-:W-:Y:S01]  /*107140*/  PRMT R15, R17, 0x3340, R16 ;  /* 0x00003340110f7816 */ /* 0x000fe20000000010 */
[----:B0-----:R-:W-:-:S03]  /*107150*/  IMAD.X R3, R13, 0x1, R11, P1 ;  /* 0x000000010d037824 */ /* 0x001fc600008e060b */
[----:B------:R-:W-:-:S05]  /*107160*/  PRMT R14, R15, 0x5410, R14 ;  /* 0x000054100f0e7816 */ /* 0x000fca000000000e */
[----:B------:R-:W-:Y:S04]  /*107170*/  STL [R1+0x55b8], R14 ;  /* 0x0055b80e01007387 */ /* 0x000fe80000100800 */
[----:B------:R-:W2:Y:S04]  /*107180*/  LDL.LU R32, [R1+0x114] ;  /* 0x0001140001207983 */ /* 0x000ea80000300800 */
[----:B------:R-:W3:Y:S04]  /*107190*/  LDL.LU R23, [R1+0x4e78] ;  /* 0x004e780001177983 */ /* 0x000ee80000300800 */
[----:B------:R0:W-:Y:S04]  /*1071a0*/  STL.64 [R1+0x10d8], R2 ;  /* 0x0010d80201007387 */ /* 0x0001e80000100a00 */
[----:B0-----:R-:W3:Y:S01]  /*1071b0*/  LDL.LU R2, [R1+0x444] ;  /* 0x0004440001027983 */ /* 0x001ee20000300800 */
[----:B------:R-:W-:-:S02]  /*1071c0*/  SHF.R.U32.HI R15, RZ, 0x8, R17 ;  /* 0x00000008ff0f7819 */ /* 0x000fc40000011611 */
[----:B------:R-:W-:Y:S02]  /*1071d0*/  SHF.R.U32.HI R14, RZ, 0x8, R16 ;  /* 0x00000008ff0e7819 */ /* 0x000fe40000011610 */
[----:B------:R-:W-:Y:S02]  /*1071e0*/  LOP3.LUT R15, R15, 0xffff, RZ, 0xc0, !PT ;  /* 0x0000ffff0f0f7812 */ /* 0x000fe400078ec0ff */
[----:B------:R-:W-:Y:S02]  /*1071f0*/  LOP3.LUT R14, R14, 0xffff, RZ, 0xc0, !PT ;  /* 0x0000ffff0e0e7812 */ /* 0x000fe400078ec0ff */
[----:B----4-:R-:W-:Y:S02]  /*107200*/  LOP3.LUT R17, R24, 0xffff, RZ, 0xc0, !PT ;  /* 0x0000ffff18117812 */ /* 0x010fe400078ec0ff */
[----:B------:R-:W-:Y:S02]  /*107210*/  LOP3.LUT R57, R57, 0xffff, RZ, 0xc0, !PT ;  /* 0x0000ffff39397812 */ /* 0x000fe400078ec0ff */
[----:B------:R-:W-:-:S02]  /*107220*/  LOP3.LUT R16, R22, 0xffff, RZ, 0xc0, !PT ;  /* 0x0000ffff16107812 */ /* 0x000fc400078ec0ff */
[----:B------:R-:W-:Y:S02]  /*107230*/  PRMT R41, R15, 0x3340, R14 ;  /* 0x000033400f297816 */ /* 0x000fe4000000000e */
[----:B------:R-:W-:Y:S02]  /*107240*/  IADD3 R18, P1, PT, R12, R9, RZ ;  /* 0x000000090c127210 */ /* 0x000fe40007f3e0ff */
[----:B------:R-:W-:Y:S02]  /*107250*/  PRMT R14, R57, 0x3340, R0 ;  /* 0x00003340390e7816 */ /* 0x000fe40000000000 */
[----:B------:R-:W-:Y:S01]  /*107260*/  PRMT R15, R17, 0x3340, R16 ;  /* 0x00003340110f7816 */ /* 0x000fe20000000010 */
[----:B------:R-:W-:Y:S01]  /*107270*/  IMAD.X R19, R13, 0x1, R10, P1 ;  /* 0x000000010d137824 */ /* 0x000fe200008e060a */
[----:B------:R-:W-:Y:S02]  /*107280*/  SHF.R.U32.HI R13, RZ, 0x8, R16 ;  /* 0x00000008ff0d7819 */ /* 0x000fe40000011610 */
[----:B------:R-:W-:-:S02]  /*107290*/  PRMT R3, R15, 0x5410, R14 ;  /* 0x000054100f037816 */ /* 0x000fc4000000000e */
[----:B------:R-:W-:Y:S02]  /*1072a0*/  SHF.R.U32.HI R14, RZ, 0x8, R17 ;  /* 0x00000008ff0e7819 */ /* 0x000fe40000011611 */
[----:B------:R-:W-:Y:S01]  /*1072b0*/  LOP3.LUT R13, R13, 0xffff, RZ, 0xc0, !PT ;  /* 0x0000ffff0d0d7812 */ /* 0x000fe200078ec0ff */
[----:B------:R0:W-:Y:S01]  /*1072c0*/  STL [R1+0x55b4], R3 ;  /* 0x0055b40301007387 */ /* 0x0001e20000100800 */
[----:B------:R-:W-:-:S03]  /*1072d0*/  LOP3.LUT R14, R14, 0xffff, RZ, 0xc0, !PT ;  /* 0x0000ffff0e0e7812 */ /* 0x000fc600078ec0ff */
[----:B------:R-:W4:Y:S04]  /*1072e0*/  LDL.LU R25, [R1+0x4e7c] ;  /* 0x004e7c0001197983 */ /* 0x000f280000300800 */
[----:B------:R-:W4:Y:S01]  /*1072f0*/  LDL.LU R24, [R1+0x118] ;  /* 0x0001180001187983 */ /* 0x000f220000300800 */
[----:B0-----:R-:W-:-:S03]  /*107300*/  PRMT R3, R14, 0x3340, R13 ;  /* 0x000033400e037816 */ /* 0x001fc6000000000d */
[----:B------:R-:W4:Y:S01]  /*107310*/  LDL.LU R22, [R1+0x448] ;  /* 0x0004480001167983 */ /* 0x000f220000300800 */
[----:B------:R-:W-:Y:S02]  /*107320*/  SHF.R.U32.HI R13, RZ, 0x8, R57 ;  /* 0x00000008ff0d7819 */ /* 0x000fe40000011639 */
[----:B------:R-:W-:Y:S02]  /*107330*/  SHF.R.U32.HI R14, RZ, 0x8, R56 ;  /* 0x00000008ff0e7819 */ /* 0x000fe40000011638 */
[----:B------:R-:W-:Y:S02]  /*107340*/  LOP3.LUT R13, R13, 0xffff, RZ, 0xc0, !PT ;  /* 0x0000ffff0d0d7812 */ /* 0x000fe400078ec0ff */
[----:B------:R-:W-:Y:S02]  /*107350*/  LOP3.LUT R14, R14, 0xffff, RZ, 0xc0, !PT ;  /* 0x0000ffff0e0e7812 */ /* 0x000fe400078ec0ff */
[--C-:B------:R-:W-:Y:S01]  /*107360*/  PRMT R13, R13, 0x3340, R0.reuse ;  /* 0x000033400d0d7816 */ /* 0x100fe20000000000 */
[----:B------:R-:W-:Y:S01]  /*107370*/  STL.64 [R1+0x10d0], R18 ;  /* 0x0010d01201007387 */ /* 0x000fe20000100a00 */
[----:B------:R-:W-:Y:S01]  /*107380*/  VIADD R12, R12, UR6 ;  /* 0x000000060c0c7c36 */ /* 0x000fe20008000000 */
[----:B------:R-:W-:Y:S01]  /*107390*/  LOP3.LUT R58, R58, 0xffff, RZ, 0xc0, !PT ;  /* 0x0000ffff3a3a7812 */ /* 0x000fe200078ec0ff */
[----:B------:R-:W0:Y:S01]  /*1073a0*/  LDCU UR6, c[0x0][0x3b8] ;  /* 0x00007700ff0677ac */ /* 0x000e220008000800 */
[----:B------:R1:W-:Y:S04]  /*1073b0*/  STL [R1+0x5b4], R3 ;  /* 0x0005b40301007387 */ /* 0x0003e80000100800 */
[----:B------:R0:W-:Y:S01]  /*1073c0*/  STL [R1+0x38], R13 ;  /* 0x0000380d01007387 */ /* 0x0001e20000100800 */
[----:B-1----:R-:W-:-:S05]  /*1073d0*/  PRMT R3, R14, 0x3340, R0 ;  /* 0x000033400e037816 */ /* 0x002fca0000000000 */
[----:B------:R1:W-:Y:S01]  /*1073e0*/  STL [R1+0x40], R3 ;  /* 0x0000400301007387 */ /* 0x0003e20000100800 */
[----:B--2---:R-:W-:Y:S02]  /*1073f0*/  LOP3.LUT R16, R32, 0xffff, RZ, 0xc0, !PT ;  /* 0x0000ffff20107812 */ /* 0x004fe400078ec0ff */
[----:B---3--:R-:W-:Y:S02]  /*107400*/  LOP3.LUT R17, R23, 0xffff, RZ, 0xc0, !PT ;  /* 0x0000ffff17117812 */ /* 0x008fe400078ec0ff */
[----:B0-----:R-:W-:Y:S02]  /*107410*/  PRMT R13, R16, 0x3340, R0 ;  /* 0x00003340100d7816 */ /* 0x001fe40000000000 */
[----:B------:R-:W-:-:S04]  /*107420*/  LOP3.LUT R15, R2, 0xffff, RZ, 0xc0, !PT ;  /* 0x0000ffff020f7812 */ /* 0x000fc800078ec0ff */
[----:B------:R-:W-:Y:S02]  /*107430*/  PRMT R14, R17, 0x3340, R15 ;  /* 0x00003340110e7816 */ /* 0x000fe4000000000f */
[----:B------:R-:W-:Y:S02]  /*107440*/  IADD3 R2, P1, PT, R12, R4, RZ ;  /* 0x000000040c027210 */ /* 0x000fe40007f3e0ff */
[----:B------:R-:W-:Y:S02]  /*107450*/  PRMT R14, R14, 0x5410, R13 ;  /* 0x000054100e0e7816 */ /* 0x000fe4000000000d */
[----:B------:R-:W-:-:S05]  /*107460*/  SHF.R.S32.HI R13, RZ, 0x1f, R12 ;  /* 0x0000001fff0d7819 */ /* 0x000fca000001140c */
[----:B-1----:R-:W-:Y:S01]  /*107470*/  IMAD.X R3, R13, 0x1, R5, P1 ;  /* 0x000000010d037824 */ /* 0x002fe200008e0605 */
[----:B------:R-:W-:Y:S04]  /*107480*/  STL [R1+0x55b0], R14 ;  /* 0x0055b00e01007387 */ /* 0x000fe80000100800 */
[----:B------:R-:W2:Y:S04]  /*107490*/  LDL.LU R23, [R1+0x5a8] ;  /* 0x0005a80001177983 */ /* 0x000ea80000300800 */
[----:B------:R0:W-:Y:S04]  /*1074a0*/  STL.64 [R1+0x10c8], R2 ;  /* 0x0010c80201007387 */ /* 0x0001e80000100a00 */
[----:B0-----:R-:W3:Y:S01]  /*1074b0*/  LDL.LU R2, [R1+0x224] ;  /* 0x0002240001027983 */ /* 0x001ee20000300800 */
[----:B------:R-:W-:-:S02]  /*1074c0*/  SHF.R.U32.HI R17, RZ, 0x8, R17 ;  /* 0x00000008ff117819 */ /* 0x000fc40000011611 */
[----:B------:R-:W-:Y:S02]  /*1074d0*/  SHF.R.U32.HI R15, RZ, 0x8, R15 ;  /* 0x00000008ff0f7819 */ /* 0x000fe4000001160f */
[----:B------:R-:W-:Y:S02]  /*1074e0*/  SHF.R.U32.HI R14, RZ, 0x8, R16 ;  /* 0x00000008ff0e7819 */ /* 0x000fe40000011610 */
[----:B------:R-:W-:Y:S02]  /*1074f0*/  LOP3.LUT R16, R17, 0xffff, RZ, 0xc0, !PT ;  /* 0x0000ffff11107812 */ /* 0x000fe400078ec0ff */
[----:B------:R-:W-:Y:S02]  /*107500*/  LOP3.LUT R15, R15, 0xffff, RZ, 0xc0, !PT ;  /* 0x0000ffff0f0f7812 */ /* 0x000fe400078ec0ff */
[----:B------:R-:W-:Y:S02]  /*107510*/  LOP3.LUT R14, R14, 0xffff, RZ, 0xc0, !PT ;  /* 0x0000ffff0e0e7812 */ /* 0x000fe400078ec0ff */
[----:B------:R-:W-:-:S02]  /*107520*/  PRMT R15, R16, 0x3340, R15 ;  /* 0x00003340100f7816 */ /* 0x000fc4000000000f */
[----:B----4-:R-:W-:Y:S02]  /*107530*/  LOP3.LUT R18, R25, 0xffff, RZ, 0xc0, !PT ;  /* 0x0000ffff19127812 */ /* 0x010fe400078ec0ff */
[----:B------:R-:W-:Y:S02]  /*107540*/  LOP3.LUT R17, R24, 0xffff, RZ, 0xc0, !PT ;  /* 0x0000ffff18117812 */ /* 0x000fe400078ec0ff */
[----:B------:R-:W-:Y:S01]  /*107550*/  LOP3.LUT R16, R22, 0xffff, RZ, 0xc0, !PT ;  /* 0x0000ffff16107812 */ /* 0x000fe200078ec0ff */
[----:B------:R0:W-:Y:S01]  /*107560*/  STL [R1+0x3fc], R15 ;  /* 0x0003fc0f01007387 */ /* 0x0001e20000100800 */
[--C-:B------:R-:W-:Y:S02]  /*107570*/  PRMT R3, R14, 0x3340, R0.reuse ;  /* 0x000033400e037816 */ /* 0x100fe40000000000 */
[----:B------:R-:W-:-:S03]  /*107580*/  PRMT R14, R17, 0x3340, R0 ;  /* 0x00003340110e7816 */ /* 0x000fc60000000000 */
[----:B------:R1:W-:Y:S01]  /*107590*/  STL [R1+0x2c], R3 ;  /* 0x00002c0301007387 */ /* 0x0003e20000100800 */
[----:B0-----:R-:W-:-:S04]  /*1075a0*/  PRMT R15, R18, 0x3340, R16 ;  /* 0x00003340120f7816 */ /* 0x001fc80000000010 */
[----:B-1----:R-:W-:-:S05]  /*1075b0*/  PRMT R3, R15, 0x5410, R14 ;  /* 0x000054100f037816 */ /* 0x002fca000000000e */
[----:B------:R0:W-:Y:S01]  /*1075c0*/  STL [R1+0x55ac], R3 ;  /* 0x0055ac0301007387 */ /* 0x0001e20000100800 */
[----:B------:R-:W-:-:S03]  /*1075d0*/  IADD3 R20, P1, PT, R12, R6, RZ ;  /* 0x000000060c147210 */ /* 0x000fc60007f3e0ff */
[----:B------:R-:W4:Y:S04]  /*1075e0*/  LDL.LU R28, [R1+0x5ac] ;  /* 0x0005ac00011c7983 */ /* 0x000f280000300800 */
[----:B------:R-:W4:Y:S01]  /*1075f0*/  LDL.LU R26, [R1+0x228] ;  /* 0x00022800011a7983 */ /* 0x000f220000300800 */
[----:B------:R-:W-:Y:S01]  /*107600*/  IMAD.X R21, R13, 0x1, R7, P1 ;  /* 0x000000010d157824 */ /* 0x000fe200008e0607 */
[----:B------:R-:W-:Y:S02]  /*107610*/  SHF.R.U32.HI R18, RZ, 0x8, R18 ;  /* 0x00000008ff127819 */ /* 0x000fe40000011612 */
[----:B------:R-:W-:Y:S01]  /*107620*/  SHF.R.U32.HI R15, RZ, 0x8, R16 ;  /* 0x00000008ff0f7819 */ /* 0x000fe20000011610 */
[----:B------:R-:W4:Y:S01]  /*107630*/  LDL.LU R32, [R1+0x4e80] ;  /* 0x004e800001207983 */ /* 0x000f220000300800 */
[----:B------:R-:W-:-:S02]  /*107640*/  LOP3.LUT R16, R18, 0xffff, RZ, 0xc0, !PT ;  /* 0x0000ffff12107812 */ /* 0x000fc400078ec0ff */
[----:B------:R-:W-:Y:S01]  /*107650*/  LOP3.LUT R15, R15, 0xffff, RZ, 0xc0, !PT ;  /* 0x0000ffff0f0f7812 */ /* 0x000fe200078ec0ff */
[----:B------:R-:W-:Y:S01]  /*107660*/  STL.64 [R1+0x10c0], R20 ;  /* 0x0010c01401007387 */ /* 0x000fe20000100a00 */
[----:B------:R-:W-:-:S03]  /*107670*/  SHF.R.U32.HI R14, RZ, 0x8, R17 ;  /* 0x00000008ff0e7819 */ /* 0x000fc60000011611 */
[----:B------:R-:W4:Y:S01]  /*107680*/  LDL.LU R24, [R1+0x148] ;  /* 0x0001480001187983 */ /* 0x000f220000300800 */
[----:B------:R-:W-:-:S03]  /*107690*/  PRMT R15, R16, 0x3340, R15 ;  /* 0x00003340100f7816 */ /* 0x000fc6000000000f */
[----:B------:R-:W4:Y:S01]  /*1076a0*/  LDL.LU R22, [R1+0x458] ;  /* 0x0004580001167983 */ /* 0x000f220000300800 */
[----:B------:R-:W-:-:S03]  /*1076b0*/  LOP3.LUT R14, R14, 0xffff, RZ, 0xc0, !PT ;  /* 0x0000ffff0e0e7812 */ /* 0x000fc600078ec0ff */
[----:B------:R1:W-:Y:S01]  /*1076c0*/  STL [R1+0x5b0], R15 ;  /* 0x0005b00f01007387 */ /* 0x0003e20000100800 */
[--C-:B0-----:R-:W-:Y:S02]  /*1076d0*/  PRMT R3, R14, 0x3340, R0.reuse ;  /* 0x000033400e037816 */ /* 0x101fe40000000000 */
[----:B------:R-:W-:-:S03]  /*1076e0*/  PRMT R14, R58, 0x3340, R0 ;  /* 0x000033403a0e7816 */ /* 0x000fc60000000000 */
[----:B------:R0:W-:Y:S01]  /*1076f0*/  STL [R1+0x3c], R3 ;  /* 0x00003c0301007387 */ /* 0x0001e20000100800 */
[----:B--2---:R-:W-:Y:S02]  /*107700*/  LOP3.LUT R17, R23, 0xffff, RZ, 0xc0, !PT ;  /* 0x0000ffff17117812 */ /* 0x004fe400078ec0ff */
[----:B---3--:R-:W-:-:S04]  /*107710*/  LOP3.LUT R16, R2, 0xffff, RZ, 0xc0, !PT ;  /* 0x0000ffff02107812 */ /* 0x008fc800078ec0ff */
[----:B-1----:R-:W-:Y:S02]  /*107720*/  PRMT R15, R17, 0x3340, R16 ;  /* 0x00003340110f7816 */ /* 0x002fe40000000010 */
[----:B------:R-:W-:Y:S02]  /*107730*/  IADD3 R2, P1, PT, R12, R8, RZ ;  /* 0x000000080c027210 */ /* 0x000fe40007f3e0ff */
[----:B------:R-:W-:Y:S02]  /*107740*/  PRMT R14, R15, 0x5410, R14 ;  /* 0x000054100f0e7816 */ /* 0x000fe4000000000e */
[----:B------:R-:W-:Y:S01]  /*107750*/  SHF.R.U32.HI R15, RZ, 0x8, R17 ;  /* 0x00000008ff0f7819 */ /* 0x000fe20000011611 */
[----:B0-----:R-:W-:Y:S02]  /*107760*/  IMAD.X R3, R13, 0x1, R11, P1 ;  /* 0x000000010d037824 */ /* 0x001fe400008e060b */
[----:B------:R0:W-:Y:S01]  /*107770*/  STL [R1+0x55a8], R14 ;  /* 0x0055a80e01007387 */ /* 0x0001e20000100800 */
[----:B------:R-:W-:-:S03]  /*107780*/  LOP3.LUT R15, R15, 0xffff, RZ, 0xc0, !PT ;  /* 0x0000ffff0f0f7812 */ /* 0x000fc600078ec0ff */
[----:B------:R1:W-:Y:S01]  /*107790*/  STL.64 [R1+0x10b0], R2 ;  /* 0x0010b00201007387 */ /* 0x0003e20000100a00 */
[----:B0-----:R-:W-:-:S04]  /*1077a0*/  SHF.R.U32.HI R14, RZ, 0x8, R16 ;  /* 0x00000008ff0e7819 */ /* 0x001fc80000011610 */
[----:B------:R-:W-:Y:S02]  /*1077b0*/  LOP3.LUT R14, R14, 0xffff, RZ, 0xc0, !PT ;  /* 0x0000ffff0e0e7812 */ /* 0x000fe400078ec0ff */
[----:B-1----:R-:W-:Y:S02]  /*1077c0*/  IADD3 R2, P1, PT, R12, R9, RZ ;  /* 0x000000090c027210 */ /* 0x002fe40007f3e0ff */
[----:B------:R-:W-:-:S03]  /*1077d0*/  PRMT R14, R15, 0x3340, R14 ;  /* 0x000033400f0e7816 */ /* 0x000fc6000000000e */
[----:B------:R-:W-:Y:S02]  /*1077e0*/  IMAD.X R3, R13, 0x1, R10, P1 ;  /* 0x000000010d037824 */ /* 0x000fe400008e060a */
[----:B------:R-:W-:Y:S04]  /*1077f0*/  STL [R1+0x59c], R14 ;  /* 0x00059c0e01007387 */ /* 0x000fe80000100800 */
[----:B------:R-:W2:Y:S04]  /*107800*/  LDL.LU R25, [R1+0x144] ;  /* 0x0001440001197983 */ /* 0x000ea80000300800 */
[----:B------:R-:W3:Y:S04]  /*107810*/  LDL.LU R23, [R1+0x4e84] ;  /* 0x004e840001177983 */ /* 0x000ee80000300800 */
[----:B------:R0:W-:Y:S04]  /*107820*/  STL.64 [R1+0x10b8], R2 ;  /* 0x0010b80201007387 */ /* 0x0001e80000100a00 */
[----:B0-----:R-:W3:Y:S01]  /*107830*/  LDL.LU R2, [R1+0x454] ;  /* 0x0004540001027983 */ /* 0x001ee20000300800 */
[----:B------:R-:W-:-:S04]  /*107840*/  SHF.R.U32.HI R13, RZ, 0x8, R58 ;  /* 0x00000008ff0d7819 */ /* 0x000fc8000001163a */
[----:B------:R-:W-:Y:S02]  /*107850*/  LOP3.LUT R13, R13, 0xffff, RZ, 0xc0, !PT ;  /* 0x0000ffff0d0d7812 */ /* 0x000fe400078ec0ff */
[----:B----4-:R-:W-:Y:S02]  /*107860*/  LOP3.LUT R18, R28, 0xffff, RZ, 0xc0, !PT ;  /* 0x0000ffff1c127812 */ /* 0x010fe400078ec0ff */
[----:B------:R-:W-:Y:S02]  /*107870*/  PRMT R13, R13, 0x3340, R0 ;  /* 0x000033400d0d7816 */ /* 0x000fe40000000000 */
[----:B------:R-:W-:Y:S02]  /*107880*/  LOP3.LUT R3, R59, 0xffff, RZ, 0xc0, !PT ;  /* 0x0000ffff3b037812 */ /* 0x000fe400078ec0ff */
[----:B------:R-:W-:Y:S01]  /*107890*/  LOP3.LUT R16, R26, 0xffff, RZ, 0xc0, !PT ;  /* 0x0000ffff1a107812 */ /* 0x000fe200078ec0ff */
[----:B------:R0:W-:Y:S03]  /*1078a0*/  STL [R1+0x34], R13 ;  /* 0x0000340d01007387 */ /* 0x0001e60000100800 */
[----:B------:R-:W-:Y:S01]  /*1078b0*/  PRMT R14, R18, 0x3340, R16 ;  /* 0x00003340120e7816 */ /* 0x000fe20000000010 */
[----:B------:R1:W-:Y:S01]  /*1078c0*/  STL [R1+0x5808], R3 ;  /* 0x0058080301007387 */ /* 0x0003e20000100800 */
[----:B0-----:R-:W-:-:S04]  /*1078d0*/  PRMT R13, R3, 0x3340, R0 ;  /* 0x00003340030d7816 */ /* 0x001fc80000000000 */
[----:B-1----:R-:W-:Y:S02]  /*1078e0*/  PRMT R3, R14, 0x5410, R13 ;  /* 0x000054100e037816 */ /* 0x002fe4000000000d */
[----:B------:R-:W-:Y:S02]  /*1078f0*/  LOP3.LUT R19, R24, 0xffff, RZ, 0xc0, !PT ;  /* 0x0000ffff18137812 */ /* 0x000fe400078ec0ff */
[----:B------:R-:W-:Y:S01]  /*107900*/  LOP3.LUT R15, R22, 0xffff, RZ, 0xc0, !PT ;  /* 0x0000ffff160f7812 */ /* 0x000fe200078ec0ff */
[----:B------:R0:W-:Y:S04]  /*107910*/  STL [R1+0x55a4], R3 ;  /* 0x0055a40301007387 */ /* 0x0001e80000100800 */
[----:B------:R-:W4:Y:S04]  /*107920*/  LDL.LU R24, [R1+0x5c0] ;  /* 0x0005c00001187983 */ /* 0x000f280000300800 */
[----:B------:R-:W4:Y:S01]  /*107930*/  LDL.LU R22, [R1+0x234] ;  /* 0x0002340001167983 */ /* 0x000f220000300800 */
[----:B------:R-:W-:-:S02]  /*107940*/  LOP3.LUT R17, R32, 0xffff, RZ, 0xc0, !PT ;  /* 0x0000ffff20117812 */ /* 0x000fc400078ec0ff */
[----:B------:R-:W-:Y:S02]  /*107950*/  PRMT R13, R19, 0x3340, R0 ;  /* 0x00003340130d7816 */ /* 0x000fe40000000000 */
[----:B------:R-:W-:Y:S02]  /*107960*/  PRMT R14, R17, 0x3340, R15 ;  /* 0x00003340110e7816 */ /* 0x000fe4000000000f */
[----:B------:R-:W-:Y:S02]  /*107970*/  SHF.R.U32.HI R18, RZ, 0x8, R18 ;  /* 0x00000008ff127819 */ /* 0x000fe40000011612 */
[----:B0-----:R-:W-:Y:S02]  /*107980*/  PRMT R3, R14, 0x5410, R13 ;  /* 0x000054100e037816 */ /* 0x001fe4000000000d */
[----:B------:R-:W-:Y:S02]  /*107990*/  SHF.R.U32.HI R13, RZ, 0x8, R16 ;  /* 0x00000008ff0d7819 */ /* 0x000fe40000011610 */
[----:B------:R-:W-:-:S02]  /*1079a0*/  SHF.R.U32.HI R14, RZ, 0x8, R17 ;  /* 0x00000008ff0e7819 */ /* 0x000fc40000011611 */
[----:B------:R-:W-:Y:S02]  /*1079b0*/  SHF.R.U32.HI R17, RZ, 0x8, R15 ;  /* 0x00000008ff117819 */ /* 0x000fe4000001160f */
[----:B------:R-:W-:Y:S02]  /*1079c0*/  LOP3.LUT R16, R18, 0xffff, RZ, 0xc0, !PT ;  /* 0x0000ffff12107812 */ /* 0x000fe400078ec0ff */
[----:B------:R-:W-:-:S04]  /*1079d0*/  LOP3.LUT R15, R13, 0xffff, RZ, 0xc0, !PT ;  /* 0x0000ffff0d0f7812 */ /* 0x000fc800078ec0ff */
[----:B------:R-:W-:Y:S01]  /*1079e0*/  PRMT R15, R16, 0x3340, R15 ;  /* 0x00003340100f7816 */ /* 0x000fe2000000000f */
[----:B------:R0:W-:Y:S01]  /*1079f0*/  STL [R1+0x55a0], R3 ;  /* 0x0055a00301007387 */ /* 0x0001e20000100800 */
[----:B------:R-:W-:Y:S02]  /*107a00*/  LOP3.LUT R14, R14, 0xffff, RZ, 0xc0, !PT ;  /* 0x0000ffff0e0e7812 */ /* 0x000fe400078ec0ff */
[----:B------:R-:W-:Y:S01]  /*107a10*/  LOP3.LUT R13, R17, 0xffff, RZ, 0xc0, !PT ;  /* 0x0000ffff110d7812 */ /* 0x000fe200078ec0ff */
[----:B------:R1:W-:Y:S03]  /*107a20*/  STL [R1+0x5154], R15 ;  /* 0x0051540f01007387 */ /* 0x0003e60000100800 */
[----:B0-----:R-:W-:-:S05]  /*107a30*/  PRMT R3, R14, 0x3340, R13 ;  /* 0x000033400e037816 */ /* 0x001fca000000000d */
[----:B------:R-:W-:Y:S01]  /*107a40*/  STL [R1+0x444], R3 ;  /* 0x0004440301007387 */ /* 0x000fe20000100800 */
[----:B--2---:R-:W-:Y:S02]  /*107a50*/  LOP3.LUT R20, R25, 0xffff, RZ, 0xc0, !PT ;  /* 0x0000ffff19147812 */ /* 0x004fe400078ec0ff */
[----:B---3--:R-:W-:Y:S02]  /*107a60*/  LOP3.LUT R16, R23, 0xffff, RZ, 0xc0, !PT ;  /* 0x0000ffff17107812 */ /* 0x008fe400078ec0ff */
[----:B------:R-:W-:Y:S02]  /*107a70*/  PRMT R13, R20, 0x3340, R0 ;  /* 0x00003340140d7816 */ /* 0x000fe40000000000 */
[----:B-1----:R-:W-:-:S04]  /*107a80*/  LOP3.LUT R15, R2, 0xffff, RZ, 0xc0, !PT ;  /* 0x0000ffff020f7812 */ /* 0x002fc800078ec0ff */
[----:B------:R-:W-:-:S04]  /*107a90*/  PRMT R14, R16, 0x3340, R15 ;  /* 0x00003340100e7816 */ /* 0x000fc8000000000f */
[----:B------:R-:W-:-:S05]  /*107aa0*/  PRMT R14, R14, 0x5410, R13 ;  /* 0x000054100e0e7816 */ /* 0x000fca000000000d */
[----:B------:R0:W-:Y:S04]  /*107ab0*/  STL [R1+0x559c], R14 ;  /* 0x00559c0e01007387 */ /* 0x0001e80000100800 */
[----:B------:R-:W2:Y:S01]  /*107ac0*/  LDL.LU R23, [R1+0x5c4] ;  /* 0x0005c40001177983 */ /* 0x000ea20000300800 */
[----:B------:R-:W-:Y:S01]  /*107ad0*/  VIADD R12, R12, UR6 ;  /* 0x000000060c0c7c36 */ /* 0x000fe20008000000 */
[----:B------:R-:W-:Y:S01]  /*107ae0*/  SHF.R.U32.HI R16, RZ, 0x8, R16 ;  /* 0x00000008ff107819 */ /* 0x000fe20000011610 */
[----:B------:R-:W1:Y:S03]  /*107af0*/  LDCU UR6, c[0x0][0x3b8] ;  /* 0x00007700ff0677ac */ /* 0x000e660008000800 */
[----:B------:R-:W-:-:S02]  /*107b00*/  SHF.R.S32.HI R13, RZ, 0x1f, R12 ;  /* 0x0000001fff0d7819 */ /* 0x000fc4000001140c */
[----:B------:R-:W-:Y:S02]  /*107b10*/  IADD3 R2, P1, PT, R12, R4, RZ ;  /* 0x000000040c027210 */ /* 0x000fe40007f3e0ff */
[----:B0-----:R-:W-:Y:S02]  /*107b20*/  SHF.R.U32.HI R14, RZ, 0x8, R19 ;  /* 0x00000008ff0e7819 */ /* 0x001fe40000011613 */
[----:B------:R-:W-:Y:S01]  /*107b30*/  SHF.R.U32.HI R15, RZ, 0x8, R15 ;  /* 0x00000008ff0f7819 */ /* 0x000fe2000001160f */
[----:B------:R-:W-:Y:S01]  /*107b40*/  IMAD.X R3, R13, 0x1, R5, P1 ;  /* 0x000000010d037824 */ /* 0x000fe200008e0605 */
[----:B------:R-:W-:Y:S02]  /*107b50*/  LOP3.LUT R14, R14, 0xffff, RZ, 0xc0, !PT ;  /* 0x0000ffff0e0e7812 */ /* 0x000fe400078ec0ff */
[----:B------:R-:W-:Y:S02]  /*107b60*/  LOP3.LUT R16, R16, 0xffff, RZ, 0xc0, !PT ;  /* 0x0000ffff10107812 */ /* 0x000fe400078ec0ff */
[----:B------:R-:W-:Y:S01]  /*107b70*/  LOP3.LUT R15, R15, 0xffff, RZ, 0xc0, !PT ;  /* 0x0000ffff0f0f7812 */ /* 0x000fe200078ec0ff */
[----:B------:R0:W-:Y:S01]  /*107b80*/  STL.64 [R1+0x10a8], R2 ;  /* 0x0010a80201007387 */ /* 0x0001e20000100a00 */
[----:B------:R-:W-:-:S02]  /*107b90*/  PRMT R14, R14, 0x3340, R0 ;  /* 0x000033400e0e7816 */ /* 0x000fc40000000000 */
[----:B----4-:R-:W-:Y:S02]  /*107ba0*/  LOP3.LUT R18, R24, 0xffff, RZ, 0xc0, !PT ;  /* 0x0000ffff18127812 */ /* 0x010fe400078ec0ff */
[----:B------:R-:W-:Y:S01]  /*107bb0*/  LOP3.LUT R17, R61, 0xffff, RZ, 0xc0, !PT ;  /* 0x0000ffff3d117812 */ /* 0x000fe200078ec0ff */
[----:B0-----:R-:W3:Y:S01]  /*107bc0*/  LDL.LU R2, [R1+0x238] ;  /* 0x0002380001027983 */ /* 0x001ee20000300800 */
[----:B------:R-:W-:Y:S02]  /*107bd0*/  PRMT R3, R16, 0x3340, R15 ;  /* 0x0000334010037816 */ /* 0x000fe4000000000f */
[----:B------:R-:W-:Y:S01]  /*107be0*/  LOP3.LUT R16, R22, 0xffff, RZ, 0xc0, !PT ;  /* 0x0000ffff16107812 */ /* 0x000fe200078ec0ff */
[----:B------:R0:W-:Y:S03]  /*107bf0*/  STL [R1+0x20], R14 ;  /* 0x0000200e01007387 */ /* 0x0001e60000100800 */
[----:B------:R-:W-:Y:S01]  /*107c00*/  PRMT R15, R18, 0x3340, R16 ;  /* 0x00003340120f7816 */ /* 0x000fe20000000010 */
[----:B------:R4:W-:Y:S01]  /*107c10*/  STL [R1+0x590], R3 ;  /* 0x0005900301007387 */ /* 0x0009e20000100800 */
[----:B0-----:R-:W-:-:S03]  /*107c20*/  PRMT R14, R17, 0x3340, R0 ;  /* 0x00003340110e7816 */ /* 0x001fc60000000000 */
[----:B------:R-:W3:Y:S01]  /*107c30*/  LDL.LU R61, [R1+0x5a04] ;  /* 0x005a0400013d7983 */ /* 0x000ee20000300800 */
[----:B----4-:R-:W-:Y:S02]  /*107c40*/  PRMT R3, R15, 0x5410, R14 ;  /* 0x000054100f037816 */ /* 0x010fe4000000000e */
[----:B------:R-:W-:Y:S02]  /*107c50*/  SHF.R.U32.HI R14, RZ, 0x8, R17 ;  /* 0x00000008ff0e7819 */ /* 0x000fe40000011611 */
[----:B------:R-:W-:Y:S02]  /*107c60*/  SHF.R.U32.HI R18, RZ, 0x8, R18 ;  /* 0x00000008ff127819 */ /* 0x000fe40000011612 */
[----:B------:R-:W-:Y:S01]  /*107c70*/  SHF.R.U32.HI R15, RZ, 0x8, R16 ;  /* 0x00000008ff0f7819 */ /* 0x000fe20000011610 */
[----:B------:R0:W-:Y:S01]  /*107c80*/  STL [R1+0x5598], R3 ;  /* 0x0055980301007387 */ /* 0x0001e20000100800 */
[----:B------:R-:W-:Y:S02]  /*107c90*/  IADD3 R24, P1, PT, R12, R6, RZ ;  /* 0x000000060c187210 */ /* 0x000fe40007f3e0ff */
[----:B------:R-:W-:Y:S01]  /*107ca0*/  LOP3.LUT R14, R14, 0xffff, RZ, 0xc0, !PT ;  /* 0x0000ffff0e0e7812 */ /* 0x000fe200078ec0ff */
[----:B------:R-:W4:Y:S01]  /*107cb0*/  LDL.LU R28, [R1+0x4e88] ;  /* 0x004e8800011c7983 */ /* 0x000f220000300800 */
[----:B------:R-:W-:-:S02]  /*107cc0*/  LOP3.LUT R16, R18, 0xffff, RZ, 0xc0, !PT ;  /* 0x0000ffff12107812 */ /* 0x000fc400078ec0ff */
[----:B------:R-:W-:Y:S01]  /*107cd0*/  LOP3.LUT R15, R15, 0xffff, RZ, 0xc0, !PT ;  /* 0x0000ffff0f0f7812 */ /* 0x000fe200078ec0ff */
[----:B------:R-:W4:Y:S01]  /*107ce0*/  LDL.LU R26, [R1+0x158] ;  /* 0x00015800011a7983 */ /* 0x000f220000300800 */
[----:B------:R-:W-:Y:S01]  /*107cf0*/  IMAD.X R25, R13, 0x1, R7, P1 ;  /* 0x000000010d197824 */ /* 0x000fe200008e0607 */
[----:B0-----:R-:W-:Y:S02]  /*107d00*/  PRMT R3, R14, 0x3340, R0 ;  /* 0x000033400e037816 */ /* 0x001fe40000000000 */
[----:B------:R-:W4:Y:S01]  /*107d10*/  LDL.LU R32, [R1+0x478] ;  /* 0x0004780001207983 */ /* 0x000f220000300800 */
[----:B------:R-:W-:Y:S02]  /*107d20*/  SHF.R.U32.HI R14, RZ, 0x8, R20 ;  /* 0x00000008ff0e7819 */ /* 0x000fe40000011614 */
[----:B------:R-:W-:Y:S02]  /*107d30*/  PRMT R15, R16, 0x3340, R15 ;  /* 0x00003340100f7816 */ /* 0x000fe4000000000f */
[----:B------:R-:W-:Y:S01]  /*107d40*/  IADD3 R16, P1, PT, R12, R8, RZ ;  /* 0x000000080c107210 */ /* 0x000fe20007f3e0ff */
[----:B------:R-:W-:Y:S01]  /*107d50*/  STL.64 [R1+0x10a0], R24 ;  /* 0x0010a01801007387 */ /* 0x000fe20000100a00 */
[----:B------:R-:W-:-:S03]  /*107d60*/  LOP3.LUT R14, R14, 0xffff, RZ, 0xc0, !PT ;  /* 0x0000ffff0e0e7812 */ /* 0x000fc600078ec0ff */
[----:B------:R-:W-:Y:S01]  /*107d70*/  STL [R1+0x3d0], R15 ;  /* 0x0003d00f01007387 */ /* 0x000fe20000100800 */
[----:B------:R-:W-:-:S03]  /*107d80*/  IMAD.X R17, R13, 0x1, R11, P1 ;  /* 0x000000010d117824 */ /* 0x000fc600008e060b */
[----:B------:R0:W-:Y:S01]  /*107d90*/  STL [R1+0x28], R3 ;  /* 0x0000280301007387 */ /* 0x0001e20000100800 */
[----:B------:R-:W-:-:S03]  /*107da0*/  LOP3.LUT R33, R46, 0xffff, RZ, 0xc0, !PT ;  /* 0x0000ffff2e217812 */ /* 0x000fc600078ec0ff */
[----:B------:R2:W-:Y:S01]  /*107db0*/  STL.64 [R1+0x1098], R16 ;  /* 0x0010981001007387 */ /* 0x0005e20000100a00 */
[----:B0-----:R-:W-:-:S05]  /*107dc0*/  PRMT R3, R14, 0x3340, R0 ;  /* 0x000033400e037816 */ /* 0x001fca0000000000 */
[----:B------:R0:W-:Y:S04]  /*107dd0*/  STL [R1+0x24], R3 ;  /* 0x0000240301007387 */ /* 0x0001e80000100800 */
[----:B------:R-:W4:Y:S04]  /*107de0*/  LDL.LU R46, [R1+0x5a00] ;  /* 0x005a0000012e7983 */ /* 0x000f280000300800 */
[----:B------:R-:W4:Y:S04]  /*107df0*/  LDL.LU R25, [R1+0x4e8c] ;  /* 0x004e8c0001197983 */ /* 0x000f280000300800 */
[----:B------:R-:W4:Y:S04]  /*107e00*/  LDL.LU R24, [R1+0x154] ;  /* 0x0001540001187983 */ /* 0x000f280000300800 */
[----:B------:R-:W4:Y:S04]  /*107e10*/  LDL.LU R22, [R1+0x474] ;  /* 0x0004740001167983 */ /* 0x000f280000300800 */
[----:B------:R-:W-:Y:S01]  /*107e20*/  STL [R1+0x580c], R33 ;  /* 0x00580c2101007387 */ /* 0x000fe20000100800 */
[----:B--2---:R-:W-:-:S03]  /*107e30*/  LOP3.LUT R17, R23, 0xffff, RZ, 0xc0, !PT ;  /* 0x0000ffff17117812 */ /* 0x004fc600078ec0ff */
[----:B------:R-:W2:Y:S01]  /*107e40*/  LDL.LU R23, [R1+0x5c8] ;  /* 0x0005c80001177983 */ /* 0x000ea20000300800 */
[----:B------:R-:W-:Y:S02]  /*107e50*/  IADD3 R18, P1, PT, R12, R9, RZ ;  /* 0x000000090c127210 */ /* 0x000fe40007f3e0ff */
[----:B------:R-:W-:-:S03]  /*107e60*/  PRMT R14, R33, 0x3340, R0 ;  /* 0x00003340210e7816 */ /* 0x000fc60000000000 */
[----:B------:R-:W-:Y:S01]  /*107e70*/  IMAD.X R19, R13, 0x1, R10, P1 ;  /* 0x000000010d137824 */ /* 0x000fe200008e060a */
[----:B---3--:R-:W-:Y:S02]  /*107e80*/  LOP3.LUT R16, R2, 0xffff, RZ, 0xc0, !PT ;  /* 0x0000ffff02107812 */ /* 0x008fe400078ec0ff */
[----:B------:R-:W3:Y:S02]  /*107e90*/  LDL.LU R2, [R1+0x23c] ;  /* 0x00023c0001027983 */ /* 0x000ee40000300800 */
[--C-:B------:R-:W-:Y:S02]  /*107ea0*/  PRMT R15, R17, 0x3340, R16.reuse ;  /* 0x00003340110f7816 */ /* 0x100fe40000000010 */
[----:B------:R-:W-:Y:S02]  /*107eb0*/  SHF.R.U32.HI R13, RZ, 0x8, R16 ;  /* 0x00000008ff0d7819 */ /* 0x000fe40000011610 */
[----:B0-----:R-:W-:Y:S02]  /*107ec0*/  PRMT R3, R15, 0x5410, R14 ;  /* 0x000054100f037816 */ /* 0x001fe4000000000e */
[----:B------:R-:W-:-:S02]  /*107ed0*/  SHF.R.U32.HI R14, RZ, 0x8, R17 ;  /* 0x00000008ff0e7819 */ /* 0x000fc40000011611 */
[----:B------:R-:W-:Y:S02]  /*107ee0*/  LOP3.LUT R13, R13, 0xffff, RZ, 0xc0, !PT ;  /* 0x0000ffff0d0d7812 */ /* 0x000fe400078ec0ff */
[----:B------:R-:W-:Y:S01]  /*107ef0*/  LOP3.LUT R14, R14, 0xffff, RZ, 0xc0, !PT ;  /* 0x0000ffff0e0e7812 */ /* 0x000fe200078ec0ff */
[----:B------:R0:W-:Y:S04]  /*107f00*/  STL [R1+0x5594], R3 ;  /* 0x0055940301007387 */ /* 0x0001e80000100800 */
[----:B------:R-:W-:Y:S01]  /*107f10*/  STL.64 [R1+0x1090], R18 ;  /* 0x0010901201007387 */ /* 0x000fe20000100a00 */
[----:B0-----:R-:W-:Y:S02]  /*107f20*/  PRMT R3, R14, 0x3340, R13 ;  /* 0x000033400e037816 */ /* 0x001fe4000000000d */
[----:B----4-:R-:W-:-:S02]  /*107f30*/  LOP3.LUT R17, R28, 0xffff, RZ, 0xc0, !PT ;  /* 0x0000ffff1c117812 */ /* 0x010fc400078ec0ff */
[----:B------:R-:W-:Y:S02]  /*107f40*/  LOP3.LUT R16, R26, 0xffff, RZ, 0xc0, !PT ;  /* 0x0000ffff1a107812 */ /* 0x000fe400078ec0ff */
[----:B------:R-:W-:Y:S02]  /*107f50*/  LOP3.LUT R15, R32, 0xffff, RZ, 0xc0, !PT ;  /* 0x0000ffff200f7812 */ /* 0x000fe400078ec0ff */
[----:B------:R-:W-:Y:S02]  /*107f60*/  PRMT R13, R16, 0x3340, R0 ;  /* 0x00003340100d7816 */ /* 0x000fe40000000000 */
[----:B------:R-:W-:Y:S01]  /*107f70*/  PRMT R14, R17, 0x3340, R15 ;  /* 0x00003340110e7816 */ /* 0x000fe2000000000f */
[----:B------:R0:W-:Y:S01]  /*107f80*/  STL [R1+0x4e78], R3 ;  /* 0x004e780301007387 */ /* 0x0001e20000100800 */
[----:B------:R-:W-:Y:S02]  /*107f90*/  SHF.R.U32.HI R17, RZ, 0x8, R17 ;  /* 0x00000008ff117819 */ /* 0x000fe40000011611 */
[----:B0-----:R-:W-:-:S02]  /*107fa0*/  PRMT R3, R14, 0x5410, R13 ;  /* 0x000054100e037816 */ /* 0x001fc4000000000d */
[----:B------:R-:W-:Y:S02]  /*107fb0*/  SHF.R.U32.HI R14, RZ, 0x8, R15 ;  /* 0x00000008ff0e7819 */ /* 0x000fe4000001160f */
[----:B------:R-:W-:Y:S02]  /*107fc0*/  SHF.R.U32.HI R13, RZ, 0x8, R16 ;  /* 0x00000008ff0d7819 */ /* 0x000fe40000011610 */
[----:B------:R-:W-:Y:S02]  /*107fd0*/  LOP3.LUT R15, R17, 0xffff, RZ, 0xc0, !PT ;  /* 0x0000ffff110f7812 */ /* 0x000fe400078ec0ff */
[----:B------:R-:W-:Y:S02]  /*107fe0*/  LOP3.LUT R14, R14, 0xffff, RZ, 0xc0, !PT ;  /* 0x0000ffff0e0e7812 */ /* 0x000fe400078ec0ff */
[----:B------:R-:W-:Y:S02]  /*107ff0*/  LOP3.LUT R13, R13, 0xffff, RZ, 0xc0, !PT ;  /* 0x0000ffff0d0d7812 */ /* 0x000fe400078ec0ff */
[----:B------:R-:W-:Y:S01]  /*108000*/  PRMT R14, R15, 0x3340, R14 ;  /* 0x000033400f0e7816 */ /* 0x000fe2000000000e */
[----:B------:R0:W-:Y:S04]  /*108010*/  STL [R1+0x5590], R3 ;  /* 0x0055900301007387 */ /* 0x0001e80000100800 */
[----:B------:R4:W-:Y:S01]  /*108020*/  STL [R1+0x584], R14 ;  /* 0x0005840e01007387 */ /* 0x0009e20000100800 */
[----:B------:R-:W-:-:S02]  /*108030*/  LOP3.LUT R19, R25, 0xffff, RZ, 0xc0, !PT ;  /* 0x0000ffff19137812 */ /* 0x000fc400078ec0ff */
[--C-:B0-----:R-:W-:Y:S02]  /*108040*/  PRMT R3, R13, 0x3340, R0.reuse ;  /* 0x000033400d037816 */ /* 0x101fe40000000000 */
[----:B------:R-:W-:Y:S02]  /*108050*/  LOP3.LUT R20, R24, 0xffff, RZ, 0xc0, !PT ;  /* 0x0000ffff18147812 */ /* 0x000fe400078ec0ff */
[----:B------:R-:W-:Y:S02]  /*108060*/  LOP3.LUT R17, R22, 0xffff, RZ, 0xc0, !PT ;  /* 0x0000ffff16117812 */ /* 0x000fe400078ec0ff */
[----:B------:R-:W-:Y:S02]  /*108070*/  PRMT R13, R20, 0x3340, R0 ;  /* 0x00003340140d7816 */ /* 0x000fe40000000000 */
[----:B----4-:R-:W-:Y:S01]  /*108080*/  PRMT R14, R19, 0x3340, R17 ;  /* 0x00003340130e7816 */ /* 0x010fe20000000011 */
[----:B------:R0:W-:Y:S01]  /*108090*/  STL [R1+0x18], R3 ;  /* 0x0000180301007387 */ /* 0x0001e20000100800 */
[----:B------:R-:W-:-:S03]  /*1080a0*/  LOP3.LUT R18, R47, 0xffff, RZ, 0xc0, !PT ;  /* 0x0000ffff2f127812 */ /* 0x000fc600078ec0ff */
[----:B------:R-:W4:Y:S01]  /*1080b0*/  LDL.LU R47, [R1+0x59fc] ;  /* 0x0059fc00012f7983 */ /* 0x000f220000300800 */
[----:B0-----:R-:W-:-:S05]  /*1080c0*/  PRMT R3, R14, 0x5410, R13 ;  /* 0x000054100e037816 */ /* 0x001fca000000000d */
[----:B------:R0:W-:Y:S01]  /*1080d0*/  STL [R1+0x558c], R3 ;  /* 0x00558c0301007387 */ /* 0x0001e20000100800 */
[----:B--2---:R-:W-:-:S03]  /*1080e0*/  LOP3.LUT R16, R23, 0xffff, RZ, 0xc0, !PT ;  /* 0x0000ffff17107812 */ /* 0x004fc600078ec0ff */
[----:B------:R-:W2:Y:S04]  /*1080f0*/  LDL.LU R23, [R1+0x5cc] ;  /* 0x0005cc0001177983 */ /* 0x000ea80000300800 */
[----:B------:R-:W4:Y:S01]  /*108100*/  LDL.LU R26, [R1+0x240] ;  /* 0x00024000011a7983 */ /* 0x000f220000300800 */
[----:B------:R-:W-:Y:S01]  /*108110*/  PRMT R13, R18, 0x3340, R0 ;  /* 0x00003340120d7816 */ /* 0x000fe20000000000 */
[----:B-1----:R-:W-:Y:S01]  /*108120*/  VIADD R12, R12, UR6 ;  /* 0x000000060c0c7c36 */ /* 0x002fe20008000000 */
[----:B------:R-:W-:Y:S01]  /*108130*/  SHF.R.U32.HI R21, RZ, 0x8, R19 ;  /* 0x00000008ff157819 */ /* 0x000fe20000011613 */
[----:B------:R-:W1:Y:S01]  /*108140*/  LDCU UR6, c[0x0][0x3b8] ;  /* 0x00007700ff0677ac */ /* 0x000e620008000800 */
[----:B---3--:R-:W-:-:S04]  /*108150*/  LOP3.LUT R15, R2, 0xffff, RZ, 0xc0, !PT ;  /* 0x0000ffff020f7812 */ /* 0x008fc800078ec0ff */
[----:B------:R-:W-:Y:S02]  /*108160*/  PRMT R14, R16, 0x3340, R15 ;  /* 0x00003340100e7816 */ /* 0x000fe4000000000f */
[----:B------:R-:W-:Y:S02]  /*108170*/  IADD3 R2, P1, PT, R12, R4, RZ ;  /* 0x000000040c027210 */ /* 0x000fe40007f3e0ff */
[----:B------:R-:W-:Y:S02]  /*108180*/  PRMT R14, R14, 0x5410, R13 ;  /* 0x000054100e0e7816 */ /* 0x000fe4000000000d */
[----:B------:R-:W-:-:S05]  /*108190*/  SHF.R.S32.HI R13, RZ, 0x1f, R12 ;  /* 0x0000001fff0d7819 */ /* 0x000fca000001140c */
[----:B0-----:R-:W-:Y:S01]  /*1081a0*/  IMAD.X R3, R13, 0x1, R5, P1 ;  /* 0x000000010d037824 */ /* 0x001fe200008e0605 */
[----:B------:R0:W-:Y:S01]  /*1081b0*/  STL [R1+0x5588], R14 ;  /* 0x0055880e01007387 */ /* 0x0001e20000100800 */
[----:B------:R-:W-:-:S03]  /*1081c0*/  SHF.R.U32.HI R16, RZ, 0x8, R16 ;  /* 0x00000008ff107819 */ /* 0x000fc60000011610 */
[----:B------:R-:W3:Y:S01]  /*1081d0*/  LDL.LU R24, [R1+0x4e90] ;  /* 0x004e900001187983 */ /* 0x000ee20000300800 */
[----:B------:R-:W-:-:S03]  /*1081e0*/  SHF.R.U32.HI R19, RZ, 0x8, R17 ;  /* 0x00000008ff137819 */ /* 0x000fc60000011611 */
[----:B------:R1:W-:Y:S01]  /*1081f0*/  STL.64 [R1+0x1080], R2 ;  /* 0x0010800201007387 */ /* 0x0003e20000100a00 */
[----:B------:R-:W-:Y:S02]  /*108200*/  LOP3.LUT R17, R16, 0xffff, RZ, 0xc0, !PT ;  /* 0x0000ffff10117812 */ /* 0x000fe400078ec0ff */
[----:B0-----:R-:W-:Y:S02]  /*108210*/  SHF.R.U32.HI R14, RZ, 0x8, R15 ;  /* 0x00000008ff0e7819 */ /* 0x001fe4000001160f */
[----:B------:R-:W-:Y:S02]  /*108220*/  LOP3.LUT R16, R21, 0xffff, RZ, 0xc0, !PT ;  /* 0x0000ffff15107812 */ /* 0x000fe400078ec0ff */
[----:B------:R-:W-:Y:S01]  /*108230*/  LOP3.LUT R15, R19, 0xffff, RZ, 0xc0, !PT ;  /* 0x0000ffff130f7812 */ /* 0x000fe200078ec0ff */
[----:B-1----:R-:W3:Y:S01]  /*108240*/  LDL.LU R2, [R1+0x164] ;  /* 0x0001640001027983 */ /* 0x002ee20000300800 */
[----:B------:R-:W-:-:S03]  /*108250*/  LOP3.LUT R14, R14, 0xffff, RZ, 0xc0, !PT ;  /* 0x0000ffff0e0e7812 */ /* 0x000fc600078ec0ff */
[----:B------:R-:W3:Y:S01]  /*108260*/  LDL.LU R32, [R1+0x494] ;  /* 0x0004940001207983 */ /* 0x000ee20000300800 */
[----:B------:R-:W-:Y:S02]  /*108270*/  PRMT R15, R16, 0x3340, R15 ;  /* 0x00003340100f7816 */ /* 0x000fe4000000000f */
[----:B------:R-:W-:Y:S02]  /*108280*/  PRMT R3, R17, 0x3340, R14 ;  /* 0x0000334011037816 */ /* 0x000fe4000000000e */
[----:B------:R-:W-:Y:S01]  /*108290*/  SHF.R.U32.HI R14, RZ, 0x8, R18 ;  /* 0x00000008ff0e7819 */ /* 0x000fe20000011612 */
[----:B------:R0:W-:Y:S01]  /*1082a0*/  STL [R1+0x580], R15 ;  /* 0x0005800f01007387 */ /* 0x0001e20000100800 */
[----:B------:R-:W-:Y:S02]  /*1082b0*/  IADD3 R28, P1, PT, R12, R6, RZ ;  /* 0x000000060c1c7210 */ /* 0x000fe40007f3e0ff */
[----:B------:R-:W-:Y:S02]  /*1082c0*/  LOP3.LUT R14, R14, 0xffff, RZ, 0xc0, !PT ;  /* 0x0000ffff0e0e7812 */ /* 0x000fe400078ec0ff */
[----:B0-----:R-:W-:Y:S01]  /*1082d0*/  SHF.R.U32.HI R15, RZ, 0x8, R20 ;  /* 0x00000008ff0f7819 */ /* 0x001fe20000011614 */
[----:B------:R-:W-:Y:S01]  /*1082e0*/  IMAD.X R29, R13, 0x1, R7, P1 ;  /* 0x000000010d1d7824 */ /* 0x000fe200008e0607 */
[----:B------:R-:W-:-:S02]  /*1082f0*/  PRMT R14, R14, 0x3340, R0 ;  /* 0x000033400e0e7816 */ /* 0x000fc40000000000 */
[----:B------:R-:W-:Y:S01]  /*108300*/  LOP3.LUT R15, R15, 0xffff, RZ, 0xc0, !PT ;  /* 0x0000ffff0f0f7812 */ /* 0x000fe200078ec0ff */
[----:B------:R0:W-:Y:S04]  /*108310*/  STL [R1+0x57c], R3 ;  /* 0x00057c0301007387 */ /* 0x0001e80000100800 */
[----:B------:R-:W-:Y:S01]  /*108320*/  STL.64 [R1+0x1088], R28 ;  /* 0x0010881c01007387 */ /* 0x000fe20000100a00 */
[----:B0-----:R-:W-:-:S03]  /*108330*/  PRMT R3, R15, 0x3340, R0 ;  /* 0x000033400f037816 */ /* 0x001fc60000000000 */
[----:B------:R-:W-:Y:S04]  /*108340*/  STL [R1+0x14], R14 ;  /* 0x0000140e01007387 */ /* 0x000fe80000100800 */
[----:B------:R-:W3:Y:S04]  /*108350*/  LDL.LU R25, [R1+0x4e94] ;  /* 0x004e940001197983 */ /* 0x000ee80000300800 */
[----:B------:R0:W-:Y:S04]  /*108360*/  STL [R1+0x10], R3 ;  /* 0x0000100301007387 */ /* 0x0001e80000100800 */
[----:B------:R-:W3:Y:S01]  /*108370*/  LDL.LU R22, [R1+0x168] ;  /* 0x0001680001167983 */ /* 0x000ee20000300800 */
[----:B--2---:R-:W-:-:S03]  /*108380*/  LOP3.LUT R17, R23, 0xffff, RZ, 0xc0, !PT ;  /* 0x0000ffff17117812 */ /* 0x004fc600078ec0ff */
[----:B------:R-:W2:Y:S01]  /*108390*/  LDL.LU R23, [R1+0x498] ;  /* 0x0004980001177983 */ /* 0x000ea20000300800 */
[----:B0-----:R-:W-:Y:S02]  /*1083a0*/  LOP3.LUT R3, R37, 0xffff, RZ, 0xc0, !PT ;  /* 0x0000ffff25037812 */ /* 0x001fe400078ec0ff */
[----:B----4-:R-:W-:Y:S01]  /*1083b0*/  LOP3.LUT R16, R26, 0xffff, RZ, 0xc0, !PT ;  /* 0x0000ffff1a107812 */ /* 0x010fe200078ec0ff */
[----:B------:R-:W4:Y:S01]  /*1083c0*/  LDL.LU R37, [R1+0x59f8] ;  /* 0x0059f80001257983 */ /* 0x000f220000300800 */
[----:B------:R-:W-:Y:S02]  /*1083d0*/  PRMT R14, R3, 0x3340, R0 ;  /* 0x00003340030e7816 */ /* 0x000fe40000000000 */
[----:B------:R-:W-:Y:S01]  /*1083e0*/  PRMT R15, R17, 0x3340, R16 ;  /* 0x00003340110f7816 */ /* 0x000fe20000000010 */
[----:B------:R0:W-:Y:S01]  /*1083f0*/  STL [R1+0x5810], R3 ;  /* 0x0058100301007387 */ /* 0x0001e20000100800 */
[----:B------:R-:W-:Y:S02]  /*108400*/  IADD3 R18, P1, PT, R12, R8, RZ ;  /* 0x000000080c127210 */ /* 0x000fe40007f3e0ff */
[----:B0-----:R-:W-:-:S02]  /*108410*/  PRMT R3, R15, 0x5410, R14 ;  /* 0x000054100f037816 */ /* 0x001fc4000000000e */
[----:B------:R-:W-:Y:S02]  /*108420*/  SHF.R.U32.HI R15, RZ, 0x8, R17 ;  /* 0x00000008ff0f7819 */ /* 0x000fe40000011611 */
[----:B------:R-:W-:Y:S02]  /*108430*/  SHF.R.U32.HI R14, RZ, 0x8, R16 ;  /* 0x00000008ff0e7819 */ /* 0x000fe40000011610 */
[----:B------:R-:W-:Y:S02]  /*108440*/  LOP3.LUT R15, R15, 0xffff, RZ, 0xc0, !PT ;  /* 0x0000ffff0f0f7812 */ /* 0x000fe400078ec0ff */
[----:B------:R-:W-:Y:S01]  /*108450*/  LOP3.LUT R14, R14, 0xffff, RZ, 0xc0, !PT ;  /* 0x0000ffff0e0e7812 */ /* 0x000fe200078ec0ff */
[----:B------:R-:W-:Y:S01]  /*108460*/  IMAD.X R19, R13, 0x1, R11, P1 ;  /* 0x000000010d137824 */ /* 0x000fe200008e060b */
[----:B------:R0:W-:Y:S04]  /*108470*/  STL [R1+0x5584], R3 ;  /* 0x0055840301007387 */ /* 0x0001e80000100800 */
[----:B------:R1:W-:Y:S01]  /*108480*/  STL.64 [R1+0x1078], R18 ;  /* 0x0010781201007387 */ /* 0x0003e20000100a00 */
[----:B0-----:R-:W-:-:S05]  /*108490*/  PRMT R3, R15, 0x3340, R14 ;  /* 0x000033400f037816 */ /* 0x001fca000000000e */
[----:B------:R0:W-:Y:S01]  /*1084a0*/  STL [R1+0x4c84], R3 ;  /* 0x004c840301007387 */ /* 0x0001e20000100800 */
[----:B---3--:R-:W-:-:S03]  /*1084b0*/  LOP3.LUT R17, R24, 0xffff, RZ, 0xc0, !PT ;  /* 0x0000ffff18117812 */ /* 0x008fc600078ec0ff */
[----:B------:R-:W3:Y:S01]  /*1084c0*/  LDL.LU R24, [R1+0x5e0] ;  /* 0x0005e00001187983 */ /* 0x000ee20000300800 */
[----:B------:R-:W-:Y:S02]  /*1084d0*/  IADD3 R20, P1, PT, R12, R9, RZ ;  /* 0x000000090c147210 */ /* 0x000fe40007f3e0ff */
[----:B-1----:R-:W-:Y:S02]  /*1084e0*/  LOP3.LUT R18, R2, 0xffff, RZ, 0xc0, !PT ;  /* 0x0000ffff02127812 */ /* 0x002fe400078ec0ff */
[----:B------:R-:W4:Y:S01]  /*1084f0*/  LDL.LU R2, [R1+0x244] ;  /* 0x0002440001027983 */ /* 0x000f220000300800 */
[----:B------:R-:W-:Y:S02]  /*108500*/  LOP3.LUT R16, R32, 0xffff, RZ, 0xc0, !PT ;  /* 0x0000ffff20107812 */ /* 0x000fe400078ec0ff */
[----:B------:R-:W-:Y:S02]  /*108510*/  PRMT R14, R18, 0x3340, R0 ;  /* 0x00003340120e7816 */ /* 0x000fe40000000000 */
[----:B------:R-:W-:Y:S01]  /*108520*/  PRMT R15, R17, 0x3340, R16 ;  /* 0x00003340110f7816 */ /* 0x000fe20000000010 */
[----:B------:R-:W-:Y:S01]  /*108530*/  IMAD.X R21, R13, 0x1, R10, P1 ;  /* 0x000000010d157824 */ /* 0x000fe200008e060a */
[----:B------:R-:W-:-:S02]  /*108540*/  SHF.R.U32.HI R13, RZ, 0x8, R16 ;  /* 0x00000008ff0d7819 */ /* 0x000fc40000011610 */
[----:B0-----:R-:W-:Y:S02]  /*108550*/  PRMT R3, R15, 0x5410, R14 ;  /* 0x000054100f037816 */ /* 0x001fe4000000000e */
[----:B------:R-:W-:Y:S02]  /*108560*/  SHF.R.U32.HI R14, RZ, 0x8, R17 ;  /* 0x00000008ff0e7819 */ /* 0x000fe40000011611 */
[----:B------:R-:W-:Y:S02]  /*108570*/  LOP3.LUT R13, R13, 0xffff, RZ, 0xc0, !PT ;  /* 0x0000ffff0d0d7812 */ /* 0x000fe400078ec0ff */
[----:B------:R-:W-:Y:S01]  /*108580*/  LOP3.LUT R14, R14, 0xffff, RZ, 0xc0, !PT ;  /* 0x0000ffff0e0e7812 */ /* 0x000fe200078ec0ff */
[----:B------:R0:W-:Y:S04]  /*108590*/  STL [R1+0x557c], R3 ;  /* 0x00557c0301007387 */ /* 0x0001e80000100800 */
[----:B------:R-:W-:Y:S01]  /*1085a0*/  STL.64 [R1+0x1070], R20 ;  /* 0x0010701401007387 */ /* 0x000fe20000100a00 */
[----:B0-----:R-:W-:-:S05]  /*1085b0*/  PRMT R3, R14, 0x3340, R13 ;  /* 0x000033400e037816 */ /* 0x001fca000000000d */
[----:B------:R0:W-:Y:S01]  /*1085c0*/  STL [R1+0x578], R3 ;  /* 0x0005780301007387 */ /* 0x0001e20000100800 */
[----:B------:R-:W-:-:S03]  /*1085d0*/  LOP3.LUT R16, R22, 0xffff, RZ, 0xc0, !PT ;  /* 0x0000ffff16107812 */ /* 0x000fc600078ec0ff */
[----:B------:R-:W4:Y:S01]  /*1085e0*/  LDL.LU R22, [R1+0x5e4] ;  /* 0x0005e40001167983 */ /* 0x000f220000300800 */
[----:B--2---:R-:W-:-:S03]  /*1085f0*/  LOP3.LUT R15, R23, 0xffff, RZ, 0xc0, !PT ;  /* 0x0000ffff170f7812 */ /* 0x004fc600078ec0ff */
[----:B------:R-:W2:Y:S01]  /*108600*/  LDL.LU R23, [R1+0x248] ;  /* 0x0002480001177983 */ /* 0x000ea20000300800 */
[----:B------:R-:W-:Y:S02]  /*108610*/  LOP3.LUT R17, R25, 0xffff, RZ, 0xc0, !PT ;  /* 0x0000ffff19117812 */ /* 0x000fe400078ec0ff */
[----:B------:R-:W-:Y:S02]  /*108620*/  PRMT R13, R16, 0x3340, R0 ;  /* 0x00003340100d7816 */ /* 0x000fe40000000000 */
[----:B------:R-:W-:-:S04]  /*108630*/  PRMT R14, R17, 0x3340, R15 ;  /* 0x00003340110e7816 */ /* 0x000fc8000000000f */
[----:B0-----:R-:W-:Y:S02]  /*108640*/  PRMT R3, R14, 0x5410, R13 ;  /* 0x000054100e037816 */ /* 0x001fe4000000000d */
[----:B------:R-:W-:Y:S02]  /*108650*/  SHF.R.U32.HI R14, RZ, 0x8, R17 ;  /* 0x00000008ff0e7819 */ /* 0x000fe40000011611 */
[----:B------:R-:W-:Y:S02]  /*108660*/  SHF.R.U32.HI R13, RZ, 0x8, R15 ;  /* 0x00000008ff0d7819 */ /* 0x000fe4000001160f */
[----:B------:R-:W-:Y:S02]  /*108670*/  SHF.R.U32.HI R15, RZ, 0x8, R16 ;  /* 0x00000008ff0f7819 */ /* 0x000fe40000011610 */
[----:B------:R-:W-:Y:S02]  /*108680*/  LOP3.LUT R14, R14, 0xffff, RZ, 0xc0, !PT ;  /* 0x0000ffff0e0e7812 */ /* 0x000fe400078ec0ff */
[----:B------:R-:W-:-:S02]  /*108690*/  LOP3.LUT R13, R13, 0xffff, RZ, 0xc0, !PT ;  /* 0x0000ffff0d0d7812 */ /* 0x000fc400078ec0ff */
[----:B------:R-:W-:Y:S01]  /*1086a0*/  LOP3.LUT R20, R50, 0xffff, RZ, 0xc0, !PT ;  /* 0x0000ffff32147812 */ /* 0x000fe200078ec0ff */
[----:B------:R0:W-:Y:S02]  /*1086b0*/  STL [R1+0x5578], R3 ;  /* 0x0055780301007387 */ /* 0x0001e40000100800 */
[----:B0-----:R-:W-:Y:S02]  /*1086c0*/  PRMT R3, R14, 0x3340, R13 ;  /* 0x000033400e037816 */ /* 0x001fe4000000000d */
[----:B------:R-:W-:Y:S02]  /*1086d0*/  PRMT R13, R20, 0x3340, R0 ;  /* 0x00003340140d7816 */ /* 0x000fe40000000000 */
[----:B---3--:R-:W-:Y:S01]  /*1086e0*/  LOP3.LUT R17, R24, 0xffff, RZ, 0xc0, !PT ;  /* 0x0000ffff18117812 */ /* 0x008fe200078ec0ff */
[----:B------:R0:W-:Y:S01]  /*1086f0*/  STL [R1+0x55c], R3 ;  /* 0x00055c0301007387 */ /* 0x0001e20000100800 */
[----:B------:R-:W-:Y:S01]  /*108700*/  VIADD R12, R12, UR6 ;  /* 0x000000060c0c7c36 */ /* 0x000fe20008000000 */
[----:B----4-:R-:W-:-:S02]  /*108710*/  LOP3.LUT R16, R2, 0xffff, RZ, 0xc0, !PT ;  /* 0x0000ffff02107812 */ /* 0x010fc400078ec0ff */
[----:B------:R-:W3:Y:S01]  /*108720*/  LDL.LU R50, [R1+0x59f4] ;  /* 0x0059f40001327983 */ /* 0x000ee20000300800 */
[----:B------:R-:W-:Y:S01]  /*108730*/  LOP3.LUT R19, R22, 0xffff, RZ, 0xc0, !PT ;  /* 0x0000ffff16137812 */ /* 0x000fe200078ec0ff */
[----:B------:R-:W1:Y:S01]  /*108740*/  LDCU UR6, c[0x0][0x3b8] ;  /* 0x00007700ff0677ac */ /* 0x000e620008000800 */
[----:B------:R-:W-:-:S04]  /*108750*/  PRMT R14, R17, 0x3340, R16 ;  /* 0x00003340110e7816 */ /* 0x000fc80000000010 */
[----:B------:R-:W-:-:S05]  /*108760*/  PRMT R14, R14, 0x5410, R13 ;  /* 0x000054100e0e7816 */ /* 0x000fca000000000d */
[----:B------:R4:W-:Y:S04]  /*108770*/  STL [R1+0x5570], R14 ;  /* 0x0055700e01007387 */ /* 0x0009e80000100800 */
[----:B------:R-:W3:Y:S01]  /*108780*/  LDL.LU R25, [R1+0x4e98] ;  /* 0x004e980001197983 */ /* 0x000ee20000300800 */
[----:B------:R-:W-:-:S03]  /*108790*/  SHF.R.S32.HI R13, RZ, 0x1f, R12 ;  /* 0x0000001fff0d7819 */ /* 0x000fc6000001140c */
[----:B------:R-:W3:Y:S01]  /*1087a0*/  LDL.LU R24, [R1+0x178] ;  /* 0x0001780001187983 */ /* 0x000ee20000300800 */
[----:B------:R-:W-:Y:S02]  /*1087b0*/  IADD3 R2, P1, PT, R12, R4, RZ ;  /* 0x000000040c027210 */ /* 0x000fe40007f3e0ff */
[----:B------:R-:W-:Y:S01]  /*1087c0*/  SHF.R.U32.HI R17, RZ, 0x8, R17 ;  /* 0x00000008ff117819 */ /* 0x000fe20000011611 */
[----:B------:R-:W3:Y:S01]  /*1087d0*/  LDL.LU R26, [R1+0x4b0] ;  /* 0x0004b000011a7983 */ /* 0x000ee20000300800 */
[----:B------:R-:W-:Y:S01]  /*1087e0*/  SHF.R.U32.HI R16, RZ, 0x8, R16 ;  /* 0x00000008ff107819 */ /* 0x000fe20000011610 */
[----:B0-----:R-:W-:Y:S01]  /*1087f0*/  IMAD.X R3, R13, 0x1, R5, P1 ;  /* 0x000000010d037824 */ /* 0x001fe200008e0605 */
[----:B----4-:R-:W-:Y:S02]  /*108800*/  SHF.R.U32.HI R14, RZ, 0x8, R18 ;  /* 0x00000008ff0e7819 */ /* 0x010fe40000011612 */
[----:B------:R-:W-:Y:S02]  /*108810*/  LOP3.LUT R17, R17, 0xffff, RZ, 0xc0, !PT ;  /* 0x0000ffff11117812 */ /* 0x000fe400078ec0ff */
[----:B------:R-:W-:Y:S01]  /*108820*/  LOP3.LUT R16, R16, 0xffff, RZ, 0xc0, !PT ;  /* 0x0000ffff10107812 */ /* 0x000fe200078ec0ff */
[----:B------:R0:W-:Y:S01]  /*108830*/  STL.64 [R1+0x1068], R2 ;  /* 0x0010680201007387 */ /* 0x0001e20000100a00 */
[----:B------:R-:W-:-:S02]  /*108840*/  LOP3.LUT R14, R14, 0xffff, RZ, 0xc0, !PT ;  /* 0x0000ffff0e0e7812 */ /* 0x000fc400078ec0ff */
[----:B------:R-:W-:Y:S02]  /*108850*/  LOP3.LUT R18, R38, 0xffff, RZ, 0xc0, !PT ;  /* 0x0000ffff26127812 */ /* 0x000fe400078ec0ff */
[----:B------:R-:W-:Y:S02]  /*108860*/  IADD3 R22, P1, PT, R12, R6, RZ ;  /* 0x000000060c167210 */ /* 0x000fe40007f3e0ff */
[----:B0-----:R-:W-:Y:S02]  /*108870*/  PRMT R2, R17, 0x3340, R16 ;  /* 0x0000334011027816 */ /* 0x001fe40000000010 */
[--C-:B------:R-:W-:Y:S02]  /*108880*/  PRMT R3, R14, 0x3340, R0.reuse ;  /* 0x000033400e037816 */ /* 0x100fe40000000000 */
[----:B------:R-:W-:-:S03]  /*108890*/  PRMT R14, R18, 0x3340, R0 ;  /* 0x00003340120e7816 */ /* 0x000fc60000000000 */
[----:B------:R0:W-:Y:S04]  /*1088a0*/  STL [R1], R3 ;  /* 0x0000000301007387 */ /* 0x0001e80000100800 */
[----:B------:R-:W4:Y:S01]  /*1088b0*/  LDL.LU R38, [R1+0x59f0] ;  /* 0x0059f00001267983 */ /* 0x000f220000300800 */
[----:B--2---:R-:W-:-:S04]  /*1088c0*/  LOP3.LUT R17, R23, 0xffff, RZ, 0xc0, !PT ;  /* 0x0000ffff17117812 */ /* 0x004fc800078ec0ff */
[----:B------:R-:W-:Y:S01]  /*1088d0*/  PRMT R16, R19, 0x3340, R17 ;  /* 0x0000334013107816 */ /* 0x000fe20000000011 */
[----:B------:R-:W-:-:S03]  /*1088e0*/  IMAD.X R23, R13, 0x1, R7, P1 ;  /* 0x000000010d177824 */ /* 0x000fc600008e0607 */
[----:B0-----:R-:W-:-:S05]  /*1088f0*/  PRMT R3, R16, 0x5410, R14 ;  /* 0x0000541010037816 */ /* 0x001fca000000000e */
[----:B------:R-:W-:Y:S04]  /*108900*/  STL [R1+0x5568], R3 ;  /* 0x0055680301007387 */ /* 0x000fe80000100800 */
[----:B------:R-:W2:Y:S04]  /*108910*/  LDL.LU R32, [R1+0x4e9c] ;  /* 0x004e9c0001207983 */ /* 0x000ea80000300800 */
[----:B------:R0:W-:Y:S04]  /*108920*/  STL.64 [R1+0x1060], R22 ;  /* 0x0010601601007387 */ /* 0x0001e80000100a00 */
[----:B0-----:R-:W2:Y:S04]  /*108930*/  LDL.LU R22, [R1+0x174] ;  /* 0x0001740001167983 */ /* 0x001ea80000300800 */
[----:B------:R-:W4:Y:S01]  /*108940*/  LDL.LU R23, [R1+0x49c] ;  /* 0x00049c0001177983 */ /* 0x000f220000300800 */
[----:B------:R-:W-:-:S02]  /*108950*/  SHF.R.U32.HI R16, RZ, 0x8, R19 ;  /* 0x00000008ff107819 */ /* 0x000fc40000011613 */
[----:B------:R-:W-:Y:S02]  /*108960*/  SHF.R.U32.HI R14, RZ, 0x8, R17 ;  /* 0x00000008ff0e7819 */ /* 0x000fe40000011611 */
[----:B------:R-:W-:Y:S02]  /*108970*/  SHF.R.U32.HI R57, RZ, 0x8, R18 ;  /* 0x00000008ff397819 */ /* 0x000fe40000011612 */
[----:B------:R-:W-:Y:S02]  /*108980*/  LOP3.LUT R16, R16, 0xffff, RZ, 0xc0, !PT ;  /* 0x0000ffff10107812 */ /* 0x000fe400078ec0ff */
[----:B------:R-:W-:Y:S02]  /*108990*/  LOP3.LUT R14, R14, 0xffff, RZ, 0xc0, !PT ;  /* 0x0000ffff0e0e7812 */ /* 0x000fe400078ec0ff */
[----:B------:R-:W-:Y:S02]  /*1089a0*/  IADD3 R18, P1, PT, R12, R8, RZ ;  /* 0x000000080c127210 */ /* 0x000fe40007f3e0ff */
[----:B------:R-:W-:-:S03]  /*1089b0*/  PRMT R3, R16, 0x3340, R14 ;  /* 0x0000334010037816 */ /* 0x000fc6000000000e */
[----:B------:R-:W-:Y:S02]  /*1089c0*/  IMAD.X R19, R13, 0x1, R11, P1 ;  /* 0x000000010d137824 */ /* 0x000fe400008e060b */
[----:B------:R-:W-:Y:S04]  /*1089d0*/  STL [R1+0x424], R3 ;  /* 0x0004240301007387 */ /* 0x000fe80000100800 */
[----:B------:R3:W-:Y:S01]  /*1089e0*/  STL.64 [R1+0x1058], R18 ;  /* 0x0010581201007387 */ /* 0x0007e20000100a00 */
[----:B------:R-:W-:Y:S02]  /*1089f0*/  SHF.R.U32.HI R59, RZ, 0x8, R20 ;  /* 0x00000008ff3b7819 */ /* 0x000fe40000011614 */
[----:B------:R-:W-:-:S05]  /*108a00*/  IADD3 R20, P1, PT, R12, R9, RZ ;  /* 0x000000090c147210 */ /* 0x000fca0007f3e0ff */
[----:B------:R-:W-:Y:S01]  /*108a10*/  IMAD.X R21, R13, 0x1, R10, P1 ;  /* 0x000000010d157824 */ /* 0x000fe200008e060a */
[----:B---3--:R-:W-:Y:S02]  /*108a20*/  LOP3.LUT R18, R25, 0xffff, RZ, 0xc0, !PT ;  /* 0x0000ffff19127812 */ /* 0x008fe400078ec0ff */
[----:B------:R-:W3:Y:S01]  /*108a30*/  LDL.LU R25, [R1+0x5e8] ;  /* 0x0005e80001197983 */ /* 0x000ee20000300800 */
[----:B------:R-:W-:-:S03]  /*108a40*/  LOP3.LUT R19, R24, 0xffff, RZ, 0xc0, !PT ;  /* 0x0000ffff18137812 */ /* 0x000fc600078ec0ff */
[----:B------:R-:W3:Y:S01]  /*108a50*/  LDL.LU R24, [R1+0x24c] ;  /* 0x00024c0001187983 */ /* 0x000ee20000300800 */
[----:B------:R-:W-:Y:S02]  /*108a60*/  LOP3.LUT R17, R26, 0xffff, RZ, 0xc0, !PT ;  /* 0x0000ffff1a117812 */ /* 0x000fe400078ec0ff */
[----:B------:R-:W-:Y:S02]  /*108a70*/  PRMT R14, R19, 0x3340, R0 ;  /* 0x00003340130e7816 */ /* 0x000fe40000000000 */
[--C-:B------:R-:W-:Y:S02]  /*108a80*/  PRMT R16, R18, 0x3340, R17.reuse ;  /* 0x0000334012107816 */ /* 0x100fe40000000011 */
[----:B------:R-:W-:Y:S02]  /*108a90*/  SHF.R.U32.HI R13, RZ, 0x8, R17 ;  /* 0x00000008ff0d7819 */ /* 0x000fe40000011611 */
[----:B------:R-:W-:Y:S02]  /*108aa0*/  PRMT R3, R16, 0x5410, R14 ;  /* 0x0000541010037816 */ /* 0x000fe4000000000e */
[----:B------:R-:W-:-:S02]  /*108ab0*/  SHF.R.U32.HI R14, RZ, 0x8, R18 ;  /* 0x00000008ff0e7819 */ /* 0x000fc40000011612 */
[----:B------:R-:W-:Y:S02]  /*108ac0*/  LOP3.LUT R13, R13, 0xffff, RZ, 0xc0, !PT ;  /* 0x0000ffff0d0d7812 */ /* 0x000fe400078ec0ff */
[----:B------:R-:W-:Y:S01]  /*108ad0*/  LOP3.LUT R14, R14, 0xffff, RZ, 0xc0, !PT ;  /* 0x0000ffff0e0e7812 */ /* 0x000fe200078ec0ff */
[----:B------:R0:W-:Y:S04]  /*108ae0*/  STL [R1+0x555c], R3 ;  /* 0x00555c0301007387 */ /* 0x0001e80000100800 */
[----:B------:R2:W-:Y:S01]  /*108af0*/  STL.64 [R1+0x1050], R20 ;  /* 0x0010501401007387 */ /* 0x0005e20000100a00 */
[----:B0-----:R-:W-:-:S05]  /*108b00*/  PRMT R3, R14, 0x3340, R13 ;  /* 0x000033400e037816 */ /* 0x001fca000000000d */
[----:B------:R0:W-:Y:S01]  /*108b10*/  STL [R1+0x574], R3 ;  /* 0x0005740301007387 */ /* 0x0001e20000100800 */
[----:B--2---:R-:W-:-:S03]  /*108b20*/  LOP3.LUT R20, R22, 0xffff, RZ, 0xc0, !PT ;  /* 0x0000ffff16147812 */ /* 0x004fc600078ec0ff */
[----:B------:R-:W2:Y:S01]  /*108b30*/  LDL.LU R22, [R1+0x5ec] ;  /* 0x0005ec0001167983 */ /* 0x000ea20000300800 */
[----:B----4-:R-:W-:-:S03]  /*108b40*/  LOP3.LUT R16, R23, 0xffff, RZ, 0xc0, !PT ;  /* 0x0000ffff17107812 */ /* 0x010fc600078ec0ff */
[----:B------:R-:W4:Y:S01]  /*108b50*/  LDL.LU R23, [R1+0x250] ;  /* 0x0002500001177983 */ /* 0x000f220000300800 */
[----:B------:R-:W-:Y:S02]  /*108b60*/  LOP3.LUT R17, R32, 0xffff, RZ, 0xc0, !PT ;  /* 0x0000ffff20117812 */ /* 0x000fe400078ec0ff */
[----:B------:R-:W-:Y:S02]  /*108b70*/  PRMT R13, R20, 0x3340, R0 ;  /* 0x00003340140d7816 */ /* 0x000fe40000000000 */
[----:B------:R-:W-:Y:S02]  /*108b80*/  PRMT R14, R17, 0x3340, R16 ;  /* 0x00003340110e7816 */ /* 0x000fe40000000010 */
[----:B------:R-:W-:Y:S02]  /*108b90*/  SHF.R.U32.HI R17, RZ, 0x8, R17 ;  /* 0x00000008ff117819 */ /* 0x000fe40000011611 */
[----:B0-----:R-:W-:Y:S02]  /*108ba0*/  PRMT R3, R14, 0x5410, R13 ;  /* 0x000054100e037816 */ /* 0x001fe4000000000d */
[----:B------:R-:W-:-:S02]  /*108bb0*/  SHF.R.U32.HI R13, RZ, 0x8, R19 ;  /* 0x00000008ff0d7819 */ /* 0x000fc40000011613 */
[----:B------:R-:W-:Y:S02]  /*108bc0*/  SHF.R.U32.HI R14, RZ, 0x8, R16 ;  /* 0x00000008ff0e7819 */ /* 0x000fe40000011610 */
[----:B------:R-:W-:Y:S02]  /*108bd0*/  LOP3.LUT R13, R13, 0xffff, RZ, 0xc0, !PT ;  /* 0x0000ffff0d0d7812 */ /* 0x000fe400078ec0ff */
[----:B------:R-:W-:Y:S02]  /*108be0*/  LOP3.LUT R16, R17, 0xffff, RZ, 0xc0, !PT ;  /* 0x0000ffff11107812 */ /* 0x000fe400078ec0ff */
[----:B------:R-:W-:Y:S01]  /*108bf0*/  LOP3.LUT R14, R14, 0xffff, RZ, 0xc0, !PT ;  /* 0x0000ffff0e0e7812 */ /* 0x000fe200078ec0ff */
[----:B------:R0:W-:Y:S01]  /*108c00*/  STL [R1+0x5554], R3 ;  /* 0x0055540301007387 */ /* 0x0001e20000100800 */
[----:B------:R-:W-:Y:S02]  /*108c10*/  PRMT R13, R13, 0x3340, R0 ;  /* 0x000033400d0d7816 */ /* 0x000fe40000000000 */
[----:B------:R-:W-:Y:S01]  /*108c20*/  LOP3.LUT R18, R44, 0xffff, RZ, 0xc0, !PT ;  /* 0x0000ffff2c127812 */ /* 0x000fe200078ec0ff */
[----:B-1----:R-:W-:Y:S01]  /*108c30*/  VIADD R12, R12, UR6 ;  /* 0x000000060c0c7c36 */ /* 0x002fe20008000000 */
[----:B------:R-:W-:Y:S01]  /*108c40*/  LOP3.LUT R33, R48, 0xffff, RZ, 0xc0, !PT ;  /* 0x0000ffff30217812 */ /* 0x000fe200078ec0ff */
[----:B------:R1:W-:Y:S01]  /*108c50*/  STL [R1+0x1c], R13 ;  /* 0x00001c0d01007387 */ /* 0x0003e20000100800 */
[----:B------:R-:W2:Y:S01]  /*108c60*/  LDCU UR6, c[0x0][0x3b8] ;  /* 0x00007700ff0677ac */ /* 0x000ea20008000800 */
[----:B0-----:R-:W-:-:S02]  /*108c70*/  PRMT R3, R16, 0x3340, R14 ;  /* 0x0000334010037816 */ /* 0x001fc4000000000e */
[----:B------:R-:W4:Y:S01]  /*108c80*/  LDL.LU R44, [R1+0x59ec] ;  /* 0x0059ec00012c7983 */ /* 0x000f220000300800 */
[----:B-1----:R-:W-:-:S03]  /*108c90*/  PRMT R13, R18, 0x3340, R0 ;  /* 0x00003340120d7816 */ /* 0x002fc60000000000 */
[----:B------:R0:W-:Y:S01]  /*108ca0*/  STL [R1+0x558], R3 ;  /* 0x0005580301007387 */ /* 0x0001e20000100800 */
[----:B---3--:R-:W-:Y:S02]  /*108cb0*/  LOP3.LUT R17, R25, 0xffff, RZ, 0xc0, !PT ;  /* 0x0000ffff19117812 */ /* 0x008fe400078ec0ff */
[----:B------:R-:W-:-:S04]  /*108cc0*/  LOP3.LUT R16, R24, 0xffff, RZ, 0xc0, !PT ;  /* 0x0000ffff18107812 */ /* 0x000fc800078ec0ff */
[----:B------:R-:W-:Y:S02]  /*108cd0*/  PRMT R14, R17, 0x3340, R16 ;  /* 0x00003340110e7816 */ /* 0x000fe40000000010 */
[----:B------:R-:W-:Y:S02]  /*108ce0*/  IADD3 R24, P1, PT, R12, R4, RZ ;  /* 0x000000040c187210 */ /* 0x000fe40007f3e0ff */
[----:B0-----:R-:W-:Y:S02]  /*108cf0*/  PRMT R3, R14, 0x5410, R13 ;  /* 0x000054100e037816 */ /* 0x001fe4000000000d */
[----:B------:R-:W-:-:S03]  /*108d00*/  SHF.R.S32.HI R13, RZ, 0x1f, R12 ;  /* 0x0000001fff0d7819 */ /* 0x000fc6000001140c */
[----:B------:R-:W-:Y:S02]  /*108d10*/  STL [R1+0x5548], R3 ;  /* 0x0055480301007387 */ /* 0x000fe40000100800 */
[----:B------:R-:W-:Y:S02]  /*108d20*/  IMAD.X R25, R13, 0x1, R5, P1 ;  /* 0x000000010d197824 */ /* 0x000fe400008e0605 */
[----:B------:R-:W3:Y:S04]  /*108d30*/  LDL.LU R26, [R1+0x4ea0] ;  /* 0x004ea000011a7983 */ /* 0x000ee80000300800 */
[----:B------:R-:W3:Y:S01]  /*108d40*/  LDL.LU R32, [R1+0x184] ;  /* 0x0001840001207983 */ /* 0x000ee20000300800 */
[----:B------:R-:W-:-:S03]  /*108d50*/  SHF.R.U32.HI R17, RZ, 0x8, R17 ;  /* 0x00000008ff117819 */ /* 0x000fc60000011611 */
[----:B------:R0:W-:Y:S01]  /*108d60*/  STL.64 [R1+0x1048], R24 ;  /* 0x0010481801007387 */ /* 0x0001e20000100a00 */
[----:B------:R-:W-:Y:S02]  /*108d70*/  SHF.R.U32.HI R16, RZ, 0x8, R16 ;  /* 0x00000008ff107819 */ /* 0x000fe40000011610 */
[----:B------:R-:W-:Y:S02]  /*108d80*/  SHF.R.U32.HI R14, RZ, 0x8, R18 ;  /* 0x00000008ff0e7819 */ /* 0x000fe40000011612 */
[----:B------:R-:W-:Y:S01]  /*108d90*/  LOP3.LUT R17, R17, 0xffff, RZ, 0xc0, !PT ;  /* 0x0000ffff11117812 */ /* 0x000fe200078ec0ff */
[----:B0-----:R-:W3:Y:S01]  /*108da0*/  LDL.LU R25, [R1+0x4d0] ;  /* 0x0004d00001197983 */ /* 0x001ee20000300800 */
[----:B------:R-:W-:Y:S02]  /*108db0*/  LOP3.LUT R16, R16, 0xffff, RZ, 0xc0, !PT ;  /* 0x0000ffff10107812 */ /* 0x000fe400078ec0ff */
[----:B------:R-:W-:Y:S02]  /*108dc0*/  LOP3.LUT R14, R14, 0xffff, RZ, 0xc0, !PT ;  /* 0x0000ffff0e0e7812 */ /* 0x000fe400078ec0ff */
[----:B------:R-:W-:-:S02]  /*108dd0*/  PRMT R16, R17, 0x3340, R16 ;  /* 0x0000334011107816 */ /* 0x000fc40000000010 */
[--C-:B------:R-:W-:Y:S02]  /*108de0*/  PRMT R3, R14, 0x3340, R0.reuse ;  /* 0x000033400e037816 */ /* 0x100fe40000000000 */
[----:B------:R-:W-:Y:S01]  /*108df0*/  PRMT R14, R33, 0x3340, R0 ;  /* 0x00003340210e7816 */ /* 0x000fe20000000000 */
[----:B------:R0:W-:Y:S04]  /*108e00*/  STL [R1+0x548], R16 ;  /* 0x0005481001007387 */ /* 0x0001e80000100800 */
[----:B------:R1:W-:Y:S04]  /*108e10*/  STL [R1+0xc], R3 ;  /* 0x00000c0301007387 */ /* 0x0003e80000100800 */
[----:B------:R-:W3:Y:S04]  /*108e20*/  LDL.LU R48, [R1+0x59e8] ;  /* 0x0059e80001307983 */ /* 0x000ee80000300800 */
[----:B------:R-:W-:Y:S01]  /*108e30*/  STL [R1+0x5814], R33 ;  /* 0x0058142101007387 */ /* 0x000fe20000100800 */
[----:B--2---:R-:W-:-:S02]  /*108e40*/  LOP3.LUT R18, R22, 0xffff, RZ, 0xc0, !PT ;  /* 0x0000ffff16127812 */ /* 0x004fc400078ec0ff */
[----:B----4-:R-:W-:Y:S02]  /*108e50*/  LOP3.LUT R17, R23, 0xffff, RZ, 0xc0, !PT ;  /* 0x0000ffff17117812 */ /* 0x010fe400078ec0ff */
[----:B------:R-:W-:Y:S02]  /*108e60*/  IADD3 R22, P1, PT, R12, R6, RZ ;  /* 0x000000060c167210 */ /* 0x000fe40007f3e0ff */
[----:B0-----:R-:W-:-:S04]  /*108e70*/  PRMT R16, R18, 0x3340, R17 ;  /* 0x0000334012107816 */ /* 0x001fc80000000011 */
[----:B-1----:R-:W-:Y:S01]  /*108e80*/  PRMT R3, R16, 0x5410, R14 ;  /* 0x0000541010037816 */ /* 0x002fe2000000000e */
[----:B------:R-:W-:-:S04]  /*108e90*/  IMAD.X R23, R13, 0x1, R7, P1 ;  /* 0x000000010d177824 */ /* 0x000fc800008e0607 */
[----:B------:R-:W-:Y:S04]  /*108ea0*/  STL [R1+0x5544], R3 ;  /* 0x0055440301007387 */ /* 0x000fe80000100800 */
[----:B------:R-:W2:Y:S04]  /*108eb0*/  LDL.LU R24, [R1+0x4ea4] ;  /* 0x004ea40001187983 */ /* 0x000ea80000300800 */
[----:B------:R0:W-:Y:S04]  /*108ec0*/  STL.64 [R1+0x1040], R22 ;  /* 0x0010401601007387 */ /* 0x0001e80000100a00 */
[----:B0-----:R-:W4:Y:S04]  /*108ed0*/  LDL.LU R22, [R1+0x188] ;  /* 0x0001880001167983 */ /* 0x001f280000300800 */
[----:B------:R-:W4:Y:S01]  /*108ee0*/  LDL.LU R23, [R1+0x4d4] ;  /* 0x0004d40001177983 */ /* 0x000f220000300800 */
[----:B------:R-:W-:-:S02]  /*108ef0*/  SHF.R.U32.HI R14, RZ, 0x8, R20 ;  /* 0x00000008ff0e7819 */ /* 0x000fc40000011614 */
[----:B------:R-:W-:Y:S02]  /*108f00*/  SHF.R.U32.HI R18, RZ, 0x8, R18 ;  /* 0x00000008ff127819 */ /* 0x000fe40000011612 */
[----:B------:R-:W-:Y:S02]  /*108f10*/  SHF.R.U32.HI R16, RZ, 0x8, R17 ;  /* 0x00000008ff107819 */ /* 0x000fe40000011611 */
[----:B------:R-:W-:Y:S02]  /*108f20*/  LOP3.LUT R14, R14, 0xffff, RZ, 0xc0, !PT ;  /* 0x0000ffff0e0e7812 */ /* 0x000fe400078ec0ff */
[----:B------:R-:W-:Y:S02]  /*108f30*/  LOP3.LUT R17, R18, 0xffff, RZ, 0xc0, !PT ;  /* 0x0000ffff12117812 */ /* 0x000fe400078ec0ff */
[----:B------:R-:W-:Y:S02]  /*108f40*/  LOP3.LUT R16, R16, 0xffff, RZ, 0xc0, !PT ;  /* 0x0000ffff10107812 */ /* 0x000fe400078ec0ff */
[----:B------:R-:W-:-:S02]  /*108f50*/  PRMT R14, R14, 0x3340, R0 ;  /* 0x000033400e0e7816 */ /* 0x000fc40000000000 */
[----:B------:R-:W-:-:S03]  /*108f60*/  PRMT R3, R17, 0x3340, R16 ;  /* 0x0000334011037816 */ /* 0x000fc60000000010 */
[----:B------:R0:W-:Y:S01]  /*108f70*/  STL [R1+0x8], R14 ;  /* 0x0000080e01007387 */ /* 0x0001e20000100800 */
[----:B------:R-:W-:-:S03]  /*108f80*/  IADD3 R20, P1, PT, R12, R8, RZ ;  /* 0x000000080c147210 */ /* 0x000fc60007f3e0ff */
[----:B------:R1:W-:Y:S02]  /*108f90*/  STL [R1+0x4c68], R3 ;  /* 0x004c680301007387 */ /* 0x0003e40000100800 */
[----:B------:R-:W-:Y:S01]  /*108fa0*/  IMAD.X R21, R13, 0x1, R11, P1 ;  /* 0x000000010d157824 */ /* 0x000fe200008e060b */
[----:B---3--:R-:W-:Y:S02]  /*108fb0*/  LOP3.LUT R18, R26, 0xffff, RZ, 0xc0, !PT ;  /* 0x0000ffff1a127812 */ /* 0x008fe400078ec0ff */
[----:B------:R-:W-:-:S04]  /*108fc0*/  LOP3.LUT R19, R32, 0xffff, RZ, 0xc0, !PT ;  /* 0x0000ffff20137812 */ /* 0x000fc800078ec0ff */
[----:B0-----:R-:W-:Y:S02]  /*108fd0*/  PRMT R14, R19, 0x3340, R0 ;  /* 0x00003340130e7816 */ /* 0x001fe40000000000 */
[----:B------:R-:W-:-:S04]  /*108fe0*/  LOP3.LUT R17, R25, 0xffff, RZ, 0xc0, !PT ;  /* 0x0000ffff19117812 */ /* 0x000fc800078ec0ff */
[----:B------:R-:W-:-:S04]  /*108ff0*/  PRMT R16, R18, 0x3340, R17 ;  /* 0x0000334012107816 */ /* 0x000fc80000000011 */
[----:B-1----:R-:W-:-:S05]  /*109000*/  PRMT R3, R16, 0x5410, R14 ;  /* 0x0000541010037816 */ /* 0x002fca000000000e */
[----:B------:R-:W-:Y:S01]  /*109010*/  STL [R1+0x5528], R3 ;  /* 0x0055280301007387 */ /* 0x000fe20000100800 */
[----:B------:R-:W-:-:S03]  /*109020*/  SHF.R.U32.HI R16, RZ, 0x8, R18 ;  /* 0x00000008ff107819 */ /* 0x000fc60000011612 */
[----:B------:R-:W3:Y:S01]  /*109030*/  LDL.LU R28, [R1+0x608] ;  /* 0x00060800011c7983 */ /* 0x000ee20000300800 */
[----:B------:R-:W-:-:S03]  /*109040*/  SHF.R.U32.HI R14, RZ, 0x8, R17 ;  /* 0x00000008ff0e7819 */ /* 0x000fc60000011611 */
[----:B------:R-:W3:Y:S04]  /*109050*/  LDL.LU R26, [R1+0x2d0] ;  /* 0x0002d000011a7983 */ /* 0x000ee80000300800 */
[----:B------:R0:W-:Y:S01]  /*109060*/  STL.64 [R1+0x1030], R20 ;  /* 0x0010301401007387 */ /* 0x0001e20000100a00 */
[----:B------:R-:W-:Y:S02]  /*109070*/  LOP3.LUT R16, R16, 0xffff, RZ, 0xc0, !PT ;  /* 0x0000ffff10107812 */ /* 0x000fe400078ec0ff */
[----:B------:R-:W-:Y:S02]  /*109080*/  LOP3.LUT R14, R14, 0xffff, RZ, 0xc0, !PT ;  /* 0x0000ffff0e0e7812 */ /* 0x000fe400078ec0ff */
[----:B0-----:R-:W-:Y:S02]  /*109090*/  IADD3 R20, P1, PT, R12, R9, RZ ;  /* 0x000000090c147210 */ /* 0x001fe40007f3e0ff */
[----:B------:R-:W-:-:S03]  /*1090a0*/  PRMT R3, R16, 0x3340, R14 ;  /* 0x0000334010037816 */ /* 0x000fc6000000000e */
[----:B------:R-:W-:Y:S01]  /*1090b0*/  IMAD.X R21, R13, 0x1, R10, P1 ;  /* 0x000000010d157824 */ /* 0x000fe200008e060a */
[----:B------:R-:W-:Y:S01]  /*1090c0*/  SHF.R.U32.HI R13, RZ, 0x8, R19 ;  /* 0x00000008ff0d7819 */ /* 0x000fe20000011613 */
[----:B------:R0:W-:Y:S03]  /*1090d0*/  STL [R1+0x53c], R3 ;  /* 0x00053c0301007387 */ /* 0x0001e60000100800 */
[----:B------:R-:W-:Y:S01]  /*1090e0*/  LOP3.LUT R13, R13, 0xffff, RZ, 0xc0, !PT ;  /* 0x0000ffff0d0d7812 */ /* 0x000fe200078ec0ff */
[----:B------:R-:W-:Y:S03]  /*1090f0*/  STL.64 [R1+0x1038], R20 ;  /* 0x0010381401007387 */ /* 0x000fe60000100a00 */
[----:B0-----:R-:W-:-:S05]  /*109100*/  PRMT R3, R13, 0x3340, R0 ;  /* 0x000033400d037816 */ /* 0x001fca0000000000 */
[----:B------:R0:W-:Y:S04]  /*109110*/  STL [R1+0x4], R3 ;  /* 0x0000040301007387 */ /* 0x0001e80000100800 */
[----:B------:R-:W3:Y:S04]  /*109120*/  LDL.LU R32, [R1+0x60c] ;  /* 0x00060c0001207983 */ /* 0x000ee80000300800 */
[----:B------:R-:W3:Y:S01]  /*109130*/  LDL.LU R25, [R1+0x2d4] ;  /* 0x0002d40001197983 */ /* 0x000ee20000300800 */
[----:B--2---:R-:W-:Y:S02]  /*109140*/  LOP3.LUT R18, R24, 0xffff, RZ, 0xc0, !PT ;  /* 0x0000ffff18127812 */ /* 0x004fe400078ec0ff */
[----:B----4-:R-:W-:-:S02]  /*109150*/  LOP3.LUT R17, R22, 0xffff, RZ, 0xc0, !PT ;  /* 0x0000ffff16117812 */ /* 0x010fc400078ec0ff */
        /* <DEDUP_REMOVED lines=11> */
[----:B------:R-:W-:-:S03]  /*109210*/  PRMT R58, R58, 0x3340, R0 ;  /* 0x000033403a3a7816 */ /* 0x000fc60000000000 */
[----:B------:R-:W2:Y:S01]  /*109220*/  LDL.LU R24, [R1+0x4ea8] ;  /* 0x004ea80001187983 */ /* 0x000ea20000300800 */
[----:B------:R-:W-:-:S03]  /*109230*/  LOP3.LUT R17, R60, 0xffff, RZ, 0xc0, !PT ;  /* 0x0000ffff3c117812 */ /* 0x000fc600078ec0ff */
[----:B------:R-:W4:Y:S01]  /*109240*/  LDL.LU R22, [R1+0x194] ;  /* 0x0001940001167983 */ /* 0x000f220000300800 */
[----:B0-----:R-:W-:-:S03]  /*109250*/  PRMT R3, R14, 0x3340, R13 ;  /* 0x000033400e037816 */ /* 0x001fc6000000000d */
[----:B------:R-:W-:Y:S04]  /*109260*/  STL [R1+0x5864], R58 ;  /* 0x0058643a01007387 */ /* 0x000fe80000100800 */
[----:B------:R0:W-:Y:S04]  /*109270*/  STL [R1+0x2fc], R3 ;  /* 0x0002fc0301007387 */ /* 0x0001e80000100800 */
[----:B------:R-:W4:Y:S04]  /*109280*/  LDL.LU R60, [R1+0x59e4] ;  /* 0x0059e400013c7983 */ /* 0x000f280000300800 */
[----:B------:R-:W4:Y:S01]  /*109290*/  LDL.LU R23, [R1+0x4e0] ;  /* 0x0004e00001177983 */ /* 0x000f220000300800 */
[----:B------:R-:W-:Y:S01]  /*1092a0*/  PRMT R13, R17, 0x3340, R0 ;  /* 0x00003340110d7816 */ /* 0x000fe20000000000 */
[----:B------:R-:W-:Y:S01]  /*1092b0*/  VIADD R12, R12, UR6 ;  /* 0x000000060c0c7c36 */ /* 0x000fe20008000000 */
[----:B------:R-:W-:Y:S01]  /*1092c0*/  SHF.R.U32.HI R56, RZ, 0x8, R17 ;  /* 0x00000008ff387819 */ /* 0x000fe20000011611 */
[----:B------:R-:W1:Y:S03]  /*1092d0*/  LDCU UR6, c[0x0][0x3b8] ;  /* 0x00007700ff0677ac */ /* 0x000e660008000800 */
[----:B------:R-:W-:-:S02]  /*1092e0*/  IADD3 R20, P1, PT, R12, R4, RZ ;  /* 0x000000040c147210 */ /* 0x000fc40007f3e0ff */
[----:B------:R-:W-:Y:S02]  /*1092f0*/  LOP3.LUT R56, R56, 0xffff, RZ, 0xc0, !PT ;  /* 0x0000ffff38387812 */ /* 0x000fe400078ec0ff */
[----:B------:R-:W-:Y:S02]  /*109300*/  LOP3.LUT R57, R57, 0xffff, RZ, 0xc0, !PT ;  /* 0x0000ffff39397812 */ /* 0x000fe400078ec0ff */
[--C-:B------:R-:W-:Y:S02]  /*109310*/  PRMT R56, R56, 0x3340, R0.reuse ;  /* 0x0000334038387816 */ /* 0x100fe40000000000 */
[----:B------:R-:W-:Y:S02]  /*109320*/  PRMT R57, R57, 0x3340, R0 ;  /* 0x0000334039397816 */ /* 0x000fe40000000000 */
[----:B---3--:R-:W-:Y:S02]  /*109330*/  LOP3.LUT R18, R28, 0xffff, RZ, 0xc0, !PT ;  /* 0x0000ffff1c127812 */ /* 0x008fe400078ec0ff */
[----:B------:R-:W-:-:S04]  /*109340*/  LOP3.LUT R16, R26, 0xffff, RZ, 0xc0, !PT ;  /* 0x0000ffff1a107812 */ /* 0x000fc800078ec0ff */
[----:B------:R-:W-:Y:S02]  /*109350*/  PRMT R14, R18, 0x3340, R16 ;  /* 0x00003340120e7816 */ /* 0x000fe40000000010 */
[----:B------:R-:W-:Y:S02]  /*109360*/  SHF.R.U32.HI R18, RZ, 0x8, R18 ;  /* 0x00000008ff127819 */ /* 0x000fe40000011612 */
[----:B0-----:R-:W-:Y:S02]  /*109370*/  PRMT R3, R14, 0x5410, R13 ;  /* 0x000054100e037816 */ /* 0x001fe4000000000d */
[----:B------:R-:W-:Y:S02]  /*109380*/  SHF.R.U32.HI R14, RZ, 0x8, R16 ;  /* 0x00000008ff0e7819 */ /* 0x000fe40000011610 */
[----:B------:R-:W-:Y:S02]  /*109390*/  SHF.R.S32.HI R13, RZ, 0x1f, R12 ;  /* 0x0000001fff0d7819 */ /* 0x000fe4000001140c */
[----:B------:R-:W-:-:S02]  /*1093a0*/  LOP3.LUT R16, R18, 0xffff, RZ, 0xc0, !PT ;  /* 0x0000ffff12107812 */ /* 0x000fc400078ec0ff */
[----:B------:R-:W-:Y:S01]  /*1093b0*/  LOP3.LUT R14, R14, 0xffff, RZ, 0xc0, !PT ;  /* 0x0000ffff0e0e7812 */ /* 0x000fe200078ec0ff */
[----:B------:R-:W-:Y:S01]  /*1093c0*/  IMAD.X R21, R13, 0x1, R5, P1 ;  /* 0x000000010d157824 */ /* 0x000fe200008e0605 */
[----:B------:R0:W-:Y:S04]  /*1093d0*/  STL [R1+0x5514], R3 ;  /* 0x0055140301007387 */ /* 0x0001e80000100800 */
[----:B------:R3:W-:Y:S01]  /*1093e0*/  STL.64 [R1+0x1028], R20 ;  /* 0x0010281401007387 */ /* 0x0007e20000100a00 */
[----:B0-----:R-:W-:-:S03]  /*1093f0*/  PRMT R3, R16, 0x3340, R14 ;  /* 0x0000334010037816 */ /* 0x001fc6000000000e */
[----:B------:R-:W-:Y:S04]  /*109400*/  STL [R1+0x5860], R56 ;  /* 0x0058603801007387 */ /* 0x000fe80000100800 */
[----:B------:R0:W-:Y:S04]  /*109410*/  STL [R1+0x2d0], R3 ;  /* 0x0002d00301007387 */ /* 0x0001e80000100800 */
[----:B------:R-:W-:Y:S01]  /*109420*/  STL [R1+0x58b4], R57 ;  /* 0x0058b43901007387 */ /* 0x000fe20000100800 */
[----:B---3--:R-:W-:Y:S02]  /*109430*/  LOP3.LUT R20, R32, 0xffff, RZ, 0xc0, !PT ;  /* 0x0000ffff20147812 */ /* 0x008fe400078ec0ff */
[----:B0-----:R-:W-:-:S02]  /*109440*/  LOP3.LUT R3, R49, 0xffff, RZ, 0xc0, !PT ;  /* 0x0000ffff31037812 */ /* 0x001fc400078ec0ff */
[----:B------:R-:W-:Y:S01]  /*109450*/  LOP3.LUT R18, R25, 0xffff, RZ, 0xc0, !PT ;  /* 0x0000ffff19127812 */ /* 0x000fe200078ec0ff */
[----:B------:R-:W3:Y:S01]  /*109460*/  LDL.LU R49, [R1+0x59e0] ;  /* 0x0059e00001317983 */ /* 0x000ee20000300800 */
[----:B------:R-:W-:Y:S02]  /*109470*/  PRMT R14, R3, 0x3340, R0 ;  /* 0x00003340030e7816 */ /* 0x000fe40000000000 */
[----:B------:R-:W-:Y:S01]  /*109480*/  PRMT R16, R20, 0x3340, R18 ;  /* 0x0000334014107816 */ /* 0x000fe20000000012 */
[----:B------:R-:W3:Y:S04]  /*109490*/  LDL.LU R32, [R1+0x4eac] ;  /* 0x004eac0001207983 */ /* 0x000ee80000300800 */
[----:B------:R-:W3:Y:S01]  /*1094a0*/  LDL.LU R25, [R1+0x198] ;  /* 0x0001980001197983 */ /* 0x000ee20000300800 */
[----:B--2---:R-:W-:-:S03]  /*1094b0*/  LOP3.LUT R19, R24, 0xffff, RZ, 0xc0, !PT ;  /* 0x0000ffff18137812 */ /* 0x004fc600078ec0ff */
[----:B------:R-:W2:Y:S01]  /*1094c0*/  LDL.LU R24, [R1+0x4e4] ;  /* 0x0004e40001187983 */ /* 0x000ea20000300800 */
[----:B----4-:R-:W-:-:S03]  /*1094d0*/  LOP3.LUT R21, R22, 0xffff, RZ, 0xc0, !PT ;  /* 0x0000ffff16157812 */ /* 0x010fc600078ec0ff */
[----:B------:R0:W-:Y:S01]  /*1094e0*/  STL [R1+0x5818], R3 ;  /* 0x0058180301007387 */ /* 0x0001e20000100800 */
[----:B------:R-:W-:Y:S02]  /*1094f0*/  IADD3 R22, P1, PT, R12, R6, RZ ;  /* 0x000000060c167210 */ /* 0x000fe40007f3e0ff */
[----:B0-----:R-:W-:Y:S02]  /*109500*/  PRMT R3, R16, 0x5410, R14 ;  /* 0x0000541010037816 */ /* 0x001fe4000000000e */
[----:B------:R-:W-:Y:S02]  /*109510*/  LOP3.LUT R17, R23, 0xffff, RZ, 0xc0, !PT ;  /* 0x0000ffff17117812 */ /* 0x000fe400078ec0ff */
[----:B------:R-:W-:Y:S02]  /*109520*/  PRMT R14, R21, 0x3340, R0 ;  /* 0x00003340150e7816 */ /* 0x000fe40000000000 */
[----:B------:R-:W-:Y:S01]  /*109530*/  PRMT R16, R19, 0x3340, R17 ;  /* 0x0000334013107816 */ /* 0x000fe20000000011 */
[----:B------:R0:W-:Y:S01]  /*109540*/  STL [R1+0x5504], R3 ;  /* 0x0055040301007387 */ /* 0x0001e20000100800 */
[----:B------:R-:W-:-:S02]  /*109550*/  IMAD.X R23, R13, 0x1, R7, P1 ;  /* 0x000000010d177824 */ /* 0x000fc400008e0607 */
[----:B0-----:R-:W-:-:S05]  /*109560*/  PRMT R3, R16, 0x5410, R14 ;  /* 0x0000541010037816 */ /* 0x001fca000000000e */
[----:B------:R-:W-:Y:S04]  /*109570*/  STL [R1+0x54fc], R3 ;  /* 0x0054fc0301007387 */ /* 0x000fe80000100800 */
[----:B------:R0:W-:Y:S04]  /*109580*/  STL.64 [R1+0x1018], R22 ;  /* 0x0010181601007387 */ /* 0x0001e80000100a00 */
[----:B0-----:R-:W4:Y:S04]  /*109590*/  LDL.LU R22, [R1+0x628] ;  /* 0x0006280001167983 */ /* 0x001f280000300800 */
[----:B------:R-:W4:Y:S01]  /*1095a0*/  LDL.LU R23, [R1+0x2ec] ;  /* 0x0002ec0001177983 */ /* 0x000f220000300800 */
[----:B------:R-:W-:-:S02]  /*1095b0*/  SHF.R.U32.HI R20, RZ, 0x8, R20 ;  /* 0x00000008ff147819 */ /* 0x000fc40000011614 */
[----:B------:R-:W-:Y:S02]  /*1095c0*/  SHF.R.U32.HI R14, RZ, 0x8, R18 ;  /* 0x00000008ff0e7819 */ /* 0x000fe40000011612 */
[----:B------:R-:W-:Y:S02]  /*1095d0*/  SHF.R.U32.HI R16, RZ, 0x8, R19 ;  /* 0x00000008ff107819 */ /* 0x000fe40000011613 */
[----:B------:R-:W-:Y:S02]  /*1095e0*/  SHF.R.U32.HI R19, RZ, 0x8, R17 ;  /* 0x00000008ff137819 */ /* 0x000fe40000011611 */
[----:B------:R-:W-:Y:S02]  /*1095f0*/  LOP3.LUT R18, R20, 0xffff, RZ, 0xc0, !PT ;  /* 0x0000ffff14127812 */ /* 0x000fe400078ec0ff */
[----:B------:R-:W-:Y:S02]  /*109600*/  LOP3.LUT R17, R14, 0xffff, RZ, 0xc0, !PT ;  /* 0x0000ffff0e117812 */ /* 0x000fe400078ec0ff */
[----:B------:R-:W-:-:S02]  /*109610*/  LOP3.LUT R16, R16, 0xffff, RZ, 0xc0, !PT ;  /* 0x0000ffff10107812 */ /* 0x000fc400078ec0ff */
[----:B------:R-:W-:Y:S02]  /*109620*/  PRMT R17, R18, 0x3340, R17 ;  /* 0x0000334012117816 */ /* 0x000fe40000000011 */
[----:B------:R-:W-:Y:S02]  /*109630*/  LOP3.LUT R14, R19, 0xffff, RZ, 0xc0, !PT ;  /* 0x0000ffff130e7812 */ /* 0x000fe400078ec0ff */
[----:B------:R-:W-:Y:S02]  /*109640*/  IADD3 R18, P1, PT, R12, R8, RZ ;  /* 0x000000080c127210 */ /* 0x000fe40007f3e0ff */
[----:B------:R-:W-:Y:S02]  /*109650*/  SHF.R.U32.HI R55, RZ, 0x8, R21 ;  /* 0x00000008ff377819 */ /* 0x000fe40000011615 */
[----:B------:R-:W-:Y:S01]  /*109660*/  PRMT R3, R16, 0x3340, R14 ;  /* 0x0000334010037816 */ /* 0x000fe2000000000e */
[----:B------:R-:W-:Y:S01]  /*109670*/  IMAD.X R19, R13, 0x1, R11, P1 ;  /* 0x000000010d137824 */ /* 0x000fe200008e060b */
[----:B------:R-:W-:Y:S01]  /*109680*/  LOP3.LUT R55, R55, 0xffff, RZ, 0xc0, !PT ;  /* 0x0000ffff37377812 */ /* 0x000fe200078ec0ff */
[----:B------:R-:W-:Y:S03]  /*109690*/  STL [R1+0x4c58], R17 ;  /* 0x004c581101007387 */ /* 0x000fe60000100800 */
[----:B------:R-:W-:Y:S01]  /*1096a0*/  PRMT R55, R55, 0x3340, R0 ;  /* 0x0000334037377816 */ /* 0x000fe20000000000 */
[----:B------:R-:W-:Y:S04]  /*1096b0*/  STL [R1+0x4b8], R3 ;  /* 0x0004b80301007387 */ /* 0x000fe80000100800 */
[----:B------:R3:W-:Y:S01]  /*1096c0*/  STL.64 [R1+0x1020], R18 ;  /* 0x0010201201007387 */ /* 0x0007e20000100a00 */
[----:B------:R-:W-:-:S03]  /*1096d0*/  IADD3 R20, P1, PT, R12, R9, RZ ;  /* 0x000000090c147210 */ /* 0x000fc60007f3e0ff */
[----:B------:R-:W-:Y:S04]  /*1096e0*/  STL [R1+0x5868], R55 ;  /* 0x0058683701007387 */ /* 0x000fe80000100800 */
[----:B------:R-:W4:Y:S01]  /*1096f0*/  LDL.LU R27, [R1+0x62c] ;  /* 0x00062c00011b7983 */ /* 0x000f220000300800 */
[----:B------:R-:W-:-:S03]  /*109700*/  IMAD.X R21, R13, 0x1, R10, P1 ;  /* 0x000000010d157824 */ /* 0x000fc600008e060a */
[----:B------:R-:W4:Y:S01]  /*109710*/  LDL.LU R28, [R1+0x2e8] ;  /* 0x0002e800011c7983 */ /* 0x000f220000300800 */
[----:B---3--:R-:W-:Y:S02]  /*109720*/  LOP3.LUT R18, R32, 0xffff, RZ, 0xc0, !PT ;  /* 0x0000ffff20127812 */ /* 0x008fe400078ec0ff */
[----:B------:R-:W-:-:S04]  /*109730*/  LOP3.LUT R19, R25, 0xffff, RZ, 0xc0, !PT ;  /* 0x0000ffff19137812 */ /* 0x000fc800078ec0ff */
[----:B------:R-:W-:Y:S02]  /*109740*/  PRMT R14, R19, 0x3340, R0 ;  /* 0x00003340130e7816 */ /* 0x000fe40000000000 */
[----:B--2---:R-:W-:-:S04]  /*109750*/  LOP3.LUT R17, R24, 0xffff, RZ, 0xc0, !PT ;  /* 0x0000ffff18117812 */ /* 0x004fc800078ec0ff */
        /* <DEDUP_REMOVED lines=10> */
[----:B------:R-:W-:-:S03]  /*109800*/  PRMT R13, R17, 0x3340, R0 ;  /* 0x00003340110d7816 */ /* 0x000fc60000000000 */
[----:B------:R0:W-:Y:S04]  /*109810*/  STL [R1+0x4ac], R3 ;  /* 0x0004ac0301007387 */ /* 0x0001e80000100800 */
[----:B------:R-:W2:Y:S04]  /*109820*/  LDL.LU R43, [R1+0x59dc] ;  /* 0x0059dc00012b7983 */ /* 0x000ea80000300800 */
[----:B------:R-:W3:Y:S01]  /*109830*/  LDL.LU R24, [R1+0x4eb0] ;  /* 0x004eb00001187983 */ /* 0x000ee20000300800 */
[----:B----4-:R-:W-:-:S03]  /*109840*/  LOP3.LUT R18, R22, 0xffff, RZ, 0xc0, !PT ;  /* 0x0000ffff16127812 */ /* 0x010fc600078ec0ff */
[----:B------:R-:W4:Y:S01]  /*109850*/  LDL.LU R22, [R1+0x1a8] ;  /* 0x0001a80001167983 */ /* 0x000f220000300800 */
[----:B------:R-:W-:-:S04]  /*109860*/  LOP3.LUT R16, R23, 0xffff, RZ, 0xc0, !PT ;  /* 0x0000ffff17107812 */ /* 0x000fc800078ec0ff */
[----:B------:R-:W-:-:S04]  /*109870*/  PRMT R14, R18, 0x3340, R16 ;  /* 0x00003340120e7816 */ /* 0x000fc80000000010 */
[----:B0-----:R-:W-:-:S05]  /*109880*/  PRMT R3, R14, 0x5410, R13 ;  /* 0x000054100e037816 */ /* 0x001fca000000000d */
[----:B------:R0:W-:Y:S04]  /*109890*/  STL [R1+0x54e8], R3 ;  /* 0x0054e80301007387 */ /* 0x0001e80000100800 */
[----:B------:R-:W2:Y:S04]  /*1098a0*/  LDL.LU R23, [R1+0x504] ;  /* 0x0005040001177983 */ /* 0x000ea80000300800 */
[----:B------:R-:W4:Y:S04]  /*1098b0*/  LDL.LU R26, [R1+0x4eb4] ;  /* 0x004eb400011a7983 */ /* 0x000f280000300800 */
[----:B------:R-:W4:Y:S04]  /*1098c0*/  LDL.LU R32, [R1+0x1a4] ;  /* 0x0001a40001207983 */ /* 0x000f280000300800 */
[----:B------:R-:W4:Y:S01]  /*1098d0*/  LDL.LU R25, [R1+0x500] ;  /* 0x0005000001197983 */ /* 0x000f220000300800 */
[----:B------:R-:W-:-:S02]  /*1098e0*/  SHF.R.U32.HI R14, RZ, 0x8, R18 ;  /* 0x00000008ff0e7819 */ /* 0x000fc40000011612 */
[----:B------:R-:W-:Y:S02]  /*1098f0*/  SHF.R.U32.HI R13, RZ, 0x8, R16 ;  /* 0x00000008ff0d7819 */ /* 0x000fe40000011610 */
[----:B------:R-:W-:Y:S02]  /*109900*/  LOP3.LUT R14, R14, 0xffff, RZ, 0xc0, !PT ;  /* 0x0000ffff0e0e7812 */ /* 0x000fe400078ec0ff */
[----:B------:R-:W-:Y:S02]  /*109910*/  LOP3.LUT R13, R13, 0xffff, RZ, 0xc0, !PT ;  /* 0x0000ffff0d0d7812 */ /* 0x000fe400078ec0ff */
[----:B------:R-:W-:Y:S02]  /*109920*/  SHF.R.U32.HI R54, RZ, 0x8, R17 ;  /* 0x00000008ff367819 */ /* 0x000fe40000011611 */
[----:B------:R-:W-:Y:S02]  /*109930*/  LOP3.LUT R33, R52, 0xffff, RZ, 0xc0, !PT ;  /* 0x0000ffff34217812 */ /* 0x000fe400078ec0ff */
[----:B------:R-:W-:-:S02]  /*109940*/  LOP3.LUT R17, R27, 0xffff, RZ, 0xc0, !PT ;  /* 0x0000ffff1b117812 */ /* 0x000fc400078ec0ff */
[----:B0-----:R-:W-:Y:S02]  /*109950*/  PRMT R3, R14, 0x3340, R13 ;  /* 0x000033400e037816 */ /* 0x001fe4000000000d */
[----:B------:R-:W-:Y:S02]  /*109960*/  LOP3.LUT R16, R28, 0xffff, RZ, 0xc0, !PT ;  /* 0x0000ffff1c107812 */ /* 0x000fe400078ec0ff */
[----:B------:R-:W-:Y:S02]  /*109970*/  PRMT R13, R33, 0x3340, R0 ;  /* 0x00003340210d7816 */ /* 0x000fe40000000000 */
[----:B------:R-:W-:Y:S01]  /*109980*/  PRMT R14, R17, 0x3340, R16 ;  /* 0x00003340110e7816 */ /* 0x000fe20000000010 */
[----:B-1----:R-:W-:Y:S01]  /*109990*/  VIADD R12, R12, UR6 ;  /* 0x000000060c0c7c36 */ /* 0x002fe20008000000 */
[----:B------:R0:W-:Y:S01]  /*1099a0*/  STL [R1+0x4a8], R3 ;  /* 0x0004a80301007387 */ /* 0x0001e20000100800 */
[----:B------:R-:W-:Y:S01]  /*1099b0*/  SHF.R.U32.HI R17, RZ, 0x8, R17 ;  /* 0x00000008ff117819 */ /* 0x000fe20000011611 */
[----:B------:R-:W1:Y:S02]  /*1099c0*/  LDCU UR6, c[0x0][0x3b8] ;  /* 0x00007700ff0677ac */ /* 0x000e640008000800 */
[----:B------:R-:W-:Y:S01]  /*1099d0*/  IADD3 R20, P1, PT, R12, R4, RZ ;  /* 0x000000040c147210 */ /* 0x000fe20007f3e0ff */
[----:B------:R-:W4:Y:S01]  /*1099e0*/  LDL.LU R52, [R1+0x59d8] ;  /* 0x0059d80001347983 */ /* 0x000f220000300800 */
[----:B0-----:R-:W-:-:S02]  /*1099f0*/  PRMT R3, R14, 0x5410, R13 ;  /* 0x000054100e037816 */ /* 0x001fc4000000000d */
[----:B------:R-:W-:Y:S02]  /*109a00*/  SHF.R.U32.HI R14, RZ, 0x8, R16 ;  /* 0x00000008ff0e7819 */ /* 0x000fe40000011610 */
[----:B------:R-:W-:Y:S02]  /*109a10*/  SHF.R.S32.HI R13, RZ, 0x1f, R12 ;  /* 0x0000001fff0d7819 */ /* 0x000fe4000001140c */
[----:B------:R-:W-:Y:S02]  /*109a20*/  LOP3.LUT R16, R17, 0xffff, RZ, 0xc0, !PT ;  /* 0x0000ffff11107812 */ /* 0x000fe400078ec0ff */
[----:B------:R-:W-:Y:S01]  /*109a30*/  LOP3.LUT R14, R14, 0xffff, RZ, 0xc0, !PT ;  /* 0x0000ffff0e0e7812 */ /* 0x000fe200078ec0ff */
[----:B------:R-:W-:Y:S01]  /*109a40*/  STL [R1+0x581c], R33 ;  /* 0x00581c2101007387 */ /* 0x000fe20000100800 */
[----:B------:R-:W-:-:S03]  /*109a50*/  IMAD.X R21, R13, 0x1, R5, P1 ;  /* 0x000000010d157824 */ /* 0x000fc600008e0605 */
[----:B------:R0:W-:Y:S04]  /*109a60*/  STL [R1+0x54e4], R3 ;  /* 0x0054e40301007387 */ /* 0x0001e80000100800 */
[----:B------:R3:W-:Y:S01]  /*109a70*/  STL.64 [R1+0x1008], R20 ;  /* 0x0010081401007387 */ /* 0x0007e20000100a00 */
[----:B0-----:R-:W-:-:S05]  /*109a80*/  PRMT R3, R16, 0x3340, R14 ;  /* 0x0000334010037816 */ /* 0x001fca000000000e */
[----:B------:R0:W-:Y:S01]  /*109a90*/  STL [R1+0x4c48], R3 ;  /* 0x004c480301007387 */ /* 0x0001e20000100800 */
[----:B---3--:R-:W-:-:S03]  /*109aa0*/  LOP3.LUT R20, R24, 0xffff, RZ, 0xc0, !PT ;  /* 0x0000ffff18147812 */ /* 0x008fc600078ec0ff */
[----:B------:R-:W3:Y:S01]  /*109ab0*/  LDL.LU R24, [R1+0x640] ;  /* 0x0006400001187983 */ /* 0x000ee20000300800 */
[----:B--2---:R-:W-:-:S03]  /*109ac0*/  LOP3.LUT R18, R23, 0xffff, RZ, 0xc0, !PT ;  /* 0x0000ffff17127812 */ /* 0x004fc600078ec0ff */
[----:B------:R-:W2:Y:S01]  /*109ad0*/  LDL.LU R23, [R1+0x300] ;  /* 0x0003000001177983 */ /* 0x000ea20000300800 */
[----:B----4-:R-:W-:Y:S02]  /*109ae0*/  LOP3.LUT R22, R22, 0xffff, RZ, 0xc0, !PT ;  /* 0x0000ffff16167812 */ /* 0x010fe400078ec0ff */
[----:B------:R-:W-:Y:S02]  /*109af0*/  PRMT R16, R20, 0x3340, R18 ;  /* 0x0000334014107816 */ /* 0x000fe40000000012 */
[----:B------:R-:W-:Y:S02]  /*109b00*/  PRMT R14, R22, 0x3340, R0 ;  /* 0x00003340160e7816 */ /* 0x000fe40000000000 */
[----:B------:R-:W-:Y:S02]  /*109b10*/  SHF.R.U32.HI R53, RZ, 0x8, R19 ;  /* 0x00000008ff357819 */ /* 0x000fe40000011613 */
[----:B------:R-:W-:Y:S02]  /*109b20*/  LOP3.LUT R19, R26, 0xffff, RZ, 0xc0, !PT ;  /* 0x0000ffff1a137812 */ /* 0x000fe400078ec0ff */
[----:B------:R-:W-:-:S02]  /*109b30*/  LOP3.LUT R21, R32, 0xffff, RZ, 0xc0, !PT ;  /* 0x0000ffff20157812 */ /* 0x000fc400078ec0ff */
[----:B------:R-:W-:Y:S02]  /*109b40*/  LOP3.LUT R17, R25, 0xffff, RZ, 0xc0, !PT ;  /* 0x0000ffff19117812 */ /* 0x000fe400078ec0ff */
[----:B0-----:R-:W-:Y:S02]  /*109b50*/  PRMT R3, R16, 0x5410, R14 ;  /* 0x0000541010037816 */ /* 0x001fe4000000000e */
[----:B------:R-:W-:Y:S02]  /*109b60*/  PRMT R14, R21, 0x3340, R0 ;  /* 0x00003340150e7816 */ /* 0x000fe40000000000 */
[----:B------:R-:W-:Y:S01]  /*109b70*/  PRMT R16, R19, 0x3340, R17 ;  /* 0x0000334013107816 */ /* 0x000fe20000000011 */
[----:B------:R0:W-:Y:S01]  /*109b80*/  STL [R1+0x54d0], R3 ;  /* 0x0054d00301007387 */ /* 0x0001e20000100800 */
[----:B------:R-:W-:Y:S02]  /*109b90*/  SHF.R.U32.HI R20, RZ, 0x8, R20 ;  /* 0x00000008ff147819 */ /* 0x000fe40000011614 */
[----:B------:R-:W-:-:S02]  /*109ba0*/  IADD3 R26, P1, PT, R12, R6, RZ ;  /* 0x000000060c1a7210 */ /* 0x000fc40007f3e0ff */
[----:B0-----:R-:W-:Y:S02]  /*109bb0*/  PRMT R3, R16, 0x5410, R14 ;  /* 0x0000541010037816 */ /* 0x001fe4000000000e */
[----:B------:R-:W-:Y:S02]  /*109bc0*/  SHF.R.U32.HI R16, RZ, 0x8, R18 ;  /* 0x00000008ff107819 */ /* 0x000fe40000011612 */
[----:B------:R-:W-:Y:S02]  /*109bd0*/  SHF.R.U32.HI R14, RZ, 0x8, R17 ;  /* 0x00000008ff0e7819 */ /* 0x000fe40000011611 */
[----:B------:R-:W-:Y:S02]  /*109be0*/  LOP3.LUT R17, R20, 0xffff, RZ, 0xc0, !PT ;  /* 0x0000ffff14117812 */ /* 0x000fe400078ec0ff */
[----:B------:R-:W-:Y:S01]  /*109bf0*/  LOP3.LUT R16, R16, 0xffff, RZ, 0xc0, !PT ;  /* 0x0000ffff10107812 */ /* 0x000fe200078ec0ff */
[----:B------:R-:W-:Y:S01]  /*109c00*/  IMAD.X R27, R13, 0x1, R7, P1 ;  /* 0x000000010d1b7824 */ /* 0x000fe200008e0607 */
[----:B------:R-:W-:Y:S02]  /*109c10*/  STL [R1+0x54c8], R3 ;  /* 0x0054c80301007387 */ /* 0x000fe40000100800 */
[----:B------:R-:W-:-:S02]  /*109c20*/  PRMT R16, R17, 0x3340, R16 ;  /* 0x0000334011107816 */ /* 0x000fc40000000010 */
[----:B------:R-:W-:Y:S01]  /*109c30*/  SHF.R.U32.HI R19, RZ, 0x8, R19 ;  /* 0x00000008ff137819 */ /* 0x000fe20000011613 */
[----:B------:R0:W-:Y:S01]  /*109c40*/  STL.64 [R1+0xff8], R26 ;  /* 0x000ff81a01007387 */ /* 0x0001e20000100a00 */
[----:B------:R-:W-:Y:S02]  /*109c50*/  LOP3.LUT R14, R14, 0xffff, RZ, 0xc0, !PT ;  /* 0x0000ffff0e0e7812 */ /* 0x000fe400078ec0ff */
[----:B------:R-:W-:Y:S01]  /*109c60*/  LOP3.LUT R18, R19, 0xffff, RZ, 0xc0, !PT ;  /* 0x0000ffff13127812 */ /* 0x000fe200078ec0ff */
[----:B0-----:R-:W4:Y:S04]  /*109c70*/  LDL.LU R27, [R1+0x648] ;  /* 0x00064800011b7983 */ /* 0x001f280000300800 */
[----:B------:R0:W-:Y:S04]  /*109c80*/  STL [R1+0x498], R16 ;  /* 0x0004981001007387 */ /* 0x0001e80000100800 */
[----:B------:R-:W4:Y:S01]  /*109c90*/  LDL.LU R28, [R1+0x304] ;  /* 0x00030400011c7983 */ /* 0x000f220000300800 */
[----:B------:R-:W-:-:S02]  /*109ca0*/  PRMT R3, R18, 0x3340, R14 ;  /* 0x0000334012037816 */ /* 0x000fc4000000000e */
[----:B0-----:R-:W-:-:S03]  /*109cb0*/  IADD3 R16, P1, PT, R12, R8, RZ ;  /* 0x000000080c107210 */ /* 0x001fc60007f3e0ff */
[----:B------:R-:W-:Y:S02]  /*109cc0*/  STL [R1+0x458], R3 ;  /* 0x0004580301007387 */ /* 0x000fe40000100800 */
[----:B------:R-:W-:Y:S01]  /*109cd0*/  IMAD.X R17, R13, 0x1, R11, P1 ;  /* 0x000000010d117824 */ /* 0x000fe200008e060b */
[----:B------:R-:W-:-:S04]  /*109ce0*/  LOP3.LUT R19, R34, 0xffff, RZ, 0xc0, !PT ;  /* 0x0000ffff22137812 */ /* 0x000fc800078ec0ff */
[----:B------:R2:W-:Y:S01]  /*109cf0*/  STL.64 [R1+0x1000], R16 ;  /* 0x0010001001007387 */ /* 0x0005e20000100a00 */
[----:B------:R-:W-:Y:S02]  /*109d00*/  IADD3 R20, P1, PT, R12, R9, RZ ;  /* 0x000000090c147210 */ /* 0x000fe40007f3e0ff */
[----:B------:R-:W-:Y:S01]  /*109d10*/  PRMT R14, R19, 0x3340, R0 ;  /* 0x00003340130e7816 */ /* 0x000fe20000000000 */
[----:B------:R-:W4:Y:S01]  /*109d20*/  LDL.LU R34, [R1+0x59d4] ;  /* 0x0059d40001227983 */ /* 0x000f220000300800 */
[----:B------:R-:W-:Y:S01]  /*109d30*/  SHF.R.U32.HI R31, RZ, 0x8, R21 ;  /* 0x00000008ff1f7819 */ /* 0x000fe20000011615 */
[----:B------:R-:W-:Y:S01]  /*109d40*/  IMAD.X R21, R13, 0x1, R10, P1 ;  /* 0x000000010d157824 */ /* 0x000fe200008e060a */
[----:B------:R-:W-:Y:S02]  /*109d50*/  SHF.R.U32.HI R30, RZ, 0x8, R22 ;  /* 0x00000008ff1e7819 */ /* 0x000fe40000011616 */
[----:B------:R-:W-:Y:S02]  /*109d60*/  LOP3.LUT R31, R31, 0xffff, RZ, 0xc0, !PT ;  /* 0x0000ffff1f1f7812 */ /* 0x000fe400078ec0ff */
[----:B------:R-:W-:-:S02]  /*109d70*/  LOP3.LUT R30, R30, 0xffff, RZ, 0xc0, !PT ;  /* 0x0000ffff1e1e7812 */ /* 0x000fc400078ec0ff */
[--C-:B------:R-:W-:Y:S02]  /*109d80*/  PRMT R31, R31, 0x3340, R0.reuse ;  /* 0x000033401f1f7816 */ /* 0x100fe40000000000 */
[----:B------:R-:W-:Y:S02]  /*109d90*/  PRMT R30, R30, 0x3340, R0 ;  /* 0x000033401e1e7816 */ /* 0x000fe40000000000 */
[----:B---3--:R-:W-:Y:S02]  /*109da0*/  LOP3.LUT R18, R24, 0xffff, RZ, 0xc0, !PT ;  /* 0x0000ffff18127812 */ /* 0x008fe400078ec0ff */
[----:B--2---:R-:W-:-:S04]  /*109db0*/  LOP3.LUT R17, R23, 0xffff, RZ, 0xc0, !PT ;  /* 0x0000ffff17117812 */ /* 0x004fc800078ec0ff */
[--C-:B------:R-:W-:Y:S02]  /*109dc0*/  PRMT R16, R18, 0x3340, R17.reuse ;  /* 0x0000334012107816 */ /* 0x100fe40000000011 */
[----:B------:R-:W-:Y:S02]  /*109dd0*/  SHF.R.U32.HI R13, RZ, 0x8, R17 ;  /* 0x00000008ff0d7819 */ /* 0x000fe40000011611 */
[----:B------:R-:W-:Y:S02]  /*109de0*/  PRMT R3, R16, 0x5410, R14 ;  /* 0x0000541010037816 */ /* 0x000fe4000000000e */
[----:B------:R-:W-:Y:S02]  /*109df0*/  SHF.R.U32.HI R14, RZ, 0x8, R18 ;  /* 0x00000008ff0e7819 */ /* 0x000fe40000011612 */
[----:B------:R-:W-:Y:S01]  /*109e00*/  LOP3.LUT R13, R13, 0xffff, RZ, 0xc0, !PT ;  /* 0x0000ffff0d0d7812 */ /* 0x000fe200078ec0ff */
[----:B------:R0:W-:Y:S01]  /*109e10*/  STL [R1+0x54bc], R3 ;  /* 0x0054bc0301007387 */ /* 0x0001e20000100800 */
[----:B------:R-:W-:-:S03]  /*109e20*/  LOP3.LUT R14, R14, 0xffff, RZ, 0xc0, !PT ;  /* 0x0000ffff0e0e7812 */ /* 0x000fc600078ec0ff */
[----:B------:R-:W2:Y:S04]  /*109e30*/  LDL.LU R26, [R1+0x4ebc] ;  /* 0x004ebc00011a7983 */ /* 0x000ea80000300800 */
[----:B------:R-:W3:Y:S01]  /*109e40*/  LDL.LU R32, [R1+0x1b8] ;  /* 0x0001b80001207983 */ /* 0x000ee20000300800 */
[----:B0-----:R-:W-:-:S03]  /*109e50*/  PRMT R3, R14, 0x3340, R13 ;  /* 0x000033400e037816 */ /* 0x001fc6000000000d */
[----:B------:R-:W3:Y:S04]  /*109e60*/  LDL.LU R25, [R1+0x524] ;  /* 0x0005240001197983 */ /* 0x000ee80000300800 */
[----:B------:R-:W-:Y:S04]  /*109e70*/  STL.64 [R1+0xff0], R20 ;  /* 0x000ff01401007387 */ /* 0x000fe80000100a00 */
[----:B------:R-:W3:Y:S01]  /*109e80*/  LDL.LU R24, [R1+0x4eb8] ;  /* 0x004eb80001187983 */ /* 0x000ee20000300800 */
[----:B------:R-:W-:-:S03]  /*109e90*/  LOP3.LUT R18, R40, 0xffff, RZ, 0xc0, !PT ;  /* 0x0000ffff28127812 */ /* 0x000fc600078ec0ff */
[----:B------:R-:W-:Y:S04]  /*109ea0*/  STL.64 [R1+0x5870], R30 ;  /* 0x0058701e01007387 */ /* 0x000fe80000100a00 */
[----:B------:R-:W3:Y:S04]  /*109eb0*/  LDL.LU R23, [R1+0x1b4] ;  /* 0x0001b40001177983 */ /* 0x000ee80000300800 */
[----:B------:R0:W-:Y:S04]  /*109ec0*/  STL [R1+0x454], R3 ;  /* 0x0004540301007387 */ /* 0x0001e80000100800 */
[----:B------:R-:W3:Y:S01]  /*109ed0*/  LDL.LU R40, [R1+0x520] ;  /* 0x0005200001287983 */ /* 0x000ee20000300800 */
[----:B------:R-:W-:-:S02]  /*109ee0*/  PRMT R13, R18, 0x3340, R0 ;  /* 0x00003340120d7816 */ /* 0x000fc40000000000 */
[----:B----4-:R-:W-:Y:S02]  /*109ef0*/  LOP3.LUT R17, R27, 0xffff, RZ, 0xc0, !PT ;  /* 0x0000ffff1b117812 */ /* 0x010fe400078ec0ff */
[----:B------:R-:W-:-:S04]  /*109f00*/  LOP3.LUT R16, R28, 0xffff, RZ, 0xc0, !PT ;  /* 0x0000ffff1c107812 */ /* 0x000fc800078ec0ff */
[----:B------:R-:W-:-:S04]  /*109f10*/  PRMT R14, R17, 0x3340, R16 ;  /* 0x00003340110e7816 */ /* 0x000fc80000000010 */
[----:B0-----:R-:W-:Y:S02]  /*109f20*/  PRMT R3, R14, 0x5410, R13 ;  /* 0x000054100e037816 */ /* 0x001fe4000000000d */
[----:B------:R-:W-:Y:S02]  /*109f30*/  SHF.R.U32.HI R14, RZ, 0x8, R17 ;  /* 0x00000008ff0e7819 */ /* 0x000fe40000011611 */
[----:B------:R-:W-:Y:S01]  /*109f40*/  SHF.R.U32.HI R13, RZ, 0x8, R16 ;  /* 0x00000008ff0d7819 */ /* 0x000fe20000011610 */
[----:B-1----:R-:W-:Y:S01]  /*109f50*/  VIADD R12, R12, UR6 ;  /* 0x000000060c0c7c36 */ /* 0x002fe20008000000 */
[----:B------:R-:W-:Y:S01]  /*109f60*/  LOP3.LUT R14, R14, 0xffff, RZ, 0xc0, !PT ;  /* 0x0000ffff0e0e7812 */ /* 0x000fe200078ec0ff */
[----:B------:R0:W-:Y:S01]  /*109f70*/  STL [R1+0x54b8], R3 ;  /* 0x0054b80301007387 */ /* 0x0001e20000100800 */
[----:B------:R-:W-:Y:S01]  /*109f80*/  LOP3.LUT R13, R13, 0xffff, RZ, 0xc0, !PT ;  /* 0x0000ffff0d0d7812 */ /* 0x000fe200078ec0ff */
[----:B------:R-:W1:Y:S01]  /*109f90*/  LDCU UR6, c[0x0][0x3b8] ;  /* 0x00007700ff0677ac */ /* 0x000e620008000800 */
[----:B------:R-:W-:-:S02]  /*109fa0*/  SHF.R.U32.HI R28, RZ, 0x8, R18 ;  /* 0x00000008ff1c7819 */ /* 0x000fc40000011612 */
[----:B------:R-:W-:Y:S02]  /*109fb0*/  SHF.R.U32.HI R29, RZ, 0x8, R19 ;  /* 0x00000008ff1d7819 */ /* 0x000fe40000011613 */
[----:B------:R-:W-:Y:S02]  /*109fc0*/  IADD3 R16, P1, PT, R12, R4, RZ ;  /* 0x000000040c107210 */ /* 0x000fe40007f3e0ff */
[----:B0-----:R-:W-:Y:S02]  /*109fd0*/  PRMT R3, R14, 0x3340, R13 ;  /* 0x000033400e037816 */ /* 0x001fe4000000000d */
[----:B------:R-:W-:Y:S02]  /*109fe0*/  SHF.R.S32.HI R13, RZ, 0x1f, R12 ;  /* 0x0000001fff0d7819 */ /* 0x000fe4000001140c */
[----:B------:R-:W-:Y:S02]  /*109ff0*/  LOP3.LUT R28, R28, 0xffff, RZ, 0xc0, !PT ;  /* 0x0000ffff1c1c7812 */ /* 0x000fe400078ec0ff */
[----:B------:R-:W-:Y:S01]  /*10a000*/  LOP3.LUT R29, R29, 0xffff, RZ, 0xc0, !PT ;  /* 0x0000ffff1d1d7812 */ /* 0x000fe200078ec0ff */
[----:B------:R-:W-:Y:S01]  /*10a010*/  IMAD.X R17, R13, 0x1, R5, P1 ;  /* 0x000000010d117824 */ /* 0x000fe200008e0605 */
[----:B------:R-:W-:-:S02]  /*10a020*/  PRMT R28, R28, 0x3340, R0 ;  /* 0x000033401c1c7816 */ /* 0x000fc40000000000 */
[----:B------:R-:W-:Y:S01]  /*10a030*/  PRMT R29, R29, 0x3340, R0 ;  /* 0x000033401d1d7816 */ /* 0x000fe20000000000 */
[----:B------:R-:W-:Y:S04]  /*10a040*/  STL [R1+0x2f8], R3 ;  /* 0x0002f80301007387 */ /* 0x000fe80000100800 */
[----:B------:R0:W-:Y:S04]  /*10a050*/  STL.64 [R1+0xfe8], R16 ;  /* 0x000fe81001007387 */ /* 0x0001e80000100a00 */
[----:B------:R-:W-:Y:S01]  /*10a060*/  STL.64 [R1+0x5880], R28 ;  /* 0x0058801c01007387 */ /* 0x000fe20000100a00 */
[----:B------:R-:W-:-:S02]  /*10a070*/  IADD3 R22, P1, PT, R12, R6, RZ ;  /* 0x000000060c167210 */ /* 0x000fc40007f3e0ff */
[----:B--2---:R-:W-:Y:S02]  /*10a080*/  LOP3.LUT R20, R26, 0xffff, RZ, 0xc0, !PT ;  /* 0x0000ffff1a147812 */ /* 0x004fe400078ec0ff */
[----:B------:R-:W2:Y:S01]  /*10a090*/  LDL.LU R26, [R1+0x688] ;  /* 0x00068800011a7983 */ /* 0x000ea20000300800 */
[----:B---3--:R-:W-:Y:S02]  /*10a0a0*/  LOP3.LUT R32, R32, 0xffff, RZ, 0xc0, !PT ;  /* 0x0000ffff20207812 */ /* 0x008fe400078ec0ff */
[----:B------:R-:W-:Y:S02]  /*10a0b0*/  LOP3.LUT R18, R25, 0xffff, RZ, 0xc0, !PT ;  /* 0x0000ffff19127812 */ /* 0x000fe400078ec0ff */
[----:B------:R-:W-:Y:S02]  /*10a0c0*/  PRMT R14, R32, 0x3340, R0 ;  /* 0x00003340200e7816 */ /* 0x000fe40000000000 */
[----:B0-----:R-:W-:Y:S02]  /*10a0d0*/  PRMT R16, R20, 0x3340, R18 ;  /* 0x0000334014107816 */ /* 0x001fe40000000012 */
[----:B------:R-:W-:-:S02]  /*10a0e0*/  LOP3.LUT R19, R24, 0xffff, RZ, 0xc0, !PT ;  /* 0x0000ffff18137812 */ /* 0x000fc400078ec0ff */
[----:B------:R-:W3:Y:S01]  /*10a0f0*/  LDL.LU R24, [R1+0x3a8] ;  /* 0x0003a80001187983 */ /* 0x000ee20000300800 */
[----:B------:R-:W-:Y:S02]  /*10a100*/  PRMT R3, R16, 0x5410, R14 ;  /* 0x0000541010037816 */ /* 0x000fe4000000000e */
[----:B------:R-:W-:Y:S01]  /*10a110*/  LOP3.LUT R21, R23, 0xffff, RZ, 0xc0, !PT ;  /* 0x0000ffff17157812 */ /* 0x000fe200078ec0ff */
[----:B------:R-:W-:Y:S03]  /*10a120*/  STL [R1+0x5820], R32 ;  /* 0x0058202001007387 */ /* 0x000fe60000100800 */
[----:B------:R-:W-:Y:S02]  /*10a130*/  PRMT R14, R21, 0x3340, R0 ;  /* 0x00003340150e7816 */ /* 0x000fe40000000000 */
[----:B------:R-:W-:Y:S01]  /*10a140*/  LOP3.LUT R17, R40, 0xffff, RZ, 0xc0, !PT ;  /* 0x0000ffff28117812 */ /* 0x000fe200078ec0ff */
[----:B------:R0:W-:Y:S03]  /*10a150*/  STL [R1+0x54a4], R3 ;  /* 0x0054a40301007387 */ /* 0x0001e60000100800 */
[----:B------:R-:W-:Y:S01]  /*10a160*/  PRMT R16, R19, 0x3340, R17 ;  /* 0x0000334013107816 */ /* 0x000fe20000000011 */
[----:B------:R-:W-:-:S03]  /*10a170*/  IMAD.X R23, R13, 0x1, R7, P1 ;  /* 0x000000010d177824 */ /* 0x000fc600008e0607 */
        /* <DEDUP_REMOVED lines=10> */
[----:B------:R-:W-:Y:S02]  /*10a220*/  SHF.R.U32.HI R19, RZ, 0x8, R19 ;  /* 0x00000008ff137819 */ /* 0x000fe40000011613 */
[----:B------:R-:W-:-:S02]  /*10a230*/  PRMT R17, R18, 0x3340, R17 ;  /* 0x0000334012117816 */ /* 0x000fc40000000011 */
[----:B------:R-:W-:Y:S02]  /*10a240*/  LOP3.LUT R16, R19, 0xffff, RZ, 0xc0, !PT ;  /* 0x0000ffff13107812 */ /* 0x000fe400078ec0ff */
[----:B------:R-:W-:Y:S02]  /*10a250*/  LOP3.LUT R14, R14, 0xffff, RZ, 0xc0, !PT ;  /* 0x0000ffff0e0e7812 */ /* 0x000fe400078ec0ff */
[----:B------:R-:W-:Y:S02]  /*10a260*/  IADD3 R18, P1, PT, R12, R8, RZ ;  /* 0x000000080c127210 */ /* 0x000fe40007f3e0ff */
[----:B------:R-:W-:-:S03]  /*10a270*/  PRMT R3, R16, 0x3340, R14 ;  /* 0x0000334010037816 */ /* 0x000fc6000000000e */
[----:B------:R-:W-:Y:S01]  /*10a280*/  IMAD.X R19, R13, 0x1, R11, P1 ;  /* 0x000000010d137824 */ /* 0x000fe200008e060b */
[----:B------:R-:W-:Y:S04]  /*10a290*/  STL [R1+0x4c3c], R17 ;  /* 0x004c3c1101007387 */ /* 0x000fe80000100800 */
[----:B------:R-:W-:Y:S04]  /*10a2a0*/  STL [R1+0x304], R3 ;  /* 0x0003040301007387 */ /* 0x000fe80000100800 */
[----:B------:R0:W-:Y:S01]  /*10a2b0*/  STL.64 [R1+0xfe0], R18 ;  /* 0x000fe01201007387 */ /* 0x0001e20000100a00 */
[----:B------:R-:W-:-:S02]  /*10a2c0*/  IADD3 R20, P1, PT, R12, R9, RZ ;  /* 0x000000090c147210 */ /* 0x000fc40007f3e0ff */
[----:B------:R-:W-:Y:S02]  /*10a2d0*/  SHF.R.U32.HI R25, RZ, 0x8, R21 ;  /* 0x00000008ff197819 */ /* 0x000fe40000011615 */
[----:B0-----:R-:W-:Y:S01]  /*10a2e0*/  LOP3.LUT R19, R35, 0xffff, RZ, 0xc0, !PT ;  /* 0x0000ffff23137812 */ /* 0x001fe200078ec0ff */
[----:B------:R-:W-:Y:S01]  /*10a2f0*/  IMAD.X R21, R13, 0x1, R10, P1 ;  /* 0x000000010d157824 */ /* 0x000fe200008e060a */
[----:B------:R-:W4:Y:S02]  /*10a300*/  LDL.LU R35, [R1+0x59d0] ;  /* 0x0059d00001237983 */ /* 0x000f240000300800 */
[----:B------:R-:W-:Y:S02]  /*10a310*/  PRMT R14, R19, 0x3340, R0 ;  /* 0x00003340130e7816 */ /* 0x000fe40000000000 */
[----:B------:R-:W4:Y:S04]  /*10a320*/  LDL.LU R57, [R1+0x1cc] ;  /* 0x0001cc0001397983 */ /* 0x000f280000300800 */
[----:B------:R-:W4:Y:S01]  /*10a330*/  LDL.LU R56, [R1+0x4ec0] ;  /* 0x004ec00001387983 */ /* 0x000f220000300800 */
[----:B--2---:R-:W-:-:S02]  /*10a340*/  LOP3.LUT R18, R26, 0xffff, RZ, 0xc0, !PT ;  /* 0x0000ffff1a127812 */ /* 0x004fc400078ec0ff */
[----:B---3--:R-:W-:-:S04]  /*10a350*/  LOP3.LUT R17, R24, 0xffff, RZ, 0xc0, !PT ;  /* 0x0000ffff18117812 */ /* 0x008fc800078ec0ff */
[--C-:B------:R-:W-:Y:S02]  /*10a360*/  PRMT R16, R18, 0x3340, R17.reuse ;  /* 0x0000334012107816 */ /* 0x100fe40000000011 */
[----:B------:R-:W-:Y:S02]  /*10a370*/  SHF.R.U32.HI R13, RZ, 0x8, R17 ;  /* 0x00000008ff0d7819 */ /* 0x000fe40000011611 */
[----:B------:R-:W-:Y:S02]  /*10a380*/  PRMT R3, R16, 0x5410, R14 ;  /* 0x0000541010037816 */ /* 0x000fe4000000000e */
[----:B------:R-:W-:Y:S02]  /*10a390*/  SHF.R.U32.HI R14, RZ, 0x8, R18 ;  /* 0x00000008ff0e7819 */ /* 0x000fe40000011612 */
[----:B------:R-:W-:Y:S01]  /*10a3a0*/  LOP3.LUT R13, R13, 0xffff, RZ, 0xc0, !PT ;  /* 0x0000ffff0d0d7812 */ /* 0x000fe200078ec0ff */
[----:B------:R0:W-:Y:S01]  /*10a3b0*/  STL [R1+0x5494], R3 ;  /* 0x0054940301007387 */ /* 0x0001e20000100800 */
[----:B------:R-:W-:-:S03]  /*10a3c0*/  LOP3.LUT R14, R14, 0xffff, RZ, 0xc0, !PT ;  /* 0x0000ffff0e0e7812 */ /* 0x000fc600078ec0ff */
[----:B------:R-:W2:Y:S01]  /*10a3d0*/  LDL.LU R24, [R1+0x540] ;  /* 0x0005400001187983 */ /* 0x000ea20000300800 */
[----:B------:R-:W-:-:S03]  /*10a3e0*/  PRMT R13, R14, 0x3340, R13 ;  /* 0x000033400e0d7816 */ /* 0x000fc6000000000d */
[----:B------:R-:W-:Y:S01]  /*10a3f0*/  STL.64 [R1+0xfd0], R20 ;  /* 0x000fd01401007387 */ /* 0x000fe20000100a00 */
[----:B0-----:R-:W-:-:S03]  /*10a400*/  LOP3.LUT R3, R39, 0xffff, RZ, 0xc0, !PT ;  /* 0x0000ffff27037812 */ /* 0x001fc600078ec0ff */
[----:B------:R0:W-:Y:S04]  /*10a410*/  STL [R1+0x300], R13 ;  /* 0x0003000d01007387 */ /* 0x0001e80000100800 */
[----:B------:R-:W3:Y:S01]  /*10a420*/  LDL.LU R39, [R1+0x59cc] ;  /* 0x0059cc0001277983 */ /* 0x000ee20000300800 */
[----:B0-----:R-:W-:-:S03]  /*10a430*/  PRMT R13, R3, 0x3340, R0 ;  /* 0x00003340030d7816 */ /* 0x001fc60000000000 */
[----:B------:R0:W-:Y:S04]  /*10a440*/  STL [R1+0x5824], R3 ;  /* 0x0058240301007387 */ /* 0x0001e80000100800 */
[----:B------:R-:W3:Y:S01]  /*10a450*/  LDL.LU R58, [R1+0x4ec4] ;  /* 0x004ec400013a7983 */ /* 0x000ee20000300800 */
[----:B----4-:R-:W-:-:S03]  /*10a460*/  LOP3.LUT R17, R23, 0xffff, RZ, 0xc0, !PT ;  /* 0x0000ffff17117812 */ /* 0x010fc600078ec0ff */
[----:B------:R-:W4:Y:S01]  /*10a470*/  LDL.LU R23, [R1+0x1d0] ;  /* 0x0001d00001177983 */ /* 0x000f220000300800 */
[----:B------:R-:W-:-:S04]  /*10a480*/  LOP3.LUT R16, R40, 0xffff, RZ, 0xc0, !PT ;  /* 0x0000ffff28107812 */ /* 0x000fc800078ec0ff */
[----:B------:R-:W-:-:S04]  /*10a490*/  PRMT R14, R17, 0x3340, R16 ;  /* 0x00003340110e7816 */ /* 0x000fc80000000010 */
[----:B0-----:R-:W-:-:S05]  /*10a4a0*/  PRMT R3, R14, 0x5410, R13 ;  /* 0x000054100e037816 */ /* 0x001fca000000000d */
[----:B------:R0:W-:Y:S04]  /*10a4b0*/  STL [R1+0x5490], R3 ;  /* 0x0054900301007387 */ /* 0x0001e80000100800 */
[----:B------:R-:W3:Y:S04]  /*10a4c0*/  LDL.LU R27, [R1+0x544] ;  /* 0x00054400011b7983 */ /* 0x000ee80000300800 */
[----:B------:R-:W3:Y:S04]  /*10a4d0*/  LDL.LU R26, [R1+0x6cc] ;  /* 0x0006cc00011a7983 */ /* 0x000ee80000300800 */
[----:B------:R-:W3:Y:S01]  /*10a4e0*/  LDL.LU R40, [R1+0x3b4] ;  /* 0x0003b40001287983 */ /* 0x000ee20000300800 */
[----:B------:R-:W-:-:S02]  /*10a4f0*/  SHF.R.U32.HI R14, RZ, 0x8, R17 ;  /* 0x00000008ff0e7819 */ /* 0x000fc40000011611 */
[----:B------:R-:W-:Y:S02]  /*10a500*/  SHF.R.U32.HI R13, RZ, 0x8, R16 ;  /* 0x00000008ff0d7819 */ /* 0x000fe40000011610 */
[----:B------:R-:W-:Y:S02]  /*10a510*/  SHF.R.U32.HI R19, RZ, 0x8, R19 ;  /* 0x00000008ff137819 */ /* 0x000fe40000011613 */
[----:B------:R-:W-:Y:S02]  /*10a520*/  LOP3.LUT R14, R14, 0xffff, RZ, 0xc0, !PT ;  /* 0x0000ffff0e0e7812 */ /* 0x000fe400078ec0ff */
[----:B------:R-:W-:Y:S02]  /*10a530*/  LOP3.LUT R13, R13, 0xffff, RZ, 0xc0, !PT ;  /* 0x0000ffff0d0d7812 */ /* 0x000fe400078ec0ff */
[----:B------:R-:W-:Y:S02]  /*10a540*/  LOP3.LUT R16, R19, 0xffff, RZ, 0xc0, !PT ;  /* 0x0000ffff13107812 */ /* 0x000fe400078ec0ff */
[----:B0-----:R-:W-:Y:S01]  /*10a550*/  PRMT R3, R14, 0x3340, R13 ;  /* 0x000033400e037816 */ /* 0x001fe2000000000d */
[----:B-1----:R-:W-:Y:S01]  /*10a560*/  VIADD R12, R12, UR6 ;  /* 0x000000060c0c7c36 */ /* 0x002fe20008000000 */
[----:B------:R-:W-:-:S02]  /*10a570*/  LOP3.LUT R18, R57, 0xffff, RZ, 0xc0, !PT ;  /* 0x0000ffff39127812 */ /* 0x000fc400078ec0ff */
[----:B------:R-:W-:Y:S01]  /*10a580*/  LOP3.LUT R19, R56, 0xffff, RZ, 0xc0, !PT ;  /* 0x0000ffff38137812 */ /* 0x000fe200078ec0ff */
[----:B------:R0:W-:Y:S01]  /*10a590*/  STL [R1+0x4c38], R3 ;  /* 0x004c380301007387 */ /* 0x0001e20000100800 */
[----:B------:R-:W-:Y:S01]  /*10a5a0*/  PRMT R13, R18, 0x3340, R0 ;  /* 0x00003340120d7816 */ /* 0x000fe20000000000 */
[----:B------:R-:W1:Y:S01]  /*10a5b0*/  LDCU UR6, c[0x0][0x3b8] ;  /* 0x00007700ff0677ac */ /* 0x000e620008000800 */
[----:B------:R-:W-:Y:S02]  /*10a5c0*/  IADD3 R20, P1, PT, R12, R4, RZ ;  /* 0x000000040c147210 */ /* 0x000fe40007f3e0ff */
[----:B------:R-:W-:-:S04]  /*10a5d0*/  LOP3.LUT R25, R25, 0xffff, RZ, 0xc0, !PT ;  /* 0x0000ffff19197812 */ /* 0x000fc800078ec0ff */
[----:B------:R-:W-:Y:S02]  /*10a5e0*/  PRMT R25, R25, 0x3340, R0 ;  /* 0x0000334019197816 */ /* 0x000fe40000000000 */
[----:B------:R-:W-:Y:S02]  /*10a5f0*/  LOP3.LUT R22, R45, 0xffff, RZ, 0xc0, !PT ;  /* 0x0000ffff2d167812 */ /* 0x000fe400078ec0ff */
[----:B--2---:R-:W-:-:S04]  /*10a600*/  LOP3.LUT R17, R24, 0xffff, RZ, 0xc0, !PT ;  /* 0x0000ffff18117812 */ /* 0x004fc800078ec0ff */
[----:B------:R-:W-:-:S04]  /*10a610*/  PRMT R14, R19, 0x3340, R17 ;  /* 0x00003340130e7816 */ /* 0x000fc80000000011 */
[----:B0-----:R-:W-:Y:S02]  /*10a620*/  PRMT R3, R14, 0x5410, R13 ;  /* 0x000054100e037816 */ /* 0x001fe4000000000d */
[----:B------:R-:W-:Y:S02]  /*10a630*/  SHF.R.S32.HI R13, RZ, 0x1f, R12 ;  /* 0x0000001fff0d7819 */ /* 0x000fe4000001140c */
[----:B------:R-:W-:Y:S02]  /*10a640*/  SHF.R.U32.HI R24, RZ, 0x8, R18 ;  /* 0x00000008ff187819 */ /* 0x000fe40000011612 */
[----:B------:R-:W-:Y:S01]  /*10a650*/  SHF.R.U32.HI R19, RZ, 0x8, R19 ;  /* 0x00000008ff137819 */ /* 0x000fe20000011613 */
[----:B------:R-:W-:Y:S01]  /*10a660*/  IMAD.X R21, R13, 0x1, R5, P1 ;  /* 0x000000010d157824 */ /* 0x000fe200008e0605 */
[----:B------:R-:W-:Y:S01]  /*10a670*/  SHF.R.U32.HI R14, RZ, 0x8, R17 ;  /* 0x00000008ff0e7819 */ /* 0x000fe20000011611 */
[----:B------:R0:W-:Y:S01]  /*10a680*/  STL [R1+0x5480], R3 ;  /* 0x0054800301007387 */ /* 0x0001e20000100800 */
[----:B------:R-:W-:-:S02]  /*10a690*/  LOP3.LUT R24, R24, 0xffff, RZ, 0xc0, !PT ;  /* 0x0000ffff18187812 */ /* 0x000fc400078ec0ff */
[----:B------:R-:W-:Y:S01]  /*10a6a0*/  LOP3.LUT R17, R19, 0xffff, RZ, 0xc0, !PT ;  /* 0x0000ffff13117812 */ /* 0x000fe200078ec0ff */
[----:B------:R3:W-:Y:S01]  /*10a6b0*/  STL.64 [R1+0xfc8], R20 ;  /* 0x000fc81401007387 */ /* 0x0007e20000100a00 */
[----:B------:R-:W-:Y:S02]  /*10a6c0*/  LOP3.LUT R14, R14, 0xffff, RZ, 0xc0, !PT ;  /* 0x0000ffff0e0e7812 */ /* 0x000fe400078ec0ff */
[----:B------:R-:W-:Y:S02]  /*10a6d0*/  PRMT R24, R24, 0x3340, R0 ;  /* 0x0000334018187816 */ /* 0x000fe40000000000 */
[----:B0-----:R-:W-:Y:S02]  /*10a6e0*/  PRMT R3, R17, 0x3340, R14 ;  /* 0x0000334011037816 */ /* 0x001fe4000000000e */
[----:B----4-:R-:W-:Y:S02]  /*10a6f0*/  LOP3.LUT R23, R23, 0xffff, RZ, 0xc0, !PT ;  /* 0x0000ffff17177812 */ /* 0x010fe400078ec0ff */
[----:B---3--:R-:W-:-:S02]  /*10a700*/  LOP3.LUT R21, R58, 0xffff, RZ, 0xc0, !PT ;  /* 0x0000ffff3a157812 */ /* 0x008fc400078ec0ff */
[----:B------:R-:W-:Y:S01]  /*10a710*/  PRMT R14, R23, 0x3340, R0 ;  /* 0x00003340170e7816 */ /* 0x000fe20000000000 */
[----:B------:R-:W-:Y:S04]  /*10a720*/  STL.64 [R1+0x5888], R24 ;  /* 0x0058881801007387 */ /* 0x000fe80000100a00 */
[----:B------:R0:W-:Y:S04]  /*10a730*/  STL [R1+0x404], R3 ;  /* 0x0004040301007387 */ /* 0x0001e80000100800 */
[----:B------:R-:W2:Y:S01]  /*10a740*/  LDL.LU R45, [R1+0x59c8] ;  /* 0x0059c800012d7983 */ /* 0x000ea20000300800 */
[----:B------:R-:W-:-:S04]  /*10a750*/  LOP3.LUT R19, R27, 0xffff, RZ, 0xc0, !PT ;  /* 0x0000ffff1b137812 */ /* 0x000fc800078ec0ff */
[----:B------:R-:W-:-:S04]  /*10a760*/  PRMT R17, R21, 0x3340, R19 ;  /* 0x0000334015117816 */ /* 0x000fc80000000013 */
[----:B0-----:R-:W-:Y:S02]  /*10a770*/  PRMT R3, R17, 0x5410, R14 ;  /* 0x0000541011037816 */ /* 0x001fe4000000000e */
[----:B------:R-:W-:Y:S02]  /*10a780*/  LOP3.LUT R20, R26, 0xffff, RZ, 0xc0, !PT ;  /* 0x0000ffff1a147812 */ /* 0x000fe400078ec0ff */
[----:B------:R-:W-:Y:S01]  /*10a790*/  LOP3.LUT R18, R40, 0xffff, RZ, 0xc0, !PT ;  /* 0x0000ffff28127812 */ /* 0x000fe200078ec0ff */
[----:B------:R0:W-:Y:S01]  /*10a7a0*/  STL [R1+0x4ec4], R3 ;  /* 0x004ec40301007387 */ /* 0x0001e20000100800 */
[----:B------:R-:W-:-:S03]  /*10a7b0*/  PRMT R14, R22, 0x3340, R0 ;  /* 0x00003340160e7816 */ /* 0x000fc60000000000 */
[----:B------:R-:W3:Y:S01]  /*10a7c0*/  LDL.LU R33, [R1+0x6e8] ;  /* 0x0006e80001217983 */ /* 0x000ee20000300800 */
[----:B------:R-:W-:-:S03]  /*10a7d0*/  PRMT R17, R20, 0x3340, R18 ;  /* 0x0000334014117816 */ /* 0x000fc60000000012 */
[----:B------:R-:W4:Y:S01]  /*10a7e0*/  LDL.LU R55, [R1+0x3b8] ;  /* 0x0003b80001377983 */ /* 0x000f220000300800 */
[----:B0-----:R-:W-:-:S05]  /*10a7f0*/  PRMT R3, R17, 0x5410, R14 ;  /* 0x0000541011037816 */ /* 0x001fca000000000e */
[----:B------:R0:W-:Y:S04]  /*10a800*/  STL [R1+0x4ec0], R3 ;  /* 0x004ec00301007387 */ /* 0x0001e80000100800 */
[----:B------:R-:W2:Y:S04]  /*10a810*/  LDL.LU R57, [R1+0x4ec8] ;  /* 0x004ec80001397983 */ /* 0x000ea80000300800 */
[----:B------:R-:W2:Y:S01]  /*10a820*/  LDL.LU R58, [R1+0x1e0] ;  /* 0x0001e000013a7983 */ /* 0x000ea20000300800 */
[----:B------:R-:W-:Y:S02]  /*10a830*/  IADD3 R24, P1, PT, R12, R6, RZ ;  /* 0x000000060c187210 */ /* 0x000fe40007f3e0ff */
[----:B------:R-:W-:Y:S01]  /*10a840*/  SHF.R.U32.HI R20, RZ, 0x8, R20 ;  /* 0x00000008ff147819 */ /* 0x000fe20000011614 */
[----:B------:R-:W2:Y:S01]  /*10a850*/  LDL.LU R40, [R1+0x564] ;  /* 0x0005640001287983 */ /* 0x000ea20000300800 */
[----:B------:R-:W-:-:S02]  /*10a860*/  SHF.R.U32.HI R21, RZ, 0x8, R21 ;  /* 0x00000008ff157819 */ /* 0x000fc40000011615 */
[----:B------:R-:W-:Y:S02]  /*10a870*/  SHF.R.U32.HI R17, RZ, 0x8, R19 ;  /* 0x00000008ff117819 */ /* 0x000fe40000011613 */
[----:B------:R-:W-:Y:S01]  /*10a880*/  SHF.R.U32.HI R14, RZ, 0x8, R18 ;  /* 0x00000008ff0e7819 */ /* 0x000fe20000011612 */
[----:B------:R-:W-:Y:S01]  /*10a890*/  IMAD.X R25, R13, 0x1, R7, P1 ;  /* 0x000000010d197824 */ /* 0x000fe200008e0607 */
[----:B------:R-:W-:Y:S02]  /*10a8a0*/  LOP3.LUT R19, R20, 0xffff, RZ, 0xc0, !PT ;  /* 0x0000ffff14137812 */ /* 0x000fe400078ec0ff */
[----:B------:R-:W-:Y:S02]  /*10a8b0*/  LOP3.LUT R18, R21, 0xffff, RZ, 0xc0, !PT ;  /* 0x0000ffff15127812 */ /* 0x000fe400078ec0ff */
[----:B------:R-:W-:Y:S02]  /*10a8c0*/  LOP3.LUT R17, R17, 0xffff, RZ, 0xc0, !PT ;  /* 0x0000ffff11117812 */ /* 0x000fe400078ec0ff */
[----:B------:R-:W-:-:S02]  /*10a8d0*/  LOP3.LUT R14, R14, 0xffff, RZ, 0xc0, !PT ;  /* 0x0000ffff0e0e7812 */ /* 0x000fc400078ec0ff */
[----:B------:R-:W-:Y:S02]  /*10a8e0*/  IADD3 R20, P1, PT, R12, R8, RZ ;  /* 0x000000080c147210 */ /* 0x000fe40007f3e0ff */
[----:B------:R-:W-:Y:S02]  /*10a8f0*/  PRMT R17, R18, 0x3340, R17 ;  /* 0x0000334012117816 */ /* 0x000fe40000000011 */
[----:B0-----:R-:W-:Y:S01]  /*10a900*/  PRMT R3, R19, 0x3340, R14 ;  /* 0x0000334013037816 */ /* 0x001fe2000000000e */
[----:B------:R-:W-:Y:S01]  /*10a910*/  IMAD.X R21, R13, 0x1, R11, P1 ;  /* 0x000000010d157824 */ /* 0x000fe200008e060b */
[----:B------:R-:W-:Y:S01]  /*10a920*/  STL.64 [R1+0xfb0], R24 ;  /* 0x000fb01801007387 */ /* 0x000fe20000100a00 */
[----:B------:R-:W-:-:S03]  /*10a930*/  IADD3 R18, P1, PT, R12, R9, RZ ;  /* 0x000000090c127210 */ /* 0x000fc60007f3e0ff */
[----:B------:R0:W-:Y:S04]  /*10a940*/  STL [R1+0x43c], R17 ;  /* 0x00043c1101007387 */ /* 0x0001e80000100800 */
[----:B------:R-:W-:Y:S04]  /*10a950*/  STL [R1+0x40c], R3 ;  /* 0x00040c0301007387 */ /* 0x000fe80000100800 */
[----:B------:R0:W-:Y:S04]  /*10a960*/  STL.64 [R1+0xfc0], R20 ;  /* 0x000fc01401007387 */ /* 0x0001e80000100a00 */
[----:B------:R-:W2:Y:S04]  /*10a970*/  LDL.LU R26, [R1+0x1dc] ;  /* 0x0001dc00011a7983 */ /* 0x000ea80000300800 */
[----:B------:R-:W2:Y:S01]  /*10a980*/  LDL.LU R56, [R1+0x4ecc] ;  /* 0x004ecc0001387983 */ /* 0x000ea20000300800 */
[----:B------:R-:W-:-:S03]  /*10a990*/  IMAD.X R19, R13, 0x1, R10, P1 ;  /* 0x000000010d137824 */ /* 0x000fc600008e060a */
[----:B------:R-:W2:Y:S01]  /*10a9a0*/  LDL.LU R27, [R1+0x560] ;  /* 0x00056000011b7983 */ /* 0x000ea20000300800 */
[----:B0-----:R-:W-:Y:S02]  /*10a9b0*/  SHF.R.U32.HI R17, RZ, 0x8, R23 ;  /* 0x00000008ff117819 */ /* 0x001fe40000011617 */
[----:B------:R-:W-:Y:S01]  /*10a9c0*/  SHF.R.U32.HI R20, RZ, 0x8, R22 ;  /* 0x00000008ff147819 */ /* 0x000fe20000011616 */
[----:B------:R4:W-:Y:S01]  /*10a9d0*/  STL.64 [R1+0xfb8], R18 ;  /* 0x000fb81201007387 */ /* 0x0009e20000100a00 */
[----:B------:R-:W-:Y:S02]  /*10a9e0*/  LOP3.LUT R17, R17, 0xffff, RZ, 0xc0, !PT ;  /* 0x0000ffff11117812 */ /* 0x000fe400078ec0ff */
[--C-:B------:R-:W-:Y:S02]  /*10a9f0*/  PRMT R16, R16, 0x3340, R0.reuse ;  /* 0x0000334010107816 */ /* 0x100fe40000000000 */
[----:B------:R-:W-:-:S05]  /*10aa00*/  PRMT R17, R17, 0x3340, R0 ;  /* 0x0000334011117816 */ /* 0x000fca0000000000 */
[----:B------:R-:W-:Y:S01]  /*10aa10*/  STL.64 [R1+0x5890], R16 ;  /* 0x0058901001007387 */ /* 0x000fe20000100a00 */
[----:B---3--:R-:W-:Y:S02]  /*10aa20*/  LOP3.LUT R22, R33, 0xffff, RZ, 0xc0, !PT ;  /* 0x0000ffff21167812 */ /* 0x008fe400078ec0ff */
[----:B------:R-:W-:Y:S02]  /*10aa30*/  LOP3.LUT R33, R36, 0xffff, RZ, 0xc0, !PT ;  /* 0x0000ffff24217812 */ /* 0x000fe400078ec0ff */
[----:B----4-:R-:W-:Y:S01]  /*10aa40*/  LOP3.LUT R19, R55, 0xffff, RZ, 0xc0, !PT ;  /* 0x0000ffff37137812 */ /* 0x010fe200078ec0ff */
[----:B------:R-:W3:Y:S01]  /*10aa50*/  LDL.LU R36, [R1+0x59c4] ;  /* 0x0059c40001247983 */ /* 0x000ee20000300800 */
[----:B------:R-:W-:Y:S02]  /*10aa60*/  PRMT R13, R33, 0x3340, R0 ;  /* 0x00003340210d7816 */ /* 0x000fe40000000000 */
[----:B------:R-:W-:-:S04]  /*10aa70*/  PRMT R14, R22, 0x3340, R19 ;  /* 0x00003340160e7816 */ /* 0x000fc80000000013 */
[----:B------:R-:W-:Y:S01]  /*10aa80*/  PRMT R3, R14, 0x5410, R13 ;  /* 0x000054100e037816 */ /* 0x000fe2000000000d */
[----:B------:R-:W-:Y:S04]  /*10aa90*/  STL [R1+0x5828], R33 ;  /* 0x0058282101007387 */ /* 0x000fe80000100800 */
[----:B------:R0:W-:Y:S01]  /*10aaa0*/  STL [R1+0x4ebc], R3 ;  /* 0x004ebc0301007387 */ /* 0x0001e20000100800 */
[----:B--2---:R-:W-:-:S03]  /*10aab0*/  LOP3.LUT R23, R58, 0xffff, RZ, 0xc0, !PT ;  /* 0x0000ffff3a177812 */ /* 0x004fc600078ec0ff */
[----:B------:R-:W2:Y:S01]  /*10aac0*/  LDL.LU R58, [R1+0x728] ;  /* 0x00072800013a7983 */ /* 0x000ea20000300800 */
[----:B------:R-:W-:Y:S02]  /*10aad0*/  LOP3.LUT R21, R57, 0xffff, RZ, 0xc0, !PT ;  /* 0x0000ffff39157812 */ /* 0x000fe400078ec0ff */
[----:B------:R-:W-:Y:S01]  /*10aae0*/  LOP3.LUT R18, R40, 0xffff, RZ, 0xc0, !PT ;  /* 0x0000ffff28127812 */ /* 0x000fe200078ec0ff */
[----:B------:R-:W4:Y:S01]  /*10aaf0*/  LDL.LU R31, [R1+0x3c4] ;  /* 0x0003c400011f7983 */ /* 0x000f220000300800 */
[----:B------:R-:W-:Y:S02]  /*10ab00*/  PRMT R13, R23, 0x3340, R0 ;  /* 0x00003340170d7816 */ /* 0x000fe40000000000 */
[----:B------:R-:W-:Y:S02]  /*10ab10*/  PRMT R14, R21, 0x3340, R18 ;  /* 0x00003340150e7816 */ /* 0x000fe40000000012 */
[----:B------:R-:W-:Y:S02]  /*10ab20*/  SHF.R.U32.HI R22, RZ, 0x8, R22 ;  /* 0x00000008ff167819 */ /* 0x000fe40000011616 */
[----:B0-----:R-:W-:-:S02]  /*10ab30*/  PRMT R3, R14, 0x5410, R13 ;  /* 0x000054100e037816 */ /* 0x001fc4000000000d */
[----:B------:R-:W-:Y:S02]  /*10ab40*/  SHF.R.U32.HI R13, RZ, 0x8, R19 ;  /* 0x00000008ff0d7819 */ /* 0x000fe40000011613 */
[----:B------:R-:W-:Y:S02]  /*10ab50*/  SHF.R.U32.HI R14, RZ, 0x8, R21 ;  /* 0x00000008ff0e7819 */ /* 0x000fe40000011615 */
[----:B------:R-:W-:Y:S02]  /*10ab60*/  SHF.R.U32.HI R21, RZ, 0x8, R18 ;  /* 0x00000008ff157819 */ /* 0x000fe40000011612 */
[----:B------:R-:W-:Y:S02]  /*10ab70*/  LOP3.LUT R19, R22, 0xffff, RZ, 0xc0, !PT ;  /* 0x0000ffff16137812 */ /* 0x000fe400078ec0ff */
[----:B------:R-:W-:Y:S01]  /*10ab80*/  LOP3.LUT R18, R13, 0xffff, RZ, 0xc0, !PT ;  /* 0x0000ffff0d127812 */ /* 0x000fe200078ec0ff */
[----:B------:R0:W-:Y:S01]  /*10ab90*/  STL [R1+0x4eb8], R3 ;  /* 0x004eb80301007387 */ /* 0x0001e20000100800 */
[----:B------:R-:W-:-:S02]  /*10aba0*/  LOP3.LUT R14, R14, 0xffff, RZ, 0xc0, !PT ;  /* 0x0000ffff0e0e7812 */ /* 0x000fc400078ec0ff */
[----:B------:R-:W-:Y:S01]  /*10abb0*/  LOP3.LUT R13, R21, 0xffff, RZ, 0xc0, !PT ;  /* 0x0000ffff150d7812 */ /* 0x000fe200078ec0ff */
[----:B-1----:R-:W-:Y:S01]  /*10abc0*/  VIADD R12, R12, UR6 ;  /* 0x000000060c0c7c36 */ /* 0x002fe20008000000 */
[----:B------:R-:W-:Y:S01]  /*10abd0*/  LOP3.LUT R26, R26, 0xffff, RZ, 0xc0, !PT ;  /* 0x0000ffff1a1a7812 */ /* 0x000fe200078ec0ff */
[----:B------:R-:W1:Y:S01]  /*10abe0*/  LDCU UR6, c[0x0][0x3b8] ;  /* 0x00007700ff0677ac */ /* 0x000e620008000800 */
[----:B0-----:R-:W-:Y:S02]  /*10abf0*/  PRMT R3, R19, 0x3340, R18 ;  /* 0x0000334013037816 */ /* 0x001fe40000000012 */
[----:B------:R-:W-:Y:S02]  /*10ac00*/  LOP3.LUT R19, R56, 0xffff, RZ, 0xc0, !PT ;  /* 0x0000ffff38137812 */ /* 0x000fe400078ec0ff */
[----:B------:R-:W-:Y:S02]  /*10ac10*/  LOP3.LUT R18, R27, 0xffff, RZ, 0xc0, !PT ;  /* 0x0000ffff1b127812 */ /* 0x000fe400078ec0ff */
[----:B------:R-:W-:-:S02]  /*10ac20*/  PRMT R40, R14, 0x3340, R13 ;  /* 0x000033400e287816 */ /* 0x000fc4000000000d */
[----:B------:R-:W-:Y:S02]  /*10ac30*/  PRMT R13, R26, 0x3340, R0 ;  /* 0x000033401a0d7816 */ /* 0x000fe40000000000 */
[--C-:B------:R-:W-:Y:S01]  /*10ac40*/  PRMT R14, R19, 0x3340, R18.reuse ;  /* 0x00003340130e7816 */ /* 0x100fe20000000012 */
[----:B------:R0:W-:Y:S01]  /*10ac50*/  STL [R1+0x21dc], R3 ;  /* 0x0021dc0301007387 */ /* 0x0001e20000100800 */
[----:B------:R-:W-:Y:S02]  /*10ac60*/  SHF.R.U32.HI R21, RZ, 0x8, R19 ;  /* 0x00000008ff157819 */ /* 0x000fe40000011613 */
[----:B------:R-:W-:Y:S02]  /*10ac70*/  IADD3 R16, P1, PT, R12, R4, RZ ;  /* 0x000000040c107210 */ /* 0x000fe40007f3e0ff */
[----:B0-----:R-:W-:Y:S02]  /*10ac80*/  PRMT R3, R14, 0x5410, R13 ;  /* 0x000054100e037816 */ /* 0x001fe4000000000d */
[----:B------:R-:W-:-:S02]  /*10ac90*/  SHF.R.U32.HI R14, RZ, 0x8, R18 ;  /* 0x00000008ff0e7819 */ /* 0x000fc40000011612 */
[----:B------:R-:W-:Y:S02]  /*10aca0*/  SHF.R.S32.HI R13, RZ, 0x1f, R12 ;  /* 0x0000001fff0d7819 */ /* 0x000fe4000001140c */
[----:B------:R-:W-:Y:S02]  /*10acb0*/  LOP3.LUT R18, R21, 0xffff, RZ, 0xc0, !PT ;  /* 0x0000ffff15127812 */ /* 0x000fe400078ec0ff */
[----:B------:R-:W-:Y:S01]  /*10acc0*/  LOP3.LUT R14, R14, 0xffff, RZ, 0xc0, !PT ;  /* 0x0000ffff0e0e7812 */ /* 0x000fe200078ec0ff */
[----:B------:R-:W-:Y:S01]  /*10acd0*/  IMAD.X R17, R13, 0x1, R5, P1 ;  /* 0x000000010d117824 */ /* 0x000fe200008e0605 */
[----:B------:R0:W-:Y:S01]  /*10ace0*/  STL [R1+0x4eb4], R3 ;  /* 0x004eb40301007387 */ /* 0x0001e20000100800 */
[----:B------:R-:W-:-:S03]  /*10acf0*/  SHF.R.U32.HI R23, RZ, 0x8, R23 ;  /* 0x00000008ff177819 */ /* 0x000fc60000011617 */
[----:B------:R-:W3:Y:S04]  /*10ad00*/  LDL.LU R55, [R1+0x4ed0] ;  /* 0x004ed00001377983 */ /* 0x000ee80000300800 */
[----:B------:R-:W3:Y:S01]  /*10ad10*/  LDL.LU R57, [R1+0x1ec] ;  /* 0x0001ec0001397983 */ /* 0x000ee20000300800 */
[----:B0-----:R-:W-:-:S03]  /*10ad20*/  PRMT R3, R18, 0x3340, R14 ;  /* 0x0000334012037816 */ /* 0x001fc6000000000e */
[----:B------:R-:W3:Y:S01]  /*10ad30*/  LDL.LU R56, [R1+0x600] ;  /* 0x0006000001387983 */ /* 0x000ee20000300800 */
[----:B------:R-:W-:-:S03]  /*10ad40*/  LOP3.LUT R19, R23, 0xffff, RZ, 0xc0, !PT ;  /* 0x0000ffff17137812 */ /* 0x000fc600078ec0ff */
[----:B------:R0:W-:Y:S01]  /*10ad50*/  STL.64 [R1+0xfa8], R16 ;  /* 0x000fa81001007387 */ /* 0x0001e20000100a00 */
[----:B------:R-:W-:-:S03]  /*10ad60*/  LOP3.LUT R22, R61, 0xffff, RZ, 0xc0, !PT ;  /* 0x0000ffff3d167812 */ /* 0x000fc600078ec0ff */
[----:B------:R-:W3:Y:S04]  /*10ad70*/  LDL.LU R27, [R1+0x740] ;  /* 0x00074000011b7983 */ /* 0x000ee80000300800 */
[----:B------:R0:W-:Y:S04]  /*10ad80*/  STL [R1+0x51c], R3 ;  /* 0x00051c0301007387 */ /* 0x0001e80000100800 */
[----:B------:R-:W3:Y:S01]  /*10ad90*/  LDL.LU R61, [R1+0x59c0] ;  /* 0x0059c000013d7983 */ /* 0x000ee20000300800 */
[----:B--2---:R-:W-:-:S03]  /*10ada0*/  LOP3.LUT R23, R58, 0xffff, RZ, 0xc0, !PT ;  /* 0x0000ffff3a177812 */ /* 0x004fc600078ec0ff */
[----:B------:R-:W2:Y:S01]  /*10adb0*/  LDL.LU R58, [R1+0x3c8] ;  /* 0x0003c800013a7983 */ /* 0x000ea20000300800 */
[----:B----4-:R-:W-:Y:S02]  /*10adc0*/  LOP3.LUT R21, R31, 0xffff, RZ, 0xc0, !PT ;  /* 0x0000ffff1f157812 */ /* 0x010fe400078ec0ff */
[----:B------:R-:W-:Y:S02]  /*10add0*/  PRMT R14, R22, 0x3340, R0 ;  /* 0x00003340160e7816 */ /* 0x000fe40000000000 */
[----:B------:R-:W-:Y:S02]  /*10ade0*/  PRMT R18, R23, 0x3340, R21 ;  /* 0x0000334017127816 */ /* 0x000fe40000000015 */
[----:B0-----:R-:W-:Y:S02]  /*10adf0*/  IADD3 R16, P1, PT, R12, R6, RZ ;  /* 0x000000060c107210 */ /* 0x001fe40007f3e0ff */
[----:B------:R-:W-:Y:S02]  /*10ae00*/  PRMT R3, R18, 0x5410, R14 ;  /* 0x0000541012037816 */ /* 0x000fe4000000000e */
[----:B------:R-:W-:-:S02]  /*10ae10*/  SHF.R.U32.HI R18, RZ, 0x8, R23 ;  /* 0x00000008ff127819 */ /* 0x000fc40000011617 */
[----:B------:R-:W-:Y:S01]  /*10ae20*/  SHF.R.U32.HI R14, RZ, 0x8, R21 ;  /* 0x00000008ff0e7819 */ /* 0x000fe20000011615 */
[----:B------:R-:W-:Y:S01]  /*10ae30*/  IMAD.X R17, R13, 0x1, R7, P1 ;  /* 0x000000010d117824 */ /* 0x000fe200008e0607 */
[----:B------:R-:W-:Y:S02]  /*10ae40*/  LOP3.LUT R18, R18, 0xffff, RZ, 0xc0, !PT ;  /* 0x0000ffff12127812 */ /* 0x000fe400078ec0ff */
[----:B------:R-:W-:Y:S01]  /*10ae50*/  LOP3.LUT R14, R14, 0xffff, RZ, 0xc0, !PT ;  /* 0x0000ffff0e0e7812 */ /* 0x000fe200078ec0ff */
[----:B------:R0:W-:Y:S04]  /*10ae60*/  STL [R1+0x4eb0], R3 ;  /* 0x004eb00301007387 */ /* 0x0001e80000100800 */
[----:B------:R4:W-:Y:S01]  /*10ae70*/  STL.64 [R1+0xfa0], R16 ;  /* 0x000fa01001007387 */ /* 0x0009e20000100a00 */
[----:B0-----:R-:W-:-:S02]  /*10ae80*/  PRMT R3, R18, 0x3340, R14 ;  /* 0x0000334012037816 */ /* 0x001fc4000000000e */
[----:B------:R-:W-:Y:S02]  /*10ae90*/  SHF.R.U32.HI R18, RZ, 0x8, R26 ;  /* 0x00000008ff127819 */ /* 0x000fe4000001161a */
[----:B----4-:R-:W-:Y:S02]  /*10aea0*/  IADD3 R16, P1, PT, R12, R8, RZ ;  /* 0x000000080c107210 */ /* 0x010fe40007f3e0ff */
[----:B------:R-:W-:Y:S02]  /*10aeb0*/  LOP3.LUT R18, R18, 0xffff, RZ, 0xc0, !PT ;  /* 0x0000ffff12127812 */ /* 0x000fe400078ec0ff */
[--C-:B------:R-:W-:Y:S01]  /*10aec0*/  PRMT R19, R19, 0x3340, R0.reuse ;  /* 0x0000334013137816 */ /* 0x100fe20000000000 */
[----:B------:R-:W-:Y:S01]  /*10aed0*/  IMAD.X R17, R13, 0x1, R11, P1 ;  /* 0x000000010d117824 */ /* 0x000fe200008e060b */
[----:B------:R-:W-:Y:S01]  /*10aee0*/  PRMT R18, R18, 0x3340, R0 ;  /* 0x0000334012127816 */ /* 0x000fe20000000000 */
[----:B------:R-:W-:Y:S04]  /*10aef0*/  STL [R1+0x514], R3 ;  /* 0x0005140301007387 */ /* 0x000fe80000100800 */
[----:B------:R-:W-:Y:S04]  /*10af00*/  STL.64 [R1+0xf98], R16 ;  /* 0x000f981001007387 */ /* 0x000fe80000100a00 */
[----:B------:R0:W-:Y:S04]  /*10af10*/  STL.64 [R1+0x5898], R18 ;  /* 0x0058981201007387 */ /* 0x0001e80000100a00 */
[----:B------:R-:W4:Y:S04]  /*10af20*/  LDL.LU R29, [R1+0x4ed4] ;  /* 0x004ed400011d7983 */ /* 0x000f280000300800 */
[----:B------:R-:W4:Y:S04]  /*10af30*/  LDL.LU R30, [R1+0x1f0] ;  /* 0x0001f000011e7983 */ /* 0x000f280000300800 */
[----:B------:R-:W4:Y:S01]  /*10af40*/  LDL.LU R31, [R1+0x604] ;  /* 0x00060400011f7983 */ /* 0x000f220000300800 */
[----:B------:R-:W-:-:S02]  /*10af50*/  SHF.R.U32.HI R23, RZ, 0x8, R22 ;  /* 0x00000008ff177819 */ /* 0x000fc40000011616 */
[----:B------:R-:W-:Y:S02]  /*10af60*/  LOP3.LUT R32, R51, 0xffff, RZ, 0xc0, !PT ;  /* 0x0000ffff33207812 */ /* 0x000fe400078ec0ff */
[----:B0-----:R-:W-:Y:S01]  /*10af70*/  IADD3 R18, P1, PT, R12, R9, RZ ;  /* 0x000000090c127210 */ /* 0x001fe20007f3e0ff */
[----:B------:R-:W4:Y:S01]  /*10af80*/  LDL.LU R51, [R1+0x59bc] ;  /* 0x0059bc0001337983 */ /* 0x000f220000300800 */
[----:B---3--:R-:W-:Y:S02]  /*10af90*/  LOP3.LUT R16, R55, 0xffff, RZ, 0xc0, !PT ;  /* 0x0000ffff37107812 */ /* 0x008fe400078ec0ff */
[----:B------:R-:W-:Y:S02]  /*10afa0*/  LOP3.LUT R3, R57, 0xffff, RZ, 0xc0, !PT ;  /* 0x0000ffff39037812 */ /* 0x000fe400078ec0ff */
[----:B------:R-:W-:Y:S02]  /*10afb0*/  LOP3.LUT R26, R56, 0xffff, RZ, 0xc0, !PT ;  /* 0x0000ffff381a7812 */ /* 0x000fe400078ec0ff */
[----:B------:R-:W-:-:S02]  /*10afc0*/  PRMT R14, R3, 0x3340, R0 ;  /* 0x00003340030e7816 */ /* 0x000fc40000000000 */
[----:B------:R-:W-:Y:S02]  /*10afd0*/  PRMT R21, R16, 0x3340, R26 ;  /* 0x0000334010157816 */ /* 0x000fe4000000001a */
[----:B------:R-:W-:Y:S02]  /*10afe0*/  LOP3.LUT R27, R27, 0xffff, RZ, 0xc0, !PT ;  /* 0x0000ffff1b1b7812 */ /* 0x000fe400078ec0ff */
[----:B------:R-:W-:Y:S02]  /*10aff0*/  PRMT R17, R21, 0x5410, R14 ;  /* 0x0000541015117816 */ /* 0x000fe4000000000e */
[----:B------:R-:W-:Y:S01]  /*10b000*/  PRMT R14, R32, 0x3340, R0 ;  /* 0x00003340200e7816 */ /* 0x000fe20000000000 */
[----:B------:R-:W-:Y:S01]  /*10b010*/  IMAD.X R19, R13, 0x1, R10, P1 ;  /* 0x000000010d137824 */ /* 0x000fe200008e060a */
[----:B------:R-:W-:Y:S04]  /*10b020*/  STL [R1+0x582c], R32 ;  /* 0x00582c2001007387 */ /* 0x000fe80000100800 */
[----:B------:R-:W-:Y:S01]  /*10b030*/  STL [R1+0x4ea8], R17 ;  /* 0x004ea81101007387 */ /* 0x000fe20000100800 */
[----:B--2---:R-:W-:-:S04]  /*10b040*/  LOP3.LUT R22, R58, 0xffff, RZ, 0xc0, !PT ;  /* 0x0000ffff3a167812 */ /* 0x004fc800078ec0ff */
[----:B------:R-:W-:-:S04]  /*10b050*/  PRMT R21, R27, 0x3340, R22 ;  /* 0x000033401b157816 */ /* 0x000fc80000000016 */
[----:B------:R-:W-:-:S05]  /*10b060*/  PRMT R14, R21, 0x5410, R14 ;  /* 0x00005410150e7816 */ /* 0x000fca000000000e */
[----:B------:R0:W-:Y:S04]  /*10b070*/  STL [R1+0x4eac], R14 ;  /* 0x004eac0e01007387 */ /* 0x0001e80000100800 */
[----:B------:R-:W-:Y:S04]  /*10b080*/  STL.64 [R1+0xf90], R18 ;  /* 0x000f901201007387 */ /* 0x000fe80000100a00 */
[----:B------:R-:W2:Y:S04]  /*10b090*/  LDL.LU R55, [R1+0x768] ;  /* 0x0007680001377983 */ /* 0x000ea80000300800 */
[----:B------:R-:W3:Y:S04]  /*10b0a0*/  LDL.LU R57, [R1+0x410] ;  /* 0x0004100001397983 */ /* 0x000ee80000300800 */
[----:B------:R-:W3:Y:S04]  /*10b0b0*/  LDL.LU R56, [R1+0x76c] ;  /* 0x00076c0001387983 */ /* 0x000ee80000300800 */
[----:B------:R-:W3:Y:S01]  /*10b0c0*/  LDL.LU R58, [R1+0x3dc] ;  /* 0x0003dc00013a7983 */ /* 0x000ee20000300800 */
[----:B------:R-:W-:-:S02]  /*10b0d0*/  SHF.R.U32.HI R27, RZ, 0x8, R27 ;  /* 0x00000008ff1b7819 */ /* 0x000fc4000001161b */
[----:B------:R-:W-:Y:S02]  /*10b0e0*/  SHF.R.U32.HI R21, RZ, 0x8, R22 ;  /* 0x00000008ff157819 */ /* 0x000fe40000011616 */
[----:B0-----:R-:W-:Y:S02]  /*10b0f0*/  SHF.R.U32.HI R14, RZ, 0x8, R16 ;  /* 0x00000008ff0e7819 */ /* 0x001fe40000011610 */
[----:B------:R-:W-:Y:S02]  /*10b100*/  SHF.R.U32.HI R13, RZ, 0x8, R26 ;  /* 0x00000008ff0d7819 */ /* 0x000fe4000001161a */
[----:B------:R-:W-:Y:S02]  /*10b110*/  LOP3.LUT R22, R27, 0xffff, RZ, 0xc0, !PT ;  /* 0x0000ffff1b167812 */ /* 0x000fe400078ec0ff */
[----:B------:R-:W-:Y:S02]  /*10b120*/  LOP3.LUT R21, R21, 0xffff, RZ, 0xc0, !PT ;  /* 0x0000ffff15157812 */ /* 0x000fe400078ec0ff */
[----:B------:R-:W-:-:S02]  /*10b130*/  LOP3.LUT R14, R14, 0xffff, RZ, 0xc0, !PT ;  /* 0x0000ffff0e0e7812 */ /* 0x000fc400078ec0ff */
[----:B------:R-:W-:Y:S02]  /*10b140*/  LOP3.LUT R13, R13, 0xffff, RZ, 0xc0, !PT ;  /* 0x0000ffff0d0d7812 */ /* 0x000fe400078ec0ff */
[----:B------:R-:W-:Y:S02]  /*10b150*/  PRMT R16, R22, 0x3340, R21 ;  /* 0x0000334016107816 */ /* 0x000fe40000000015 */
[----:B------:R-:W-:Y:S02]  /*10b160*/  PRMT R13, R14, 0x3340, R13 ;  /* 0x000033400e0d7816 */ /* 0x000fe4000000000d */
[----:B----4-:R-:W-:Y:S01]  /*10b170*/  LOP3.LUT R22, R29, 0xffff, RZ, 0xc0, !PT ;  /* 0x0000ffff1d167812 */ /* 0x010fe200078ec0ff */
[----:B------:R-:W-:Y:S01]  /*10b180*/  STL [R1+0x210c], R16 ;  /* 0x00210c1001007387 */ /* 0x000fe20000100800 */
[----:B------:R-:W-:-:S03]  /*10b190*/  LOP3.LUT R26, R30, 0xffff, RZ, 0xc0, !PT ;  /* 0x0000ffff1e1a7812 */ /* 0x000fc600078ec0ff */
[----:B------:R0:W-:Y:S01]  /*10b1a0*/  STL [R1+0x570], R13 ;  /* 0x0005700d01007387 */ /* 0x0001e20000100800 */
[----:B------:R-:W-:-:S04]  /*10b1b0*/  LOP3.LUT R21, R31, 0xffff, RZ, 0xc0, !PT ;  /* 0x0000ffff1f157812 */ /* 0x000fc800078ec0ff */
[----:B------:R-:W-:Y:S02]  /*10b1c0*/  PRMT R14, R22, 0x3340, R21 ;  /* 0x00003340160e7816 */ /* 0x000fe40000000015 */
[----:B0-----:R-:W-:-:S04]  /*10b1d0*/  PRMT R13, R26, 0x3340, R0 ;  /* 0x000033401a0d7816 */ /* 0x001fc80000000000 */
[----:B------:R-:W-:Y:S02]  /*10b1e0*/  PRMT R16, R14, 0x5410, R13 ;  /* 0x000054100e107816 */ /* 0x000fe4000000000d */
        /* <DEDUP_REMOVED lines=8> */
[----:B------:R-:W-:Y:S02]  /*10b270*/  PRMT R14, R14, 0x3340, R13 ;  /* 0x000033400e0e7816 */ /* 0x000fe4000000000d */
[----:B------:R-:W-:Y:S02]  /*10b280*/  SHF.R.S32.HI R13, RZ, 0x1f, R12 ;  /* 0x0000001fff0d7819 */ /* 0x000fe4000001140c */
[----:B0-----:R-:W-:Y:S02]  /*10b290*/  IADD3 R16, P1, PT, R12, R4, RZ ;  /* 0x000000040c107210 */ /* 0x001fe40007f3e0ff */
[----:B------:R-:W-:Y:S02]  /*10b2a0*/  LOP3.LUT R23, R23, 0xffff, RZ, 0xc0, !PT ;  /* 0x0000ffff17177812 */ /* 0x000fe400078ec0ff */
[----:B------:R-:W-:Y:S01]  /*10b2b0*/  LOP3.LUT R22, R22, 0xffff, RZ, 0xc0, !PT ;  /* 0x0000ffff16167812 */ /* 0x000fe200078ec0ff */
[----:B------:R-:W-:Y:S01]  /*10b2c0*/  IMAD.X R17, R13, 0x1, R5, P1 ;  /* 0x000000010d117824 */ /* 0x000fe200008e0605 */
[----:B------:R-:W-:-:S02]  /*10b2d0*/  SHF.R.U32.HI R26, RZ, 0x8, R3 ;  /* 0x00000008ff1a7819 */ /* 0x000fc40000011603 */
[----:B------:R-:W-:Y:S01]  /*10b2e0*/  LOP3.LUT R3, R47, 0xffff, RZ, 0xc0, !PT ;  /* 0x0000ffff2f037812 */ /* 0x000fe200078ec0ff */
[----:B------:R0:W-:Y:S01]  /*10b2f0*/  STL [R1+0x568], R14 ;  /* 0x0005680e01007387 */ /* 0x0001e20000100800 */
[--C-:B------:R-:W-:Y:S02]  /*10b300*/  PRMT R23, R23, 0x3340, R0.reuse ;  /* 0x0000334017177816 */ /* 0x100fe40000000000 */
[--C-:B------:R-:W-:Y:S01]  /*10b310*/  PRMT R22, R22, 0x3340, R0.reuse ;  /* 0x0000334016167816 */ /* 0x100fe20000000000 */
[----:B------:R4:W-:Y:S01]  /*10b320*/  STL.64 [R1+0xf88], R16 ;  /* 0x000f881001007387 */ /* 0x0009e20000100a00 */
[----:B0-----:R-:W-:-:S03]  /*10b330*/  PRMT R14, R3, 0x3340, R0 ;  /* 0x00003340030e7816 */ /* 0x001fc60000000000 */
[----:B------:R0:W-:Y:S04]  /*10b340*/  STL.64 [R1+0x58a0], R22 ;  /* 0x0058a01601007387 */ /* 0x0001e80000100a00 */
[----:B------:R-:W3:Y:S01]  /*10b350*/  LDL.LU R47, [R1+0x59b8] ;  /* 0x0059b800012f7983 */ /* 0x000ee20000300800 */
[----:B----4-:R-:W-:-:S03]  /*10b360*/  LOP3.LUT R16, R46, 0xffff, RZ, 0xc0, !PT ;  /* 0x0000ffff2e107812 */ /* 0x010fc600078ec0ff */
[----:B------:R-:W4:Y:S01]  /*10b370*/  LDL.LU R46, [R1+0x59b4] ;  /* 0x0059b400012e7983 */ /* 0x000f220000300800 */
[----:B--2---:R-:W-:Y:S02]  /*10b380*/  LOP3.LUT R18, R55, 0xffff, RZ, 0xc0, !PT ;  /* 0x0000ffff37127812 */ /* 0x004fe400078ec0ff */
[----:B---3--:R-:W-:-:S04]  /*10b390*/  LOP3.LUT R19, R57, 0xffff, RZ, 0xc0, !PT ;  /* 0x0000ffff39137812 */ /* 0x008fc800078ec0ff */
[----:B------:R-:W-:Y:S02]  /*10b3a0*/  PRMT R21, R18, 0x3340, R19 ;  /* 0x0000334012157816 */ /* 0x000fe40000000013 */
[----:B------:R-:W-:Y:S02]  /*10b3b0*/  LOP3.LUT R17, R56, 0xffff, RZ, 0xc0, !PT ;  /* 0x0000ffff38117812 */ /* 0x000fe400078ec0ff */
[----:B------:R-:W-:Y:S02]  /*10b3c0*/  LOP3.LUT R27, R58, 0xffff, RZ, 0xc0, !PT ;  /* 0x0000ffff3a1b7812 */ /* 0x000fe400078ec0ff */
[----:B0-----:R-:W-:Y:S02]  /*10b3d0*/  PRMT R22, R21, 0x5410, R14 ;  /* 0x0000541015167816 */ /* 0x001fe4000000000e */
[----:B------:R-:W-:Y:S02]  /*10b3e0*/  PRMT R14, R16, 0x3340, R0 ;  /* 0x00003340100e7816 */ /* 0x000fe40000000000 */
[----:B------:R-:W-:Y:S01]  /*10b3f0*/  PRMT R21, R17, 0x3340, R27 ;  /* 0x0000334011157816 */ /* 0x000fe2000000001b */
[----:B------:R0:W-:Y:S03]  /*10b400*/  STL [R1+0x4ea0], R22 ;  /* 0x004ea01601007387 */ /* 0x0001e60000100800 */
[----:B------:R-:W-:Y:S01]  /*10b410*/  PRMT R14, R21, 0x5410, R14 ;  /* 0x00005410150e7816 */ /* 0x000fe2000000000e */
[----:B------:R-:W2:Y:S04]  /*10b420*/  LDL.LU R28, [R1+0x4ed8] ;  /* 0x004ed800011c7983 */ /* 0x000ea80000300800 */
[----:B------:R-:W3:Y:S04]  /*10b430*/  LDL.LU R29, [R1+0x200] ;  /* 0x00020000011d7983 */ /* 0x000ee80000300800 */
[----:B------:R1:W-:Y:S04]  /*10b440*/  STL [R1+0x4e9c], R14 ;  /* 0x004e9c0e01007387 */ /* 0x0003e80000100800 */
[----:B------:R-:W4:Y:S01]  /*10b450*/  LDL.LU R30, [R1+0x620] ;  /* 0x00062000011e7983 */ /* 0x000f220000300800 */
[----:B------:R-:W-:-:S02]  /*10b460*/  SHF.R.U32.HI R18, RZ, 0x8, R18 ;  /* 0x00000008ff127819 */ /* 0x000fc40000011612 */
[----:B------:R-:W-:Y:S02]  /*10b470*/  SHF.R.U32.HI R21, RZ, 0x8, R19 ;  /* 0x00000008ff157819 */ /* 0x000fe40000011613 */
[----:B0-----:R-:W-:Y:S02]  /*10b480*/  IADD3 R22, P1, PT, R12, R6, RZ ;  /* 0x000000060c167210 */ /* 0x001fe40007f3e0ff */
[----:B------:R-:W-:Y:S02]  /*10b490*/  SHF.R.U32.HI R17, RZ, 0x8, R17 ;  /* 0x00000008ff117819 */ /* 0x000fe40000011611 */
[----:B-1----:R-:W-:Y:S02]  /*10b4a0*/  SHF.R.U32.HI R14, RZ, 0x8, R27 ;  /* 0x00000008ff0e7819 */ /* 0x002fe4000001161b */
[----:B------:R-:W-:Y:S02]  /*10b4b0*/  LOP3.LUT R27, R18, 0xffff, RZ, 0xc0, !PT ;  /* 0x0000ffff121b7812 */ /* 0x000fe400078ec0ff */
[----:B------:R-:W-:Y:S01]  /*10b4c0*/  LOP3.LUT R21, R21, 0xffff, RZ, 0xc0, !PT ;  /* 0x0000ffff15157812 */ /* 0x000fe200078ec0ff */
[----:B------:R-:W-:Y:S01]  /*10b4d0*/  IMAD.X R23, R13, 0x1, R7, P1 ;  /* 0x000000010d177824 */ /* 0x000fe200008e0607 */
[----:B------:R-:W-:-:S02]  /*10b4e0*/  LOP3.LUT R17, R17, 0xffff, RZ, 0xc0, !PT ;  /* 0x0000ffff11117812 */ /* 0x000fc400078ec0ff */
[----:B------:R-:W-:Y:S02]  /*10b4f0*/  LOP3.LUT R14, R14, 0xffff, RZ, 0xc0, !PT ;  /* 0x0000ffff0e0e7812 */ /* 0x000fe400078ec0ff */
[----:B------:R-:W-:Y:S01]  /*10b500*/  PRMT R18, R27, 0x3340, R21 ;  /* 0x000033401b127816 */ /* 0x000fe20000000015 */
[----:B------:R-:W-:Y:S01]  /*10b510*/  STL.64 [R1+0xf70], R22 ;  /* 0x000f701601007387 */ /* 0x000fe20000100a00 */
[----:B------:R-:W-:-:S03]  /*10b520*/  PRMT R14, R17, 0x3340, R14 ;  /* 0x00003340110e7816 */ /* 0x000fc6000000000e */
[----:B------:R-:W4:Y:S04]  /*10b530*/  LDL.LU R31, [R1+0x4edc] ;  /* 0x004edc00011f7983 */ /* 0x000f280000300800 */
[----:B------:R0:W-:Y:S04]  /*10b540*/  STL [R1+0x564], R18 ;  /* 0x0005641201007387 */ /* 0x0001e80000100800 */
[----:B------:R-:W4:Y:S04]  /*10b550*/  LDL.LU R55, [R1+0x1fc] ;  /* 0x0001fc0001377983 */ /* 0x000f280000300800 */
[----:B------:R-:W-:Y:S04]  /*10b560*/  STL [R1+0x520], R14 ;  /* 0x0005200e01007387 */ /* 0x000fe80000100800 */
[----:B------:R-:W4:Y:S04]  /*10b570*/  LDL.LU R57, [R1+0x624] ;  /* 0x0006240001397983 */ /* 0x000f280000300800 */
[----:B------:R-:W4:Y:S04]  /*10b580*/  LDL.LU R56, [R1+0x7c0] ;  /* 0x0007c00001387983 */ /* 0x000f280000300800 */
[----:B------:R-:W4:Y:S01]  /*10b590*/  LDL.LU R58, [R1+0x41c] ;  /* 0x00041c00013a7983 */ /* 0x000f220000300800 */
[----:B0-----:R-:W-:-:S02]  /*10b5a0*/  IADD3 R18, P1, PT, R12, R8, RZ ;  /* 0x000000080c127210 */ /* 0x001fc40007f3e0ff */
[----:B------:R-:W-:Y:S02]  /*10b5b0*/  SHF.R.U32.HI R27, RZ, 0x8, R16 ;  /* 0x00000008ff1b7819 */ /* 0x000fe40000011610 */
[----:B------:R-:W-:Y:S01]  /*10b5c0*/  LOP3.LUT R26, R26, 0xffff, RZ, 0xc0, !PT ;  /* 0x0000ffff1a1a7812 */ /* 0x000fe200078ec0ff */
[----:B------:R-:W-:Y:S01]  /*10b5d0*/  IMAD.X R19, R13, 0x1, R11, P1 ;  /* 0x000000010d137824 */ /* 0x000fe200008e060b */
[----:B------:R-:W-:Y:S02]  /*10b5e0*/  LOP3.LUT R27, R27, 0xffff, RZ, 0xc0, !PT ;  /* 0x0000ffff1b1b7812 */ /* 0x000fe400078ec0ff */
[----:B------:R-:W-:Y:S02]  /*10b5f0*/  IADD3 R16, P1, PT, R12, R9, RZ ;  /* 0x000000090c107210 */ /* 0x000fe40007f3e0ff */
[--C-:B------:R-:W-:Y:S02]  /*10b600*/  PRMT R26, R26, 0x3340, R0.reuse ;  /* 0x000033401a1a7816 */ /* 0x100fe40000000000 */
[----:B------:R-:W-:Y:S01]  /*10b610*/  PRMT R27, R27, 0x3340, R0 ;  /* 0x000033401b1b7816 */ /* 0x000fe20000000000 */
[----:B------:R-:W-:Y:S01]  /*10b620*/  IMAD.X R17, R13, 0x1, R10, P1 ;  /* 0x000000010d117824 */ /* 0x000fe200008e060a */
[----:B------:R-:W-:Y:S01]  /*10b630*/  STL.64 [R1+0xf80], R18 ;  /* 0x000f801201007387 */ /* 0x000fe20000100a00 */
[----:B------:R-:W-:-:S03]  /*10b640*/  SHF.R.U32.HI R21, RZ, 0x8, R3 ;  /* 0x00000008ff157819 */ /* 0x000fc60000011603 */
[----:B------:R-:W-:Y:S04]  /*10b650*/  STL.64 [R1+0x58a8], R26 ;  /* 0x0058a81a01007387 */ /* 0x000fe80000100a00 */
[----:B------:R3:W-:Y:S01]  /*10b660*/  STL.64 [R1+0xf78], R16 ;  /* 0x000f781001007387 */ /* 0x0007e20000100a00 */
[----:B--2---:R-:W-:Y:S02]  /*10b670*/  LOP3.LUT R3, R28, 0xffff, RZ, 0xc0, !PT ;  /* 0x0000ffff1c037812 */ /* 0x004fe400078ec0ff */
[----:B---3--:R-:W-:-:S04]  /*10b680*/  LOP3.LUT R16, R29, 0xffff, RZ, 0xc0, !PT ;  /* 0x0000ffff1d107812 */ /* 0x008fc800078ec0ff */
[----:B------:R-:W-:Y:S02]  /*10b690*/  PRMT R13, R16, 0x3340, R0 ;  /* 0x00003340100d7816 */ /* 0x000fe40000000000 */
[----:B----4-:R-:W-:-:S04]  /*10b6a0*/  LOP3.LUT R17, R30, 0xffff, RZ, 0xc0, !PT ;  /* 0x0000ffff1e117812 */ /* 0x010fc800078ec0ff */
[----:B------:R-:W-:-:S04]  /*10b6b0*/  PRMT R14, R3, 0x3340, R17 ;  /* 0x00003340030e7816 */ /* 0x000fc80000000011 */
[----:B------:R-:W-:Y:S02]  /*10b6c0*/  PRMT R13, R14, 0x5410, R13 ;  /* 0x000054100e0d7816 */ /* 0x000fe4000000000d */
[----:B------:R-:W-:Y:S02]  /*10b6d0*/  SHF.R.U32.HI R3, RZ, 0x8, R3 ;  /* 0x00000008ff037819 */ /* 0x000fe40000011603 */
[----:B------:R-:W-:Y:S01]  /*10b6e0*/  SHF.R.U32.HI R14, RZ, 0x8, R17 ;  /* 0x00000008ff0e7819 */ /* 0x000fe20000011611 */
[----:B------:R0:W-:Y:S01]  /*10b6f0*/  STL [R1+0x4e98], R13 ;  /* 0x004e980d01007387 */ /* 0x0001e20000100800 */
[----:B------:R-:W-:Y:S02]  /*10b700*/  LOP3.LUT R3, R3, 0xffff, RZ, 0xc0, !PT ;  /* 0x0000ffff03037812 */ /* 0x000fe400078ec0ff */
[----:B------:R-:W-:Y:S02]  /*10b710*/  LOP3.LUT R14, R14, 0xffff, RZ, 0xc0, !PT ;  /* 0x0000ffff0e0e7812 */ /* 0x000fe400078ec0ff */
[----:B0-----:R-:W-:-:S04]  /*10b720*/  SHF.R.U32.HI R13, RZ, 0x8, R16 ;  /* 0x00000008ff0d7819 */ /* 0x001fc80000011610 */
[----:B------:R-:W-:Y:S02]  /*10b730*/  LOP3.LUT R13, R13, 0xffff, RZ, 0xc0, !PT ;  /* 0x0000ffff0d0d7812 */ /* 0x000fe400078ec0ff */
[----:B------:R-:W-:Y:S02]  /*10b740*/  PRMT R14, R3, 0x3340, R14 ;  /* 0x00003340030e7816 */ /* 0x000fe4000000000e */
[----:B------:R-:W-:-:S03]  /*10b750*/  PRMT R3, R13, 0x3340, R0 ;  /* 0x000033400d037816 */ /* 0x000fc60000000000 */
[----:B------:R0:W-:Y:S01]  /*10b760*/  STL [R1+0x1db8], R14 ;  /* 0x001db80e01007387 */ /* 0x0001e20000100800 */
[----:B------:R-:W-:-:S03]  /*10b770*/  LOP3.LUT R18, R31, 0xffff, RZ, 0xc0, !PT ;  /* 0x0000ffff1f127812 */ /* 0x000fc600078ec0ff */
[----:B------:R1:W-:Y:S01]  /*10b780*/  STL [R1+0x50], R3 ;  /* 0x0000500301007387 */ /* 0x0003e20000100800 */
[----:B------:R-:W-:-:S04]  /*10b790*/  LOP3.LUT R19, R57, 0xffff, RZ, 0xc0, !PT ;  /* 0x0000ffff39137812 */ /* 0x000fc800078ec0ff */
[----:B0-----:R-:W-:Y:S02]  /*10b7a0*/  PRMT R14, R18, 0x3340, R19 ;  /* 0x00003340120e7816 */ /* 0x001fe40000000013 */
[----:B-1----:R-:W-:-:S04]  /*10b7b0*/  LOP3.LUT R3, R55, 0xffff, RZ, 0xc0, !PT ;  /* 0x0000ffff37037812 */ /* 0x002fc800078ec0ff */
[----:B------:R-:W-:-:S04]  /*10b7c0*/  PRMT R13, R3, 0x3340, R0 ;  /* 0x00003340030d7816 */ /* 0x000fc80000000000 */
[----:B------:R-:W-:Y:S02]  /*10b7d0*/  PRMT R13, R14, 0x5410, R13 ;  /* 0x000054100e0d7816 */ /* 0x000fe4000000000d */
[----:B------:R-:W-:Y:S02]  /*10b7e0*/  LOP3.LUT R16, R50, 0xffff, RZ, 0xc0, !PT ;  /* 0x0000ffff32107812 */ /* 0x000fe400078ec0ff */
[----:B------:R-:W2:Y:S01]  /*10b7f0*/  LDL.LU R50, [R1+0x59b0] ;  /* 0x0059b00001327983 */ /* 0x000ea20000300800 */
[----:B------:R-:W-:-:S03]  /*10b800*/  LOP3.LUT R22, R58, 0xffff, RZ, 0xc0, !PT ;  /* 0x0000ffff3a167812 */ /* 0x000fc600078ec0ff */
[----:B------:R0:W-:Y:S04]  /*10b810*/  STL [R1+0x4e94], R13 ;  /* 0x004e940d01007387 */ /* 0x0001e80000100800 */
[----:B------:R-:W3:Y:S04]  /*10b820*/  LDL.LU R58, [R1+0x7e0] ;  /* 0x0007e000013a7983 */ /* 0x000ee80000300800 */
[----:B------:R-:W4:Y:S01]  /*10b830*/  LDL.LU R29, [R1+0x420] ;  /* 0x00042000011d7983 */ /* 0x000f220000300800 */
[----:B------:R-:W-:Y:S01]  /*10b840*/  LOP3.LUT R17, R56, 0xffff, RZ, 0xc0, !PT ;  /* 0x0000ffff38117812 */ /* 0x000fe200078ec0ff */
[----:B------:R-:W-:Y:S01]  /*10b850*/  VIADD R12, R12, UR6 ;  /* 0x000000060c0c7c36 */ /* 0x000fe20008000000 */
[----:B0-----:R-:W-:Y:S01]  /*10b860*/  PRMT R13, R16, 0x3340, R0 ;  /* 0x00003340100d7816 */ /* 0x001fe20000000000 */
[----:B------:R-:W0:Y:S01]  /*10b870*/  LDCU UR6, c[0x0][0x3b8] ;  /* 0x00007700ff0677ac */ /* 0x000e220008000800 */
[----:B------:R-:W-:-:S02]  /*10b880*/  PRMT R14, R17, 0x3340, R22 ;  /* 0x00003340110e7816 */ /* 0x000fc40000000016 */
[----:B------:R-:W-:Y:S02]  /*10b890*/  IADD3 R24, P1, PT, R12, R4, RZ ;  /* 0x000000040c187210 */ /* 0x000fe40007f3e0ff */
[----:B------:R-:W-:Y:S02]  /*10b8a0*/  PRMT R14, R14, 0x5410, R13 ;  /* 0x000054100e0e7816 */ /* 0x000fe4000000000d */
[----:B------:R-:W-:-:S05]  /*10b8b0*/  SHF.R.S32.HI R13, RZ, 0x1f, R12 ;  /* 0x0000001fff0d7819 */ /* 0x000fca000001140c */
[----:B------:R-:W-:Y:S01]  /*10b8c0*/  IMAD.X R25, R13, 0x1, R5, P1 ;  /* 0x000000010d197824 */ /* 0x000fe200008e0605 */
[----:B------:R1:W-:Y:S04]  /*10b8d0*/  STL [R1+0x4e90], R14 ;  /* 0x004e900e01007387 */ /* 0x0003e80000100800 */
[----:B------:R-:W-:Y:S04]  /*10b8e0*/  STL.64 [R1+0xf60], R24 ;  /* 0x000f601801007387 */ /* 0x000fe80000100a00 */
[----:B------:R-:W2:Y:S04]  /*10b8f0*/  LDL.LU R55, [R1+0x4ee0] ;  /* 0x004ee00001377983 */ /* 0x000ea80000300800 */
[----:B------:R-:W2:Y:S01]  /*10b900*/  LDL.LU R56, [R1+0x210] ;  /* 0x0002100001387983 */ /* 0x000ea20000300800 */
[----:B------:R-:W-:-:S02]  /*10b910*/  SHF.R.U32.HI R18, RZ, 0x8, R18 ;  /* 0x00000008ff127819 */ /* 0x000fc40000011612 */
[----:B------:R-:W-:Y:S01]  /*10b920*/  SHF.R.U32.HI R19, RZ, 0x8, R19 ;  /* 0x00000008ff137819 */ /* 0x000fe20000011613 */
[----:B------:R-:W2:Y:S01]  /*10b930*/  LDL.LU R30, [R1+0x668] ;  /* 0x00066800011e7983 */ /* 0x000ea20000300800 */
[----:B------:R-:W-:Y:S02]  /*10b940*/  SHF.R.U32.HI R17, RZ, 0x8, R17 ;  /* 0x00000008ff117819 */ /* 0x000fe40000011611 */
[----:B-1----:R-:W-:Y:S02]  /*10b950*/  SHF.R.U32.HI R14, RZ, 0x8, R22 ;  /* 0x00000008ff0e7819 */ /* 0x002fe40000011616 */
[----:B------:R-:W-:Y:S02]  /*10b960*/  LOP3.LUT R18, R18, 0xffff, RZ, 0xc0, !PT ;  /* 0x0000ffff12127812 */ /* 0x000fe400078ec0ff */
[----:B------:R-:W-:Y:S02]  /*10b970*/  LOP3.LUT R19, R19, 0xffff, RZ, 0xc0, !PT ;  /* 0x0000ffff13137812 */ /* 0x000fe400078ec0ff */
[----:B------:R-:W-:-:S02]  /*10b980*/  LOP3.LUT R17, R17, 0xffff, RZ, 0xc0, !PT ;  /* 0x0000ffff11117812 */ /* 0x000fc400078ec0ff */
[----:B------:R-:W-:Y:S02]  /*10b990*/  LOP3.LUT R14, R14, 0xffff, RZ, 0xc0, !PT ;  /* 0x0000ffff0e0e7812 */ /* 0x000fe400078ec0ff */
[----:B------:R-:W-:Y:S02]  /*10b9a0*/  PRMT R32, R18, 0x3340, R19 ;  /* 0x0000334012207816 */ /* 0x000fe40000000013 */
[----:B------:R-:W-:-:S03]  /*10b9b0*/  PRMT R14, R17, 0x3340, R14 ;  /* 0x00003340110e7816 */ /* 0x000fc6000000000e */
[----:B------:R-:W-:Y:S01]  /*10b9c0*/  STL [R1+0x5838], R32 ;  /* 0x0058382001007387 */ /* 0x000fe20000100800 */
[----:B------:R-:W-:-:S03]  /*10b9d0*/  IADD3 R18, P1, PT, R12, R6, RZ ;  /* 0x000000060c127210 */ /* 0x000fc60007f3e0ff */
[----:B------:R1:W-:Y:S01]  /*10b9e0*/  STL [R1+0x56c], R14 ;  /* 0x00056c0e01007387 */ /* 0x0003e20000100800 */
[----:B------:R-:W-:Y:S01]  /*10b9f0*/  SHF.R.U32.HI R3, RZ, 0x8, R3 ;  /* 0x00000008ff037819 */ /* 0x000fe20000011603 */
[----:B------:R-:W-:Y:S01]  /*10ba00*/  IMAD.X R19, R13, 0x1, R7, P1 ;  /* 0x000000010d137824 */ /* 0x000fe200008e0607 */
[----:B-1----:R-:W-:Y:S02]  /*10ba10*/  SHF.R.U32.HI R14, RZ, 0x8, R16 ;  /* 0x00000008ff0e7819 */ /* 0x002fe40000011610 */
[----:B------:R-:W-:Y:S02]  /*10ba20*/  LOP3.LUT R3, R3, 0xffff, RZ, 0xc0, !PT ;  /* 0x0000ffff03037812 */ /* 0x000fe400078ec0ff */
[----:B------:R-:W-:Y:S02]  /*10ba30*/  LOP3.LUT R14, R14, 0xffff, RZ, 0xc0, !PT ;  /* 0x0000ffff0e0e7812 */ /* 0x000fe400078ec0ff */
[--C-:B------:R-:W-:Y:S02]  /*10ba40*/  PRMT R3, R3, 0x3340, R0.reuse ;  /* 0x0000334003037816 */ /* 0x100fe40000000000 */
[----:B------:R-:W-:Y:S01]  /*10ba50*/  PRMT R14, R14, 0x3340, R0 ;  /* 0x000033400e0e7816 */ /* 0x000fe20000000000 */
[----:B------:R-:W-:Y:S04]  /*10ba60*/  STL.64 [R1+0xf68], R18 ;  /* 0x000f681201007387 */ /* 0x000fe80000100a00 */
[----:B------:R-:W-:Y:S04]  /*10ba70*/  STL [R1+0x4c], R14 ;  /* 0x00004c0e01007387 */ /* 0x000fe80000100800 */
[----:B------:R-:W2:Y:S04]  /*10ba80*/  LDL.LU R31, [R1+0x4ee4] ;  /* 0x004ee400011f7983 */ /* 0x000ea80000300800 */
[----:B------:R1:W-:Y:S04]  /*10ba90*/  STL [R1+0x30], R3 ;  /* 0x0000300301007387 */ /* 0x0003e80000100800 */
[----:B------:R-:W2:Y:S01]  /*10baa0*/  LDL.LU R57, [R1+0x20c] ;  /* 0x00020c0001397983 */ /* 0x000ea20000300800 */
[----:B---3--:R-:W-:-:S03]  /*10bab0*/  LOP3.LUT R17, R58, 0xffff, RZ, 0xc0, !PT ;  /* 0x0000ffff3a117812 */ /* 0x008fc600078ec0ff */
[----:B------:R-:W3:Y:S01]  /*10bac0*/  LDL.LU R58, [R1+0x680] ;  /* 0x00068000013a7983 */ /* 0x000ee20000300800 */
[----:B-1----:R-:W-:Y:S02]  /*10bad0*/  LOP3.LUT R3, R37, 0xffff, RZ, 0xc0, !PT ;  /* 0x0000ffff25037812 */ /* 0x002fe400078ec0ff */
[----:B----4-:R-:W-:Y:S01]  /*10bae0*/  LOP3.LUT R16, R29, 0xffff, RZ, 0xc0, !PT ;  /* 0x0000ffff1d107812 */ /* 0x010fe200078ec0ff */
[----:B------:R-:W4:Y:S01]  /*10baf0*/  LDL.LU R37, [R1+0x59ac] ;  /* 0x0059ac0001257983 */ /* 0x000f220000300800 */
[----:B------:R-:W-:Y:S02]  /*10bb00*/  PRMT R14, R3, 0x3340, R0 ;  /* 0x00003340030e7816 */ /* 0x000fe40000000000 */
[----:B------:R-:W-:Y:S01]  /*10bb10*/  PRMT R18, R17, 0x3340, R16 ;  /* 0x0000334011127816 */ /* 0x000fe20000000010 */
[----:B------:R1:W-:Y:S03]  /*10bb20*/  STL [R1+0x5830], R3 ;  /* 0x0058300301007387 */ /* 0x0003e60000100800 */
[----:B-1----:R-:W-:-:S02]  /*10bb30*/  PRMT R3, R18, 0x5410, R14 ;  /* 0x0000541012037816 */ /* 0x002fc4000000000e */
[----:B------:R-:W-:-:S03]  /*10bb40*/  SHF.R.U32.HI R14, RZ, 0x8, R16 ;  /* 0x00000008ff0e7819 */ /* 0x000fc60000011610 */
[----:B------:R1:W-:Y:S01]  /*10bb50*/  STL [R1+0x4e8c], R3 ;  /* 0x004e8c0301007387 */ /* 0x0003e20000100800 */
[----:B------:R-:W-:Y:S02]  /*10bb60*/  IADD3 R18, P1, PT, R12, R8, RZ ;  /* 0x000000080c127210 */ /* 0x000fe40007f3e0ff */
[----:B------:R-:W-:Y:S02]  /*10bb70*/  LOP3.LUT R14, R14, 0xffff, RZ, 0xc0, !PT ;  /* 0x0000ffff0e0e7812 */ /* 0x000fe400078ec0ff */
[----:B-1----:R-:W-:Y:S01]  /*10bb80*/  SHF.R.U32.HI R3, RZ, 0x8, R17 ;  /* 0x00000008ff037819 */ /* 0x002fe20000011611 */
[----:B------:R-:W-:-:S03]  /*10bb90*/  IMAD.X R19, R13, 0x1, R11, P1 ;  /* 0x000000010d137824 */ /* 0x000fc600008e060b */
[----:B------:R-:W-:-:S04]  /*10bba0*/  LOP3.LUT R3, R3, 0xffff, RZ, 0xc0, !PT ;  /* 0x0000ffff03037812 */ /* 0x000fc800078ec0ff */
[----:B------:R-:W-:Y:S01]  /*10bbb0*/  PRMT R3, R3, 0x3340, R14 ;  /* 0x0000334003037816 */ /* 0x000fe2000000000e */
[----:B------:R-:W-:Y:S01]  /*10bbc0*/  STL.64 [R1+0xf58], R18 ;  /* 0x000f581201007387 */ /* 0x000fe20000100a00 */
[----:B--2---:R-:W-:Y:S02]  /*10bbd0*/  LOP3.LUT R16, R55, 0xffff, RZ, 0xc0, !PT ;  /* 0x0000ffff37107812 */ /* 0x004fe400078ec0ff */
[----:B------:R-:W-:Y:S01]  /*10bbe0*/  LOP3.LUT R17, R56, 0xffff, RZ, 0xc0, !PT ;  /* 0x0000ffff38117812 */ /* 0x000fe200078ec0ff */
[----:B------:R1:W-:Y:S04]  /*10bbf0*/  STL [R1+0x1fa8], R3 ;  /* 0x001fa80301007387 */ /* 0x0003e80000100800 */
[----:B------:R-:W2:Y:S04]  /*10bc00*/  LDL.LU R55, [R1+0x804] ;  /* 0x0008040001377983 */ /* 0x000ea80000300800 */
[----:B------:R-:W2:Y:S01]  /*10bc10*/  LDL.LU R56, [R1+0x42c] ;  /* 0x00042c0001387983 */ /* 0x000ea20000300800 */
[----:B-1----:R-:W-:-:S02]  /*10bc20*/  LOP3.LUT R3, R30, 0xffff, RZ, 0xc0, !PT ;  /* 0x0000ffff1e037812 */ /* 0x002fc400078ec0ff */
[----:B------:R-:W-:Y:S02]  /*10bc30*/  PRMT R14, R17, 0x3340, R0 ;  /* 0x00003340110e7816 */ /* 0x000fe40000000000 */
[----:B------:R-:W-:-:S04]  /*10bc40*/  PRMT R18, R16, 0x3340, R3 ;  /* 0x0000334010127816 */ /* 0x000fc80000000003 */
[----:B------:R-:W-:Y:S02]  /*10bc50*/  PRMT R14, R18, 0x5410, R14 ;  /* 0x00005410120e7816 */ /* 0x000fe4000000000e */
[----:B------:R-:W-:-:S03]  /*10bc60*/  IADD3 R18, P1, PT, R12, R9, RZ ;  /* 0x000000090c127210 */ /* 0x000fc60007f3e0ff */
[----:B------:R1:W-:Y:S02]  /*10bc70*/  STL [R1+0x4e88], R14 ;  /* 0x004e880e01007387 */ /* 0x0003e40000100800 */
[----:B------:R-:W-:Y:S01]  /*10bc80*/  IMAD.X R19, R13, 0x1, R10, P1 ;  /* 0x000000010d137824 */ /* 0x000fe200008e060a */
[----:B------:R-:W-:Y:S02]  /*10bc90*/  SHF.R.U32.HI R13, RZ, 0x8, R3 ;  /* 0x00000008ff0d7819 */ /* 0x000fe40000011603 */
[----:B-1----:R-:W-:Y:S02]  /*10bca0*/  SHF.R.U32.HI R14, RZ, 0x8, R16 ;  /* 0x00000008ff0e7819 */ /* 0x002fe40000011610 */
[----:B------:R-:W-:Y:S02]  /*10bcb0*/  LOP3.LUT R13, R13, 0xffff, RZ, 0xc0, !PT ;  /* 0x0000ffff0d0d7812 */ /* 0x000fe400078ec0ff */
[----:B------:R-:W-:Y:S01]  /*10bcc0*/  LOP3.LUT R14, R14, 0xffff, RZ, 0xc0, !PT ;  /* 0x0000ffff0e0e7812 */ /* 0x000fe200078ec0ff */
[----:B------:R1:W-:Y:S01]  /*10bcd0*/  STL.64 [R1+0xf50], R18 ;  /* 0x000f501201007387 */ /* 0x0003e20000100a00 */
[----:B------:R-:W-:-:S02]  /*10bce0*/  LOP3.LUT R3, R31, 0xffff, RZ, 0xc0, !PT ;  /* 0x0000ffff1f037812 */ /* 0x000fc400078ec0ff */
[----:B------:R-:W-:-:S05]  /*10bcf0*/  PRMT R13, R14, 0x3340, R13 ;  /* 0x000033400e0d7816 */ /* 0x000fca000000000d */
[----:B------:R0:W-:Y:S01]  /*10bd00*/  STL [R1+0x1dd8], R13 ;  /* 0x001dd80d01007387 */ /* 0x0001e20000100800 */
[----:B-1----:R-:W-:-:S03]  /*10bd10*/  LOP3.LUT R18, R57, 0xffff, RZ, 0xc0, !PT ;  /* 0x0000ffff39127812 */ /* 0x002fc600078ec0ff */
[----:B------:R-:W4:Y:S01]  /*10bd20*/  LDL.LU R57, [R1+0x824] ;  /* 0x0008240001397983 */ /* 0x000f220000300800 */
[----:B0-----:R-:W-:Y:S02]  /*10bd30*/  PRMT R13, R18, 0x3340, R0 ;  /* 0x00003340120d7816 */ /* 0x001fe40000000000 */
[----:B---3--:R-:W-:-:S04]  /*10bd40*/  LOP3.LUT R16, R58, 0xffff, RZ, 0xc0, !PT ;  /* 0x0000ffff3a107812 */ /* 0x008fc800078ec0ff */
[----:B------:R-:W-:-:S04]  /*10bd50*/  PRMT R14, R3, 0x3340, R16 ;  /* 0x00003340030e7816 */ /* 0x000fc80000000010 */
[----:B------:R-:W-:-:S05]  /*10bd60*/  PRMT R13, R14, 0x5410, R13 ;  /* 0x000054100e0d7816 */ /* 0x000fca000000000d */
[----:B------:R0:W-:Y:S04]  /*10bd70*/  STL [R1+0x4e84], R13 ;  /* 0x004e840d01007387 */ /* 0x0001e80000100800 */
[----:B------:R-:W3:Y:S01]  /*10bd80*/  LDL.LU R58, [R1+0x440] ;  /* 0x00044000013a7983 */ /* 0x000ee20000300800 */
        /* <DEDUP_REMOVED lines=9> */
[----:B------:R0:W-:Y:S04]  /*10be20*/  STL [R1+0x250], R13 ;  /* 0x0002500d01007387 */ /* 0x0001e80000100800 */
[----:B------:R-:W3:Y:S04]  /*10be30*/  LDL.LU R44, [R1+0x59a8] ;  /* 0x0059a800012c7983 */ /* 0x000ee80000300800 */
[----:B------:R2:W-:Y:S01]  /*10be40*/  STL [R1+0x1dcc], R3 ;  /* 0x001dcc0301007387 */ /* 0x0005e20000100800 */
[----:B0-----:R-:W-:-:S02]  /*10be50*/  PRMT R13, R17, 0x3340, R0 ;  /* 0x00003340110d7816 */ /* 0x001fc40000000000 */
[----:B--2---:R-:W-:Y:S02]  /*10be60*/  LOP3.LUT R3, R55, 0xffff, RZ, 0xc0, !PT ;  /* 0x0000ffff37037812 */ /* 0x004fe400078ec0ff */
[----:B------:R-:W-:-:S04]  /*10be70*/  LOP3.LUT R16, R56, 0xffff, RZ, 0xc0, !PT ;  /* 0x0000ffff38107812 */ /* 0x000fc800078ec0ff */
[----:B------:R-:W-:-:S04]  /*10be80*/  PRMT R14, R3, 0x3340, R16 ;  /* 0x00003340030e7816 */ /* 0x000fc80000000010 */
[----:B------:R-:W-:-:S05]  /*10be90*/  PRMT R14, R14, 0x5410, R13 ;  /* 0x000054100e0e7816 */ /* 0x000fca000000000d */
[----:B------:R0:W-:Y:S04]  /*10bea0*/  STL [R1+0x4e80], R14 ;  /* 0x004e800e01007387 */ /* 0x0001e80000100800 */
[----:B------:R-:W2:Y:S04]  /*10beb0*/  LDL.LU R30, [R1+0x4ee8] ;  /* 0x004ee800011e7983 */ /* 0x000ea80000300800 */
[----:B------:R-:W2:Y:S04]  /*10bec0*/  LDL.LU R55, [R1+0x21c] ;  /* 0x00021c0001377983 */ /* 0x000ea80000300800 */
[----:B------:R-:W2:Y:S01]  /*10bed0*/  LDL.LU R56, [R1+0x6ac] ;  /* 0x0006ac0001387983 */ /* 0x000ea20000300800 */
[----:B------:R-:W-:Y:S01]  /*10bee0*/  VIADD R12, R12, UR6 ;  /* 0x000000060c0c7c36 */ /* 0x000fe20008000000 */
[----:B0-----:R-:W-:Y:S01]  /*10bef0*/  SHF.R.U32.HI R14, RZ, 0x8, R18 ;  /* 0x00000008ff0e7819 */ /* 0x001fe20000011612 */
[----:B------:R-:W0:Y:S01]  /*10bf00*/  LDCU UR6, c[0x0][0x3b8] ;  /* 0x00007700ff0677ac */ /* 0x000e220008000800 */
[----:B------:R-:W-:-:S02]  /*10bf10*/  SHF.R.U32.HI R3, RZ, 0x8, R3 ;  /* 0x00000008ff037819 */ /* 0x000fc40000011603 */
[----:B------:R-:W-:Y:S02]  /*10bf20*/  SHF.R.U32.HI R16, RZ, 0x8, R16 ;  /* 0x00000008ff107819 */ /* 0x000fe40000011610 */
[----:B------:R-:W-:Y:S02]  /*10bf30*/  SHF.R.S32.HI R13, RZ, 0x1f, R12 ;  /* 0x0000001fff0d7819 */ /* 0x000fe4000001140c */
[----:B------:R-:W-:Y:S02]  /*10bf40*/  IADD3 R22, P1, PT, R12, R4, RZ ;  /* 0x000000040c167210 */ /* 0x000fe40007f3e0ff */
[----:B------:R-:W-:Y:S02]  /*10bf50*/  LOP3.LUT R14, R14, 0xffff, RZ, 0xc0, !PT ;  /* 0x0000ffff0e0e7812 */ /* 0x000fe400078ec0ff */
[----:B------:R-:W-:Y:S02]  /*10bf60*/  LOP3.LUT R3, R3, 0xffff, RZ, 0xc0, !PT ;  /* 0x0000ffff03037812 */ /* 0x000fe400078ec0ff */
[----:B------:R-:W-:Y:S01]  /*10bf70*/  LOP3.LUT R16, R16, 0xffff, RZ, 0xc0, !PT ;  /* 0x0000ffff10107812 */ /* 0x000fe200078ec0ff */
[----:B------:R-:W-:Y:S01]  /*10bf80*/  IMAD.X R23, R13, 0x1, R5, P1 ;  /* 0x000000010d177824 */ /* 0x000fe200008e0605 */
[----:B------:R-:W-:-:S02]  /*10bf90*/  PRMT R18, R14, 0x3340, R0 ;  /* 0x000033400e127816 */ /* 0x000fc40000000000 */
[----:B------:R-:W-:Y:S02]  /*10bfa0*/  PRMT R14, R3, 0x3340, R16 ;  /* 0x00003340030e7816 */ /* 0x000fe40000000010 */
[----:B------:R-:W-:Y:S01]  /*10bfb0*/  STL.64 [R1+0xf48], R22 ;  /* 0x000f481601007387 */ /* 0x000fe20000100a00 */
[----:B------:R-:W-:-:S03]  /*10bfc0*/  LOP3.LUT R33, R38, 0xffff, RZ, 0xc0, !PT ;  /* 0x0000ffff26217812 */ /* 0x000fc600078ec0ff */
[----:B------:R-:W-:Y:S01]  /*10bfd0*/  STL [R1+0x24c], R18 ;  /* 0x00024c1201007387 */ /* 0x000fe20000100800 */
[----:B----4-:R-:W-:-:S03]  /*10bfe0*/  LOP3.LUT R3, R57, 0xffff, RZ, 0xc0, !PT ;  /* 0x0000ffff39037812 */ /* 0x010fc600078ec0ff */
[----:B------:R1:W-:Y:S04]  /*10bff0*/  STL [R1+0x1dac], R14 ;  /* 0x001dac0e01007387 */ /* 0x0003e80000100800 */
[----:B------:R-:W4:Y:S04]  /*10c000*/  LDL.LU R38, [R1+0x59a4] ;  /* 0x0059a40001267983 */ /* 0x000f280000300800 */
[----:B------:R-:W4:Y:S04]  /*10c010*/  LDL.LU R31, [R1+0x4eec] ;  /* 0x004eec00011f7983 */ /* 0x000f280000300800 */
[----:B------:R-:W4:Y:S01]  /*10c020*/  LDL.LU R57, [R1+0x220] ;  /* 0x0002200001397983 */ /* 0x000f220000300800 */
[----:B---3--:R-:W-:-:S03]  /*10c030*/  LOP3.LUT R16, R58, 0xffff, RZ, 0xc0, !PT ;  /* 0x0000ffff3a107812 */ /* 0x008fc600078ec0ff */
[----:B------:R-:W3:Y:S01]  /*10c040*/  LDL.LU R58, [R1+0x6c4] ;  /* 0x0006c400013a7983 */ /* 0x000ee20000300800 */
[----:B-1----:R-:W-:Y:S02]  /*10c050*/  PRMT R14, R33, 0x3340, R0 ;  /* 0x00003340210e7816 */ /* 0x002fe40000000000 */
[----:B------:R-:W-:-:S04]  /*10c060*/  PRMT R18, R3, 0x3340, R16 ;  /* 0x0000334003127816 */ /* 0x000fc80000000010 */
[----:B------:R-:W-:Y:S01]  /*10c070*/  PRMT R14, R18, 0x5410, R14 ;  /* 0x00005410120e7816 */ /* 0x000fe2000000000e */
[----:B------:R-:W-:Y:S01]  /*10c080*/  STL [R1+0x5834], R33 ;  /* 0x0058342101007387 */ /* 0x000fe20000100800 */
[----:B------:R-:W-:-:S03]  /*10c090*/  SHF.R.U32.HI R3, RZ, 0x8, R3 ;  /* 0x00000008ff037819 */ /* 0x000fc60000011603 */
[----:B------:R1:W-:Y:S01]  /*10c0a0*/  STL [R1+0x4e7c], R14 ;  /* 0x004e7c0e01007387 */ /* 0x0003e20000100800 */
[----:B------:R-:W-:Y:S02]  /*10c0b0*/  SHF.R.U32.HI R16, RZ, 0x8, R16 ;  /* 0x00000008ff107819 */ /* 0x000fe40000011610 */
[----:B------:R-:W-:Y:S02]  /*10c0c0*/  IADD3 R18, P1, PT, R12, R6, RZ ;  /* 0x000000060c127210 */ /* 0x000fe40007f3e0ff */
[----:B------:R-:W-:Y:S02]  /*10c0d0*/  LOP3.LUT R3, R3, 0xffff, RZ, 0xc0, !PT ;  /* 0x0000ffff03037812 */ /* 0x000fe400078ec0ff */
[----:B-1----:R-:W-:Y:S02]  /*10c0e0*/  SHF.R.U32.HI R14, RZ, 0x8, R17 ;  /* 0x00000008ff0e7819 */ /* 0x002fe40000011611 */
[----:B------:R-:W-:Y:S02]  /*10c0f0*/  LOP3.LUT R16, R16, 0xffff, RZ, 0xc0, !PT ;  /* 0x0000ffff10107812 */ /* 0x000fe400078ec0ff */
[----:B------:R-:W-:Y:S01]  /*10c100*/  LOP3.LUT R14, R14, 0xffff, RZ, 0xc0, !PT ;  /* 0x0000ffff0e0e7812 */ /* 0x000fe200078ec0ff */
[----:B------:R-:W-:-:S03]  /*10c110*/  IMAD.X R19, R13, 0x1, R7, P1 ;  /* 0x000000010d137824 */ /* 0x000fc600008e0607 */
[----:B------:R-:W-:Y:S02]  /*10c120*/  PRMT R17, R14, 0x3340, R0 ;  /* 0x000033400e117816 */ /* 0x000fe40000000000 */
[----:B------:R-:W-:Y:S01]  /*10c130*/  PRMT R14, R3, 0x3340, R16 ;  /* 0x00003340030e7816 */ /* 0x000fe20000000010 */
[----:B------:R2:W-:Y:S04]  /*10c140*/  STL.64 [R1+0xf40], R18 ;  /* 0x000f401201007387 */ /* 0x0005e80000100a00 */
[----:B------:R-:W-:Y:S04]  /*10c150*/  STL [R1+0x248], R17 ;  /* 0x0002481101007387 */ /* 0x000fe80000100800 */
[----:B------:R1:W-:Y:S01]  /*10c160*/  STL [R1+0x1e78], R14 ;  /* 0x001e780e01007387 */ /* 0x0003e20000100800 */
[----:B--2---:R-:W-:-:S03]  /*10c170*/  LOP3.LUT R18, R55, 0xffff, RZ, 0xc0, !PT ;  /* 0x0000ffff37127812 */ /* 0x004fc600078ec0ff */
[----:B------:R-:W2:Y:S01]  /*10c180*/  LDL.LU R55, [R1+0x84c] ;  /* 0x00084c0001377983 */ /* 0x000ea20000300800 */
[----:B------:R-:W-:-:S03]  /*10c190*/  LOP3.LUT R16, R56, 0xffff, RZ, 0xc0, !PT ;  /* 0x0000ffff38107812 */ /* 0x000fc600078ec0ff */
[----:B------:R-:W2:Y:S01]  /*10c1a0*/  LDL.LU R56, [R1+0x44c] ;  /* 0x00044c0001387983 */ /* 0x000ea20000300800 */
[----:B------:R-:W-:Y:S02]  /*10c1b0*/  LOP3.LUT R3, R30, 0xffff, RZ, 0xc0, !PT ;  /* 0x0000ffff1e037812 */ /* 0x000fe400078ec0ff */
[----:B-1----:R-:W-:Y:S02]  /*10c1c0*/  PRMT R14, R18, 0x3340, R0 ;  /* 0x00003340120e7816 */ /* 0x002fe40000000000 */
[----:B------:R-:W-:-:S04]  /*10c1d0*/  PRMT R17, R3, 0x3340, R16 ;  /* 0x0000334003117816 */ /* 0x000fc80000000010 */
[----:B------:R-:W-:Y:S02]  /*10c1e0*/  PRMT R14, R17, 0x5410, R14 ;  /* 0x00005410110e7816 */ /* 0x000fe4000000000e */
        /* <DEDUP_REMOVED lines=8> */
[----:B------:R1:W-:Y:S01]  /*10c270*/  STL.64 [R1+0xf38], R22 ;  /* 0x000f381601007387 */ /* 0x0003e20000100a00 */
[----:B----4-:R-:W-:-:S03]  /*10c280*/  LOP3.LUT R16, R31, 0xffff, RZ, 0xc0, !PT ;  /* 0x0000ffff1f107812 */ /* 0x010fc600078ec0ff */
[----:B------:R4:W-:Y:S01]  /*10c290*/  STL [R1+0x854], R14 ;  /* 0x0008540e01007387 */ /* 0x0009e20000100800 */
[----:B------:R-:W-:Y:S02]  /*10c2a0*/  LOP3.LUT R3, R57, 0xffff, RZ, 0xc0, !PT ;  /* 0x0000ffff39037812 */ /* 0x000fe400078ec0ff */
[----:B-1----:R-:W-:Y:S02]  /*10c2b0*/  IADD3 R22, P1, PT, R12, R9, RZ ;  /* 0x000000090c167210 */ /* 0x002fe40007f3e0ff */
[----:B----4-:R-:W-:-:S03]  /*10c2c0*/  PRMT R14, R3, 0x3340, R0 ;  /* 0x00003340030e7816 */ /* 0x010fc60000000000 */
[----:B------:R-:W-:Y:S01]  /*10c2d0*/  IMAD.X R23, R13, 0x1, R10, P1 ;  /* 0x000000010d177824 */ /* 0x000fe200008e060a */
[----:B------:R-:W-:-:S04]  /*10c2e0*/  SHF.R.U32.HI R13, RZ, 0x8, R18 ;  /* 0x00000008ff0d7819 */ /* 0x000fc80000011612 */
[----:B------:R-:W-:Y:S02]  /*10c2f0*/  LOP3.LUT R13, R13, 0xffff, RZ, 0xc0, !PT ;  /* 0x0000ffff0d0d7812 */ /* 0x000fe400078ec0ff */
[----:B---3--:R-:W-:-:S04]  /*10c300*/  LOP3.LUT R17, R58, 0xffff, RZ, 0xc0, !PT ;  /* 0x0000ffff3a117812 */ /* 0x008fc800078ec0ff */
[----:B------:R-:W-:-:S04]  /*10c310*/  PRMT R19, R16, 0x3340, R17 ;  /* 0x0000334010137816 */ /* 0x000fc80000000011 */
[----:B------:R-:W-:Y:S02]  /*10c320*/  PRMT R14, R19, 0x5410, R14 ;  /* 0x00005410130e7816 */ /* 0x000fe4000000000e */
[----:B------:R-:W-:-:S03]  /*10c330*/  SHF.R.U32.HI R16, RZ, 0x8, R16 ;  /* 0x00000008ff107819 */ /* 0x000fc60000011610 */
[----:B------:R1:W-:Y:S01]  /*10c340*/  STL [R1+0x4e70], R14 ;  /* 0x004e700e01007387 */ /* 0x0003e20000100800 */
[----:B------:R-:W-:-:S03]  /*10c350*/  LOP3.LUT R16, R16, 0xffff, RZ, 0xc0, !PT ;  /* 0x0000ffff10107812 */ /* 0x000fc600078ec0ff */
[----:B------:R-:W-:Y:S04]  /*10c360*/  STL.64 [R1+0xf30], R22 ;  /* 0x000f301601007387 */ /* 0x000fe80000100a00 */
[----:B------:R-:W3:Y:S01]  /*10c370*/  LDL.LU R29, [R1+0x4ef0] ;  /* 0x004ef000011d7983 */ /* 0x000ee20000300800 */
[----:B-1----:R-:W-:-:S03]  /*10c380*/  SHF.R.U32.HI R14, RZ, 0x8, R17 ;  /* 0x00000008ff0e7819 */ /* 0x002fc60000011611 */
[----:B------:R-:W4:Y:S01]  /*10c390*/  LDL.LU R30, [R1+0x22c] ;  /* 0x00022c00011e7983 */ /* 0x000f220000300800 */
[----:B------:R-:W-:-:S03]  /*10c3a0*/  LOP3.LUT R14, R14, 0xffff, RZ, 0xc0, !PT ;  /* 0x0000ffff0e0e7812 */ /* 0x000fc600078ec0ff */
[----:B------:R-:W4:Y:S01]  /*10c3b0*/  LDL.LU R57, [R1+0x700] ;  /* 0x0007000001397983 */ /* 0x000f220000300800 */
[----:B------:R-:W-:Y:S02]  /*10c3c0*/  PRMT R17, R13, 0x3340, R0 ;  /* 0x000033400d117816 */ /* 0x000fe40000000000 */
[----:B------:R-:W-:Y:S01]  /*10c3d0*/  PRMT R13, R16, 0x3340, R14 ;  /* 0x00003340100d7816 */ /* 0x000fe2000000000e */
[----:B------:R-:W4:Y:S01]  /*10c3e0*/  LDL.LU R58, [R1+0xc00] ;  /* 0x000c0000013a7983 */ /* 0x000f220000300800 */
[----:B------:R-:W-:-:S03]  /*10c3f0*/  LOP3.LUT R16, R60, 0xffff, RZ, 0xc0, !PT ;  /* 0x0000ffff3c107812 */ /* 0x000fc600078ec0ff */
[----:B------:R-:W-:Y:S04]  /*10c400*/  STL [R1+0x244], R17 ;  /* 0x0002441101007387 */ /* 0x000fe80000100800 */
[----:B------:R1:W-:Y:S04]  /*10c410*/  STL [R1+0x850], R13 ;  /* 0x0008500d01007387 */ /* 0x0003e80000100800 */
[----:B------:R-:W4:Y:S01]  /*10c420*/  LDL.LU R60, [R1+0x59a0] ;  /* 0x0059a000013c7983 */ /* 0x000f220000300800 */
[----:B-1----:R-:W-:Y:S02]  /*10c430*/  PRMT R13, R16, 0x3340, R0 ;  /* 0x00003340100d7816 */ /* 0x002fe40000000000 */
[----:B--2---:R-:W-:-:S02]  /*10c440*/  LOP3.LUT R18, R55, 0xffff, RZ, 0xc0, !PT ;  /* 0x0000ffff37127812 */ /* 0x004fc400078ec0ff */
[----:B------:R-:W-:-:S04]  /*10c450*/  LOP3.LUT R17, R56, 0xffff, RZ, 0xc0, !PT ;  /* 0x0000ffff38117812 */ /* 0x000fc800078ec0ff */
[----:B------:R-:W-:-:S04]  /*10c460*/  PRMT R14, R18, 0x3340, R17 ;  /* 0x00003340120e7816 */ /* 0x000fc80000000011 */
[----:B------:R-:W-:Y:S02]  /*10c470*/  PRMT R19, R14, 0x5410, R13 ;  /* 0x000054100e137816 */ /* 0x000fe4000000000d */
[----:B------:R-:W-:Y:S02]  /*10c480*/  SHF.R.U32.HI R14, RZ, 0x8, R18 ;  /* 0x00000008ff0e7819 */ /* 0x000fe40000011612 */
[----:B------:R-:W-:Y:S02]  /*10c490*/  SHF.R.U32.HI R13, RZ, 0x8, R17 ;  /* 0x00000008ff0d7819 */ /* 0x000fe40000011611 */
[----:B------:R-:W-:Y:S02]  /*10c4a0*/  LOP3.LUT R14, R14, 0xffff, RZ, 0xc0, !PT ;  /* 0x0000ffff0e0e7812 */ /* 0x000fe400078ec0ff */
[----:B------:R-:W-:Y:S01]  /*10c4b0*/  LOP3.LUT R13, R13, 0xffff, RZ, 0xc0, !PT ;  /* 0x0000ffff0d0d7812 */ /* 0x000fe200078ec0ff */
[----:B0-----:R-:W-:Y:S01]  /*10c4c0*/  VIADD R12, R12, UR6 ;  /* 0x000000060c0c7c36 */ /* 0x001fe20008000000 */
[----:B------:R-:W-:Y:S01]  /*10c4d0*/  STL [R1+0x4cd4], R19 ;  /* 0x004cd41301007387 */ /* 0x000fe20000100800 */
[----:B------:R-:W-:Y:S01]  /*10c4e0*/  SHF.R.U32.HI R3, RZ, 0x8, R3 ;  /* 0x00000008ff037819 */ /* 0x000fe20000011603 */
[----:B------:R-:W0:Y:S01]  /*10c4f0*/  LDCU UR6, c[0x0][0x3b8] ;  /* 0x00007700ff0677ac */ /* 0x000e220008000800 */
[----:B------:R-:W-:-:S02]  /*10c500*/  PRMT R14, R14, 0x3340, R13 ;  /* 0x000033400e0e7816 */ /* 0x000fc4000000000d */
[----:B------:R-:W-:-:S03]  /*10c510*/  SHF.R.S32.HI R13, RZ, 0x1f, R12 ;  /* 0x0000001fff0d7819 */ /* 0x000fc6000001140c */
[----:B------:R1:W-:Y:S01]  /*10c520*/  STL [R1+0x50c], R14 ;  /* 0x00050c0e01007387 */ /* 0x0003e20000100800 */
[----:B------:R-:W-:Y:S02]  /*10c530*/  IADD3 R18, P1, PT, R12, R4, RZ ;  /* 0x000000040c127210 */ /* 0x000fe40007f3e0ff */
[----:B------:R-:W-:Y:S02]  /*10c540*/  LOP3.LUT R3, R3, 0xffff, RZ, 0xc0, !PT ;  /* 0x0000ffff03037812 */ /* 0x000fe400078ec0ff */
[----:B-1----:R-:W-:Y:S01]  /*10c550*/  SHF.R.U32.HI R14, RZ, 0x8, R16 ;  /* 0x00000008ff0e7819 */ /* 0x002fe20000011610 */
[----:B------:R-:W-:-:S03]  /*10c560*/  IMAD.X R19, R13, 0x1, R5, P1 ;  /* 0x000000010d137824 */ /* 0x000fc600008e0605 */
[----:B------:R-:W-:Y:S02]  /*10c570*/  LOP3.LUT R14, R14, 0xffff, RZ, 0xc0, !PT ;  /* 0x0000ffff0e0e7812 */ /* 0x000fe400078ec0ff */
[--C-:B------:R-:W-:Y:S02]  /*10c580*/  PRMT R3, R3, 0x3340, R0.reuse ;  /* 0x0000334003037816 */ /* 0x100fe40000000000 */
[----:B------:R-:W-:Y:S01]  /*10c590*/  PRMT R14, R14, 0x3340, R0 ;  /* 0x000033400e0e7816 */ /* 0x000fe20000000000 */
[----:B------:R-:W-:Y:S04]  /*10c5a0*/  STL.64 [R1+0xf28], R18 ;  /* 0x000f281201007387 */ /* 0x000fe80000100a00 */
[----:B------:R-:W2:Y:S04]  /*10c5b0*/  LDL.LU R31, [R1+0x4ef4] ;  /* 0x004ef400011f7983 */ /* 0x000ea80000300800 */
[----:B------:R-:W-:Y:S04]  /*10c5c0*/  STL [R1+0x240], R14 ;  /* 0x0002400e01007387 */ /* 0x000fe80000100800 */
[----:B------:R-:W2:Y:S04]  /*10c5d0*/  LDL.LU R55, [R1+0x230] ;  /* 0x0002300001377983 */ /* 0x000ea80000300800 */
[----:B------:R1:W-:Y:S04]  /*10c5e0*/  STL [R1+0x23c], R3 ;  /* 0x00023c0301007387 */ /* 0x0003e80000100800 */
[----:B------:R-:W2:Y:S01]  /*10c5f0*/  LDL.LU R56, [R1+0x708] ;  /* 0x0007080001387983 */ /* 0x000ea20000300800 */
[----:B-1----:R-:W-:-:S03]  /*10c600*/  LOP3.LUT R3, R48, 0xffff, RZ, 0xc0, !PT ;  /* 0x0000ffff30037812 */ /* 0x002fc600078ec0ff */
[----:B------:R-:W2:Y:S01]  /*10c610*/  LDL.LU R48, [R1+0x599c] ;  /* 0x00599c0001307983 */ /* 0x000ea20000300800 */
[----:B------:R-:W-:-:S03]  /*10c620*/  IADD3 R24, P1, PT, R12, R6, RZ ;  /* 0x000000060c187210 */ /* 0x000fc60007f3e0ff */
[----:B------:R-:W-:Y:S02]  /*10c630*/  STL [R1+0x583c], R3 ;  /* 0x00583c0301007387 */ /* 0x000fe40000100800 */
[----:B------:R-:W-:Y:S01]  /*10c640*/  IMAD.X R25, R13, 0x1, R7, P1 ;  /* 0x000000010d197824 */ /* 0x000fe200008e0607 */
[----:B---3--:R-:W-:Y:S02]  /*10c650*/  LOP3.LUT R19, R29, 0xffff, RZ, 0xc0, !PT ;  /* 0x0000ffff1d137812 */ /* 0x008fe400078ec0ff */
[----:B----4-:R-:W-:Y:S02]  /*10c660*/  LOP3.LUT R17, R30, 0xffff, RZ, 0xc0, !PT ;  /* 0x0000ffff1e117812 */ /* 0x010fe400078ec0ff */
[----:B------:R-:W-:Y:S02]  /*10c670*/  LOP3.LUT R18, R57, 0xffff, RZ, 0xc0, !PT ;  /* 0x0000ffff39127812 */ /* 0x000fe400078ec0ff */
[----:B------:R-:W-:Y:S02]  /*10c680*/  PRMT R14, R17, 0x3340, R0 ;  /* 0x00003340110e7816 */ /* 0x000fe40000000000 */
[----:B------:R-:W-:-:S02]  /*10c690*/  PRMT R23, R19, 0x3340, R18 ;  /* 0x0000334013177816 */ /* 0x000fc40000000012 */
[----:B------:R-:W-:Y:S02]  /*10c6a0*/  LOP3.LUT R16, R58, 0xffff, RZ, 0xc0, !PT ;  /* 0x0000ffff3a107812 */ /* 0x000fe400078ec0ff */
[----:B------:R-:W-:Y:S02]  /*10c6b0*/  PRMT R23, R23, 0x5410, R14 ;  /* 0x0000541017177816 */ /* 0x000fe4000000000e */
[----:B------:R-:W-:-:S03]  /*10c6c0*/  PRMT R14, R3, 0x3340, R0 ;  /* 0x00003340030e7816 */ /* 0x000fc60000000000 */
[----:B------:R1:W-:Y:S01]  /*10c6d0*/  STL [R1+0x4c80], R23 ;  /* 0x004c801701007387 */ /* 0x0003e20000100800 */
[----:B------:R-:W-:-:S04]  /*10c6e0*/  LOP3.LUT R22, R60, 0xffff, RZ, 0xc0, !PT ;  /* 0x0000ffff3c167812 */ /* 0x000fc800078ec0ff */
[----:B-1----:R-:W-:-:S04]  /*10c6f0*/  PRMT R23, R16, 0x3340, R22 ;  /* 0x0000334010177816 */ /* 0x002fc80000000016 */
[----:B------:R-:W-:-:S05]  /*10c700*/  PRMT R3, R23, 0x5410, R14 ;  /* 0x0000541017037816 */ /* 0x000fca000000000e */
[----:B------:R1:W-:Y:S04]  /*10c710*/  STL [R1+0x4c88], R3 ;  /* 0x004c880301007387 */ /* 0x0003e80000100800 */
[----:B------:R-:W3:Y:S04]  /*10c720*/  LDL.LU R57, [R1+0xc10] ;  /* 0x000c100001397983 */ /* 0x000ee80000300800 */
[----:B------:R-:W-:Y:S04]  /*10c730*/  STL.64 [R1+0xf18], R24 ;  /* 0x000f181801007387 */ /* 0x000fe80000100a00 */
[----:B------:R-:W4:Y:S01]  /*10c740*/  LDL.LU R58, [R1+0x470] ;  /* 0x00047000013a7983 */ /* 0x000f220000300800 */
[----:B------:R-:W-:-:S02]  /*10c750*/  SHF.R.U32.HI R14, RZ, 0x8, R22 ;  /* 0x00000008ff0e7819 */ /* 0x000fc40000011616 */
[----:B-1----:R-:W-:Y:S02]  /*10c760*/  SHF.R.U32.HI R3, RZ, 0x8, R19 ;  /* 0x00000008ff037819 */ /* 0x002fe40000011613 */
[----:B------:R-:W-:Y:S02]  /*10c770*/  SHF.R.U32.HI R19, RZ, 0x8, R18 ;  /* 0x00000008ff137819 */ /* 0x000fe40000011612 */
[----:B------:R-:W-:Y:S02]  /*10c780*/  SHF.R.U32.HI R16, RZ, 0x8, R16 ;  /* 0x00000008ff107819 */ /* 0x000fe40000011610 */
[----:B------:R-:W-:Y:S02]  /*10c790*/  LOP3.LUT R18, R14, 0xffff, RZ, 0xc0, !PT ;  /* 0x0000ffff0e127812 */ /* 0x000fe400078ec0ff */
[----:B------:R-:W-:Y:S02]  /*10c7a0*/  LOP3.LUT R3, R3, 0xffff, RZ, 0xc0, !PT ;  /* 0x0000ffff03037812 */ /* 0x000fe400078ec0ff */
[----:B------:R-:W-:-:S02]  /*10c7b0*/  LOP3.LUT R14, R19, 0xffff, RZ, 0xc0, !PT ;  /* 0x0000ffff130e7812 */ /* 0x000fc400078ec0ff */
[----:B------:R-:W-:Y:S02]  /*10c7c0*/  LOP3.LUT R16, R16, 0xffff, RZ, 0xc0, !PT ;  /* 0x0000ffff10107812 */ /* 0x000fe400078ec0ff */
[----:B------:R-:W-:Y:S02]  /*10c7d0*/  PRMT R60, R3, 0x3340, R14 ;  /* 0x00003340033c7816 */ /* 0x000fe4000000000e */
[----:B------:R-:W-:-:S03]  /*10c7e0*/  PRMT R16, R16, 0x3340, R18 ;  /* 0x0000334010107816 */ /* 0x000fc60000000012 */
[----:B------:R-:W-:Y:S04]  /*10c7f0*/  STL [R1+0x57cc], R60 ;  /* 0x0057cc3c01007387 */ /* 0x000fe80000100800 */
[----:B------:R2:W-:Y:S02]  /*10c800*/  STL [R1+0x1e0c], R16 ;  /* 0x001e0c1001007387 */ /* 0x0005e40000100800 */
[----:B--2---:R-:W-:Y:S02]  /*10c810*/  LOP3.LUT R16, R31, 0xffff, RZ, 0xc0, !PT ;  /* 0x0000ffff1f107812 */ /* 0x004fe400078ec0ff */
[----:B------:R-:W-:-:S04]  /*10c820*/  LOP3.LUT R3, R55, 0xffff, RZ, 0xc0, !PT ;  /* 0x0000ffff37037812 */ /* 0x000fc800078ec0ff */
[----:B------:R-:W-:Y:S02]  /*10c830*/  PRMT R14, R3, 0x3340, R0 ;  /* 0x00003340030e7816 */ /* 0x000fe40000000000 */
[----:B------:R-:W-:-:S04]  /*10c840*/  LOP3.LUT R18, R56, 0xffff, RZ, 0xc0, !PT ;  /* 0x0000ffff38127812 */ /* 0x000fc800078ec0ff */
[----:B------:R-:W-:-:S04]  /*10c850*/  PRMT R19, R16, 0x3340, R18 ;  /* 0x0000334010137816 */ /* 0x000fc80000000012 */
[----:B------:R-:W-:-:S05]  /*10c860*/  PRMT R14, R19, 0x5410, R14 ;  /* 0x00005410130e7816 */ /* 0x000fca000000000e */
[----:B------:R1:W-:Y:S04]  /*10c870*/  STL [R1+0x4c7c], R14 ;  /* 0x004c7c0e01007387 */ /* 0x0003e80000100800 */
[----:B------:R-:W2:Y:S04]  /*10c880*/  LDL.LU R55, [R1+0xc18] ;  /* 0x000c180001377983 */ /* 0x000ea80000300800 */
[----:B------:R-:W2:Y:S01]  /*10c890*/  LDL.LU R56, [R1+0x45c] ;  /* 0x00045c0001387983 */ /* 0x000ea20000300800 */
[----:B------:R-:W-:Y:S02]  /*10c8a0*/  IADD3 R22, P1, PT, R12, R8, RZ ;  /* 0x000000080c167210 */ /* 0x000fe40007f3e0ff */
[----:B-1----:R-:W-:-:S03]  /*10c8b0*/  SHF.R.U32.HI R14, RZ, 0x8, R18 ;  /* 0x00000008ff0e7819 */ /* 0x002fc60000011612 */
[C---:B------:R-:W-:Y:S01]  /*10c8c0*/  IMAD.X R23, R13.reuse, 0x1, R11, P1 ;  /* 0x000000010d177824 */ /* 0x040fe200008e060b */
[----:B------:R-:W-:Y:S02]  /*10c8d0*/  IADD3 R18, P1, PT, R12, R9, RZ ;  /* 0x000000090c127210 */ /* 0x000fe40007f3e0ff */
[----:B------:R-:W-:Y:S02]  /*10c8e0*/  SHF.R.U32.HI R16, RZ, 0x8, R16 ;  /* 0x00000008ff107819 */ /* 0x000fe40000011610 */
[----:B------:R-:W-:Y:S01]  /*10c8f0*/  LOP3.LUT R14, R14, 0xffff, RZ, 0xc0, !PT ;  /* 0x0000ffff0e0e7812 */ /* 0x000fe200078ec0ff */
[----:B------:R-:W-:Y:S01]  /*10c900*/  IMAD.X R19, R13, 0x1, R10, P1 ;  /* 0x000000010d137824 */ /* 0x000fe200008e060a */
[----:B------:R-:W-:Y:S02]  /*10c910*/  LOP3.LUT R16, R16, 0xffff, RZ, 0xc0, !PT ;  /* 0x0000ffff10107812 */ /* 0x000fe400078ec0ff */
[----:B------:R-:W-:Y:S02]  /*10c920*/  SHF.R.U32.HI R13, RZ, 0x8, R3 ;  /* 0x00000008ff0d7819 */ /* 0x000fe40000011603 */
[----:B------:R-:W-:-:S02]  /*10c930*/  PRMT R14, R16, 0x3340, R14 ;  /* 0x00003340100e7816 */ /* 0x000fc4000000000e */
[----:B------:R-:W-:Y:S01]  /*10c940*/  LOP3.LUT R13, R13, 0xffff, RZ, 0xc0, !PT ;  /* 0x0000ffff0d0d7812 */ /* 0x000fe200078ec0ff */
[----:B------:R-:W-:Y:S03]  /*10c950*/  STL.64 [R1+0xf10], R22 ;  /* 0x000f101601007387 */ /* 0x000fe60000100a00 */
[----:B------:R-:W-:Y:S01]  /*10c960*/  PRMT R13, R13, 0x3340, R0 ;  /* 0x000033400d0d7816 */ /* 0x000fe20000000000 */
[----:B------:R-:W-:Y:S04]  /*10c970*/  STL [R1+0x4dc], R14 ;  /* 0x0004dc0e01007387 */ /* 0x000fe80000100800 */
[----:B------:R1:W-:Y:S04]  /*10c980*/  STL.64 [R1+0xf20], R18 ;  /* 0x000f201201007387 */ /* 0x0003e80000100a00 */
[----:B------:R0:W-:Y:S01]  /*10c990*/  STL [R1+0x238], R13 ;  /* 0x0002380d01007387 */ /* 0x0001e20000100800 */
[----:B-1----:R-:W-:-:S03]  /*10c9a0*/  LOP3.LUT R18, R43, 0xffff, RZ, 0xc0, !PT ;  /* 0x0000ffff2b127812 */ /* 0x002fc600078ec0ff */
[----:B------:R-:W2:Y:S01]  /*10c9b0*/  LDL.LU R43, [R1+0x5998] ;  /* 0x00599800012b7983 */ /* 0x000ea20000300800 */
[----:B0-----:R-:W-:Y:S02]  /*10c9c0*/  PRMT R13, R18, 0x3340, R0 ;  /* 0x00003340120d7816 */ /* 0x001fe40000000000 */
[----:B---3--:R-:W-:Y:S02]  /*10c9d0*/  LOP3.LUT R3, R57, 0xffff, RZ, 0xc0, !PT ;  /* 0x0000ffff39037812 */ /* 0x008fe400078ec0ff */
[----:B----4-:R-:W-:-:S04]  /*10c9e0*/  LOP3.LUT R16, R58, 0xffff, RZ, 0xc0, !PT ;  /* 0x0000ffff3a107812 */ /* 0x010fc800078ec0ff */
[----:B------:R-:W-:-:S04]  /*10c9f0*/  PRMT R14, R3, 0x3340, R16 ;  /* 0x00003340030e7816 */ /* 0x000fc80000000010 */
[----:B------:R-:W-:-:S05]  /*10ca00*/  PRMT R14, R14, 0x5410, R13 ;  /* 0x000054100e0e7816 */ /* 0x000fca000000000d */
[----:B------:R0:W-:Y:S04]  /*10ca10*/  STL [R1+0x4c78], R14 ;  /* 0x004c780e01007387 */ /* 0x0001e80000100800 */
[----:B------:R-:W3:Y:S04]  /*10ca20*/  LDL.LU R30, [R1+0x4ef8] ;  /* 0x004ef800011e7983 */ /* 0x000ee80000300800 */
[----:B------:R-:W4:Y:S04]  /*10ca30*/  LDL.LU R57, [R1+0x2a0] ;  /* 0x0002a00001397983 */ /* 0x000f280000300800 */
[----:B------:R-:W3:Y:S01]  /*10ca40*/  LDL.LU R58, [R1+0x74c] ;  /* 0x00074c00013a7983 */ /* 0x000ee20000300800 */
[----:B------:R-:W-:-:S02]  /*10ca50*/  SHF.R.U32.HI R13, RZ, 0x8, R17 ;  /* 0x00000008ff0d7819 */ /* 0x000fc40000011611 */
[----:B------:R-:W-:Y:S02]  /*10ca60*/  SHF.R.U32.HI R3, RZ, 0x8, R3 ;  /* 0x00000008ff037819 */ /* 0x000fe40000011603 */
[----:B0-----:R-:W-:Y:S02]  /*10ca70*/  SHF.R.U32.HI R14, RZ, 0x8, R16 ;  /* 0x00000008ff0e7819 */ /* 0x001fe40000011610 */
[----:B------:R-:W-:Y:S02]  /*10ca80*/  LOP3.LUT R13, R13, 0xffff, RZ, 0xc0, !PT ;  /* 0x0000ffff0d0d7812 */ /* 0x000fe400078ec0ff */
[----:B------:R-:W-:Y:S02]  /*10ca90*/  LOP3.LUT R3, R3, 0xffff, RZ, 0xc0, !PT ;  /* 0x0000ffff03037812 */ /* 0x000fe400078ec0ff */
[----:B------:R-:W-:Y:S02]  /*10caa0*/  LOP3.LUT R14, R14, 0xffff, RZ, 0xc0, !PT ;  /* 0x0000ffff0e0e7812 */ /* 0x000fe400078ec0ff */
[----:B------:R-:W-:-:S02]  /*10cab0*/  PRMT R13, R13, 0x3340, R0 ;  /* 0x000033400d0d7816 */ /* 0x000fc40000000000 */
[----:B------:R-:W-:Y:S02]  /*10cac0*/  PRMT R3, R3, 0x3340, R14 ;  /* 0x0000334003037816 */ /* 0x000fe4000000000e */
[----:B------:R-:W-:Y:S01]  /*10cad0*/  LOP3.LUT R17, R49, 0xffff, RZ, 0xc0, !PT ;  /* 0x0000ffff31117812 */ /* 0x000fe200078ec0ff */
[----:B------:R0:W-:Y:S04]  /*10cae0*/  STL [R1+0x234], R13 ;  /* 0x0002340d01007387 */ /* 0x0001e80000100800 */
[----:B------:R-:W3:Y:S04]  /*10caf0*/  LDL.LU R49, [R1+0x5994] ;  /* 0x0059940001317983 */ /* 0x000ee80000300800 */
[----:B------:R2:W-:Y:S01]  /*10cb00*/  STL [R1+0x81c], R3 ;  /* 0x00081c0301007387 */ /* 0x0005e20000100800 */
[----:B------:R-:W-:Y:S01]  /*10cb10*/  VIADD R12, R12, UR6 ;  /* 0x000000060c0c7c36 */ /* 0x000fe20008000000 */
[----:B0-----:R-:W-:Y:S01]  /*10cb20*/  PRMT R13, R17, 0x3340, R0 ;  /* 0x00003340110d7816 */ /* 0x001fe20000000000 */
[----:B------:R-:W0:Y:S03]  /*10cb30*/  LDCU UR6, c[0x0][0x3b8] ;  /* 0x00007700ff0677ac */ /* 0x000e260008000800 */
[----:B------:R-:W-:-:S02]  /*10cb40*/  IADD3 R22, P1, PT, R12, R4, RZ ;  /* 0x000000040c167210 */ /* 0x000fc40007f3e0ff */
[----:B--2---:R-:W-:Y:S02]  /*10cb50*/  LOP3.LUT R3, R55, 0xffff, RZ, 0xc0, !PT ;  /* 0x0000ffff37037812 */ /* 0x004fe400078ec0ff */
[----:B------:R-:W-:-:S04]  /*10cb60*/  LOP3.LUT R16, R56, 0xffff, RZ, 0xc0, !PT ;  /* 0x0000ffff38107812 */ /* 0x000fc800078ec0ff */
[----:B------:R-:W-:-:S04]  /*10cb70*/  PRMT R14, R3, 0x3340, R16 ;  /* 0x00003340030e7816 */ /* 0x000fc80000000010 */
[----:B------:R-:W-:Y:S02]  /*10cb80*/  PRMT R14, R14, 0x5410, R13 ;  /* 0x000054100e0e7816 */ /* 0x000fe4000000000d */
[----:B------:R-:W-:-:S05]  /*10cb90*/  SHF.R.S32.HI R13, RZ, 0x1f, R12 ;  /* 0x0000001fff0d7819 */ /* 0x000fca000001140c */
[----:B------:R-:W-:Y:S01]  /*10cba0*/  IMAD.X R23, R13, 0x1, R5, P1 ;  /* 0x000000010d177824 */ /* 0x000fe200008e0605 */
[----:B------:R1:W-:Y:S04]  /*10cbb0*/  STL [R1+0x4c74], R14 ;  /* 0x004c740e01007387 */ /* 0x0003e80000100800 */
[----:B------:R-:W-:Y:S04]  /*10cbc0*/  STL.64 [R1+0xf08], R22 ;  /* 0x000f081601007387 */ /* 0x000fe80000100a00 */
[----:B------:R-:W2:Y:S04]  /*10cbd0*/  LDL.LU R56, [R1+0x4efc] ;  /* 0x004efc0001387983 */ /* 0x000ea80000300800 */
[----:B------:R-:W2:Y:S04]  /*10cbe0*/  LDL.LU R31, [R1+0x2a4] ;  /* 0x0002a400011f7983 */ /* 0x000ea80000300800 */
[----:B------:R-:W2:Y:S01]  /*10cbf0*/  LDL.LU R55, [R1+0x764] ;  /* 0x0007640001377983 */ /* 0x000ea20000300800 */
[----:B------:R-:W-:-:S02]  /*10cc00*/  SHF.R.U32.HI R3, RZ, 0x8, R3 ;  /* 0x00000008ff037819 */ /* 0x000fc40000011603 */
[----:B------:R-:W-:Y:S02]  /*10cc10*/  SHF.R.U32.HI R16, RZ, 0x8, R16 ;  /* 0x00000008ff107819 */ /* 0x000fe40000011610 */
[----:B-1----:R-:W-:Y:S02]  /*10cc20*/  SHF.R.U32.HI R14, RZ, 0x8, R17 ;  /* 0x00000008ff0e7819 */ /* 0x002fe40000011611 */
[----:B------:R-:W-:Y:S02]  /*10cc30*/  LOP3.LUT R3, R3, 0xffff, RZ, 0xc0, !PT ;  /* 0x0000ffff03037812 */ /* 0x000fe400078ec0ff */
[----:B------:R-:W-:Y:S02]  /*10cc40*/  LOP3.LUT R16, R16, 0xffff, RZ, 0xc0, !PT ;  /* 0x0000ffff10107812 */ /* 0x000fe400078ec0ff */
[----:B------:R-:W-:Y:S02]  /*10cc50*/  LOP3.LUT R14, R14, 0xffff, RZ, 0xc0, !PT ;  /* 0x0000ffff0e0e7812 */ /* 0x000fe400078ec0ff */
[----:B------:R-:W-:-:S02]  /*10cc60*/  PRMT R3, R3, 0x3340, R16 ;  /* 0x0000334003037816 */ /* 0x000fc40000000010 */
[----:B------:R-:W-:-:S03]  /*10cc70*/  PRMT R14, R14, 0x3340, R0 ;  /* 0x000033400e0e7816 */ /* 0x000fc60000000000 */
[----:B------:R4:W-:Y:S04]  /*10cc80*/  STL [R1+0x4d4], R3 ;  /* 0x0004d40301007387 */ /* 0x0009e80000100800 */
[----:B------:R1:W-:Y:S01]  /*10cc90*/  STL [R1+0x230], R14 ;  /* 0x0002300e01007387 */ /* 0x0003e20000100800 */
[----:B----4-:R-:W-:-:S03]  /*10cca0*/  LOP3.LUT R3, R57, 0xffff, RZ, 0xc0, !PT ;  /* 0x0000ffff39037812 */ /* 0x010fc600078ec0ff */
[----:B------:R-:W4:Y:S01]  /*10ccb0*/  LDL.LU R57, [R1+0x2238] ;  /* 0x0022380001397983 */ /* 0x000f220000300800 */
[----:B---3--:R-:W-:-:S03]  /*10ccc0*/  LOP3.LUT R17, R58, 0xffff, RZ, 0xc0, !PT ;  /* 0x0000ffff3a117812 */ /* 0x008fc600078ec0ff */
[----:B------:R-:W3:Y:S01]  /*10ccd0*/  LDL.LU R58, [R1+0x490] ;  /* 0x00049000013a7983 */ /* 0x000ee20000300800 */
[----:B------:R-:W-:Y:S02]  /*10cce0*/  LOP3.LUT R16, R30, 0xffff, RZ, 0xc0, !PT ;  /* 0x0000ffff1e107812 */ /* 0x000fe400078ec0ff */
[----:B-1----:R-:W-:Y:S02]  /*10ccf0*/  PRMT R14, R3, 0x3340, R0 ;  /* 0x00003340030e7816 */ /* 0x002fe40000000000 */
[----:B------:R-:W-:-:S04]  /*10cd00*/  PRMT R19, R16, 0x3340, R17 ;  /* 0x0000334010137816 */ /* 0x000fc80000000011 */
[----:B------:R-:W-:Y:S02]  /*10cd10*/  PRMT R14, R19, 0x5410, R14 ;  /* 0x00005410130e7816 */ /* 0x000fe4000000000e */
        /* <DEDUP_REMOVED lines=11> */
[----:B------:R-:W-:Y:S01]  /*10cdd0*/  STL.64 [R1+0xf00], R22 ;  /* 0x000f001601007387 */ /* 0x000fe20000100a00 */
[----:B------:R-:W-:-:S03]  /*10cde0*/  IADD3 R16, P1, PT, R12, R8, RZ ;  /* 0x000000080c107210 */ /* 0x000fc60007f3e0ff */
[----:B------:R-:W-:Y:S04]  /*10cdf0*/  STL [R1+0x22c], R18 ;  /* 0x00022c1201007387 */ /* 0x000fe80000100800 */
[----:B------:R1:W-:Y:S01]  /*10ce00*/  STL [R1+0x4d0], R14 ;  /* 0x0004d00e01007387 */ /* 0x0003e20000100800 */
[----:B------:R-:W-:Y:S01]  /*10ce10*/  IMAD.X R17, R13, 0x1, R11, P1 ;  /* 0x000000010d117824 */ /* 0x000fe200008e060b */
[----:B-1----:R-:W-:-:S04]  /*10ce20*/  SHF.R.U32.HI R14, RZ, 0x8, R3 ;  /* 0x00000008ff0e7819 */ /* 0x002fc80000011603 */
[----:B------:R-:W-:Y:S01]  /*10ce30*/  LOP3.LUT R14, R14, 0xffff, RZ, 0xc0, !PT ;  /* 0x0000ffff0e0e7812 */ /* 0x000fe200078ec0ff */
[----:B------:R2:W-:Y:S03]  /*10ce40*/  STL.64 [R1+0xef8], R16 ;  /* 0x000ef81001007387 */ /* 0x0005e60000100a00 */
[----:B------:R-:W-:Y:S02]  /*10ce50*/  PRMT R3, R14, 0x3340, R0 ;  /* 0x000033400e037816 */ /* 0x000fe40000000000 */
[----:B------:R-:W-:Y:S02]  /*10ce60*/  IADD3 R22, P1, PT, R12, R9, RZ ;  /* 0x000000090c167210 */ /* 0x000fe40007f3e0ff */
[----:B--2---:R-:W-:Y:S02]  /*10ce70*/  LOP3.LUT R16, R56, 0xffff, RZ, 0xc0, !PT ;  /* 0x0000ffff38107812 */ /* 0x004fe400078ec0ff */
[----:B------:R-:W2:Y:S01]  /*10ce80*/  LDL.LU R56, [R1+0x2228] ;  /* 0x0022280001387983 */ /* 0x000ea20000300800 */
[----:B------:R-:W-:-:S03]  /*10ce90*/  LOP3.LUT R18, R31, 0xffff, RZ, 0xc0, !PT ;  /* 0x0000ffff1f127812 */ /* 0x000fc600078ec0ff */
[----:B------:R1:W-:Y:S01]  /*10cea0*/  STL [R1+0x228], R3 ;  /* 0x0002280301007387 */ /* 0x0003e20000100800 */
[----:B------:R-:W-:Y:S02]  /*10ceb0*/  PRMT R14, R18, 0x3340, R0 ;  /* 0x00003340120e7816 */ /* 0x000fe40000000000 */
[----:B-1----:R-:W-:-:S04]  /*10cec0*/  LOP3.LUT R3, R55, 0xffff, RZ, 0xc0, !PT ;  /* 0x0000ffff37037812 */ /* 0x002fc800078ec0ff */
[----:B------:R-:W-:-:S04]  /*10ced0*/  PRMT R17, R16, 0x3340, R3 ;  /* 0x0000334010117816 */ /* 0x000fc80000000003 */
[----:B------:R-:W-:Y:S01]  /*10cee0*/  PRMT R14, R17, 0x5410, R14 ;  /* 0x00005410110e7816 */ /* 0x000fe2000000000e */
[----:B------:R-:W-:Y:S01]  /*10cef0*/  IMAD.X R23, R13, 0x1, R10, P1 ;  /* 0x000000010d177824 */ /* 0x000fe200008e060a */
[----:B------:R-:W-:-:S03]  /*10cf00*/  SHF.R.U32.HI R13, RZ, 0x8, R3 ;  /* 0x00000008ff0d7819 */ /* 0x000fc60000011603 */
[----:B------:R1:W-:Y:S01]  /*10cf10*/  STL [R1+0x4c6c], R14 ;  /* 0x004c6c0e01007387 */ /* 0x0003e20000100800 */
[----:B------:R-:W-:Y:S02]  /*10cf20*/  LOP3.LUT R13, R13, 0xffff, RZ, 0xc0, !PT ;  /* 0x0000ffff0d0d7812 */ /* 0x000fe400078ec0ff */
[----:B-1----:R-:W-:-:S04]  /*10cf30*/  SHF.R.U32.HI R14, RZ, 0x8, R16 ;  /* 0x00000008ff0e7819 */ /* 0x002fc80000011610 */
[----:B------:R-:W-:-:S04]  /*10cf40*/  LOP3.LUT R14, R14, 0xffff, RZ, 0xc0, !PT ;  /* 0x0000ffff0e0e7812 */ /* 0x000fc800078ec0ff */
[----:B------:R-:W-:Y:S01]  /*10cf50*/  PRMT R13, R14, 0x3340, R13 ;  /* 0x000033400e0d7816 */ /* 0x000fe2000000000d */
[----:B------:R-:W-:Y:S01]  /*10cf60*/  STL.64 [R1+0xef0], R22 ;  /* 0x000ef01601007387 */ /* 0x000fe20000100a00 */
[----:B------:R-:W-:-:S03]  /*10cf70*/  LOP3.LUT R17, R34, 0xffff, RZ, 0xc0, !PT ;  /* 0x0000ffff22117812 */ /* 0x000fc600078ec0ff */
[----:B------:R1:W-:Y:S04]  /*10cf80*/  STL [R1+0x4cc], R13 ;  /* 0x0004cc0d01007387 */ /* 0x0003e80000100800 */
[----:B------:R-:W2:Y:S01]  /*10cf90*/  LDL.LU R34, [R1+0x5990] ;  /* 0x0059900001227983 */ /* 0x000ea20000300800 */
[----:B-1----:R-:W-:Y:S02]  /*10cfa0*/  PRMT R13, R17, 0x3340, R0 ;  /* 0x00003340110d7816 */ /* 0x002fe40000000000 */
[----:B------:R-:W-:Y:S02]  /*10cfb0*/  LOP3.LUT R33, R52, 0xffff, RZ, 0xc0, !PT ;  /* 0x0000ffff34217812 */ /* 0x000fe400078ec0ff */
[----:B----4-:R-:W-:Y:S02]  /*10cfc0*/  LOP3.LUT R3, R57, 0xffff, RZ, 0xc0, !PT ;  /* 0x0000ffff39037812 */ /* 0x010fe400078ec0ff */
[----:B---3--:R-:W-:-:S04]  /*10cfd0*/  LOP3.LUT R16, R58, 0xffff, RZ, 0xc0, !PT ;  /* 0x0000ffff3a107812 */ /* 0x008fc800078ec0ff */
[----:B------:R-:W-:-:S04]  /*10cfe0*/  PRMT R14, R3, 0x3340, R16 ;  /* 0x00003340030e7816 */ /* 0x000fc80000000010 */
[----:B------:R-:W-:Y:S02]  /*10cff0*/  PRMT R14, R14, 0x5410, R13 ;  /* 0x000054100e0e7816 */ /* 0x000fe4000000000d */
[----:B------:R-:W-:-:S04]  /*10d000*/  SHF.R.U32.HI R13, RZ, 0x8, R18 ;  /* 0x00000008ff0d7819 */ /* 0x000fc80000011612 */
[----:B------:R-:W-:Y:S01]  /*10d010*/  LOP3.LUT R13, R13, 0xffff, RZ, 0xc0, !PT ;  /* 0x0000ffff0d0d7812 */ /* 0x000fe200078ec0ff */
[----:B------:R1:W-:Y:S03]  /*10d020*/  STL [R1+0x4c64], R14 ;  /* 0x004c640e01007387 */ /* 0x0003e60000100800 */
[----:B------:R-:W-:Y:S01]  /*10d030*/  PRMT R13, R13, 0x3340, R0 ;  /* 0x000033400d0d7816 */ /* 0x000fe20000000000 */
[----:B------:R-:W3:Y:S04]  /*10d040*/  LDL.LU R55, [R1+0x4f00] ;  /* 0x004f000001377983 */ /* 0x000ee80000300800 */
[----:B------:R-:W4:Y:S04]  /*10d050*/  LDL.LU R58, [R1+0x7a0] ;  /* 0x0007a000013a7983 */ /* 0x000f280000300800 */
[----:B------:R0:W-:Y:S04]  /*10d060*/  STL [R1+0x224], R13 ;  /* 0x0002240d01007387 */ /* 0x0001e80000100800 */
[----:B------:R-:W3:Y:S01]  /*10d070*/  LDL.LU R52, [R1+0x598c] ;  /* 0x00598c0001347983 */ /* 0x000ee20000300800 */
[----:B------:R-:W-:-:S02]  /*10d080*/  SHF.R.U32.HI R3, RZ, 0x8, R3 ;  /* 0x00000008ff037819 */ /* 0x000fc40000011603 */
[----:B-1----:R-:W-:Y:S02]  /*10d090*/  SHF.R.U32.HI R14, RZ, 0x8, R16 ;  /* 0x00000008ff0e7819 */ /* 0x002fe40000011610 */
[----:B------:R-:W-:Y:S02]  /*10d0a0*/  LOP3.LUT R3, R3, 0xffff, RZ, 0xc0, !PT ;  /* 0x0000ffff03037812 */ /* 0x000fe400078ec0ff */
[----:B------:R-:W-:-:S04]  /*10d0b0*/  LOP3.LUT R14, R14, 0xffff, RZ, 0xc0, !PT ;  /* 0x0000ffff0e0e7812 */ /* 0x000fc800078ec0ff */
[----:B------:R-:W-:-:S05]  /*10d0c0*/  PRMT R3, R3, 0x3340, R14 ;  /* 0x0000334003037816 */ /* 0x000fca000000000e */
[----:B------:R2:W-:Y:S01]  /*10d0d0*/  STL [R1+0x4c4], R3 ;  /* 0x0004c40301007387 */ /* 0x0005e20000100800 */
[----:B0-----:R-:W-:Y:S01]  /*10d0e0*/  PRMT R13, R33, 0x3340, R0 ;  /* 0x00003340210d7816 */ /* 0x001fe20000000000 */
[----:B------:R-:W-:Y:S01]  /*10d0f0*/  VIADD R12, R12, UR6 ;  /* 0x000000060c0c7c36 */ /* 0x000fe20008000000 */
[----:B------:R-:W-:Y:S01]  /*10d100*/  LOP3.LUT R32, R35, 0xffff, RZ, 0xc0, !PT ;  /* 0x0000ffff23207812 */ /* 0x000fe200078ec0ff */
[----:B------:R-:W-:Y:S01]  /*10d110*/  STL [R1+0x5840], R33 ;  /* 0x0058402101007387 */ /* 0x000fe20000100800 */
[----:B------:R-:W0:Y:S03]  /*10d120*/  LDCU UR6, c[0x0][0x3b8] ;  /* 0x00007700ff0677ac */ /* 0x000e260008000800 */
[----:B------:R-:W4:Y:S01]  /*10d130*/  LDL.LU R57, [R1+0x4f04] ;  /* 0x004f040001397983 */ /* 0x000f220000300800 */
[----:B------:R-:W-:Y:S02]  /*10d140*/  IADD3 R18, P1, PT, R12, R4, RZ ;  /* 0x000000040c127210 */ /* 0x000fe40007f3e0ff */
[----:B--2---:R-:W-:-:S02]  /*10d150*/  LOP3.LUT R3, R56, 0xffff, RZ, 0xc0, !PT ;  /* 0x0000ffff38037812 */ /* 0x004fc400078ec0ff */
[----:B------:R-:W2:Y:S01]  /*10d160*/  LDL.LU R56, [R1+0x2ac] ;  /* 0x0002ac0001387983 */ /* 0x000ea20000300800 */
[----:B------:R-:W-:-:S04]  /*10d170*/  LOP3.LUT R16, R34, 0xffff, RZ, 0xc0, !PT ;  /* 0x0000ffff22107812 */ /* 0x000fc800078ec0ff */
[----:B------:R-:W-:-:S04]  /*10d180*/  PRMT R14, R3, 0x3340, R16 ;  /* 0x00003340030e7816 */ /* 0x000fc80000000010 */
[----:B------:R-:W-:Y:S02]  /*10d190*/  PRMT R13, R14, 0x5410, R13 ;  /* 0x000054100e0d7816 */ /* 0x000fe4000000000d */
[----:B------:R-:W-:Y:S02]  /*10d1a0*/  SHF.R.U32.HI R3, RZ, 0x8, R3 ;  /* 0x00000008ff037819 */ /* 0x000fe40000011603 */
[----:B------:R-:W-:Y:S01]  /*10d1b0*/  SHF.R.U32.HI R16, RZ, 0x8, R16 ;  /* 0x00000008ff107819 */ /* 0x000fe20000011610 */
[----:B------:R1:W-:Y:S01]  /*10d1c0*/  STL [R1+0x4c60], R13 ;  /* 0x004c600d01007387 */ /* 0x0003e20000100800 */
[----:B------:R-:W-:Y:S02]  /*10d1d0*/  SHF.R.U32.HI R14, RZ, 0x8, R17 ;  /* 0x00000008ff0e7819 */ /* 0x000fe40000011611 */
[----:B------:R-:W-:Y:S02]  /*10d1e0*/  LOP3.LUT R3, R3, 0xffff, RZ, 0xc0, !PT ;  /* 0x0000ffff03037812 */ /* 0x000fe400078ec0ff */
[----:B------:R-:W-:-:S02]  /*10d1f0*/  LOP3.LUT R16, R16, 0xffff, RZ, 0xc0, !PT ;  /* 0x0000ffff10107812 */ /* 0x000fc400078ec0ff */
[----:B------:R-:W-:Y:S02]  /*10d200*/  LOP3.LUT R14, R14, 0xffff, RZ, 0xc0, !PT ;  /* 0x0000ffff0e0e7812 */ /* 0x000fe400078ec0ff */
[----:B-1----:R-:W-:Y:S02]  /*10d210*/  SHF.R.S32.HI R13, RZ, 0x1f, R12 ;  /* 0x0000001fff0d7819 */ /* 0x002fe4000001140c */
[----:B------:R-:W-:-:S03]  /*10d220*/  PRMT R34, R3, 0x3340, R16 ;  /* 0x0000334003227816 */ /* 0x000fc60000000010 */
[----:B------:R-:W-:Y:S01]  /*10d230*/  IMAD.X R19, R13, 0x1, R5, P1 ;  /* 0x000000010d137824 */ /* 0x000fe200008e0605 */
[----:B------:R-:W-:-:S04]  /*10d240*/  PRMT R14, R14, 0x3340, R0 ;  /* 0x000033400e0e7816 */ /* 0x000fc80000000000 */
[----:B------:R-:W-:Y:S04]  /*10d250*/  STL.64 [R1+0xee8], R18 ;  /* 0x000ee81201007387 */ /* 0x000fe80000100a00 */
[----:B------:R-:W-:Y:S04]  /*10d260*/  STL [R1+0x56ec], R34 ;  /* 0x0056ec2201007387 */ /* 0x000fe80000100800 */
[----:B------:R1:W-:Y:S01]  /*10d270*/  STL [R1+0x220], R14 ;  /* 0x0002200e01007387 */ /* 0x0003e20000100800 */
[----:B---3--:R-:W-:-:S03]  /*10d280*/  LOP3.LUT R17, R52, 0xffff, RZ, 0xc0, !PT ;  /* 0x0000ffff34117812 */ /* 0x008fc600078ec0ff */
[----:B------:R-:W3:Y:S01]  /*10d290*/  LDL.LU R52, [R1+0x5988] ;  /* 0x0059880001347983 */ /* 0x000ee20000300800 */
[----:B----4-:R-:W-:Y:S02]  /*10d2a0*/  LOP3.LUT R16, R58, 0xffff, RZ, 0xc0, !PT ;  /* 0x0000ffff3a107812 */ /* 0x010fe400078ec0ff */
[----:B------:R-:W-:Y:S01]  /*10d2b0*/  LOP3.LUT R3, R55, 0xffff, RZ, 0xc0, !PT ;  /* 0x0000ffff37037812 */ /* 0x000fe200078ec0ff */
[----:B------:R-:W4:Y:S04]  /*10d2c0*/  LDL.LU R58, [R1+0x2248] ;  /* 0x00224800013a7983 */ /* 0x000f280000300800 */
[----:B------:R-:W4:Y:S01]  /*10d2d0*/  LDL.LU R55, [R1+0x644] ;  /* 0x0006440001377983 */ /* 0x000f220000300800 */
[----:B-1----:R-:W-:Y:S02]  /*10d2e0*/  PRMT R14, R17, 0x3340, R0 ;  /* 0x00003340110e7816 */ /* 0x002fe40000000000 */
[----:B------:R-:W-:-:S02]  /*10d2f0*/  PRMT R18, R3, 0x3340, R16 ;  /* 0x0000334003127816 */ /* 0x000fc40000000010 */
[----:B------:R-:W-:Y:S02]  /*10d300*/  SHF.R.U32.HI R3, RZ, 0x8, R3 ;  /* 0x00000008ff037819 */ /* 0x000fe40000011603 */
[----:B------:R-:W-:Y:S02]  /*10d310*/  PRMT R14, R18, 0x5410, R14 ;  /* 0x00005410120e7816 */ /* 0x000fe4000000000e */
[----:B------:R-:W-:Y:S02]  /*10d320*/  SHF.R.U32.HI R16, RZ, 0x8, R16 ;  /* 0x00000008ff107819 */ /* 0x000fe40000011610 */
[----:B------:R-:W-:Y:S01]  /*10d330*/  IADD3 R18, P1, PT, R12, R6, RZ ;  /* 0x000000060c127210 */ /* 0x000fe20007f3e0ff */
[----:B------:R1:W-:Y:S01]  /*10d340*/  STL [R1+0x4c5c], R14 ;  /* 0x004c5c0e01007387 */ /* 0x0003e20000100800 */
[----:B------:R-:W-:Y:S02]  /*10d350*/  LOP3.LUT R3, R3, 0xffff, RZ, 0xc0, !PT ;  /* 0x0000ffff03037812 */ /* 0x000fe400078ec0ff */
[----:B------:R-:W-:Y:S01]  /*10d360*/  LOP3.LUT R16, R16, 0xffff, RZ, 0xc0, !PT ;  /* 0x0000ffff10107812 */ /* 0x000fe200078ec0ff */
[----:B------:R-:W-:Y:S01]  /*10d370*/  IMAD.X R19, R13, 0x1, R7, P1 ;  /* 0x000000010d137824 */ /* 0x000fe200008e0607 */
[----:B-1----:R-:W-:-:S02]  /*10d380*/  SHF.R.U32.HI R14, RZ, 0x8, R17 ;  /* 0x00000008ff0e7819 */ /* 0x002fc40000011611 */
[----:B------:R-:W-:Y:S02]  /*10d390*/  PRMT R3, R3, 0x3340, R16 ;  /* 0x0000334003037816 */ /* 0x000fe40000000010 */
[----:B------:R-:W-:Y:S01]  /*10d3a0*/  LOP3.LUT R14, R14, 0xffff, RZ, 0xc0, !PT ;  /* 0x0000ffff0e0e7812 */ /* 0x000fe200078ec0ff */
[----:B------:R-:W-:Y:S01]  /*10d3b0*/  STL.64 [R1+0xee0], R18 ;  /* 0x000ee01201007387 */ /* 0x000fe20000100a00 */
[----:B------:R-:W-:Y:S02]  /*10d3c0*/  LOP3.LUT R16, R57, 0xffff, RZ, 0xc0, !PT ;  /* 0x0000ffff39107812 */ /* 0x000fe400078ec0ff */
[----:B------:R-:W-:Y:S01]  /*10d3d0*/  PRMT R14, R14, 0x3340, R0 ;  /* 0x000033400e0e7816 */ /* 0x000fe20000000000 */
[----:B------:R2:W-:Y:S04]  /*10d3e0*/  STL [R1+0x4c0], R3 ;  /* 0x0004c00301007387 */ /* 0x0005e80000100800 */
[----:B------:R1:W-:Y:S01]  /*10d3f0*/  STL [R1+0x21c], R14 ;  /* 0x00021c0e01007387 */ /* 0x0003e20000100800 */
[----:B--2---:R-:W-:-:S04]  /*10d400*/  LOP3.LUT R3, R56, 0xffff, RZ, 0xc0, !PT ;  /* 0x0000ffff38037812 */ /* 0x004fc800078ec0ff */
[----:B-1----:R-:W-:Y:S02]  /*10d410*/  PRMT R14, R3, 0x3340, R0 ;  /* 0x00003340030e7816 */ /* 0x002fe40000000000 */
[----:B---3--:R-:W-:-:S04]  /*10d420*/  LOP3.LUT R17, R52, 0xffff, RZ, 0xc0, !PT ;  /* 0x0000ffff34117812 */ /* 0x008fc800078ec0ff */
[----:B------:R-:W-:-:S04]  /*10d430*/  PRMT R18, R16, 0x3340, R17 ;  /* 0x0000334010127816 */ /* 0x000fc80000000011 */
[----:B------:R-:W-:Y:S02]  /*10d440*/  PRMT R14, R18, 0x5410, R14 ;  /* 0x00005410120e7816 */ /* 0x000fe4000000000e */
[----:B------:R-:W-:Y:S02]  /*10d450*/  IADD3 R18, P1, PT, R12, R8, RZ ;  /* 0x000000080c127210 */ /* 0x000fe40007f3e0ff */
[----:B------:R-:W-:Y:S01]  /*10d460*/  SHF.R.U32.HI R16, RZ, 0x8, R16 ;  /* 0x00000008ff107819 */ /* 0x000fe20000011610 */
[----:B------:R1:W-:Y:S02]  /*10d470*/  STL [R1+0x4c54], R14 ;  /* 0x004c540e01007387 */ /* 0x0003e40000100800 */
[----:B------:R-:W-:Y:S01]  /*10d480*/  IMAD.X R19, R13, 0x1, R11, P1 ;  /* 0x000000010d137824 */ /* 0x000fe200008e060b */
[----:B------:R-:W-:Y:S01]  /*10d490*/  LOP3.LUT R16, R16, 0xffff, RZ, 0xc0, !PT ;  /* 0x0000ffff10107812 */ /* 0x000fe200078ec0ff */
[----:B------:R-:W2:Y:S01]  /*10d4a0*/  LDL.LU R57, [R1+0x223c] ;  /* 0x00223c0001397983 */ /* 0x000ea20000300800 */
[----:B-1----:R-:W-:-:S04]  /*10d4b0*/  SHF.R.U32.HI R14, RZ, 0x8, R17 ;  /* 0x00000008ff0e7819 */ /* 0x002fc80000011611 */
[----:B------:R-:W-:Y:S01]  /*10d4c0*/  LOP3.LUT R14, R14, 0xffff, RZ, 0xc0, !PT ;  /* 0x0000ffff0e0e7812 */ /* 0x000fe200078ec0ff */
[----:B------:R1:W-:Y:S01]  /*10d4d0*/  STL.64 [R1+0xed8], R18 ;  /* 0x000ed81201007387 */ /* 0x0003e20000100a00 */
[----:B----4-:R-:W-:Y:S02]  /*10d4e0*/  LOP3.LUT R17, R55, 0xffff, RZ, 0xc0, !PT ;  /* 0x0000ffff37117812 */ /* 0x010fe400078ec0ff */
[----:B------:R-:W-:Y:S01]  /*10d4f0*/  PRMT R52, R16, 0x3340, R14 ;  /* 0x0000334010347816 */ /* 0x000fe2000000000e */
[----:B------:R-:W3:Y:S01]  /*10d500*/  LDL.LU R30, [R1+0x660] ;  /* 0x00066000011e7983 */ /* 0x000ee20000300800 */
[----:B------:R-:W-:Y:S02]  /*10d510*/  LOP3.LUT R16, R39, 0xffff, RZ, 0xc0, !PT ;  /* 0x0000ffff27107812 */ /* 0x000fe400078ec0ff */
[----:B-1----:R-:W-:Y:S02]  /*10d520*/  LOP3.LUT R18, R58, 0xffff, RZ, 0xc0, !PT ;  /* 0x0000ffff3a127812 */ /* 0x002fe400078ec0ff */
[----:B------:R-:W-:-:S02]  /*10d530*/  PRMT R14, R16, 0x3340, R0 ;  /* 0x00003340100e7816 */ /* 0x000fc40000000000 */
[--C-:B------:R-:W-:Y:S01]  /*10d540*/  PRMT R19, R18, 0x3340, R17.reuse ;  /* 0x0000334012137816 */ /* 0x100fe20000000011 */
[----:B------:R-:W-:Y:S01]  /*10d550*/  STL [R1+0x57c4], R52 ;  /* 0x0057c43401007387 */ /* 0x000fe20000100800 */
[----:B------:R-:W-:Y:S02]  /*10d560*/  IADD3 R22, P1, PT, R12, R9, RZ ;  /* 0x000000090c167210 */ /* 0x000fe40007f3e0ff */
[----:B------:R-:W-:Y:S01]  /*10d570*/  PRMT R14, R19, 0x5410, R14 ;  /* 0x00005410130e7816 */ /* 0x000fe2000000000e */
[----:B------:R-:W4:Y:S02]  /*10d580*/  LDL.LU R39, [R1+0x5984] ;  /* 0x0059840001277983 */ /* 0x000f240000300800 */
[----:B------:R-:W-:Y:S02]  /*10d590*/  IMAD.X R23, R13, 0x1, R10, P1 ;  /* 0x000000010d177824 */ /* 0x000fe400008e060a */
[----:B------:R-:W4:Y:S01]  /*10d5a0*/  LDL.LU R56, [R1+0x2c0] ;  /* 0x0002c00001387983 */ /* 0x000f220000300800 */
[----:B------:R-:W-:-:S03]  /*10d5b0*/  SHF.R.U32.HI R13, RZ, 0x8, R17 ;  /* 0x00000008ff0d7819 */ /* 0x000fc60000011611 */
[----:B------:R-:W4:Y:S04]  /*10d5c0*/  LDL.LU R58, [R1+0x4f08] ;  /* 0x004f0800013a7983 */ /* 0x000f280000300800 */
[----:B------:R1:W-:Y:S01]  /*10d5d0*/  STL [R1+0x4c50], R14 ;  /* 0x004c500e01007387 */ /* 0x0003e20000100800 */
[----:B------:R-:W-:Y:S02]  /*10d5e0*/  LOP3.LUT R13, R13, 0xffff, RZ, 0xc0, !PT ;  /* 0x0000ffff0d0d7812 */ /* 0x000fe400078ec0ff */
[----:B-1----:R-:W-:-:S04]  /*10d5f0*/  SHF.R.U32.HI R14, RZ, 0x8, R18 ;  /* 0x00000008ff0e7819 */ /* 0x002fc80000011612 */
[----:B------:R-:W-:-:S04]  /*10d600*/  LOP3.LUT R14, R14, 0xffff, RZ, 0xc0, !PT ;  /* 0x0000ffff0e0e7812 */ /* 0x000fc800078ec0ff */
[----:B------:R-:W-:Y:S02]  /*10d610*/  PRMT R52, R14, 0x3340, R13 ;  /* 0x000033400e347816 */ /* 0x000fe4000000000d */
[----:B------:R-:W-:Y:S02]  /*10d620*/  SHF.R.U32.HI R13, RZ, 0x8, R16 ;  /* 0x00000008ff0d7819 */ /* 0x000fe40000011610 */
[----:B------:R-:W-:Y:S02]  /*10d630*/  SHF.R.U32.HI R14, RZ, 0x8, R3 ;  /* 0x00000008ff0e7819 */ /* 0x000fe40000011603 */
[----:B------:R-:W-:Y:S02]  /*10d640*/  LOP3.LUT R13, R13, 0xffff, RZ, 0xc0, !PT ;  /* 0x0000ffff0d0d7812 */ /* 0x000fe400078ec0ff */
[----:B------:R-:W-:Y:S02]  /*10d650*/  LOP3.LUT R14, R14, 0xffff, RZ, 0xc0, !PT ;  /* 0x0000ffff0e0e7812 */ /* 0x000fe400078ec0ff */
[----:B------:R-:W-:-:S02]  /*10d660*/  PRMT R13, R13, 0x3340, R0 ;  /* 0x000033400d0d7816 */ /* 0x000fc40000000000 */
[--C-:B------:R-:W-:Y:S01]  /*10d670*/  PRMT R3, R14, 0x3340, R0.reuse ;  /* 0x000033400e037816 */ /* 0x100fe20000000000 */
[----:B------:R-:W-:Y:S04]  /*10d680*/  STL.64 [R1+0xed0], R22 ;  /* 0x000ed01601007387 */ /* 0x000fe80000100a00 */
[----:B------:R-:W-:Y:S04]  /*10d690*/  STL [R1+0x57d0], R52 ;  /* 0x0057d03401007387 */ /* 0x000fe80000100800 */
[----:B------:R1:W-:Y:S04]  /*10d6a0*/  STL [R1+0x218], R13 ;  /* 0x0002180d01007387 */ /* 0x0003e80000100800 */
[----:B------:R0:W-:Y:S04]  /*10d6b0*/  STL [R1+0x214], R3 ;  /* 0x0002140301007387 */ /* 0x0001e80000100800 */
[----:B------:R-:W4:Y:S04]  /*10d6c0*/  LDL.LU R35, [R1+0x5980] ;  /* 0x0059800001237983 */ /* 0x000f280000300800 */
[----:B------:R-:W4:Y:S04]  /*10d6d0*/  LDL.LU R31, [R1+0x4f0c] ;  /* 0x004f0c00011f7983 */ /* 0x000f280000300800 */
[----:B------:R-:W4:Y:S01]  /*10d6e0*/  LDL.LU R55, [R1+0x2c4] ;  /* 0x0002c40001377983 */ /* 0x000f220000300800 */
[----:B-1----:R-:W-:-:S02]  /*10d6f0*/  PRMT R13, R32, 0x3340, R0 ;  /* 0x00003340200d7816 */ /* 0x002fc40000000000 */
[----:B--2---:R-:W-:Y:S02]  /*10d700*/  LOP3.LUT R16, R57, 0xffff, RZ, 0xc0, !PT ;  /* 0x0000ffff39107812 */ /* 0x004fe400078ec0ff */
[----:B------:R-:W2:Y:S01]  /*10d710*/  LDL.LU R57, [R1+0x7ec] ;  /* 0x0007ec0001397983 */ /* 0x000ea20000300800 */
[----:B---3--:R-:W-:-:S04]  /*10d720*/  LOP3.LUT R19, R30, 0xffff, RZ, 0xc0, !PT ;  /* 0x0000ffff1e137812 */ /* 0x008fc800078ec0ff */
[----:B------:R-:W-:-:S04]  /*10d730*/  PRMT R14, R16, 0x3340, R19 ;  /* 0x00003340100e7816 */ /* 0x000fc80000000013 */
[----:B------:R-:W-:Y:S01]  /*10d740*/  PRMT R13, R14, 0x5410, R13 ;  /* 0x000054100e0d7816 */ /* 0x000fe2000000000d */
[----:B------:R-:W-:Y:S04]  /*10d750*/  STL [R1+0x5844], R32 ;  /* 0x0058442001007387 */ /* 0x000fe80000100800 */
[----:B------:R1:W-:Y:S01]  /*10d760*/  STL [R1+0x4c4c], R13 ;  /* 0x004c4c0d01007387 */ /* 0x0003e20000100800 */
[----:B----4-:R-:W-:-:S03]  /*10d770*/  LOP3.LUT R17, R56, 0xffff, RZ, 0xc0, !PT ;  /* 0x0000ffff38117812 */ /* 0x010fc600078ec0ff */
[----:B------:R-:W3:Y:S01]  /*10d780*/  LDL.LU R56, [R1+0x2258] ;  /* 0x0022580001387983 */ /* 0x000ee20000300800 */
[----:B0-----:R-:W-:Y:S02]  /*10d790*/  LOP3.LUT R3, R58, 0xffff, RZ, 0xc0, !PT ;  /* 0x0000ffff3a037812 */ /* 0x001fe400078ec0ff */
[----:B-1----:R-:W-:Y:S02]  /*10d7a0*/  PRMT R13, R17, 0x3340, R0 ;  /* 0x00003340110d7816 */ /* 0x002fe40000000000 */
[----:B------:R-:W-:-:S04]  /*10d7b0*/  LOP3.LUT R18, R35, 0xffff, RZ, 0xc0, !PT ;  /* 0x0000ffff23127812 */ /* 0x000fc800078ec0ff */
[----:B------:R-:W-:-:S04]  /*10d7c0*/  PRMT R14, R3, 0x3340, R18 ;  /* 0x00003340030e7816 */ /* 0x000fc80000000012 */
[----:B------:R-:W-:-:S05]  /*10d7d0*/  PRMT R14, R14, 0x5410, R13 ;  /* 0x000054100e0e7816 */ /* 0x000fca000000000d */
[----:B------:R0:W-:Y:S04]  /*10d7e0*/  STL [R1+0x4c44], R14 ;  /* 0x004c440e01007387 */ /* 0x0001e80000100800 */
[----:B------:R-:W4:Y:S01]  /*10d7f0*/  LDL.LU R58, [R1+0x68c] ;  /* 0x00068c00013a7983 */ /* 0x000f220000300800 */
[----:B------:R-:W-:Y:S01]  /*10d800*/  VIADD R12, R12, UR6 ;  /* 0x000000060c0c7c36 */ /* 0x000fe20008000000 */
[----:B------:R-:W-:Y:S01]  /*10d810*/  SHF.R.U32.HI R16, RZ, 0x8, R16 ;  /* 0x00000008ff107819 */ /* 0x000fe20000011610 */
[----:B------:R-:W1:Y:S01]  /*10d820*/  LDCU UR6, c[0x0][0x3b8] ;  /* 0x00007700ff0677ac */ /* 0x000e620008000800 */
[----:B------:R-:W-:Y:S02]  /*10d830*/  SHF.R.U32.HI R3, RZ, 0x8, R3 ;  /* 0x00000008ff037819 */ /* 0x000fe40000011603 */
[----:B0-----:R-:W-:-:S02]  /*10d840*/  SHF.R.U32.HI R14, RZ, 0x8, R19 ;  /* 0x00000008ff0e7819 */ /* 0x001fc40000011613 */
[----:B------:R-:W-:Y:S02]  /*10d850*/  SHF.R.U32.HI R19, RZ, 0x8, R18 ;  /* 0x00000008ff137819 */ /* 0x000fe40000011612 */
[----:B------:R-:W-:Y:S02]  /*10d860*/  SHF.R.S32.HI R13, RZ, 0x1f, R12 ;  /* 0x0000001fff0d7819 */ /* 0x000fe4000001140c */
[----:B------:R-:W-:Y:S02]  /*10d870*/  IADD3 R22, P1, PT, R12, R4, RZ ;  /* 0x000000040c167210 */ /* 0x000fe40007f3e0ff */
[----:B------:R-:W-:Y:S02]  /*10d880*/  LOP3.LUT R16, R16, 0xffff, RZ, 0xc0, !PT ;  /* 0x0000ffff10107812 */ /* 0x000fe400078ec0ff */
[----:B------:R-:W-:Y:S02]  /*10d890*/  LOP3.LUT R18, R14, 0xffff, RZ, 0xc0, !PT ;  /* 0x0000ffff0e127812 */ /* 0x000fe400078ec0ff */
[----:B------:R-:W-:-:S02]  /*10d8a0*/  LOP3.LUT R3, R3, 0xffff, RZ, 0xc0, !PT ;  /* 0x0000ffff03037812 */ /* 0x000fc400078ec0ff */
[----:B------:R-:W-:Y:S01]  /*10d8b0*/  LOP3.LUT R14, R19, 0xffff, RZ, 0xc0, !PT ;  /* 0x0000ffff130e7812 */ /* 0x000fe200078ec0ff */
[----:B------:R-:W-:Y:S01]  /*10d8c0*/  IMAD.X R23, R13, 0x1, R5, P1 ;  /* 0x000000010d177824 */ /* 0x000fe200008e0605 */
[----:B------:R-:W-:Y:S02]  /*10d8d0*/  PRMT R35, R16, 0x3340, R18 ;  /* 0x0000334010237816 */ /* 0x000fe40000000012 */
[----:B------:R-:W-:Y:S02]  /*10d8e0*/  PRMT R14, R3, 0x3340, R14 ;  /* 0x00003340030e7816 */ /* 0x000fe4000000000e */
[----:B------:R-:W-:Y:S01]  /*10d8f0*/  LOP3.LUT R3, R31, 0xffff, RZ, 0xc0, !PT ;  /* 0x0000ffff1f037812 */ /* 0x000fe200078ec0ff */
[----:B------:R-:W-:Y:S01]  /*10d900*/  STL.64 [R1+0xec8], R22 ;  /* 0x000ec81601007387 */ /* 0x000fe20000100a00 */
[----:B------:R-:W-:-:S03]  /*10d910*/  LOP3.LUT R18, R55, 0xffff, RZ, 0xc0, !PT ;  /* 0x0000ffff37127812 */ /* 0x000fc600078ec0ff */
[----:B------:R-:W-:Y:S04]  /*10d920*/  STL [R1+0x56f0], R35 ;  /* 0x0056f02301007387 */ /* 0x000fe80000100800 */
[----:B------:R0:W-:Y:S02]  /*10d930*/  STL [R1+0x488], R14 ;  /* 0x0004880e01007387 */ /* 0x0001e40000100800 */
[----:B0-----:R-:W-:Y:S02]  /*10d940*/  PRMT R14, R18, 0x3340, R0 ;  /* 0x00003340120e7816 */ /* 0x001fe40000000000 */
[----:B------:R-:W-:-:S05]  /*10d950*/  IADD3 R22, P1, PT, R12, R6, RZ ;  /* 0x000000060c167210 */ /* 0x000fca0007f3e0ff */
[----:B------:R-:W-:Y:S01]  /*10d960*/  IMAD.X R23, R13, 0x1, R7, P1 ;  /* 0x000000010d177824 */ /* 0x000fe200008e0607 */
[----:B--2---:R-:W-:-:S04]  /*10d970*/  LOP3.LUT R16, R57, 0xffff, RZ, 0xc0, !PT ;  /* 0x0000ffff39107812 */ /* 0x004fc800078ec0ff */
[----:B------:R-:W-:-:S04]  /*10d980*/  PRMT R19, R3, 0x3340, R16 ;  /* 0x0000334003137816 */ /* 0x000fc80000000010 */
[----:B------:R-:W-:Y:S02]  /*10d990*/  PRMT R14, R19, 0x5410, R14 ;  /* 0x00005410130e7816 */ /* 0x000fe4000000000e */
[----:B------:R-:W-:-:S03]  /*10d9a0*/  SHF.R.U32.HI R3, RZ, 0x8, R3 ;  /* 0x00000008ff037819 */ /* 0x000fc60000011603 */
[----:B------:R0:W-:Y:S01]  /*10d9b0*/  STL [R1+0x4c40], R14 ;  /* 0x004c400e01007387 */ /* 0x0001e20000100800 */
[----:B------:R-:W-:Y:S02]  /*10d9c0*/  SHF.R.U32.HI R16, RZ, 0x8, R16 ;  /* 0x00000008ff107819 */ /* 0x000fe40000011610 */
[----:B------:R-:W-:Y:S01]  /*10d9d0*/  LOP3.LUT R3, R3, 0xffff, RZ, 0xc0, !PT ;  /* 0x0000ffff03037812 */ /* 0x000fe200078ec0ff */
[----:B------:R-:W2:Y:S01]  /*10d9e0*/  LDL.LU R29, [R1+0x224c] ;  /* 0x00224c00011d7983 */ /* 0x000ea20000300800 */
[----:B------:R-:W-:Y:S02]  /*10d9f0*/  LOP3.LUT R16, R16, 0xffff, RZ, 0xc0, !PT ;  /* 0x0000ffff10107812 */ /* 0x000fe400078ec0ff */
[----:B0-----:R-:W-:-:S04]  /*10da00*/  SHF.R.U32.HI R14, RZ, 0x8, R17 ;  /* 0x00000008ff0e7819 */ /* 0x001fc80000011611 */
[----:B------:R-:W-:-:S04]  /*10da10*/  LOP3.LUT R14, R14, 0xffff, RZ, 0xc0, !PT ;  /* 0x0000ffff0e0e7812 */ /* 0x000fc800078ec0ff */
[----:B------:R-:W-:Y:S02]  /*10da20*/  PRMT R17, R14, 0x3340, R0 ;  /* 0x000033400e117816 */ /* 0x000fe40000000000 */
[----:B------:R-:W-:Y:S01]  /*10da30*/  PRMT R14, R3, 0x3340, R16 ;  /* 0x00003340030e7816 */ /* 0x000fe20000000010 */
[----:B------:R0:W-:Y:S01]  /*10da40*/  STL.64 [R1+0xec0], R22 ;  /* 0x000ec01601007387 */ /* 0x0001e20000100a00 */
[----:B------:R-:W-:-:S03]  /*10da50*/  LOP3.LUT R3, R36, 0xffff, RZ, 0xc0, !PT ;  /* 0x0000ffff24037812 */ /* 0x000fc600078ec0ff */
[----:B------:R-:W-:Y:S04]  /*10da60*/  STL [R1+0x210], R17 ;  /* 0x0002101101007387 */ /* 0x000fe80000100800 */
[----:B------:R1:W-:Y:S04]  /*10da70*/  STL [R1+0x7e8], R14 ;  /* 0x0007e80e01007387 */ /* 0x0003e80000100800 */
[----:B------:R-:W2:Y:S01]  /*10da80*/  LDL.LU R36, [R1+0x597c] ;  /* 0x00597c0001247983 */ /* 0x000ea20000300800 */
[----:B---3--:R-:W-:Y:S02]  /*10da90*/  LOP3.LUT R16, R56, 0xffff, RZ, 0xc0, !PT ;  /* 0x0000ffff38107812 */ /* 0x008fe400078ec0ff */
[----:B0-----:R-:W-:-:S02]  /*10daa0*/  IADD3 R22, P1, PT, R12, R8, RZ ;  /* 0x000000080c167210 */ /* 0x001fc40007f3e0ff */
[----:B-1----:R-:W-:-:S03]  /*10dab0*/  PRMT R14, R3, 0x3340, R0 ;  /* 0x00003340030e7816 */ /* 0x002fc60000000000 */
[----:B------:R-:W-:Y:S01]  /*10dac0*/  IMAD.X R23, R13, 0x1, R11, P1 ;  /* 0x000000010d177824 */ /* 0x000fe200008e060b */
[----:B----4-:R-:W-:-:S04]  /*10dad0*/  LOP3.LUT R17, R58, 0xffff, RZ, 0xc0, !PT ;  /* 0x0000ffff3a117812 */ /* 0x010fc800078ec0ff */
[----:B------:R-:W-:-:S04]  /*10dae0*/  PRMT R19, R16, 0x3340, R17 ;  /* 0x0000334010137816 */ /* 0x000fc80000000011 */
[----:B------:R-:W-:-:S05]  /*10daf0*/  PRMT R14, R19, 0x5410, R14 ;  /* 0x00005410130e7816 */ /* 0x000fca000000000e */
[----:B------:R0:W-:Y:S04]  /*10db00*/  STL [R1+0x2258], R14 ;  /* 0x0022580e01007387 */ /* 0x0001e80000100800 */
[----:B------:R-:W3:Y:S04]  /*10db10*/  LDL.LU R30, [R1+0x4f14] ;  /* 0x004f1400011e7983 */ /* 0x000ee80000300800 */
[----:B------:R-:W-:Y:S04]  /*10db20*/  STL.64 [R1+0xeb0], R22 ;  /* 0x000eb01601007387 */ /* 0x000fe80000100a00 */
[----:B------:R-:W4:Y:S04]  /*10db30*/  LDL.LU R31, [R1+0x2cc] ;  /* 0x0002cc00011f7983 */ /* 0x000f280000300800 */
[----:B------:R-:W4:Y:S04]  /*10db40*/  LDL.LU R57, [R1+0x840] ;  /* 0x0008400001397983 */ /* 0x000f280000300800 */
[----:B------:R-:W4:Y:S01]  /*10db50*/  LDL.LU R56, [R1+0x2c8] ;  /* 0x0002c80001387983 */ /* 0x000f220000300800 */
[----:B------:R-:W-:-:S02]  /*10db60*/  SHF.R.U32.HI R16, RZ, 0x8, R16 ;  /* 0x00000008ff107819 */ /* 0x000fc40000011610 */
[----:B0-----:R-:W-:Y:S02]  /*10db70*/  SHF.R.U32.HI R14, RZ, 0x8, R17 ;  /* 0x00000008ff0e7819 */ /* 0x001fe40000011611 */
[----:B------:R-:W-:Y:S02]  /*10db80*/  LOP3.LUT R16, R16, 0xffff, RZ, 0xc0, !PT ;  /* 0x0000ffff10107812 */ /* 0x000fe400078ec0ff */
[----:B------:R-:W-:-:S04]  /*10db90*/  LOP3.LUT R14, R14, 0xffff, RZ, 0xc0, !PT ;  /* 0x0000ffff0e0e7812 */ /* 0x000fc800078ec0ff */
[----:B------:R-:W-:Y:S02]  /*10dba0*/  PRMT R14, R16, 0x3340, R14 ;  /* 0x00003340100e7816 */ /* 0x000fe4000000000e */
[----:B------:R-:W-:-:S03]  /*10dbb0*/  IADD3 R16, P1, PT, R12, R9, RZ ;  /* 0x000000090c107210 */ /* 0x000fc60007f3e0ff */
[----:B------:R-:W-:Y:S02]  /*10dbc0*/  STL [R1+0x480], R14 ;  /* 0x0004800e01007387 */ /* 0x000fe40000100800 */
[----:B------:R-:W-:Y:S02]  /*10dbd0*/  IMAD.X R17, R13, 0x1, R10, P1 ;  /* 0x000000010d117824 */ /* 0x000fe400008e060a */
[----:B------:R-:W4:Y:S01]  /*10dbe0*/  LDL.LU R55, [R1+0x4f18] ;  /* 0x004f180001377983 */ /* 0x000f220000300800 */
[----:B------:R-:W-:-:S03]  /*10dbf0*/  SHF.R.U32.HI R13, RZ, 0x8, R3 ;  /* 0x00000008ff0d7819 */ /* 0x000fc60000011603 */
[----:B------:R-:W4:Y:S01]  /*10dc00*/  LDL.LU R58, [R1+0x844] ;  /* 0x00084400013a7983 */ /* 0x000f220000300800 */
[----:B------:R-:W-:Y:S02]  /*10dc10*/  LOP3.LUT R13, R13, 0xffff, RZ, 0xc0, !PT ;  /* 0x0000ffff0d0d7812 */ /* 0x000fe400078ec0ff */
[----:B------:R-:W-:Y:S01]  /*10dc20*/  LOP3.LUT R3, R45, 0xffff, RZ, 0xc0, !PT ;  /* 0x0000ffff2d037812 */ /* 0x000fe200078ec0ff */
[----:B------:R-:W-:Y:S01]  /*10dc30*/  STL.64 [R1+0xeb8], R16 ;  /* 0x000eb81001007387 */ /* 0x000fe20000100a00 */
[----:B------:R-:W-:-:S05]  /*10dc40*/  PRMT R13, R13, 0x3340, R0 ;  /* 0x000033400d0d7816 */ /* 0x000fca0000000000 */
[----:B------:R0:W-:Y:S04]  /*10dc50*/  STL [R1+0x20c], R13 ;  /* 0x00020c0d01007387 */ /* 0x0001e80000100800 */
[----:B------:R-:W4:Y:S01]  /*10dc60*/  LDL.LU R45, [R1+0x5978] ;  /* 0x00597800012d7983 */ /* 0x000f220000300800 */
[----:B0-----:R-:W-:-:S03]  /*10dc70*/  PRMT R13, R3, 0x3340, R0 ;  /* 0x00003340030d7816 */ /* 0x001fc60000000000 */
[----:B------:R0:W-:Y:S01]  /*10dc80*/  STL [R1+0x5848], R3 ;  /* 0x0058480301007387 */ /* 0x0001e20000100800 */
[----:B--2---:R-:W-:-:S04]  /*10dc90*/  LOP3.LUT R17, R29, 0xffff, RZ, 0xc0, !PT ;  /* 0x0000ffff1d117812 */ /* 0x004fc800078ec0ff */
[----:B0-----:R-:W-:-:S04]  /*10dca0*/  SHF.R.U32.HI R3, RZ, 0x8, R17 ;  /* 0x00000008ff037819 */ /* 0x001fc80000011611 */
[----:B------:R-:W-:Y:S02]  /*10dcb0*/  LOP3.LUT R3, R3, 0xffff, RZ, 0xc0, !PT ;  /* 0x0000ffff03037812 */ /* 0x000fe400078ec0ff */
[----:B------:R-:W-:-:S04]  /*10dcc0*/  LOP3.LUT R16, R36, 0xffff, RZ, 0xc0, !PT ;  /* 0x0000ffff24107812 */ /* 0x000fc800078ec0ff */
[----:B------:R-:W-:-:S04]  /*10dcd0*/  PRMT R14, R17, 0x3340, R16 ;  /* 0x00003340110e7816 */ /* 0x000fc80000000010 */
[----:B------:R-:W-:Y:S02]  /*10dce0*/  PRMT R14, R14, 0x5410, R13 ;  /* 0x000054100e0e7816 */ /* 0x000fe4000000000d */
[----:B------:R-:W-:-:S03]  /*10dcf0*/  SHF.R.U32.HI R13, RZ, 0x8, R18 ;  /* 0x00000008ff0d7819 */ /* 0x000fc60000011612 */
[----:B------:R0:W-:Y:S01]  /*10dd00*/  STL [R1+0x224c], R14 ;  /* 0x00224c0e01007387 */ /* 0x0001e20000100800 */
[----:B------:R-:W-:Y:S02]  /*10dd10*/  LOP3.LUT R13, R13, 0xffff, RZ, 0xc0, !PT ;  /* 0x0000ffff0d0d7812 */ /* 0x000fe400078ec0ff */
[----:B0-----:R-:W-:-:S04]  /*10dd20*/  SHF.R.U32.HI R14, RZ, 0x8, R16 ;  /* 0x00000008ff0e7819 */ /* 0x001fc80000011610 */
[----:B------:R-:W-:Y:S02]  /*10dd30*/  LOP3.LUT R14, R14, 0xffff, RZ, 0xc0, !PT ;  /* 0x0000ffff0e0e7812 */ /* 0x000fe400078ec0ff */
[----:B------:R-:W-:Y:S02]  /*10dd40*/  PRMT R13, R13, 0x3340, R0 ;  /* 0x000033400d0d7816 */ /* 0x000fe40000000000 */
[----:B------:R-:W-:-:S05]  /*10dd50*/  PRMT R36, R3, 0x3340, R14 ;  /* 0x0000334003247816 */ /* 0x000fca000000000e */
[----:B------:R-:W-:Y:S04]  /*10dd60*/  STL [R1+0x56f4], R36 ;  /* 0x0056f42401007387 */ /* 0x000fe80000100800 */
[----:B------:R0:W-:Y:S01]  /*10dd70*/  STL [R1+0x208], R13 ;  /* 0x0002080d01007387 */ /* 0x0001e20000100800 */
[----:B---3--:R-:W-:Y:S02]  /*10dd80*/  LOP3.LUT R18, R30, 0xffff, RZ, 0xc0, !PT ;  /* 0x0000ffff1e127812 */ /* 0x008fe400078ec0ff */
[----:B----4-:R-:W-:Y:S02]  /*10dd90*/  LOP3.LUT R3, R31, 0xffff, RZ, 0xc0, !PT ;  /* 0x0000ffff1f037812 */ /* 0x010fe400078ec0ff */
[----:B------:R-:W-:Y:S02]  /*10dda0*/  LOP3.LUT R19, R57, 0xffff, RZ, 0xc0, !PT ;  /* 0x0000ffff39137812 */ /* 0x000fe400078ec0ff */
[----:B0-----:R-:W-:Y:S01]  /*10ddb0*/  PRMT R13, R3, 0x3340, R0 ;  /* 0x00003340030d7816 */ /* 0x001fe20000000000 */
[----:B------:R-:W2:Y:S01]  /*10ddc0*/  LDL.LU R57, [R1+0x2268] ;  /* 0x0022680001397983 */ /* 0x000ea20000300800 */
[----:B------:R-:W-:-:S04]  /*10ddd0*/  PRMT R14, R18, 0x3340, R19 ;  /* 0x00003340120e7816 */ /* 0x000fc80000000013 */
[----:B------:R-:W-:Y:S02]  /*10dde0*/  PRMT R13, R14, 0x5410, R13 ;  /* 0x000054100e0d7816 */ /* 0x000fe4000000000d */
[----:B------:R-:W-:-:S03]  /*10ddf0*/  LOP3.LUT R16, R56, 0xffff, RZ, 0xc0, !PT ;  /* 0x0000ffff38107812 */ /* 0x000fc600078ec0ff */
[----:B------:R0:W-:Y:S04]  /*10de00*/  STL [R1+0x2248], R13 ;  /* 0x0022480d01007387 */ /* 0x0001e80000100800 */
[----:B------:R-:W3:Y:S01]  /*10de10*/  LDL.LU R56, [R1+0x6e4] ;  /* 0x0006e40001387983 */ /* 0x000ee20000300800 */
[----:B------:R-:W-:Y:S02]  /*10de20*/  LOP3.LUT R17, R55, 0xffff, RZ, 0xc0, !PT ;  /* 0x0000ffff37117812 */ /* 0x000fe400078ec0ff */
[----:B------:R-:W-:Y:S02]  /*10de30*/  LOP3.LUT R22, R58, 0xffff, RZ, 0xc0, !PT ;  /* 0x0000ffff3a167812 */ /* 0x000fe400078ec0ff */
[----:B0-----:R-:W-:Y:S02]  /*10de40*/  PRMT R13, R16, 0x3340, R0 ;  /* 0x00003340100d7816 */ /* 0x001fe40000000000 */
[----:B------:R-:W-:Y:S01]  /*10de50*/  PRMT R14, R17, 0x3340, R22 ;  /* 0x00003340110e7816 */ /* 0x000fe20000000016 */
[----:B------:R-:W-:Y:S01]  /*10de60*/  VIADD R12, R12, UR6 ;  /* 0x000000060c0c7c36 */ /* 0x000fe20008000000 */
[----:B------:R-:W-:Y:S01]  /*10de70*/  SHF.R.U32.HI R18, RZ, 0x8, R18 ;  /* 0x00000008ff127819 */ /* 0x000fe20000011612 */
[----:B------:R-:W0:Y:S01]  /*10de80*/  LDCU UR6, c[0x0][0x3b8] ;  /* 0x00007700ff0677ac */ /* 0x000e220008000800 */
[----:B------:R-:W-:-:S02]  /*10de90*/  PRMT R14, R14, 0x5410, R13 ;  /* 0x000054100e0e7816 */ /* 0x000fc4000000000d */
[----:B------:R-:W-:Y:S02]  /*10dea0*/  SHF.R.U32.HI R19, RZ, 0x8, R19 ;  /* 0x00000008ff137819 */ /* 0x000fe40000011613 */
[----:B------:R-:W-:Y:S01]  /*10deb0*/  SHF.R.U32.HI R17, RZ, 0x8, R17 ;  /* 0x00000008ff117819 */ /* 0x000fe20000011611 */
[----:B------:R1:W-:Y:S01]  /*10dec0*/  STL [R1+0x223c], R14 ;  /* 0x00223c0e01007387 */ /* 0x0003e20000100800 */
[----:B------:R-:W-:Y:S02]  /*10ded0*/  SHF.R.S32.HI R13, RZ, 0x1f, R12 ;  /* 0x0000001fff0d7819 */ /* 0x000fe4000001140c */
[----:B------:R-:W-:Y:S01]  /*10dee0*/  IADD3 R24, P1, PT, R12, R4, RZ ;  /* 0x000000040c187210 */ /* 0x000fe20007f3e0ff */
[----:B------:R-:W4:Y:S01]  /*10def0*/  LDL.LU R58, [R1+0x225c] ;  /* 0x00225c00013a7983 */ /* 0x000f220000300800 */
[----:B------:R-:W-:Y:S02]  /*10df00*/  LOP3.LUT R18, R18, 0xffff, RZ, 0xc0, !PT ;  /* 0x0000ffff12127812 */ /* 0x000fe400078ec0ff */
[----:B------:R-:W-:-:S02]  /*10df10*/  LOP3.LUT R19, R19, 0xffff, RZ, 0xc0, !PT ;  /* 0x0000ffff13137812 */ /* 0x000fc400078ec0ff */
[----:B-1----:R-:W-:Y:S02]  /*10df20*/  SHF.R.U32.HI R14, RZ, 0x8, R22 ;  /* 0x00000008ff0e7819 */ /* 0x002fe40000011616 */
[----:B------:R-:W-:Y:S02]  /*10df30*/  LOP3.LUT R17, R17, 0xffff, RZ, 0xc0, !PT ;  /* 0x0000ffff11117812 */ /* 0x000fe400078ec0ff */
[----:B------:R-:W-:Y:S01]  /*10df40*/  LOP3.LUT R14, R14, 0xffff, RZ, 0xc0, !PT ;  /* 0x0000ffff0e0e7812 */ /* 0x000fe200078ec0ff */
[----:B------:R-:W-:Y:S01]  /*10df50*/  IMAD.X R25, R13, 0x1, R5, P1 ;  /* 0x000000010d197824 */ /* 0x000fe200008e0605 */
[----:B------:R-:W-:Y:S02]  /*10df60*/  PRMT R22, R18, 0x3340, R19 ;  /* 0x0000334012167816 */ /* 0x000fe40000000013 */
[----:B------:R-:W-:Y:S02]  /*10df70*/  PRMT R14, R17, 0x3340, R14 ;  /* 0x00003340110e7816 */ /* 0x000fe4000000000e */
[----:B------:R-:W-:Y:S01]  /*10df80*/  STL.64 [R1+0xe78], R24 ;  /* 0x000e781801007387 */ /* 0x000fe20000100a00 */
[----:B------:R-:W-:-:S03]  /*10df90*/  SHF.R.U32.HI R3, RZ, 0x8, R3 ;  /* 0x00000008ff037819 */ /* 0x000fc60000011603 */
[----:B------:R-:W-:Y:S01]  /*10dfa0*/  STL [R1+0x478], R22 ;  /* 0x0004781601007387 */ /* 0x000fe20000100800 */
[----:B------:R-:W-:-:S03]  /*10dfb0*/  IADD3 R18, P1, PT, R12, R6, RZ ;  /* 0x000000060c127210 */ /* 0x000fc60007f3e0ff */
[----:B------:R1:W-:Y:S01]  /*10dfc0*/  STL [R1+0x474], R14 ;  /* 0x0004740e01007387 */ /* 0x0003e20000100800 */
[----:B------:R-:W-:Y:S01]  /*10dfd0*/  LOP3.LUT R3, R3, 0xffff, RZ, 0xc0, !PT ;  /* 0x0000ffff03037812 */ /* 0x000fe200078ec0ff */
[----:B------:R-:W-:Y:S01]  /*10dfe0*/  IMAD.X R19, R13, 0x1, R7, P1 ;  /* 0x000000010d137824 */ /* 0x000fe200008e0607 */
[----:B-1----:R-:W-:-:S04]  /*10dff0*/  SHF.R.U32.HI R14, RZ, 0x8, R16 ;  /* 0x00000008ff0e7819 */ /* 0x002fc80000011610 */
[----:B------:R-:W-:-:S04]  /*10e000*/  LOP3.LUT R14, R14, 0xffff, RZ, 0xc0, !PT ;  /* 0x0000ffff0e0e7812 */ /* 0x000fc800078ec0ff */
[--C-:B------:R-:W-:Y:S02]  /*10e010*/  PRMT R17, R14, 0x3340, R0.reuse ;  /* 0x000033400e117816 */ /* 0x100fe40000000000 */
[----:B------:R-:W-:Y:S01]  /*10e020*/  PRMT R14, R3, 0x3340, R0 ;  /* 0x00003340030e7816 */ /* 0x000fe20000000000 */
[----:B------:R-:W-:Y:S01]  /*10e030*/  STL.64 [R1+0xe88], R18 ;  /* 0x000e881201007387 */ /* 0x000fe20000100a00 */
[----:B------:R-:W-:-:S03]  /*10e040*/  LOP3.LUT R3, R51, 0xffff, RZ, 0xc0, !PT ;  /* 0x0000ffff33037812 */ /* 0x000fc600078ec0ff */
[----:B------:R-:W-:Y:S04]  /*10e050*/  STL [R1+0x204], R17 ;  /* 0x0002041101007387 */ /* 0x000fe80000100800 */
[----:B------:R1:W-:Y:S04]  /*10e060*/  STL [R1+0x200], R14 ;  /* 0x0002000e01007387 */ /* 0x0003e80000100800 */
[----:B------:R-:W4:Y:S01]  /*10e070*/  LDL.LU R51, [R1+0x5974] ;  /* 0x0059740001337983 */ /* 0x000f220000300800 */
[----:B-1----:R-:W-:Y:S02]  /*10e080*/  PRMT R14, R3, 0x3340, R0 ;  /* 0x00003340030e7816 */ /* 0x002fe40000000000 */
[----:B--2---:R-:W-:-:S02]  /*10e090*/  LOP3.LUT R16, R57, 0xffff, RZ, 0xc0, !PT ;  /* 0x0000ffff39107812 */ /* 0x004fc400078ec0ff */
[----:B---3--:R-:W-:-:S04]  /*10e0a0*/  LOP3.LUT R17, R56, 0xffff, RZ, 0xc0, !PT ;  /* 0x0000ffff38117812 */ /* 0x008fc800078ec0ff */
[----:B------:R-:W-:-:S04]  /*10e0b0*/  PRMT R18, R16, 0x3340, R17 ;  /* 0x0000334010127816 */ /* 0x000fc80000000011 */
[----:B------:R-:W-:Y:S02]  /*10e0c0*/  PRMT R14, R18, 0x5410, R14 ;  /* 0x00005410120e7816 */ /* 0x000fe4000000000e */
[----:B------:R-:W-:-:S03]  /*10e0d0*/  SHF.R.U32.HI R16, RZ, 0x8, R16 ;  /* 0x00000008ff107819 */ /* 0x000fc60000011610 */
[----:B------:R1:W-:Y:S01]  /*10e0e0*/  STL [R1+0x2238], R14 ;  /* 0x0022380e01007387 */ /* 0x0003e20000100800 */
[----:B------:R-:W-:Y:S02]  /*10e0f0*/  IADD3 R18, P1, PT, R12, R8, RZ ;  /* 0x000000080c127210 */ /* 0x000fe40007f3e0ff */
[----:B------:R-:W-:Y:S01]  /*10e100*/  LOP3.LUT R16, R16, 0xffff, RZ, 0xc0, !PT ;  /* 0x0000ffff10107812 */ /* 0x000fe200078ec0ff */
[----:B------:R-:W2:Y:S01]  /*10e110*/  LDL.LU R31, [R1+0x4f20] ;  /* 0x004f2000011f7983 */ /* 0x000ea20000300800 */
[----:B-1----:R-:W-:Y:S01]  /*10e120*/  SHF.R.U32.HI R14, RZ, 0x8, R17 ;  /* 0x00000008ff0e7819 */ /* 0x002fe20000011611 */
[----:B------:R-:W-:-:S03]  /*10e130*/  IMAD.X R19, R13, 0x1, R11, P1 ;  /* 0x000000010d137824 */ /* 0x000fc600008e060b */
[----:B------:R-:W-:-:S04]  /*10e140*/  LOP3.LUT R14, R14, 0xffff, RZ, 0xc0, !PT ;  /* 0x0000ffff0e0e7812 */ /* 0x000fc800078ec0ff */
[----:B------:R-:W-:Y:S01]  /*10e150*/  PRMT R14, R16, 0x3340, R14 ;  /* 0x00003340100e7816 */ /* 0x000fe2000000000e */
[----:B------:R4:W-:Y:S01]  /*10e160*/  STL.64 [R1+0xe60], R18 ;  /* 0x000e601201007387 */ /* 0x0009e20000100a00 */
[----:B------:R-:W-:-:S03]  /*10e170*/  LOP3.LUT R16, R61, 0xffff, RZ, 0xc0, !PT ;  /* 0x0000ffff3d107812 */ /* 0x000fc600078ec0ff */
[----:B------:R1:W-:Y:S04]  /*10e180*/  STL [R1+0x7b0], R14 ;  /* 0x0007b00e01007387 */ /* 0x0003e80000100800 */
[----:B------:R-:W3:Y:S01]  /*10e190*/  LDL.LU R61, [R1+0x5970] ;  /* 0x00597000013d7983 */ /* 0x000ee20000300800 */
[----:B----4-:R-:W-:Y:S02]  /*10e1a0*/  LOP3.LUT R18, R58, 0xffff, RZ, 0xc0, !PT ;  /* 0x0000ffff3a127812 */ /* 0x010fe400078ec0ff */
[----:B-1----:R-:W-:Y:S02]  /*10e1b0*/  PRMT R14, R16, 0x3340, R0 ;  /* 0x00003340100e7816 */ /* 0x002fe40000000000 */
[----:B------:R-:W-:-:S05]  /*10e1c0*/  IADD3 R22, P1, PT, R12, R9, RZ ;  /* 0x000000090c167210 */ /* 0x000fca0007f3e0ff */
[----:B------:R-:W-:Y:S01]  /*10e1d0*/  IMAD.X R23, R13, 0x1, R10, P1 ;  /* 0x000000010d177824 */ /* 0x000fe200008e060a */
[----:B------:R-:W-:Y:S02]  /*10e1e0*/  LOP3.LUT R17, R51, 0xffff, RZ, 0xc0, !PT ;  /* 0x0000ffff33117812 */ /* 0x000fe400078ec0ff */
[----:B------:R-:W4:Y:S02]  /*10e1f0*/  LDL.LU R51, [R1+0x596c] ;  /* 0x00596c0001337983 */ /* 0x000f240000300800 */
[----:B------:R-:W-:-:S04]  /*10e200*/  PRMT R19, R18, 0x3340, R17 ;  /* 0x0000334012137816 */ /* 0x000fc80000000011 */
[----:B------:R-:W-:Y:S02]  /*10e210*/  PRMT R14, R19, 0x5410, R14 ;  /* 0x00005410130e7816 */ /* 0x000fe4000000000e */
[----:B------:R-:W-:-:S03]  /*10e220*/  SHF.R.U32.HI R13, RZ, 0x8, R17 ;  /* 0x00000008ff0d7819 */ /* 0x000fc60000011611 */
[----:B------:R1:W-:Y:S01]  /*10e230*/  STL [R1+0x2228], R14 ;  /* 0x0022280e01007387 */ /* 0x0003e20000100800 */
[----:B------:R-:W-:-:S03]  /*10e240*/  LOP3.LUT R13, R13, 0xffff, RZ, 0xc0, !PT ;  /* 0x0000ffff0d0d7812 */ /* 0x000fc600078ec0ff */
[----:B------:R-:W4:Y:S01]  /*10e250*/  LDL.LU R55, [R1+0x4f28] ;  /* 0x004f280001377983 */ /* 0x000f220000300800 */
[----:B-1----:R-:W-:-:S04]  /*10e260*/  SHF.R.U32.HI R14, RZ, 0x8, R18 ;  /* 0x00000008ff0e7819 */ /* 0x002fc80000011612 */
[----:B------:R-:W-:-:S04]  /*10e270*/  LOP3.LUT R14, R14, 0xffff, RZ, 0xc0, !PT ;  /* 0x0000ffff0e0e7812 */ /* 0x000fc800078ec0ff */
[----:B------:R-:W-:Y:S02]  /*10e280*/  PRMT R14, R14, 0x3340, R13 ;  /* 0x000033400e0e7816 */ /* 0x000fe4000000000d */
[----:B------:R-:W-:Y:S01]  /*10e290*/  SHF.R.U32.HI R13, RZ, 0x8, R16 ;  /* 0x00000008ff0d7819 */ /* 0x000fe20000011610 */
[----:B------:R-:W-:Y:S03]  /*10e2a0*/  STL.64 [R1+0xe58], R22 ;  /* 0x000e581601007387 */ /* 0x000fe60000100a00 */
[----:B------:R-:W-:Y:S01]  /*10e2b0*/  LOP3.LUT R13, R13, 0xffff, RZ, 0xc0, !PT ;  /* 0x0000ffff0d0d7812 */ /* 0x000fe200078ec0ff */
[----:B------:R-:W4:Y:S03]  /*10e2c0*/  LDL.LU R57, [R1+0x2dc] ;  /* 0x0002dc0001397983 */ /* 0x000f260000300800 */
[----:B------:R-:W-:Y:S01]  /*10e2d0*/  PRMT R13, R13, 0x3340, R0 ;  /* 0x000033400d0d7816 */ /* 0x000fe20000000000 */
[----:B------:R-:W4:Y:S04]  /*10e2e0*/  LDL.LU R56, [R1+0xc0c] ;  /* 0x000c0c0001387983 */ /* 0x000f280000300800 */
[----:B------:R-:W4:Y:S04]  /*10e2f0*/  LDL.LU R58, [R1+0x2278] ;  /* 0x00227800013a7983 */ /* 0x000f280000300800 */
[----:B------:R1:W-:Y:S04]  /*10e300*/  STL [R1+0x470], R14 ;  /* 0x0004700e01007387 */ /* 0x0003e80000100800 */
[----:B------:R0:W-:Y:S01]  /*10e310*/  STL [R1+0x1fc], R13 ;  /* 0x0001fc0d01007387 */ /* 0x0001e20000100800 */
[----:B---3--:R-:W-:-:S03]  /*10e320*/  LOP3.LUT R17, R61, 0xffff, RZ, 0xc0, !PT ;  /* 0x0000ffff3d117812 */ /* 0x008fc600078ec0ff */
[----:B------:R-:W3:Y:S01]  /*10e330*/  LDL.LU R61, [R1+0x5968] ;  /* 0x00596800013d7983 */ /* 0x000ee20000300800 */
[----:B-1----:R-:W-:-:S04]  /*10e340*/  SHF.R.U32.HI R14, RZ, 0x8, R3 ;  /* 0x00000008ff0e7819 */ /* 0x002fc80000011603 */
[----:B------:R-:W-:-:S04]  /*10e350*/  LOP3.LUT R14, R14, 0xffff, RZ, 0xc0, !PT ;  /* 0x0000ffff0e0e7812 */ /* 0x000fc800078ec0ff */
[----:B------:R-:W-:-:S05]  /*10e360*/  PRMT R3, R14, 0x3340, R0 ;  /* 0x000033400e037816 */ /* 0x000fca0000000000 */
[----:B------:R2:W-:Y:S01]  /*10e370*/  STL [R1+0x1f8], R3 ;  /* 0x0001f80301007387 */ /* 0x0005e20000100800 */
[----:B0-----:R-:W-:Y:S01]  /*10e380*/  PRMT R13, R17, 0x3340, R0 ;  /* 0x00003340110d7816 */ /* 0x001fe20000000000 */
[----:B------:R-:W-:Y:S01]  /*10e390*/  VIADD R12, R12, UR6 ;  /* 0x000000060c0c7c36 */ /* 0x000fe20008000000 */
[----:B------:R-:W0:Y:S01]  /*10e3a0*/  LDCU UR6, c[0x0][0x3b8] ;  /* 0x00007700ff0677ac */ /* 0x000e220008000800 */
[----:B--2---:R-:W-:-:S03]  /*10e3b0*/  LOP3.LUT R3, R31, 0xffff, RZ, 0xc0, !PT ;  /* 0x0000ffff1f037812 */ /* 0x004fc600078ec0ff */
[----:B------:R-:W-:Y:S02]  /*10e3c0*/  IADD3 R18, P1, PT, R12, R4, RZ ;  /* 0x000000040c127210 */ /* 0x000fe40007f3e0ff */
[----:B----4-:R-:W-:-:S04]  /*10e3d0*/  LOP3.LUT R16, R51, 0xffff, RZ, 0xc0, !PT ;  /* 0x0000ffff33107812 */ /* 0x010fc800078ec0ff */
[----:B------:R-:W-:-:S04]  /*10e3e0*/  PRMT R14, R3, 0x3340, R16 ;  /* 0x00003340030e7816 */ /* 0x000fc80000000010 */
[----:B------:R-:W-:Y:S02]  /*10e3f0*/  PRMT R14, R14, 0x5410, R13 ;  /* 0x000054100e0e7816 */ /* 0x000fe4000000000d */
[----:B------:R-:W-:Y:S02]  /*10e400*/  SHF.R.S32.HI R13, RZ, 0x1f, R12 ;  /* 0x0000001fff0d7819 */ /* 0x000fe4000001140c */
[----:B------:R-:W-:Y:S01]  /*10e410*/  SHF.R.U32.HI R3, RZ, 0x8, R3 ;  /* 0x00000008ff037819 */ /* 0x000fe20000011603 */
[----:B------:R1:W-:Y:S01]  /*10e420*/  STL [R1+0x220c], R14 ;  /* 0x00220c0e01007387 */ /* 0x0003e20000100800 */
[----:B------:R-:W-:Y:S01]  /*10e430*/  SHF.R.U32.HI R16, RZ, 0x8, R16 ;  /* 0x00000008ff107819 */ /* 0x000fe20000011610 */
[----:B------:R-:W-:Y:S01]  /*10e440*/  IMAD.X R19, R13, 0x1, R5, P1 ;  /* 0x000000010d137824 */ /* 0x000fe200008e0605 */
[----:B------:R-:W-:Y:S02]  /*10e450*/  LOP3.LUT R3, R3, 0xffff, RZ, 0xc0, !PT ;  /* 0x0000ffff03037812 */ /* 0x000fe400078ec0ff */
[----:B------:R-:W-:-:S02]  /*10e460*/  LOP3.LUT R16, R16, 0xffff, RZ, 0xc0, !PT ;  /* 0x0000ffff10107812 */ /* 0x000fc400078ec0ff */
[----:B-1----:R-:W-:-:S04]  /*10e470*/  SHF.R.U32.HI R14, RZ, 0x8, R17 ;  /* 0x00000008ff0e7819 */ /* 0x002fc80000011611 */
[----:B------:R-:W-:Y:S02]  /*10e480*/  LOP3.LUT R14, R14, 0xffff, RZ, 0xc0, !PT ;  /* 0x0000ffff0e0e7812 */ /* 0x000fe400078ec0ff */
[----:B------:R-:W-:Y:S01]  /*10e490*/  PRMT R51, R3, 0x3340, R16 ;  /* 0x0000334003337816 */ /* 0x000fe20000000010 */
[----:B------:R1:W-:Y:S01]  /*10e4a0*/  STL.64 [R1+0xe08], R18 ;  /* 0x000e081201007387 */ /* 0x0003e20000100a00 */
[----:B------:R-:W-:-:S03]  /*10e4b0*/  PRMT R14, R14, 0x3340, R0 ;  /* 0x000033400e0e7816 */ /* 0x000fc60000000000 */
[----:B------:R-:W-:Y:S01]  /*10e4c0*/  STL [R1+0x57d4], R51 ;  /* 0x0057d43301007387 */ /* 0x000fe20000100800 */
[----:B------:R-:W-:-:S03]  /*10e4d0*/  LOP3.LUT R3, R57, 0xffff, RZ, 0xc0, !PT ;  /* 0x0000ffff39037812 */ /* 0x000fc600078ec0ff */
[----:B------:R2:W-:Y:S01]  /*10e4e0*/  STL [R1+0x1f4], R14 ;  /* 0x0001f40e01007387 */ /* 0x0005e20000100800 */
[----:B-1----:R-:W-:Y:S02]  /*10e4f0*/  LOP3.LUT R18, R55, 0xffff, RZ, 0xc0, !PT ;  /* 0x0000ffff37127812 */ /* 0x002fe400078ec0ff */
[----:B------:R-:W-:Y:S02]  /*10e500*/  LOP3.LUT R19, R56, 0xffff, RZ, 0xc0, !PT ;  /* 0x0000ffff38137812 */ /* 0x000fe400078ec0ff */
[----:B------:R-:W-:Y:S02]  /*10e510*/  LOP3.LUT R16, R46, 0xffff, RZ, 0xc0, !PT ;  /* 0x0000ffff2e107812 */ /* 0x000fe400078ec0ff */
[----:B--2---:R-:W-:Y:S01]  /*10e520*/  PRMT R14, R3, 0x3340, R0 ;  /* 0x00003340030e7816 */ /* 0x004fe20000000000 */
[----:B------:R-:W2:Y:S01]  /*10e530*/  LDL.LU R46, [R1+0x5964] ;  /* 0x00596400012e7983 */ /* 0x000ea20000300800 */
[----:B------:R-:W-:-:S04]  /*10e540*/  PRMT R23, R18, 0x3340, R19 ;  /* 0x0000334012177816 */ /* 0x000fc80000000013 */
[----:B------:R-:W-:Y:S02]  /*10e550*/  PRMT R14, R23, 0x5410, R14 ;  /* 0x00005410170e7816 */ /* 0x000fe4000000000e */
[----:B---3--:R-:W-:Y:S02]  /*10e560*/  LOP3.LUT R22, R61, 0xffff, RZ, 0xc0, !PT ;  /* 0x0000ffff3d167812 */ /* 0x008fe400078ec0ff */
[----:B------:R-:W3:Y:S04]  /*10e570*/  LDL.LU R61, [R1+0x5960] ;  /* 0x00596000013d7983 */ /* 0x000ee80000300800 */
[----:B------:R-:W4:Y:S04]  /*10e580*/  LDL.LU R29, [R1+0x226c] ;  /* 0x00226c00011d7983 */ /* 0x000f280000300800 */
[----:B------:R-:W2:Y:S04]  /*10e590*/  LDL.LU R30, [R1+0x744] ;  /* 0x00074400011e7983 */ /* 0x000ea80000300800 */
[----:B------:R1:W-:Y:S04]  /*10e5a0*/  STL [R1+0x21c8], R14 ;  /* 0x0021c80e01007387 */ /* 0x0003e80000100800 */
[----:B------:R-:W3:Y:S04]  /*10e5b0*/  LDL.LU R57, [R1+0x4f2c] ;  /* 0x004f2c0001397983 */ /* 0x000ee80000300800 */
[----:B------:R-:W3:Y:S01]  /*10e5c0*/  LDL.LU R56, [R1+0x2f4] ;  /* 0x0002f40001387983 */ /* 0x000ee20000300800 */
[----:B------:R-:W-:-:S02]  /*10e5d0*/  LOP3.LUT R17, R58, 0xffff, RZ, 0xc0, !PT ;  /* 0x0000ffff3a117812 */ /* 0x000fc400078ec0ff */
[----:B-1----:R-:W-:Y:S02]  /*10e5e0*/  PRMT R14, R16, 0x3340, R0 ;  /* 0x00003340100e7816 */ /* 0x002fe40000000000 */
[----:B------:R-:W-:-:S04]  /*10e5f0*/  PRMT R23, R17, 0x3340, R22 ;  /* 0x0000334011177816 */ /* 0x000fc80000000016 */
[----:B------:R-:W-:Y:S02]  /*10e600*/  PRMT R14, R23, 0x5410, R14 ;  /* 0x00005410170e7816 */ /* 0x000fe4000000000e */
[----:B------:R-:W-:Y:S02]  /*10e610*/  SHF.R.U32.HI R18, RZ, 0x8, R18 ;  /* 0x00000008ff127819 */ /* 0x000fe40000011612 */
[----:B------:R-:W-:Y:S01]  /*10e620*/  SHF.R.U32.HI R19, RZ, 0x8, R19 ;  /* 0x00000008ff137819 */ /* 0x000fe20000011613 */
[----:B------:R1:W-:Y:S01]  /*10e630*/  STL [R1+0x21ac], R14 ;  /* 0x0021ac0e01007387 */ /* 0x0003e20000100800 */
[----:B------:R-:W-:Y:S02]  /*10e640*/  SHF.R.U32.HI R17, RZ, 0x8, R17 ;  /* 0x00000008ff117819 */ /* 0x000fe40000011611 */
[----:B------:R-:W-:Y:S02]  /*10e650*/  IADD3 R24, P1, PT, R12, R6, RZ ;  /* 0x000000060c187210 */ /* 0x000fe40007f3e0ff */
[----:B------:R-:W-:-:S02]  /*10e660*/  LOP3.LUT R18, R18, 0xffff, RZ, 0xc0, !PT ;  /* 0x0000ffff12127812 */ /* 0x000fc400078ec0ff */
[----:B------:R-:W-:Y:S02]  /*10e670*/  LOP3.LUT R19, R19, 0xffff, RZ, 0xc0, !PT ;  /* 0x0000ffff13137812 */ /* 0x000fe400078ec0ff */
[----:B-1----:R-:W-:Y:S02]  /*10e680*/  SHF.R.U32.HI R14, RZ, 0x8, R22 ;  /* 0x00000008ff0e7819 */ /* 0x002fe40000011616 */
[----:B------:R-:W-:Y:S02]  /*10e690*/  LOP3.LUT R17, R17, 0xffff, RZ, 0xc0, !PT ;  /* 0x0000ffff11117812 */ /* 0x000fe400078ec0ff */
[----:B------:R-:W-:Y:S01]  /*10e6a0*/  LOP3.LUT R14, R14, 0xffff, RZ, 0xc0, !PT ;  /* 0x0000ffff0e0e7812 */ /* 0x000fe200078ec0ff */
[----:B------:R-:W-:Y:S01]  /*10e6b0*/  IMAD.X R25, R13, 0x1, R7, P1 ;  /* 0x000000010d197824 */ /* 0x000fe200008e0607 */
[----:B------:R-:W-:Y:S02]  /*10e6c0*/  PRMT R22, R18, 0x3340, R19 ;  /* 0x0000334012167816 */ /* 0x000fe40000000013 */
[----:B------:R-:W-:-:S02]  /*10e6d0*/  PRMT R14, R17, 0x3340, R14 ;  /* 0x00003340110e7816 */ /* 0x000fc4000000000e */
[----:B------:R-:W-:Y:S01]  /*10e6e0*/  STL.64 [R1+0xdd0], R24 ;  /* 0x000dd01801007387 */ /* 0x000fe20000100a00 */
[----:B------:R-:W-:-:S03]  /*10e6f0*/  IADD3 R18, P1, PT, R12, R8, RZ ;  /* 0x000000080c127210 */ /* 0x000fc60007f3e0ff */
[----:B------:R-:W-:Y:S04]  /*10e700*/  STL [R1+0x698], R22 ;  /* 0x0006981601007387 */ /* 0x000fe80000100800 */
[----:B------:R1:W-:Y:S01]  /*10e710*/  STL [R1+0x430], R14 ;  /* 0x0004300e01007387 */ /* 0x0003e20000100800 */
[----:B------:R-:W-:Y:S01]  /*10e720*/  IMAD.X R19, R13, 0x1, R11, P1 ;  /* 0x000000010d137824 */ /* 0x000fe200008e060b */
[----:B-1----:R-:W-:Y:S02]  /*10e730*/  SHF.R.U32.HI R14, RZ, 0x8, R16 ;  /* 0x00000008ff0e7819 */ /* 0x002fe40000011610 */
[----:B------:R-:W-:Y:S02]  /*10e740*/  IADD3 R16, P1, PT, R12, R9, RZ ;  /* 0x000000090c107210 */ /* 0x000fe40007f3e0ff */
[----:B------:R-:W-:-:S04]  /*10e750*/  LOP3.LUT R14, R14, 0xffff, RZ, 0xc0, !PT ;  /* 0x0000ffff0e0e7812 */ /* 0x000fc800078ec0ff */
[----:B------:R-:W-:Y:S01]  /*10e760*/  PRMT R14, R14, 0x3340, R0 ;  /* 0x000033400e0e7816 */ /* 0x000fe20000000000 */
[----:B------:R-:W-:Y:S01]  /*10e770*/  IMAD.X R17, R13, 0x1, R10, P1 ;  /* 0x000000010d117824 */ /* 0x000fe200008e060a */
[----:B------:R-:W-:Y:S01]  /*10e780*/  STL.64 [R1+0xde8], R18 ;  /* 0x000de81201007387 */ /* 0x000fe20000100a00 */
[----:B------:R-:W-:-:S03]  /*10e790*/  SHF.R.U32.HI R13, RZ, 0x8, R3 ;  /* 0x00000008ff0d7819 */ /* 0x000fc60000011603 */
[----:B------:R-:W-:Y:S04]  /*10e7a0*/  STL [R1+0x1f0], R14 ;  /* 0x0001f00e01007387 */ /* 0x000fe80000100800 */
[----:B------:R-:W3:Y:S01]  /*10e7b0*/  LDL.LU R31, [R1+0x2f0] ;  /* 0x0002f000011f7983 */ /* 0x000ee20000300800 */
[----:B------:R-:W-:-:S03]  /*10e7c0*/  LOP3.LUT R13, R13, 0xffff, RZ, 0xc0, !PT ;  /* 0x0000ffff0d0d7812 */ /* 0x000fc600078ec0ff */
[----:B------:R-:W3:Y:S04]  /*10e7d0*/  LDL.LU R55, [R1+0x4f38] ;  /* 0x004f380001377983 */ /* 0x000ee80000300800 */
[----:B------:R-:W-:Y:S04]  /*10e7e0*/  STL.64 [R1+0xde0], R16 ;  /* 0x000de01001007387 */ /* 0x000fe80000100a00 */
[----:B------:R-:W3:Y:S01]  /*10e7f0*/  LDL.LU R58, [R1+0xcb4] ;  /* 0x000cb400013a7983 */ /* 0x000ee20000300800 */
[----:B------:R-:W-:Y:S02]  /*10e800*/  PRMT R13, R13, 0x3340, R0 ;  /* 0x000033400d0d7816 */ /* 0x000fe40000000000 */
[----:B------:R-:W-:-:S03]  /*10e810*/  LOP3.LUT R3, R47, 0xffff, RZ, 0xc0, !PT ;  /* 0x0000ffff2f037812 */ /* 0x000fc600078ec0ff */
[----:B------:R1:W-:Y:S04]  /*10e820*/  STL [R1+0x1ec], R13 ;  /* 0x0001ec0d01007387 */ /* 0x0003e80000100800 */
[----:B------:R-:W3:Y:S04]  /*10e830*/  LDL.LU R47, [R1+0x595c] ;  /* 0x00595c00012f7983 */ /* 0x000ee80000300800 */
[----:B------:R3:W-:Y:S01]  /*10e840*/  STL [R1+0x226c], R3 ;  /* 0x00226c0301007387 */ /* 0x0007e20000100800 */
[----:B-1----:R-:W-:Y:S02]  /*10e850*/  PRMT R13, R3, 0x3340, R0 ;  /* 0x00003340030d7816 */ /* 0x002fe40000000000 */
[----:B----4-:R-:W-:-:S02]  /*10e860*/  LOP3.LUT R19, R29, 0xffff, RZ, 0xc0, !PT ;  /* 0x0000ffff1d137812 */ /* 0x010fc400078ec0ff */
[----:B--2---:R-:W-:Y:S02]  /*10e870*/  LOP3.LUT R18, R30, 0xffff, RZ, 0xc0, !PT ;  /* 0x0000ffff1e127812 */ /* 0x004fe400078ec0ff */
[----:B---3--:R-:W-:Y:S02]  /*10e880*/  LOP3.LUT R3, R61, 0xffff, RZ, 0xc0, !PT ;  /* 0x0000ffff3d037812 */ /* 0x008fe400078ec0ff */
[----:B------:R-:W-:Y:S02]  /*10e890*/  PRMT R14, R19, 0x3340, R18 ;  /* 0x00003340130e7816 */ /* 0x000fe40000000012 */
[----:B------:R-:W-:Y:S02]  /*10e8a0*/  LOP3.LUT R16, R57, 0xffff, RZ, 0xc0, !PT ;  /* 0x0000ffff39107812 */ /* 0x000fe400078ec0ff */
[----:B------:R-:W-:Y:S02]  /*10e8b0*/  LOP3.LUT R17, R56, 0xffff, RZ, 0xc0, !PT ;  /* 0x0000ffff38117812 */ /* 0x000fe400078ec0ff */
[----:B------:R-:W-:-:S02]  /*10e8c0*/  PRMT R22, R14, 0x5410, R13 ;  /* 0x000054100e167816 */ /* 0x000fc4000000000d */
[----:B------:R-:W-:Y:S02]  /*10e8d0*/  PRMT R13, R17, 0x3340, R0 ;  /* 0x00003340110d7816 */ /* 0x000fe40000000000 */
[----:B------:R-:W-:-:S04]  /*10e8e0*/  PRMT R14, R16, 0x3340, R3 ;  /* 0x00003340100e7816 */ /* 0x000fc80000000003 */
[----:B------:R-:W-:Y:S01]  /*10e8f0*/  PRMT R13, R14, 0x5410, R13 ;  /* 0x000054100e0d7816 */ /* 0x000fe2000000000d */
[----:B------:R-:W-:Y:S04]  /*10e900*/  STL [R1+0x2168], R22 ;  /* 0x0021681601007387 */ /* 0x000fe80000100800 */
[----:B------:R1:W-:Y:S04]  /*10e910*/  STL [R1+0x2128], R13 ;  /* 0x0021280d01007387 */ /* 0x0003e80000100800 */
[----:B------:R-:W2:Y:S04]  /*10e920*/  LDL.LU R57, [R1+0x2288] ;  /* 0x0022880001397983 */ /* 0x000ea80000300800 */
[----:B------:R-:W3:Y:S01]  /*10e930*/  LDL.LU R56, [R1+0x788] ;  /* 0x0007880001387983 */ /* 0x000ee20000300800 */
        /* <DEDUP_REMOVED lines=11> */
[----:B------:R1:W-:Y:S01]  /*10e9f0*/  STL [R1+0x42c], R13 ;  /* 0x00042c0d01007387 */ /* 0x0003e20000100800 */
[----:B0-----:R-:W-:Y:S01]  /*10ea00*/  VIADD R12, R12, UR6 ;  /* 0x000000060c0c7c36 */ /* 0x001fe20008000000 */
[----:B------:R-:W-:Y:S01]  /*10ea10*/  LOP3.LUT R33, R50, 0xffff, RZ, 0xc0, !PT ;  /* 0x0000ffff32217812 */ /* 0x000fe200078ec0ff */
[----:B------:R-:W0:Y:S01]  /*10ea20*/  LDCU UR6, c[0x0][0x3b8] ;  /* 0x00007700ff0677ac */ /* 0x000e220008000800 */
[----:B------:R-:W-:Y:S02]  /*10ea30*/  LOP3.LUT R18, R31, 0xffff, RZ, 0xc0, !PT ;  /* 0x0000ffff1f127812 */ /* 0x000fe400078ec0ff */
[----:B------:R-:W-:-:S02]  /*10ea40*/  LOP3.LUT R3, R55, 0xffff, RZ, 0xc0, !PT ;  /* 0x0000ffff37037812 */ /* 0x000fc400078ec0ff */
[----:B-1----:R-:W-:Y:S02]  /*10ea50*/  PRMT R13, R18, 0x3340, R0 ;  /* 0x00003340120d7816 */ /* 0x002fe40000000000 */
[----:B------:R-:W-:-:S04]  /*10ea60*/  LOP3.LUT R16, R58, 0xffff, RZ, 0xc0, !PT ;  /* 0x0000ffff3a107812 */ /* 0x000fc800078ec0ff */
[----:B------:R-:W-:-:S04]  /*10ea70*/  PRMT R14, R3, 0x3340, R16 ;  /* 0x00003340030e7816 */ /* 0x000fc80000000010 */
[----:B------:R-:W-:Y:S02]  /*10ea80*/  PRMT R14, R14, 0x5410, R13 ;  /* 0x000054100e0e7816 */ /* 0x000fe4000000000d */
[----:B------:R-:W-:-:S03]  /*10ea90*/  SHF.R.S32.HI R13, RZ, 0x1f, R12 ;  /* 0x0000001fff0d7819 */ /* 0x000fc6000001140c */
[----:B------:R1:W-:Y:S01]  /*10eaa0*/  STL [R1+0x20e8], R14 ;  /* 0x0020e80e01007387 */ /* 0x0003e20000100800 */
[----:B------:R-:W-:Y:S02]  /*10eab0*/  IADD3 R22, P1, PT, R12, R4, RZ ;  /* 0x000000040c167210 */ /* 0x000fe40007f3e0ff */
[----:B------:R-:W-:Y:S01]  /*10eac0*/  SHF.R.U32.HI R3, RZ, 0x8, R3 ;  /* 0x00000008ff037819 */ /* 0x000fe20000011603 */
[----:B------:R-:W4:Y:S01]  /*10ead0*/  LDL.LU R58, [R1+0x227c] ;  /* 0x00227c00013a7983 */ /* 0x000f220000300800 */
        /* <DEDUP_REMOVED lines=8> */
[----:B------:R-:W-:Y:S02]  /*10eb60*/  PRMT R14, R3, 0x3340, R16 ;  /* 0x00003340030e7816 */ /* 0x000fe40000000010 */
[----:B------:R-:W-:Y:S01]  /*10eb70*/  LOP3.LUT R3, R37, 0xffff, RZ, 0xc0, !PT ;  /* 0x0000ffff25037812 */ /* 0x000fe200078ec0ff */
[----:B------:R-:W-:Y:S04]  /*10eb80*/  STL [R1+0x1e8], R17 ;  /* 0x0001e81101007387 */ /* 0x000fe80000100800 */
[----:B------:R1:W-:Y:S04]  /*10eb90*/  STL [R1+0x420], R14 ;  /* 0x0004200e01007387 */ /* 0x0003e80000100800 */
[----:B------:R-:W4:Y:S01]  /*10eba0*/  LDL.LU R37, [R1+0x5958] ;  /* 0x0059580001257983 */ /* 0x000f220000300800 */
[----:B-1----:R-:W-:-:S02]  /*10ebb0*/  PRMT R14, R3, 0x3340, R0 ;  /* 0x00003340030e7816 */ /* 0x002fc40000000000 */
[----:B------:R-:W-:-:S05]  /*10ebc0*/  IADD3 R22, P1, PT, R12, R6, RZ ;  /* 0x000000060c167210 */ /* 0x000fca0007f3e0ff */
[----:B------:R-:W-:Y:S01]  /*10ebd0*/  IMAD.X R23, R13, 0x1, R7, P1 ;  /* 0x000000010d177824 */ /* 0x000fe200008e0607 */
[----:B--2---:R-:W-:Y:S02]  /*10ebe0*/  LOP3.LUT R16, R57, 0xffff, RZ, 0xc0, !PT ;  /* 0x0000ffff39107812 */ /* 0x004fe400078ec0ff */
[----:B---3--:R-:W-:-:S04]  /*10ebf0*/  LOP3.LUT R17, R56, 0xffff, RZ, 0xc0, !PT ;  /* 0x0000ffff38117812 */ /* 0x008fc800078ec0ff */
[----:B------:R-:W-:-:S04]  /*10ec00*/  PRMT R19, R16, 0x3340, R17 ;  /* 0x0000334010137816 */ /* 0x000fc80000000011 */
[----:B------:R-:W-:Y:S02]  /*10ec10*/  PRMT R14, R19, 0x5410, R14 ;  /* 0x00005410130e7816 */ /* 0x000fe4000000000e */
[----:B------:R-:W-:-:S03]  /*10ec20*/  SHF.R.U32.HI R16, RZ, 0x8, R16 ;  /* 0x00000008ff107819 */ /* 0x000fc60000011610 */
[----:B------:R1:W-:Y:S01]  /*10ec30*/  STL [R1+0x20b8], R14 ;  /* 0x0020b80e01007387 */ /* 0x0003e20000100800 */
[----:B------:R-:W-:Y:S02]  /*10ec40*/  SHF.R.U32.HI R17, RZ, 0x8, R17 ;  /* 0x00000008ff117819 */ /* 0x000fe40000011611 */
[----:B------:R-:W-:Y:S02]  /*10ec50*/  LOP3.LUT R16, R16, 0xffff, RZ, 0xc0, !PT ;  /* 0x0000ffff10107812 */ /* 0x000fe400078ec0ff */
[----:B------:R-:W-:Y:S02]  /*10ec60*/  LOP3.LUT R17, R17, 0xffff, RZ, 0xc0, !PT ;  /* 0x0000ffff11117812 */ /* 0x000fe400078ec0ff */
[----:B-1----:R-:W-:-:S04]  /*10ec70*/  SHF.R.U32.HI R14, RZ, 0x8, R18 ;  /* 0x00000008ff0e7819 */ /* 0x002fc80000011612 */
[----:B------:R-:W-:Y:S01]  /*10ec80*/  LOP3.LUT R14, R14, 0xffff, RZ, 0xc0, !PT ;  /* 0x0000ffff0e0e7812 */ /* 0x000fe200078ec0ff */
[----:B------:R-:W-:Y:S03]  /*10ec90*/  STL.64 [R1+0xda0], R22 ;  /* 0x000da01601007387 */ /* 0x000fe60000100a00 */
[----:B------:R-:W-:Y:S01]  /*10eca0*/  PRMT R18, R14, 0x3340, R0 ;  /* 0x000033400e127816 */ /* 0x000fe20000000000 */
[----:B------:R-:W2:Y:S01]  /*10ecb0*/  LDL.LU R30, [R1+0x4f3c] ;  /* 0x004f3c00011e7983 */ /* 0x000ea20000300800 */
[----:B------:R-:W-:-:S03]  /*10ecc0*/  PRMT R14, R16, 0x3340, R17 ;  /* 0x00003340100e7816 */ /* 0x000fc60000000011 */
[----:B------:R-:W3:Y:S04]  /*10ecd0*/  LDL.LU R31, [R1+0x1ea8] ;  /* 0x001ea800011f7983 */ /* 0x000ee80000300800 */
[----:B------:R-:W-:Y:S01]  /*10ece0*/  STL [R1+0x1e4], R18 ;  /* 0x0001e41201007387 */ /* 0x000fe20000100800 */
[----:B------:R-:W-:-:S03]  /*10ecf0*/  IADD3 R16, P1, PT, R12, R8, RZ ;  /* 0x000000080c107210 */ /* 0x000fc60007f3e0ff */
[----:B------:R1:W-:Y:S02]  /*10ed00*/  STL [R1+0x41c], R14 ;  /* 0x00041c0e01007387 */ /* 0x0003e40000100800 */
[----:B------:R-:W-:Y:S01]  /*10ed10*/  IMAD.X R17, R13, 0x1, R11, P1 ;  /* 0x000000010d117824 */ /* 0x000fe200008e060b */
[----:B-1----:R-:W-:-:S04]  /*10ed20*/  SHF.R.U32.HI R14, RZ, 0x8, R3 ;  /* 0x00000008ff0e7819 */ /* 0x002fc80000011603 */
[----:B------:R-:W-:-:S04]  /*10ed30*/  LOP3.LUT R14, R14, 0xffff, RZ, 0xc0, !PT ;  /* 0x0000ffff0e0e7812 */ /* 0x000fc800078ec0ff */
[----:B------:R-:W-:Y:S01]  /*10ed40*/  PRMT R3, R14, 0x3340, R0 ;  /* 0x000033400e037816 */ /* 0x000fe20000000000 */
[----:B------:R4:W-:Y:S04]  /*10ed50*/  STL.64 [R1+0xd98], R16 ;  /* 0x000d981001007387 */ /* 0x0009e80000100a00 */
[----:B------:R1:W-:Y:S04]  /*10ed60*/  STL [R1+0x1e0], R3 ;  /* 0x0001e00301007387 */ /* 0x0003e80000100800 */
[----:B------:R-:W2:Y:S04]  /*10ed70*/  LDL.LU R50, [R1+0x5954] ;  /* 0x0059540001327983 */ /* 0x000ea80000300800 */
[----:B------:R-:W3:Y:S04]  /*10ed80*/  LDL.LU R55, [R1+0x4f40] ;  /* 0x004f400001377983 */ /* 0x000ee80000300800 */
[----:B------:R-:W3:Y:S04]  /*10ed90*/  LDL.LU R57, [R1+0x308] ;  /* 0x0003080001397983 */ /* 0x000ee80000300800 */
[----:B------:R-:W3:Y:S01]  /*10eda0*/  LDL.LU R56, [R1+0x1e98] ;  /* 0x001e980001387983 */ /* 0x000ee20000300800 */
[----:B----4-:R-:W-:-:S02]  /*10edb0*/  LOP3.LUT R16, R58, 0xffff, RZ, 0xc0, !PT ;  /* 0x0000ffff3a107812 */ /* 0x010fc400078ec0ff */
[----:B------:R-:W-:Y:S02]  /*10edc0*/  PRMT R14, R33, 0x3340, R0 ;  /* 0x00003340210e7816 */ /* 0x000fe40000000000 */
[----:B------:R-:W-:Y:S01]  /*10edd0*/  IADD3 R18, P1, PT, R12, R9, RZ ;  /* 0x000000090c127210 */ /* 0x000fe20007f3e0ff */
[----:B------:R-:W-:Y:S04]  /*10ede0*/  STL [R1+0x584c], R33 ;  /* 0x00584c2101007387 */ /* 0x000fe80000100800 */
[----:B------:R-:W4:Y:S01]  /*10edf0*/  LDL.LU R58, [R1+0x2298] ;  /* 0x00229800013a7983 */ /* 0x000f220000300800 */
        /* <DEDUP_REMOVED lines=10> */
[----:B------:R-:W-:Y:S04]  /*10eea0*/  STL.64 [R1+0xd90], R18 ;  /* 0x000d901201007387 */ /* 0x000fe80000100a00 */
[----:B------:R-:W-:Y:S01]  /*10eeb0*/  STL [R1+0x56fc], R37 ;  /* 0x0056fc2501007387 */ /* 0x000fe20000100800 */
[----:B--2---:R-:W-:-:S03]  /*10eec0*/  LOP3.LUT R16, R50, 0xffff, RZ, 0xc0, !PT ;  /* 0x0000ffff32107812 */ /* 0x004fc600078ec0ff */
[----:B------:R-:W2:Y:S01]  /*10eed0*/  LDL.LU R50, [R1+0x5950] ;  /* 0x0059500001327983 */ /* 0x000ea20000300800 */
[----:B------:R-:W-:Y:S02]  /*10eee0*/  LOP3.LUT R3, R30, 0xffff, RZ, 0xc0, !PT ;  /* 0x0000ffff1e037812 */ /* 0x000fe400078ec0ff */
[----:B---3--:R-:W-:Y:S02]  /*10eef0*/  LOP3.LUT R17, R31, 0xffff, RZ, 0xc0, !PT ;  /* 0x0000ffff1f117812 */ /* 0x008fe400078ec0ff */
[----:B------:R-:W-:Y:S02]  /*10ef00*/  PRMT R13, R16, 0x3340, R0 ;  /* 0x00003340100d7816 */ /* 0x000fe40000000000 */
[----:B------:R-:W-:-:S04]  /*10ef10*/  PRMT R14, R3, 0x3340, R17 ;  /* 0x00003340030e7816 */ /* 0x000fc80000000011 */
[----:B------:R-:W-:Y:S02]  /*10ef20*/  PRMT R13, R14, 0x5410, R13 ;  /* 0x000054100e0d7816 */ /* 0x000fe4000000000d */
[----:B------:R-:W-:Y:S02]  /*10ef30*/  SHF.R.U32.HI R3, RZ, 0x8, R3 ;  /* 0x00000008ff037819 */ /* 0x000fe40000011603 */
[----:B------:R-:W-:Y:S01]  /*10ef40*/  SHF.R.U32.HI R14, RZ, 0x8, R17 ;  /* 0x00000008ff0e7819 */ /* 0x000fe20000011611 */
[----:B------:R1:W-:Y:S01]  /*10ef50*/  STL [R1+0x200c], R13 ;  /* 0x00200c0d01007387 */ /* 0x0003e20000100800 */
[----:B------:R-:W-:Y:S02]  /*10ef60*/  LOP3.LUT R3, R3, 0xffff, RZ, 0xc0, !PT ;  /* 0x0000ffff03037812 */ /* 0x000fe400078ec0ff */
[----:B------:R-:W-:Y:S02]  /*10ef70*/  LOP3.LUT R14, R14, 0xffff, RZ, 0xc0, !PT ;  /* 0x0000ffff0e0e7812 */ /* 0x000fe400078ec0ff */
[----:B-1----:R-:W-:-:S04]  /*10ef80*/  SHF.R.U32.HI R13, RZ, 0x8, R16 ;  /* 0x00000008ff0d7819 */ /* 0x002fc80000011610 */
[----:B------:R-:W-:Y:S02]  /*10ef90*/  LOP3.LUT R13, R13, 0xffff, RZ, 0xc0, !PT ;  /* 0x0000ffff0d0d7812 */ /* 0x000fe400078ec0ff */
[----:B------:R-:W-:Y:S02]  /*10efa0*/  PRMT R14, R3, 0x3340, R14 ;  /* 0x00003340030e7816 */ /* 0x000fe4000000000e */
[----:B------:R-:W-:-:S03]  /*10efb0*/  PRMT R3, R13, 0x3340, R0 ;  /* 0x000033400d037816 */ /* 0x000fc60000000000 */
[----:B------:R1:W-:Y:S01]  /*10efc0*/  STL [R1+0x418], R14 ;  /* 0x0004180e01007387 */ /* 0x0003e20000100800 */
[----:B------:R-:W-:Y:S02]  /*10efd0*/  LOP3.LUT R18, R55, 0xffff, RZ, 0xc0, !PT ;  /* 0x0000ffff37127812 */ /* 0x000fe400078ec0ff */
[----:B------:R-:W-:Y:S01]  /*10efe0*/  LOP3.LUT R19, R56, 0xffff, RZ, 0xc0, !PT ;  /* 0x0000ffff38137812 */ /* 0x000fe200078ec0ff */
[----:B------:R3:W-:Y:S03]  /*10eff0*/  STL [R1+0x1dc], R3 ;  /* 0x0001dc0301007387 */ /* 0x0007e60000100800 */
[----:B-1----:R-:W-:Y:S02]  /*10f000*/  PRMT R14, R18, 0x3340, R19 ;  /* 0x00003340120e7816 */ /* 0x002fe40000000013 */
[----:B---3--:R-:W-:-:S04]  /*10f010*/  LOP3.LUT R3, R57, 0xffff, RZ, 0xc0, !PT ;  /* 0x0000ffff39037812 */ /* 0x008fc800078ec0ff */
[----:B------:R-:W-:-:S04]  /*10f020*/  PRMT R13, R3, 0x3340, R0 ;  /* 0x00003340030d7816 */ /* 0x000fc80000000000 */
[----:B------:R-:W-:Y:S02]  /*10f030*/  PRMT R13, R14, 0x5410, R13 ;  /* 0x000054100e0d7816 */ /* 0x000fe4000000000d */
[----:B------:R-:W-:Y:S02]  /*10f040*/  LOP3.LUT R16, R38, 0xffff, RZ, 0xc0, !PT ;  /* 0x0000ffff26107812 */ /* 0x000fe400078ec0ff */
[----:B------:R-:W3:Y:S04]  /*10f050*/  LDL.LU R38, [R1+0x594c] ;  /* 0x00594c0001267983 */ /* 0x000ee80000300800 */
[----:B------:R1:W-:Y:S04]  /*10f060*/  STL [R1+0x1fdc], R13 ;  /* 0x001fdc0d01007387 */ /* 0x0003e80000100800 */
[----:B------:R-:W3:Y:S01]  /*10f070*/  LDL.LU R56, [R1+0x228c] ;  /* 0x00228c0001387983 */ /* 0x000ee20000300800 */
[----:B----4-:R-:W-:Y:S01]  /*10f080*/  LOP3.LUT R17, R58, 0xffff, RZ, 0xc0, !PT ;  /* 0x0000ffff3a117812 */ /* 0x010fe200078ec0ff */
[----:B0-----:R-:W-:Y:S01]  /*10f090*/  VIADD R12, R12, UR6 ;  /* 0x000000060c0c7c36 */ /* 0x001fe20008000000 */
[----:B------:R-:W-:Y:S01]  /*10f0a0*/  SHF.R.U32.HI R18, RZ, 0x8, R18 ;  /* 0x00000008ff127819 */ /* 0x000fe20000011612 */
[----:B------:R-:W0:Y:S01]  /*10f0b0*/  LDCU UR6, c[0x0][0x3b8] ;  /* 0x00007700ff0677ac */ /* 0x000e220008000800 */
[----:B-1----:R-:W-:-:S02]  /*10f0c0*/  PRMT R13, R16, 0x3340, R0 ;  /* 0x00003340100d7816 */ /* 0x002fc40000000000 */
[----:B------:R-:W-:Y:S02]  /*10f0d0*/  IADD3 R24, P1, PT, R12, R4, RZ ;  /* 0x000000040c187210 */ /* 0x000fe40007f3e0ff */
[----:B--2---:R-:W-:-:S04]  /*10f0e0*/  LOP3.LUT R22, R50, 0xffff, RZ, 0xc0, !PT ;  /* 0x0000ffff32167812 */ /* 0x004fc800078ec0ff */
[----:B------:R-:W-:-:S04]  /*10f0f0*/  PRMT R14, R17, 0x3340, R22 ;  /* 0x00003340110e7816 */ /* 0x000fc80000000016 */
[----:B------:R-:W-:Y:S02]  /*10f100*/  PRMT R14, R14, 0x5410, R13 ;  /* 0x000054100e0e7816 */ /* 0x000fe4000000000d */
[----:B------:R-:W-:-:S05]  /*10f110*/  SHF.R.S32.HI R13, RZ, 0x1f, R12 ;  /* 0x0000001fff0d7819 */ /* 0x000fca000001140c */
[----:B------:R-:W-:Y:S01]  /*10f120*/  IMAD.X R25, R13, 0x1, R5, P1 ;  /* 0x000000010d197824 */ /* 0x000fe200008e0605 */
[----:B------:R1:W-:Y:S04]  /*10f130*/  STL [R1+0x1fc8], R14 ;  /* 0x001fc80e01007387 */ /* 0x0003e80000100800 */
[----:B------:R-:W-:Y:S04]  /*10f140*/  STL.64 [R1+0xd60], R24 ;  /* 0x000d601801007387 */ /* 0x000fe80000100a00 */
[----:B------:R-:W2:Y:S04]  /*10f150*/  LDL.LU R55, [R1+0x4f44] ;  /* 0x004f440001377983 */ /* 0x000ea80000300800 */
[----:B------:R-:W4:Y:S01]  /*10f160*/  LDL.LU R58, [R1+0x66c] ;  /* 0x00066c00013a7983 */ /* 0x000f220000300800 */
[----:B------:R-:W-:-:S02]  /*10f170*/  SHF.R.U32.HI R19, RZ, 0x8, R19 ;  /* 0x00000008ff137819 */ /* 0x000fc40000011613 */
[----:B------:R-:W-:Y:S02]  /*10f180*/  LOP3.LUT R18, R18, 0xffff, RZ, 0xc0, !PT ;  /* 0x0000ffff12127812 */ /* 0x000fe400078ec0ff */
[----:B------:R-:W-:Y:S02]  /*10f190*/  LOP3.LUT R19, R19, 0xffff, RZ, 0xc0, !PT ;  /* 0x0000ffff13137812 */ /* 0x000fe400078ec0ff */
[----:B------:R-:W-:Y:S02]  /*10f1a0*/  SHF.R.U32.HI R17, RZ, 0x8, R17 ;  /* 0x00000008ff117819 */ /* 0x000fe40000011611 */
[----:B-1----:R-:W-:Y:S02]  /*10f1b0*/  SHF.R.U32.HI R14, RZ, 0x8, R22 ;  /* 0x00000008ff0e7819 */ /* 0x002fe40000011616 */
[----:B------:R-:W-:Y:S02]  /*10f1c0*/  PRMT R50, R18, 0x3340, R19 ;  /* 0x0000334012327816 */ /* 0x000fe40000000013 */
[----:B------:R-:W-:-:S02]  /*10f1d0*/  LOP3.LUT R17, R17, 0xffff, RZ, 0xc0, !PT ;  /* 0x0000ffff11117812 */ /* 0x000fc400078ec0ff */
[----:B------:R-:W-:Y:S01]  /*10f1e0*/  LOP3.LUT R14, R14, 0xffff, RZ, 0xc0, !PT ;  /* 0x0000ffff0e0e7812 */ /* 0x000fe200078ec0ff */
[----:B------:R-:W-:Y:S03]  /*10f1f0*/  STL [R1+0x57b8], R50 ;  /* 0x0057b83201007387 */ /* 0x000fe60000100800 */
[----:B------:R-:W-:Y:S01]  /*10f200*/  PRMT R14, R17, 0x3340, R14 ;  /* 0x00003340110e7816 */ /* 0x000fe2000000000e */
[----:B------:R-:W4:Y:S01]  /*10f210*/  LDL.LU R30, [R1+0x1eb8] ;  /* 0x001eb800011e7983 */ /* 0x000f220000300800 */
[----:B------:R-:W-:-:S03]  /*10f220*/  SHF.R.U32.HI R3, RZ, 0x8, R3 ;  /* 0x00000008ff037819 */ /* 0x000fc60000011603 */
[----:B------:R1:W-:Y:S01]  /*10f230*/  STL [R1+0x3f4], R14 ;  /* 0x0003f40e01007387 */ /* 0x0003e20000100800 */
[----:B------:R-:W-:Y:S02]  /*10f240*/  IADD3 R18, P1, PT, R12, R6, RZ ;  /* 0x000000060c127210 */ /* 0x000fe40007f3e0ff */
[----:B------:R-:W-:Y:S02]  /*10f250*/  LOP3.LUT R3, R3, 0xffff, RZ, 0xc0, !PT ;  /* 0x0000ffff03037812 */ /* 0x000fe400078ec0ff */
[----:B-1----:R-:W-:Y:S01]  /*10f260*/  SHF.R.U32.HI R14, RZ, 0x8, R16 ;  /* 0x00000008ff0e7819 */ /* 0x002fe20000011610 */
[----:B------:R-:W-:-:S03]  /*10f270*/  IMAD.X R19, R13, 0x1, R7, P1 ;  /* 0x000000010d137824 */ /* 0x000fc600008e0607 */
[----:B------:R-:W-:-:S04]  /*10f280*/  LOP3.LUT R14, R14, 0xffff, RZ, 0xc0, !PT ;  /* 0x0000ffff0e0e7812 */ /* 0x000fc800078ec0ff */
[--C-:B------:R-:W-:Y:S02]  /*10f290*/  PRMT R50, R14, 0x3340, R0.reuse ;  /* 0x000033400e327816 */ /* 0x100fe40000000000 */
[----:B------:R-:W-:Y:S01]  /*10f2a0*/  PRMT R14, R3, 0x3340, R0 ;  /* 0x00003340030e7816 */ /* 0x000fe20000000000 */
[----:B------:R-:W-:Y:S01]  /*10f2b0*/  STL.64 [R1+0xd78], R18 ;  /* 0x000d781201007387 */ /* 0x000fe20000100a00 */
[----:B------:R-:W-:-:S03]  /*10f2c0*/  LOP3.LUT R32, R44, 0xffff, RZ, 0xc0, !PT ;  /* 0x0000ffff2c207812 */ /* 0x000fc600078ec0ff */
[----:B------:R-:W-:Y:S01]  /*10f2d0*/  STL [R1+0x57d8], R50 ;  /* 0x0057d83201007387 */ /* 0x000fe20000100800 */
[----:B---3--:R-:W-:-:S03]  /*10f2e0*/  LOP3.LUT R3, R56, 0xffff, RZ, 0xc0, !PT ;  /* 0x0000ffff38037812 */ /* 0x008fc600078ec0ff */
[----:B------:R1:W-:Y:S04]  /*10f2f0*/  STL [R1+0x1d4], R14 ;  /* 0x0001d40e01007387 */ /* 0x0003e80000100800 */
[----:B------:R-:W3:Y:S04]  /*10f300*/  LDL.LU R44, [R1+0x5948] ;  /* 0x00594800012c7983 */ /* 0x000ee80000300800 */
[----:B------:R-:W3:Y:S04]  /*10f310*/  LDL.LU R31, [R1+0x4f48] ;  /* 0x004f4800011f7983 */ /* 0x000ee80000300800 */
[----:B------:R-:W3:Y:S04]  /*10f320*/  LDL.LU R57, [R1+0x684] ;  /* 0x0006840001397983 */ /* 0x000ee80000300800 */
[----:B------:R-:W3:Y:S01]  /*10f330*/  LDL.LU R56, [R1+0x1eac] ;  /* 0x001eac0001387983 */ /* 0x000ee20000300800 */
[----:B------:R-:W-:-:S02]  /*10f340*/  LOP3.LUT R16, R38, 0xffff, RZ, 0xc0, !PT ;  /* 0x0000ffff26107812 */ /* 0x000fc400078ec0ff */
[----:B-1----:R-:W-:Y:S02]  /*10f350*/  PRMT R14, R32, 0x3340, R0 ;  /* 0x00003340200e7816 */ /* 0x002fe40000000000 */
[----:B------:R-:W-:-:S04]  /*10f360*/  PRMT R17, R3, 0x3340, R16 ;  /* 0x0000334003117816 */ /* 0x000fc80000000010 */
[----:B------:R-:W-:Y:S01]  /*10f370*/  PRMT R14, R17, 0x5410, R14 ;  /* 0x00005410110e7816 */ /* 0x000fe2000000000e */
[----:B------:R-:W-:Y:S01]  /*10f380*/  STL [R1+0x5850], R32 ;  /* 0x0058502001007387 */ /* 0x000fe20000100800 */
        /* <DEDUP_REMOVED lines=8> */
[----:B------:R4:W-:Y:S04]  /*10f410*/  STL.64 [R1+0xd48], R18 ;  /* 0x000d481201007387 */ /* 0x0009e80000100a00 */
[----:B------:R-:W-:Y:S01]  /*10f420*/  STL [R1+0x5700], R38 ;  /* 0x0057002601007387 */ /* 0x000fe20000100800 */
[----:B--2---:R-:W-:-:S03]  /*10f430*/  LOP3.LUT R16, R55, 0xffff, RZ, 0xc0, !PT ;  /* 0x0000ffff37107812 */ /* 0x004fc600078ec0ff */
[----:B------:R-:W2:Y:S01]  /*10f440*/  LDL.LU R55, [R1+0x22a8] ;  /* 0x0022a80001377983 */ /* 0x000ea20000300800 */
[----:B----4-:R-:W-:-:S03]  /*10f450*/  LOP3.LUT R18, R58, 0xffff, RZ, 0xc0, !PT ;  /* 0x0000ffff3a127812 */ /* 0x010fc600078ec0ff */
[----:B------:R-:W4:Y:S01]  /*10f460*/  LDL.LU R58, [R1+0x80c] ;  /* 0x00080c00013a7983 */ /* 0x000f220000300800 */
[----:B------:R-:W-:Y:S02]  /*10f470*/  PRMT R14, R18, 0x3340, R0 ;  /* 0x00003340120e7816 */ /* 0x000fe40000000000 */
[----:B------:R-:W-:Y:S02]  /*10f480*/  IADD3 R22, P1, PT, R12, R9, RZ ;  /* 0x000000090c167210 */ /* 0x000fe40007f3e0ff */
[----:B------:R-:W-:-:S04]  /*10f490*/  LOP3.LUT R3, R30, 0xffff, RZ, 0xc0, !PT ;  /* 0x0000ffff1e037812 */ /* 0x000fc800078ec0ff */
        /* <DEDUP_REMOVED lines=10> */
[----:B------:R1:W-:Y:S01]  /*10f540*/  STL [R1+0x3f0], R13 ;  /* 0x0003f00d01007387 */ /* 0x0003e20000100800 */
[----:B---3--:R-:W-:Y:S02]  /*10f550*/  LOP3.LUT R3, R31, 0xffff, RZ, 0xc0, !PT ;  /* 0x0000ffff1f037812 */ /* 0x008fe400078ec0ff */
[----:B------:R-:W-:Y:S02]  /*10f560*/  LOP3.LUT R16, R57, 0xffff, RZ, 0xc0, !PT ;  /* 0x0000ffff39107812 */ /* 0x000fe400078ec0ff */
[----:B------:R-:W3:Y:S01]  /*10f570*/  LDL.LU R57, [R1+0x229c] ;  /* 0x00229c0001397983 */ /* 0x000ee20000300800 */
[----:B------:R-:W-:-:S02]  /*10f580*/  LOP3.LUT R17, R56, 0xffff, RZ, 0xc0, !PT ;  /* 0x0000ffff38117812 */ /* 0x000fc400078ec0ff */
[----:B-1----:R-:W-:Y:S02]  /*10f590*/  PRMT R13, R16, 0x3340, R0 ;  /* 0x00003340100d7816 */ /* 0x002fe40000000000 */
[----:B------:R-:W-:-:S04]  /*10f5a0*/  PRMT R14, R3, 0x3340, R17 ;  /* 0x00003340030e7816 */ /* 0x000fc80000000011 */
[----:B------:R-:W-:-:S05]  /*10f5b0*/  PRMT R13, R14, 0x5410, R13 ;  /* 0x000054100e0d7816 */ /* 0x000fca000000000d */
[----:B------:R1:W-:Y:S04]  /*10f5c0*/  STL [R1+0x1e88], R13 ;  /* 0x001e880d01007387 */ /* 0x0003e80000100800 */
[----:B------:R-:W3:Y:S01]  /*10f5d0*/  LDL.LU R56, [R1+0x82c] ;  /* 0x00082c0001387983 */ /* 0x000ee20000300800 */
[----:B------:R-:W-:Y:S02]  /*10f5e0*/  SHF.R.U32.HI R3, RZ, 0x8, R3 ;  /* 0x00000008ff037819 */ /* 0x000fe40000011603 */
[----:B------:R-:W-:Y:S02]  /*10f5f0*/  SHF.R.U32.HI R14, RZ, 0x8, R17 ;  /* 0x00000008ff0e7819 */ /* 0x000fe40000011611 */
[----:B-1----:R-:W-:Y:S02]  /*10f600*/  SHF.R.U32.HI R13, RZ, 0x8, R16 ;  /* 0x00000008ff0d7819 */ /* 0x002fe40000011610 */
[----:B------:R-:W-:-:S02]  /*10f610*/  LOP3.LUT R3, R3, 0xffff, RZ, 0xc0, !PT ;  /* 0x0000ffff03037812 */ /* 0x000fc400078ec0ff */
[----:B------:R-:W-:Y:S02]  /*10f620*/  LOP3.LUT R14, R14, 0xffff, RZ, 0xc0, !PT ;  /* 0x0000ffff0e0e7812 */ /* 0x000fe400078ec0ff */
[----:B------:R-:W-:Y:S02]  /*10f630*/  LOP3.LUT R13, R13, 0xffff, RZ, 0xc0, !PT ;  /* 0x0000ffff0d0d7812 */ /* 0x000fe400078ec0ff */
[----:B------:R-:W-:Y:S02]  /*10f640*/  PRMT R14, R3, 0x3340, R14 ;  /* 0x00003340030e7816 */ /* 0x000fe4000000000e */
[----:B------:R-:W-:Y:S02]  /*10f650*/  PRMT R13, R13, 0x3340, R0 ;  /* 0x000033400d0d7816 */ /* 0x000fe40000000000 */
[----:B------:R-:W-:Y:S01]  /*10f660*/  LOP3.LUT R3, R43, 0xffff, RZ, 0xc0, !PT ;  /* 0x0000ffff2b037812 */ /* 0x000fe200078ec0ff */
[----:B------:R-:W-:Y:S01]  /*10f670*/  STL [R1+0x3ec], R14 ;  /* 0x0003ec0e01007387 */ /* 0x000fe20000100800 */
[----:B0-----:R-:W-:Y:S01]  /*10f680*/  VIADD R12, R12, UR6 ;  /* 0x000000060c0c7c36 */ /* 0x001fe20008000000 */
[----:B------:R-:W0:Y:S02]  /*10f690*/  LDCU UR6, c[0x0][0x3b8] ;  /* 0x00007700ff0677ac */ /* 0x000e240008000800 */
[----:B------:R-:W3:Y:S04]  /*10f6a0*/  LDL.LU R43, [R1+0x5944] ;  /* 0x00594400012b7983 */ /* 0x000ee80000300800 */
[----:B------:R1:W-:Y:S01]  /*10f6b0*/  STL [R1+0x1d0], R13 ;  /* 0x0001d00d01007387 */ /* 0x0003e20000100800 */
[----:B------:R-:W-:-:S02]  /*10f6c0*/  IADD3 R22, P1, PT, R12, R4, RZ ;  /* 0x000000040c167210 */ /* 0x000fc40007f3e0ff */
[----:B-1----:R-:W-:Y:S02]  /*10f6d0*/  PRMT R13, R3, 0x3340, R0 ;  /* 0x00003340030d7816 */ /* 0x002fe40000000000 */
[----:B--2---:R-:W-:Y:S02]  /*10f6e0*/  LOP3.LUT R16, R55, 0xffff, RZ, 0xc0, !PT ;  /* 0x0000ffff37107812 */ /* 0x004fe400078ec0ff */
[----:B----4-:R-:W-:-:S04]  /*10f6f0*/  LOP3.LUT R17, R58, 0xffff, RZ, 0xc0, !PT ;  /* 0x0000ffff3a117812 */ /* 0x010fc800078ec0ff */
[----:B------:R-:W-:-:S04]  /*10f700*/  PRMT R14, R16, 0x3340, R17 ;  /* 0x00003340100e7816 */ /* 0x000fc80000000011 */
[----:B------:R-:W-:Y:S02]  /*10f710*/  PRMT R14, R14, 0x5410, R13 ;  /* 0x000054100e0e7816 */ /* 0x000fe4000000000d */
[----:B------:R-:W-:-:S05]  /*10f720*/  SHF.R.S32.HI R13, RZ, 0x1f, R12 ;  /* 0x0000001fff0d7819 */ /* 0x000fca000001140c */
[----:B------:R-:W-:Y:S01]  /*10f730*/  IMAD.X R23, R13, 0x1, R5, P1 ;  /* 0x000000010d177824 */ /* 0x000fe200008e0605 */
[----:B------:R1:W-:Y:S04]  /*10f740*/  STL [R1+0x1e6c], R14 ;  /* 0x001e6c0e01007387 */ /* 0x0003e80000100800 */
[----:B------:R-:W-:Y:S04]  /*10f750*/  STL.64 [R1+0xcf0], R22 ;  /* 0x000cf01601007387 */ /* 0x000fe80000100a00 */
[----:B------:R-:W2:Y:S01]  /*10f760*/  LDL.LU R58, [R1+0x4f4c] ;  /* 0x004f4c00013a7983 */ /* 0x000ea20000300800 */
[----:B-1----:R-:W-:-:S02]  /*10f770*/  SHF.R.U32.HI R14, RZ, 0x8, R18 ;  /* 0x00000008ff0e7819 */ /* 0x002fc40000011612 */
[----:B------:R-:W-:Y:S01]  /*10f780*/  SHF.R.U32.HI R16, RZ, 0x8, R16 ;  /* 0x00000008ff107819 */ /* 0x000fe20000011610 */
[----:B------:R-:W4:Y:S01]  /*10f790*/  LDL.LU R29, [R1+0x6c8] ;  /* 0x0006c800011d7983 */ /* 0x000f220000300800 */
[----:B------:R-:W-:Y:S02]  /*10f7a0*/  SHF.R.U32.HI R17, RZ, 0x8, R17 ;  /* 0x00000008ff117819 */ /* 0x000fe40000011611 */
[----:B------:R-:W-:Y:S01]  /*10f7b0*/  LOP3.LUT R14, R14, 0xffff, RZ, 0xc0, !PT ;  /* 0x0000ffff0e0e7812 */ /* 0x000fe200078ec0ff */
[----:B------:R-:W4:Y:S01]  /*10f7c0*/  LDL.LU R30, [R1+0x1ec8] ;  /* 0x001ec800011e7983 */ /* 0x000f220000300800 */
[----:B------:R-:W-:Y:S02]  /*10f7d0*/  LOP3.LUT R16, R16, 0xffff, RZ, 0xc0, !PT ;  /* 0x0000ffff10107812 */ /* 0x000fe400078ec0ff */
[----:B------:R-:W-:Y:S02]  /*10f7e0*/  LOP3.LUT R17, R17, 0xffff, RZ, 0xc0, !PT ;  /* 0x0000ffff11117812 */ /* 0x000fe400078ec0ff */
[----:B------:R-:W-:-:S02]  /*10f7f0*/  PRMT R18, R14, 0x3340, R0 ;  /* 0x000033400e127816 */ /* 0x000fc40000000000 */
[----:B------:R-:W-:-:S03]  /*10f800*/  PRMT R14, R16, 0x3340, R17 ;  /* 0x00003340100e7816 */ /* 0x000fc60000000011 */
[----:B------:R1:W-:Y:S04]  /*10f810*/  STL [R1+0x1cc], R18 ;  /* 0x0001cc1201007387 */ /* 0x0003e80000100800 */
[----:B------:R0:W-:Y:S01]  /*10f820*/  STL [R1+0x3e8], R14 ;  /* 0x0003e80e01007387 */ /* 0x0001e20000100800 */
[----:B-1----:R-:W-:-:S03]  /*10f830*/  LOP3.LUT R18, R48, 0xffff, RZ, 0xc0, !PT ;  /* 0x0000ffff30127812 */ /* 0x002fc600078ec0ff */
[----:B------:R-:W4:Y:S01]  /*10f840*/  LDL.LU R48, [R1+0x5940] ;  /* 0x0059400001307983 */ /* 0x000f220000300800 */
[----:B0-----:R-:W-:Y:S02]  /*10f850*/  PRMT R14, R18, 0x3340, R0 ;  /* 0x00003340120e7816 */ /* 0x001fe40000000000 */
[----:B---3--:R-:W-:Y:S02]  /*10f860*/  LOP3.LUT R16, R57, 0xffff, RZ, 0xc0, !PT ;  /* 0x0000ffff39107812 */ /* 0x008fe400078ec0ff */
[----:B------:R-:W-:-:S04]  /*10f870*/  LOP3.LUT R17, R56, 0xffff, RZ, 0xc0, !PT ;  /* 0x0000ffff38117812 */ /* 0x000fc800078ec0ff */
[----:B------:R-:W-:-:S04]  /*10f880*/  PRMT R19, R16, 0x3340, R17 ;  /* 0x0000334010137816 */ /* 0x000fc80000000011 */
[----:B------:R-:W-:-:S05]  /*10f890*/  PRMT R14, R19, 0x5410, R14 ;  /* 0x00005410130e7816 */ /* 0x000fca000000000e */
[----:B------:R0:W-:Y:S04]  /*10f8a0*/  STL [R1+0x1e4c], R14 ;  /* 0x001e4c0e01007387 */ /* 0x0001e80000100800 */
[----:B------:R-:W3:Y:S04]  /*10f8b0*/  LDL.LU R31, [R1+0x4f50] ;  /* 0x004f5000011f7983 */ /* 0x000ee80000300800 */
[----:B------:R-:W3:Y:S04]  /*10f8c0*/  LDL.LU R55, [R1+0x6e0] ;  /* 0x0006e00001377983 */ /* 0x000ee80000300800 */
[----:B------:R-:W3:Y:S01]  /*10f8d0*/  LDL.LU R56, [R1+0x1ebc] ;  /* 0x001ebc0001387983 */ /* 0x000ee20000300800 */
[----:B------:R-:W-:-:S02]  /*10f8e0*/  SHF.R.U32.HI R16, RZ, 0x8, R16 ;  /* 0x00000008ff107819 */ /* 0x000fc40000011610 */
[----:B------:R-:W-:Y:S02]  /*10f8f0*/  SHF.R.U32.HI R17, RZ, 0x8, R17 ;  /* 0x00000008ff117819 */ /* 0x000fe40000011611 */
[----:B0-----:R-:W-:Y:S02]  /*10f900*/  SHF.R.U32.HI R14, RZ, 0x8, R18 ;  /* 0x00000008ff0e7819 */ /* 0x001fe40000011612 */
        /* <DEDUP_REMOVED lines=16> */
[----:B------:R-:W3:Y:S04]  /*10fa10*/  LDL.LU R57, [R1+0x22b8] ;  /* 0x0022b80001397983 */ /* 0x000ee80000300800 */
[----:B------:R0:W-:Y:S01]  /*10fa20*/  STL [R1+0x1c4], R3 ;  /* 0x0001c40301007387 */ /* 0x0001e20000100800 */
[----:B--2---:R-:W-:-:S03]  /*10fa30*/  LOP3.LUT R16, R58, 0xffff, RZ, 0xc0, !PT ;  /* 0x0000ffff3a107812 */ /* 0x004fc600078ec0ff */
[----:B------:R-:W2:Y:S01]  /*10fa40*/  LDL.LU R58, [R1+0x864] ;  /* 0x00086400013a7983 */ /* 0x000ea20000300800 */
[----:B----4-:R-:W-:Y:S02]  /*10fa50*/  LOP3.LUT R18, R29, 0xffff, RZ, 0xc0, !PT ;  /* 0x0000ffff1d127812 */ /* 0x010fe400078ec0ff */
        /* <DEDUP_REMOVED lines=10> */
[----:B------:R-:W-:-:S04]  /*10fb00*/  LOP3.LUT R14, R14, 0xffff, RZ, 0xc0, !PT ;  /* 0x0000ffff0e0e7812 */ /* 0x000fc800078ec0ff */
[----:B------:R-:W-:Y:S01]  /*10fb10*/  PRMT R13, R14, 0x3340, R13 ;  /* 0x000033400e0d7816 */ /* 0x000fe2000000000d */
[----:B------:R-:W-:Y:S04]  /*10fb20*/  STL.64 [R1+0xcb0], R22 ;  /* 0x000cb01601007387 */ /* 0x000fe80000100a00 */
[----:B------:R0:W-:Y:S01]  /*10fb30*/  STL [R1+0x3e0], R13 ;  /* 0x0003e00d01007387 */ /* 0x0001e20000100800 */
[----:B---3--:R-:W-:Y:S02]  /*10fb40*/  LOP3.LUT R3, R31, 0xffff, RZ, 0xc0, !PT ;  /* 0x0000ffff1f037812 */ /* 0x008fe400078ec0ff */
[----:B------:R-:W-:Y:S02]  /*10fb50*/  LOP3.LUT R17, R55, 0xffff, RZ, 0xc0, !PT ;  /* 0x0000ffff37117812 */ /* 0x000fe400078ec0ff */
[----:B------:R-:W-:-:S02]  /*10fb60*/  LOP3.LUT R16, R56, 0xffff, RZ, 0xc0, !PT ;  /* 0x0000ffff38107812 */ /* 0x000fc400078ec0ff */
[----:B0-----:R-:W-:Y:S01]  /*10fb70*/  PRMT R13, R17, 0x3340, R0 ;  /* 0x00003340110d7816 */ /* 0x001fe20000000000 */
[----:B------:R-:W3:Y:S01]  /*10fb80*/  LDL.LU R56, [R1+0x22ac] ;  /* 0x0022ac0001387983 */ /* 0x000ee20000300800 */
[----:B------:R-:W-:-:S04]  /*10fb90*/  PRMT R14, R3, 0x3340, R16 ;  /* 0x00003340030e7816 */ /* 0x000fc80000000010 */
[----:B------:R-:W-:Y:S02]  /*10fba0*/  PRMT R14, R14, 0x5410, R13 ;  /* 0x000054100e0e7816 */ /* 0x000fe4000000000d */
[----:B------:R-:W-:-:S04]  /*10fbb0*/  SHF.R.U32.HI R13, RZ, 0x8, R18 ;  /* 0x00000008ff0d7819 */ /* 0x000fc80000011612 */
[----:B------:R-:W-:-:S04]  /*10fbc0*/  LOP3.LUT R13, R13, 0xffff, RZ, 0xc0, !PT ;  /* 0x0000ffff0d0d7812 */ /* 0x000fc800078ec0ff */
[----:B------:R-:W-:Y:S01]  /*10fbd0*/  PRMT R13, R13, 0x3340, R0 ;  /* 0x000033400d0d7816 */ /* 0x000fe20000000000 */
[----:B------:R0:W-:Y:S01]  /*10fbe0*/  STL [R1+0x1e18], R14 ;  /* 0x001e180e01007387 */ /* 0x0001e20000100800 */
[----:B------:R-:W-:-:S03]  /*10fbf0*/  LOP3.LUT R18, R39, 0xffff, RZ, 0xc0, !PT ;  /* 0x0000ffff27127812 */ /* 0x000fc600078ec0ff */
[----:B------:R-:W-:Y:S04]  /*10fc00*/  STL [R1+0x1c0], R13 ;  /* 0x0001c00d01007387 */ /* 0x000fe80000100800 */
[----:B------:R-:W4:Y:S01]  /*10fc10*/  LDL.LU R39, [R1+0x593c] ;  /* 0x00593c0001277983 */ /* 0x000f220000300800 */
[----:B------:R-:W-:Y:S02]  /*10fc20*/  SHF.R.U32.HI R3, RZ, 0x8, R3 ;  /* 0x00000008ff037819 */ /* 0x000fe40000011603 */
[----:B0-----:R-:W-:Y:S02]  /*10fc30*/  SHF.R.U32.HI R14, RZ, 0x8, R16 ;  /* 0x00000008ff0e7819 */ /* 0x001fe40000011610 */
[----:B------:R-:W-:Y:S02]  /*10fc40*/  LOP3.LUT R3, R3, 0xffff, RZ, 0xc0, !PT ;  /* 0x0000ffff03037812 */ /* 0x000fe400078ec0ff */
[----:B------:R-:W-:-:S04]  /*10fc50*/  LOP3.LUT R14, R14, 0xffff, RZ, 0xc0, !PT ;  /* 0x0000ffff0e0e7812 */ /* 0x000fc800078ec0ff */
[----:B------:R-:W-:-:S05]  /*10fc60*/  PRMT R3, R3, 0x3340, R14 ;  /* 0x0000334003037816 */ /* 0x000fca000000000e */
[----:B------:R0:W-:Y:S04]  /*10fc70*/  STL [R1+0x3dc], R3 ;  /* 0x0003dc0301007387 */ /* 0x0001e80000100800 */
[----:B------:R-:W4:Y:S01]  /*10fc80*/  LDL.LU R31, [R1+0x4f54] ;  /* 0x004f5400011f7983 */ /* 0x000f220000300800 */
[----:B--2---:R-:W-:-:S03]  /*10fc90*/  LOP3.LUT R16, R58, 0xffff, RZ, 0xc0, !PT ;  /* 0x0000ffff3a107812 */ /* 0x004fc600078ec0ff */
[----:B------:R-:W2:Y:S01]  /*10fca0*/  LDL.LU R58, [R1+0x720] ;  /* 0x00072000013a7983 */ /* 0x000ea20000300800 */
[----:B0-----:R-:W-:Y:S02]  /*10fcb0*/  LOP3.LUT R3, R57, 0xffff, RZ, 0xc0, !PT ;  /* 0x0000ffff39037812 */ /* 0x001fe400078ec0ff */
[----:B------:R-:W-:Y:S02]  /*10fcc0*/  PRMT R13, R18, 0x3340, R0 ;  /* 0x00003340120d7816 */ /* 0x000fe40000000000 */
[----:B------:R-:W-:Y:S01]  /*10fcd0*/  PRMT R14, R3, 0x3340, R16 ;  /* 0x00003340030e7816 */ /* 0x000fe20000000010 */
[----:B------:R-:W-:Y:S01]  /*10fce0*/  VIADD R12, R12, UR6 ;  /* 0x000000060c0c7c36 */ /* 0x000fe20008000000 */
[----:B------:R-:W-:Y:S01]  /*10fcf0*/  SHF.R.U32.HI R3, RZ, 0x8, R3 ;  /* 0x00000008ff037819 */ /* 0x000fe20000011603 */
[----:B------:R-:W0:Y:S01]  /*10fd00*/  LDCU UR6, c[0x0][0x3b8] ;  /* 0x00007700ff0677ac */ /* 0x000e220008000800 */
[----:B------:R-:W-:Y:S02]  /*10fd10*/  PRMT R13, R14, 0x5410, R13 ;  /* 0x000054100e0d7816 */ /* 0x000fe4000000000d */
[----:B------:R-:W-:-:S02]  /*10fd20*/  SHF.R.U32.HI R14, RZ, 0x8, R17 ;  /* 0x00000008ff0e7819 */ /* 0x000fc40000011611 */
[----:B------:R-:W-:Y:S01]  /*10fd30*/  SHF.R.U32.HI R16, RZ, 0x8, R16 ;  /* 0x00000008ff107819 */ /* 0x000fe20000011610 */
[----:B------:R1:W-:Y:S01]  /*10fd40*/  STL [R1+0x1e08], R13 ;  /* 0x001e080d01007387 */ /* 0x0003e20000100800 */
[----:B------:R-:W-:Y:S02]  /*10fd50*/  IADD3 R22, P1, PT, R12, R4, RZ ;  /* 0x000000040c167210 */ /* 0x000fe40007f3e0ff */
[----:B------:R-:W-:Y:S02]  /*10fd60*/  LOP3.LUT R14, R14, 0xffff, RZ, 0xc0, !PT ;  /* 0x0000ffff0e0e7812 */ /* 0x000fe400078ec0ff */
[----:B------:R-:W-:Y:S02]  /*10fd70*/  LOP3.LUT R3, R3, 0xffff, RZ, 0xc0, !PT ;  /* 0x0000ffff03037812 */ /* 0x000fe400078ec0ff */
[----:B------:R-:W-:Y:S02]  /*10fd80*/  LOP3.LUT R16, R16, 0xffff, RZ, 0xc0, !PT ;  /* 0x0000ffff10107812 */ /* 0x000fe400078ec0ff */
[----:B-1----:R-:W-:-:S02]  /*10fd90*/  SHF.R.S32.HI R13, RZ, 0x1f, R12 ;  /* 0x0000001fff0d7819 */ /* 0x002fc4000001140c */
[----:B------:R-:W-:-:S03]  /*10fda0*/  PRMT R17, R14, 0x3340, R0 ;  /* 0x000033400e117816 */ /* 0x000fc60000000000 */
[----:B------:R-:W-:Y:S01]  /*10fdb0*/  IMAD.X R23, R13, 0x1, R5, P1 ;  /* 0x000000010d177824 */ /* 0x000fe200008e0605 */
[----:B------:R-:W-:Y:S02]  /*10fdc0*/  PRMT R14, R3, 0x3340, R16 ;  /* 0x00003340030e7816 */ /* 0x000fe40000000010 */
[----:B------:R-:W-:Y:S02]  /*10fdd0*/  LOP3.LUT R3, R49, 0xffff, RZ, 0xc0, !PT ;  /* 0x0000ffff31037812 */ /* 0x000fe400078ec0ff */
[----:B------:R-:W-:Y:S04]  /*10fde0*/  STL.64 [R1+0xca8], R22 ;  /* 0x000ca81601007387 */ /* 0x000fe80000100a00 */
[----:B------:R-:W-:Y:S04]  /*10fdf0*/  STL [R1+0x1bc], R17 ;  /* 0x0001bc1101007387 */ /* 0x000fe80000100800 */
[----:B------:R1:W-:Y:S04]  /*10fe00*/  STL [R1+0x3d8], R14 ;  /* 0x0003d80e01007387 */ /* 0x0003e80000100800 */
[----:B------:R-:W2:Y:S04]  /*10fe10*/  LDL.LU R49, [R1+0x5938] ;  /* 0x0059380001317983 */ /* 0x000ea80000300800 */
[----:B------:R-:W2:Y:S04]  /*10fe20*/  LDL.LU R55, [R1+0x4f58] ;  /* 0x004f580001377983 */ /* 0x000ea80000300800 */
[----:B------:R-:W2:Y:S01]  /*10fe30*/  LDL.LU R57, [R1+0x724] ;  /* 0x0007240001397983 */ /* 0x000ea20000300800 */
[----:B-1----:R-:W-:-:S02]  /*10fe40*/  PRMT R14, R3, 0x3340, R0 ;  /* 0x00003340030e7816 */ /* 0x002fc40000000000 */
[----:B------:R-:W-:Y:S02]  /*10fe50*/  IADD3 R22, P1, PT, R12, R6, RZ ;  /* 0x000000060c167210 */ /* 0x000fe40007f3e0ff */
[----:B---3--:R-:W-:Y:S02]  /*10fe60*/  LOP3.LUT R16, R56, 0xffff, RZ, 0xc0, !PT ;  /* 0x0000ffff38107812 */ /* 0x008fe400078ec0ff */
[----:B------:R-:W3:Y:S01]  /*10fe70*/  LDL.LU R56, [R1+0x1ecc] ;  /* 0x001ecc0001387983 */ /* 0x000ee20000300800 */
[----:B------:R-:W-:Y:S01]  /*10fe80*/  IMAD.X R23, R13, 0x1, R7, P1 ;  /* 0x000000010d177824 */ /* 0x000fe200008e0607 */
        /* <DEDUP_REMOVED lines=11> */
[----:B------:R-:W-:Y:S01]  /*10ff40*/  PRMT R14, R14, 0x3340, R0 ;  /* 0x000033400e0e7816 */ /* 0x000fe20000000000 */
[----:B------:R-:W-:Y:S04]  /*10ff50*/  STL.64 [R1+0xca0], R22 ;  /* 0x000ca01601007387 */ /* 0x000fe80000100a00 */
[----:B------:R-:W-:Y:S04]  /*10ff60*/  STL [R1+0x5704], R39 ;  /* 0x0057042701007387 */ /* 0x000fe80000100800 */
[----:B------:R1:W-:Y:S01]  /*10ff70*/  STL [R1+0x1b8], R14 ;  /* 0x0001b80e01007387 */ /* 0x0003e20000100800 */
[----:B--2---:R-:W-:-:S03]  /*10ff80*/  LOP3.LUT R19, R58, 0xffff, RZ, 0xc0, !PT ;  /* 0x0000ffff3a137812 */ /* 0x004fc600078ec0ff */
[----:B------:R-:W2:Y:S01]  /*10ff90*/  LDL.LU R58, [R1+0x22c8] ;  /* 0x0022c800013a7983 */ /* 0x000ea20000300800 */
[----:B------:R-:W-:Y:S02]  /*10ffa0*/  LOP3.LUT R16, R31, 0xffff, RZ, 0xc0, !PT ;  /* 0x0000ffff1f107812 */ /* 0x000fe400078ec0ff */
[----:B-1----:R-:W-:Y:S02]  /*10ffb0*/  PRMT R14, R19, 0x3340, R0 ;  /* 0x00003340130e7816 */ /* 0x002fe40000000000 */
[----:B------:R-:W-:-:S05]  /*10ffc0*/  IADD3 R22, P1, PT, R12, R8, RZ ;  /* 0x000000080c167210 */ /* 0x000fca0007f3e0ff */
[----:B------:R-:W-:Y:S01]  /*10ffd0*/  IMAD.X R23, R13, 0x1, R11, P1 ;  /* 0x000000010d177824 */ /* 0x000fe200008e060b */
[----:B------:R-:W-:-:S04]  /*10ffe0*/  LOP3.LUT R17, R49, 0xffff, RZ, 0xc0, !PT ;  /* 0x0000ffff31117812 */ /* 0x000fc800078ec0ff */
[----:B------:R-:W-:-:S04]  /*10fff0*/  PRMT R18, R16, 0x3340, R17 ;  /* 0x0000334010127816 */ /* 0x000fc80000000011 */
[----:B------:R-:W-:-:S05]  /*110000*/  PRMT R14, R18, 0x5410, R14 ;  /* 0x00005410120e7816 */ /* 0x000fca000000000e */
[----:B------:R1:W-:Y:S04]  /*110010*/  STL [R1+0x1dbc], R14 ;  /* 0x001dbc0e01007387 */ /* 0x0003e80000100800 */
[----:B------:R-:W4:Y:S01]  /*110020*/  LDL.LU R30, [R1+0xcb8] ;  /* 0x000cb800011e7983 */ /* 0x000f220000300800 */
[----:B------:R-:W-:Y:S02]  /*110030*/  SHF.R.U32.HI R16, RZ, 0x8, R16 ;  /* 0x00000008ff107819 */ /* 0x000fe40000011610 */
[----:B-1----:R-:W-:Y:S02]  /*110040*/  SHF.R.U32.HI R14, RZ, 0x8, R17 ;  /* 0x00000008ff0e7819 */ /* 0x002fe40000011611 */
[----:B------:R-:W-:Y:S02]  /*110050*/  LOP3.LUT R16, R16, 0xffff, RZ, 0xc0, !PT ;  /* 0x0000ffff10107812 */ /* 0x000fe400078ec0ff */
[----:B------:R-:W-:-:S02]  /*110060*/  LOP3.LUT R14, R14, 0xffff, RZ, 0xc0, !PT ;  /* 0x0000ffff0e0e7812 */ /* 0x000fc400078ec0ff */
[----:B------:R-:W-:Y:S02]  /*110070*/  LOP3.LUT R17, R55, 0xffff, RZ, 0xc0, !PT ;  /* 0x0000ffff37117812 */ /* 0x000fe400078ec0ff */
[----:B------:R-:W-:Y:S02]  /*110080*/  PRMT R49, R16, 0x3340, R14 ;  /* 0x0000334010317816 */ /* 0x000fe4000000000e */
[----:B------:R-:W-:Y:S01]  /*110090*/  LOP3.LUT R16, R57, 0xffff, RZ, 0xc0, !PT ;  /* 0x0000ffff39107812 */ /* 0x000fe200078ec0ff */
[----:B------:R1:W-:Y:S01]  /*1100a0*/  STL.64 [R1+0xc98], R22 ;  /* 0x000c981601007387 */ /* 0x0003e20000100a00 */
[----:B---3--:R-:W-:Y:S02]  /*1100b0*/  LOP3.LUT R18, R56, 0xffff, RZ, 0xc0, !PT ;  /* 0x0000ffff38127812 */ /* 0x008fe400078ec0ff */
[----:B------:R-:W-:Y:S02]  /*1100c0*/  PRMT R14, R16, 0x3340, R0 ;  /* 0x00003340100e7816 */ /* 0x000fe40000000000 */
[----:B-1----:R-:W-:-:S04]  /*1100d0*/  PRMT R22, R17, 0x3340, R18 ;  /* 0x0000334011167816 */ /* 0x002fc80000000012 */
[----:B------:R-:W-:Y:S02]  /*1100e0*/  PRMT R14, R22, 0x5410, R14 ;  /* 0x00005410160e7816 */ /* 0x000fe4000000000e */
[----:B------:R-:W-:Y:S01]  /*1100f0*/  IADD3 R22, P1, PT, R12, R9, RZ ;  /* 0x000000090c167210 */ /* 0x000fe20007f3e0ff */
[----:B------:R-:W-:Y:S01]  /*110100*/  STL [R1+0x57dc], R49 ;  /* 0x0057dc3101007387 */ /* 0x000fe20000100800 */
[----:B------:R-:W-:-:S03]  /*110110*/  SHF.R.U32.HI R17, RZ, 0x8, R17 ;  /* 0x00000008ff117819 */ /* 0x000fc60000011611 */
[----:B------:R-:W-:Y:S01]  /*110120*/  IMAD.X R23, R13, 0x1, R10, P1 ;  /* 0x000000010d177824 */ /* 0x000fe200008e060a */
[----:B------:R1:W-:Y:S01]  /*110130*/  STL [R1+0x864], R14 ;  /* 0x0008640e01007387 */ /* 0x0003e20000100800 */
[----:B------:R-:W-:-:S03]  /*110140*/  SHF.R.U32.HI R13, RZ, 0x8, R19 ;  /* 0x00000008ff0d7819 */ /* 0x000fc60000011613 */
[----:B------:R-:W-:Y:S01]  /*110150*/  STL.64 [R1+0xc90], R22 ;  /* 0x000c901601007387 */ /* 0x000fe20000100a00 */
[----:B------:R-:W-:Y:S02]  /*110160*/  LOP3.LUT R13, R13, 0xffff, RZ, 0xc0, !PT ;  /* 0x0000ffff0d0d7812 */ /* 0x000fe400078ec0ff */
[----:B------:R-:W-:Y:S01]  /*110170*/  LOP3.LUT R17, R17, 0xffff, RZ, 0xc0, !PT ;  /* 0x0000ffff11117812 */ /* 0x000fe200078ec0ff */
[----:B------:R-:W3:Y:S01]  /*110180*/  LDL.LU R31, [R1+0x22bc] ;  /* 0x0022bc00011f7983 */ /* 0x000ee20000300800 */
[----:B-1----:R-:W-:-:S03]  /*110190*/  SHF.R.U32.HI R14, RZ, 0x8, R18 ;  /* 0x00000008ff0e7819 */ /* 0x002fc60000011612 */
[----:B------:R-:W3:Y:S01]  /*1101a0*/  LDL.LU R55, [R1+0x1b98] ;  /* 0x001b980001377983 */ /* 0x000ee20000300800 */
[----:B------:R-:W-:-:S03]  /*1101b0*/  LOP3.LUT R14, R14, 0xffff, RZ, 0xc0, !PT ;  /* 0x0000ffff0e0e7812 */ /* 0x000fc600078ec0ff */
[----:B------:R-:W3:Y:S01]  /*1101c0*/  LDL.LU R57, [R1+0x4f5c] ;  /* 0x004f5c0001397983 */ /* 0x000ee20000300800 */
[----:B------:R-:W-:Y:S02]  /*1101d0*/  PRMT R18, R13, 0x3340, R0 ;  /* 0x000033400d127816 */ /* 0x000fe40000000000 */
[----:B------:R-:W-:Y:S01]  /*1101e0*/  PRMT R13, R17, 0x3340, R14 ;  /* 0x00003340110d7816 */ /* 0x000fe2000000000e */
[----:B------:R-:W3:Y:S04]  /*1101f0*/  LDL.LU R56, [R1+0x760] ;  /* 0x0007600001387983 */ /* 0x000ee80000300800 */
[----:B------:R-:W-:Y:S04]  /*110200*/  STL [R1+0x1b4], R18 ;  /* 0x0001b41201007387 */ /* 0x000fe80000100800 */
[----:B------:R1:W-:Y:S01]  /*110210*/  STL [R1+0x3cc], R13 ;  /* 0x0003cc0d01007387 */ /* 0x0003e20000100800 */
[----:B--2---:R-:W-:-:S03]  /*110220*/  LOP3.LUT R19, R58, 0xffff, RZ, 0xc0, !PT ;  /* 0x0000ffff3a137812 */ /* 0x004fc600078ec0ff */
[----:B------:R-:W2:Y:S01]  /*110230*/  LDL.LU R58, [R1+0x1ee8] ;  /* 0x001ee800013a7983 */ /* 0x000ea20000300800 */
[----:B------:R-:W-:Y:S01]  /*110240*/  LOP3.LUT R17, R46, 0xffff, RZ, 0xc0, !PT ;  /* 0x0000ffff2e117812 */ /* 0x000fe200078ec0ff */
[----:B0-----:R-:W-:Y:S01]  /*110250*/  VIADD R12, R12, UR6 ;  /* 0x000000060c0c7c36 */ /* 0x001fe20008000000 */
[----:B------:R-:W-:Y:S01]  /*110260*/  SHF.R.U32.HI R16, RZ, 0x8, R16 ;  /* 0x00000008ff107819 */ /* 0x000fe20000011610 */
[----:B------:R-:W2:Y:S01]  /*110270*/  LDL.LU R46, [R1+0x5934] ;  /* 0x00593400012e7983 */ /* 0x000ea20000300800 */
[----:B-1----:R-:W-:Y:S01]  /*110280*/  PRMT R13, R17, 0x3340, R0 ;  /* 0x00003340110d7816 */ /* 0x002fe20000000000 */
[----:B------:R-:W0:Y:S01]  /*110290*/  LDCU UR6, c[0x0][0x3b8] ;  /* 0x00007700ff0677ac */ /* 0x000e220008000800 */
[----:B------:R-:W-:Y:S02]  /*1102a0*/  LOP3.LUT R16, R16, 0xffff, RZ, 0xc0, !PT ;  /* 0x0000ffff10107812 */ /* 0x000fe400078ec0ff */
[----:B------:R-:W-:Y:S02]  /*1102b0*/  LOP3.LUT R33, R45, 0xffff, RZ, 0xc0, !PT ;  /* 0x0000ffff2d217812 */ /* 0x000fe400078ec0ff */
[----:B----4-:R-:W-:-:S04]  /*1102c0*/  LOP3.LUT R18, R30, 0xffff, RZ, 0xc0, !PT ;  /* 0x0000ffff1e127812 */ /* 0x010fc800078ec0ff */
[----:B------:R-:W-:-:S04]  /*1102d0*/  PRMT R14, R19, 0x3340, R18 ;  /* 0x00003340130e7816 */ /* 0x000fc80000000012 */
[----:B------:R-:W-:Y:S02]  /*1102e0*/  PRMT R22, R14, 0x5410, R13 ;  /* 0x000054100e167816 */ /* 0x000fe4000000000d */
[----:B------:R-:W-:Y:S02]  /*1102f0*/  SHF.R.U32.HI R14, RZ, 0x8, R19 ;  /* 0x00000008ff0e7819 */ /* 0x000fe40000011613 */
[----:B------:R-:W-:Y:S02]  /*110300*/  SHF.R.U32.HI R13, RZ, 0x8, R18 ;  /* 0x00000008ff0d7819 */ /* 0x000fe40000011612 */
[----:B------:R-:W-:Y:S02]  /*110310*/  LOP3.LUT R14, R14, 0xffff, RZ, 0xc0, !PT ;  /* 0x0000ffff0e0e7812 */ /* 0x000fe400078ec0ff */
[----:B------:R-:W-:-:S04]  /*110320*/  LOP3.LUT R13, R13, 0xffff, RZ, 0xc0, !PT ;  /* 0x0000ffff0d0d7812 */ /* 0x000fc800078ec0ff */
[----:B------:R-:W-:Y:S01]  /*110330*/  PRMT R14, R14, 0x3340, R13 ;  /* 0x000033400e0e7816 */ /* 0x000fe2000000000d */
[----:B------:R-:W-:Y:S01]  /*110340*/  STL [R1+0x858], R22 ;  /* 0x0008581601007387 */ /* 0x000fe20000100800 */
[----:B------:R-:W-:-:S03]  /*110350*/  SHF.R.S32.HI R13, RZ, 0x1f, R12 ;  /* 0x0000001fff0d7819 */ /* 0x000fc6000001140c */
[----:B------:R1:W-:Y:S01]  /*110360*/  STL [R1+0x3c8], R14 ;  /* 0x0003c80e01007387 */ /* 0x0003e20000100800 */
[----:B------:R-:W-:Y:S02]  /*110370*/  IADD3 R18, P1, PT, R12, R4, RZ ;  /* 0x000000040c127210 */ /* 0x000fe40007f3e0ff */
[----:B-1----:R-:W-:-:S03]  /*110380*/  SHF.R.U32.HI R14, RZ, 0x8, R17 ;  /* 0x00000008ff0e7819 */ /* 0x002fc60000011611 */
[----:B------:R-:W-:Y:S01]  /*110390*/  IMAD.X R19, R13, 0x1, R5, P1 ;  /* 0x000000010d137824 */ /* 0x000fe200008e0605 */
[----:B------:R-:W-:-:S04]  /*1103a0*/  LOP3.LUT R14, R14, 0xffff, RZ, 0xc0, !PT ;  /* 0x0000ffff0e0e7812 */ /* 0x000fc800078ec0ff */
[--C-:B------:R-:W-:Y:S02]  /*1103b0*/  PRMT R17, R14, 0x3340, R0.reuse ;  /* 0x000033400e117816 */ /* 0x100fe40000000000 */
[----:B------:R-:W-:Y:S01]  /*1103c0*/  PRMT R14, R16, 0x3340, R0 ;  /* 0x00003340100e7816 */ /* 0x000fe20000000000 */
[----:B------:R1:W-:Y:S04]  /*1103d0*/  STL.64 [R1+0xc60], R18 ;  /* 0x000c601201007387 */ /* 0x0003e80000100a00 */
[----:B------:R4:W-:Y:S04]  /*1103e0*/  STL [R1+0x1b0], R17 ;  /* 0x0001b01101007387 */ /* 0x0009e80000100800 */
[----:B------:R0:W-:Y:S01]  /*1103f0*/  STL [R1+0x1ac], R14 ;  /* 0x0001ac0e01007387 */ /* 0x0001e20000100800 */
[----:B---3--:R-:W-:-:S02]  /*110400*/  LOP3.LUT R22, R55, 0xffff, RZ, 0xc0, !PT ;  /* 0x0000ffff37167812 */ /* 0x008fc400078ec0ff */
[----:B-1----:R-:W-:Y:S01]  /*110410*/  LOP3.LUT R18, R31, 0xffff, RZ, 0xc0, !PT ;  /* 0x0000ffff1f127812 */ /* 0x002fe200078ec0ff */
[----:B------:R-:W3:Y:S01]  /*110420*/  LDL.LU R45, [R1+0x5930] ;  /* 0x00593000012d7983 */ /* 0x000ee20000300800 */
[----:B----4-:R-:W-:-:S03]  /*110430*/  LOP3.LUT R17, R57, 0xffff, RZ, 0xc0, !PT ;  /* 0x0000ffff39117812 */ /* 0x010fc600078ec0ff */
[----:B------:R-:W4:Y:S04]  /*110440*/  LDL.LU R31, [R1+0x4f60] ;  /* 0x004f6000011f7983 */ /* 0x000f280000300800 */
[----:B------:R-:W3:Y:S01]  /*110450*/  LDL.LU R55, [R1+0x784] ;  /* 0x0007840001377983 */ /* 0x000ee20000300800 */
[----:B0-----:R-:W-:-:S03]  /*110460*/  PRMT R14, R33, 0x3340, R0 ;  /* 0x00003340210e7816 */ /* 0x001fc60000000000 */
[----:B------:R-:W3:Y:S01]  /*110470*/  LDL.LU R57, [R1+0x1edc] ;  /* 0x001edc0001397983 */ /* 0x000ee20000300800 */
[----:B------:R-:W-:Y:S02]  /*110480*/  PRMT R23, R18, 0x3340, R22 ;  /* 0x0000334012177816 */ /* 0x000fe40000000016 */
[----:B------:R-:W-:Y:S02]  /*110490*/  LOP3.LUT R16, R56, 0xffff, RZ, 0xc0, !PT ;  /* 0x0000ffff38107812 */ /* 0x000fe400078ec0ff */
[----:B------:R-:W-:Y:S02]  /*1104a0*/  PRMT R24, R23, 0x5410, R14 ;  /* 0x0000541017187816 */ /* 0x000fe4000000000e */
[----:B------:R-:W-:-:S03]  /*1104b0*/  PRMT R14, R16, 0x3340, R0 ;  /* 0x00003340100e7816 */ /* 0x000fc60000000000 */
[----:B------:R0:W-:Y:S02]  /*1104c0*/  STL [R1+0x844], R24 ;  /* 0x0008441801007387 */ /* 0x0001e40000100800 */
[----:B0-----:R-:W-:-:S05]  /*1104d0*/  IADD3 R24, P1, PT, R12, R6, RZ ;  /* 0x000000060c187210 */ /* 0x001fca0007f3e0ff */
[----:B------:R-:W-:Y:S01]  /*1104e0*/  IMAD.X R25, R13, 0x1, R7, P1 ;  /* 0x000000010d197824 */ /* 0x000fe200008e0607 */
[----:B--2---:R-:W-:-:S04]  /*1104f0*/  LOP3.LUT R19, R58, 0xffff, RZ, 0xc0, !PT ;  /* 0x0000ffff3a137812 */ /* 0x004fc800078ec0ff */
[----:B------:R-:W-:-:S04]  /*110500*/  PRMT R23, R17, 0x3340, R19 ;  /* 0x0000334011177816 */ /* 0x000fc80000000013 */
[----:B------:R-:W-:-:S05]  /*110510*/  PRMT R14, R23, 0x5410, R14 ;  /* 0x00005410170e7816 */ /* 0x000fca000000000e */
[----:B------:R0:W-:Y:S04]  /*110520*/  STL [R1+0x840], R14 ;  /* 0x0008400e01007387 */ /* 0x0001e80000100800 */
[----:B------:R-:W2:Y:S04]  /*110530*/  LDL.LU R56, [R1+0x22d8] ;  /* 0x0022d80001387983 */ /* 0x000ea80000300800 */
[----:B------:R-:W-:Y:S04]  /*110540*/  STL.64 [R1+0xc08], R24 ;  /* 0x000c081801007387 */ /* 0x000fe80000100a00 */
[----:B------:R-:W2:Y:S01]  /*110550*/  LDL.LU R58, [R1+0x1ba8] ;  /* 0x001ba800013a7983 */ /* 0x000ea20000300800 */
[----:B------:R-:W-:-:S02]  /*110560*/  SHF.R.U32.HI R18, RZ, 0x8, R18 ;  /* 0x00000008ff127819 */ /* 0x000fc40000011612 */
[----:B0-----:R-:W-:Y:S02]  /*110570*/  SHF.R.U32.HI R14, RZ, 0x8, R22 ;  /* 0x00000008ff0e7819 */ /* 0x001fe40000011616 */
[----:B------:R-:W-:Y:S02]  /*110580*/  SHF.R.U32.HI R17, RZ, 0x8, R17 ;  /* 0x00000008ff117819 */ /* 0x000fe40000011611 */
[----:B------:R-:W-:Y:S02]  /*110590*/  SHF.R.U32.HI R22, RZ, 0x8, R19 ;  /* 0x00000008ff167819 */ /* 0x000fe40000011613 */
[----:B------:R-:W-:Y:S02]  /*1105a0*/  LOP3.LUT R18, R18, 0xffff, RZ, 0xc0, !PT ;  /* 0x0000ffff12127812 */ /* 0x000fe400078ec0ff */
[----:B------:R-:W-:Y:S02]  /*1105b0*/  LOP3.LUT R19, R14, 0xffff, RZ, 0xc0, !PT ;  /* 0x0000ffff0e137812 */ /* 0x000fe400078ec0ff */
[----:B------:R-:W-:-:S02]  /*1105c0*/  LOP3.LUT R17, R17, 0xffff, RZ, 0xc0, !PT ;  /* 0x0000ffff11117812 */ /* 0x000fc400078ec0ff */
[----:B------:R-:W-:Y:S02]  /*1105d0*/  LOP3.LUT R14, R22, 0xffff, RZ, 0xc0, !PT ;  /* 0x0000ffff160e7812 */ /* 0x000fe400078ec0ff */
[----:B------:R-:W-:Y:S02]  /*1105e0*/  PRMT R34, R18, 0x3340, R19 ;  /* 0x0000334012227816 */ /* 0x000fe40000000013 */
[----:B------:R-:W-:Y:S02]  /*1105f0*/  PRMT R14, R17, 0x3340, R14 ;  /* 0x00003340110e7816 */ /* 0x000fe4000000000e */
[----:B------:R-:W-:Y:S01]  /*110600*/  IADD3 R18, P1, PT, R12, R8, RZ ;  /* 0x000000080c127210 */ /* 0x000fe20007f3e0ff */
[----:B------:R-:W-:Y:S04]  /*110610*/  STL [R1+0x5708], R34 ;  /* 0x0057082201007387 */ /* 0x000fe80000100800 */
[----:B------:R0:W-:Y:S01]  /*110620*/  STL [R1+0x3c4], R14 ;  /* 0x0003c40e01007387 */ /* 0x0001e20000100800 */
[----:B------:R-:W-:Y:S01]  /*110630*/  IMAD.X R19, R13, 0x1, R11, P1 ;  /* 0x000000010d137824 */ /* 0x000fe200008e060b */
[----:B0-----:R-:W-:-:S04]  /*110640*/  SHF.R.U32.HI R14, RZ, 0x8, R16 ;  /* 0x00000008ff0e7819 */ /* 0x001fc80000011610 */
[----:B------:R-:W-:Y:S01]  /*110650*/  LOP3.LUT R14, R14, 0xffff, RZ, 0xc0, !PT ;  /* 0x0000ffff0e0e7812 */ /* 0x000fe200078ec0ff */
[----:B------:R3:W-:Y:S03]  /*110660*/  STL.64 [R1+0xc28], R18 ;  /* 0x000c281201007387 */ /* 0x0007e60000100a00 */
[----:B------:R-:W-:-:S05]  /*110670*/  PRMT R14, R14, 0x3340, R0 ;  /* 0x000033400e0e7816 */ /* 0x000fca0000000000 */
[----:B------:R0:W-:Y:S01]  /*110680*/  STL [R1+0x1a8], R14 ;  /* 0x0001a80e01007387 */ /* 0x0001e20000100800 */
[----:B------:R-:W-:-:S03]  /*110690*/  IADD3 R22, P1, PT, R12, R9, RZ ;  /* 0x000000090c167210 */ /* 0x000fc60007f3e0ff */
[----:B------:R-:W2:Y:S02]  /*1106a0*/  LDL.LU R28, [R1+0x22cc] ;  /* 0x0022cc00011c7983 */ /* 0x000ea40000300800 */
[----:B------:R-:W-:Y:S02]  /*1106b0*/  IMAD.X R23, R13, 0x1, R10, P1 ;  /* 0x000000010d177824 */ /* 0x000fe400008e060a */
[----:B------:R-:W2:Y:S01]  /*1106c0*/  LDL.LU R29, [R1+0x1bbc] ;  /* 0x001bbc00011d7983 */ /* 0x000ea20000300800 */
[----:B----4-:R-:W-:Y:S02]  /*1106d0*/  LOP3.LUT R17, R31, 0xffff, RZ, 0xc0, !PT ;  /* 0x0000ffff1f117812 */ /* 0x010fe400078ec0ff */
[----:B---3--:R-:W-:Y:S02]  /*1106e0*/  LOP3.LUT R18, R55, 0xffff, RZ, 0xc0, !PT ;  /* 0x0000ffff37127812 */ /* 0x008fe400078ec0ff */
[----:B------:R-:W-:Y:S02]  /*1106f0*/  LOP3.LUT R16, R57, 0xffff, RZ, 0xc0, !PT ;  /* 0x0000ffff39107812 */ /* 0x000fe400078ec0ff */
[----:B0-----:R-:W-:-:S02]  /*110700*/  PRMT R14, R18, 0x3340, R0 ;  /* 0x00003340120e7816 */ /* 0x001fc40000000000 */
[----:B------:R-:W-:-:S04]  /*110710*/  PRMT R19, R17, 0x3340, R16 ;  /* 0x0000334011137816 */ /* 0x000fc80000000010 */
[----:B------:R-:W-:Y:S02]  /*110720*/  PRMT R14, R19, 0x5410, R14 ;  /* 0x00005410130e7816 */ /* 0x000fe4000000000e */
[----:B------:R-:W-:-:S03]  /*110730*/  SHF.R.U32.HI R13, RZ, 0x8, R16 ;  /* 0x00000008ff0d7819 */ /* 0x000fc60000011610 */
[----:B------:R0:W-:Y:S01]  /*110740*/  STL [R1+0x834], R14 ;  /* 0x0008340e01007387 */ /* 0x0001e20000100800 */
[----:B------:R-:W-:Y:S02]  /*110750*/  LOP3.LUT R13, R13, 0xffff, RZ, 0xc0, !PT ;  /* 0x0000ffff0d0d7812 */ /* 0x000fe400078ec0ff */
[----:B0-----:R-:W-:-:S04]  /*110760*/  SHF.R.U32.HI R14, RZ, 0x8, R17 ;  /* 0x00000008ff0e7819 */ /* 0x001fc80000011611 */
[----:B------:R-:W-:Y:S02]  /*110770*/  LOP3.LUT R14, R14, 0xffff, RZ, 0xc0, !PT ;  /* 0x0000ffff0e0e7812 */ /* 0x000fe400078ec0ff */
[----:B------:R-:W-:Y:S02]  /*110780*/  LOP3.LUT R16, R44, 0xffff, RZ, 0xc0, !PT ;  /* 0x0000ffff2c107812 */ /* 0x000fe400078ec0ff */
[----:B------:R-:W-:Y:S01]  /*110790*/  PRMT R13, R14, 0x3340, R13 ;  /* 0x000033400e0d7816 */ /* 0x000fe2000000000d */
[----:B------:R-:W-:Y:S04]  /*1107a0*/  STL.64 [R1+0xc88], R22 ;  /* 0x000c881601007387 */ /* 0x000fe80000100a00 */
[----:B------:R0:W-:Y:S04]  /*1107b0*/  STL [R1+0x3c0], R13 ;  /* 0x0003c00d01007387 */ /* 0x0001e80000100800 */
[----:B------:R-:W3:Y:S01]  /*1107c0*/  LDL.LU R44, [R1+0x592c] ;  /* 0x00592c00012c7983 */ /* 0x000ee20000300800 */
[----:B0-----:R-:W-:-:S02]  /*1107d0*/  PRMT R13, R16, 0x3340, R0 ;  /* 0x00003340100d7816 */ /* 0x001fc40000000000 */
[----:B--2---:R-:W-:Y:S02]  /*1107e0*/  LOP3.LUT R19, R56, 0xffff, RZ, 0xc0, !PT ;  /* 0x0000ffff38137812 */ /* 0x004fe400078ec0ff */
[----:B------:R-:W-:-:S04]  /*1107f0*/  LOP3.LUT R17, R58, 0xffff, RZ, 0xc0, !PT ;  /* 0x0000ffff3a117812 */ /* 0x000fc800078ec0ff */
[----:B------:R-:W-:-:S04]  /*110800*/  PRMT R14, R19, 0x3340, R17 ;  /* 0x00003340130e7816 */ /* 0x000fc80000000011 */
[----:B------:R-:W-:-:S05]  /*110810*/  PRMT R13, R14, 0x5410, R13 ;  /* 0x000054100e0d7816 */ /* 0x000fca000000000d */
[----:B------:R0:W-:Y:S04]  /*110820*/  STL [R1+0x830], R13 ;  /* 0x0008300d01007387 */ /* 0x0001e80000100800 */
[----:B------:R-:W2:Y:S04]  /*110830*/  LDL.LU R57, [R1+0x4f64] ;  /* 0x004f640001397983 */ /* 0x000ea80000300800 */
[----:B------:R-:W4:Y:S04]  /*110840*/  LDL.LU R56, [R1+0x7ac] ;  /* 0x0007ac0001387983 */ /* 0x000f280000300800 */
[----:B------:R-:W3:Y:S04]  /*110850*/  LDL.LU R30, [R1+0x1ef8] ;  /* 0x001ef800011e7983 */ /* 0x000ee80000300800 */
[----:B------:R-:W3:Y:S04]  /*110860*/  LDL.LU R31, [R1+0x4f68] ;  /* 0x004f6800011f7983 */ /* 0x000ee80000300800 */
[----:B------:R-:W3:Y:S04]  /*110870*/  LDL.LU R55, [R1+0x7c4] ;  /* 0x0007c40001377983 */ /* 0x000ee80000300800 */
[----:B------:R-:W3:Y:S01]  /*110880*/  LDL.LU R58, [R1+0x1eec] ;  /* 0x001eec00013a7983 */ /* 0x000ee20000300800 */
[----:B------:R-:W-:-:S02]  /*110890*/  SHF.R.U32.HI R14, RZ, 0x8, R19 ;  /* 0x00000008ff0e7819 */ /* 0x000fc40000011613 */
[----:B0-----:R-:W-:Y:S02]  /*1108a0*/  SHF.R.U32.HI R13, RZ, 0x8, R17 ;  /* 0x00000008ff0d7819 */ /* 0x001fe40000011611 */
[----:B------:R-:W-:Y:S02]  /*1108b0*/  SHF.R.U32.HI R16, RZ, 0x8, R16 ;  /* 0x00000008ff107819 */ /* 0x000fe40000011610 */
[----:B------:R-:W-:Y:S02]  /*1108c0*/  LOP3.LUT R14, R14, 0xffff, RZ, 0xc0, !PT ;  /* 0x0000ffff0e0e7812 */ /* 0x000fe400078ec0ff */
[----:B------:R-:W-:Y:S02]  /*1108d0*/  LOP3.LUT R13, R13, 0xffff, RZ, 0xc0, !PT ;  /* 0x0000ffff0d0d7812 */ /* 0x000fe400078ec0ff */
[----:B------:R-:W-:Y:S02]  /*1108e0*/  LOP3.LUT R16, R16, 0xffff, RZ, 0xc0, !PT ;  /* 0x0000ffff10107812 */ /* 0x000fe400078ec0ff */
[----:B------:R-:W-:-:S02]  /*1108f0*/  PRMT R14, R14, 0x3340, R13 ;  /* 0x000033400e0e7816 */ /* 0x000fc4000000000d */
[--C-:B------:R-:W-:Y:S02]  /*110900*/  PRMT R13, R16, 0x3340, R0.reuse ;  /* 0x00003340100d7816 */ /* 0x100fe40000000000 */
[----:B------:R-:W-:Y:S01]  /*110910*/  LOP3.LUT R51, R47, 0xffff, RZ, 0xc0, !PT ;  /* 0x0000ffff2f337812 */ /* 0x000fe200078ec0ff */
[----:B------:R0:W-:Y:S01]  /*110920*/  STL [R1+0x3bc], R14 ;  /* 0x0003bc0e01007387 */ /* 0x0001e20000100800 */
[----:B------:R-:W-:Y:S02]  /*110930*/  LOP3.LUT R16, R28, 0xffff, RZ, 0xc0, !PT ;  /* 0x0000ffff1c107812 */ /* 0x000fe400078ec0ff */
[----:B------:R-:W-:Y:S01]  /*110940*/  LOP3.LUT R17, R29, 0xffff, RZ, 0xc0, !PT ;  /* 0x0000ffff1d117812 */ /* 0x000fe200078ec0ff */
[----:B------:R-:W3:Y:S04]  /*110950*/  LDL.LU R47, [R1+0x5928] ;  /* 0x00592800012f7983 */ /* 0x000ee80000300800 */
[----:B------:R1:W-:Y:S01]  /*110960*/  STL [R1+0x1a4], R13 ;  /* 0x0001a40d01007387 */ /* 0x0003e20000100800 */
[----:B0-----:R-:W-:Y:S01]  /*110970*/  PRMT R14, R16, 0x3340, R17 ;  /* 0x00003340100e7816 */ /* 0x001fe20000000011 */
[----:B------:R-:W-:Y:S01]  /*110980*/  VIADD R12, R12, UR6 ;  /* 0x000000060c0c7c36 */ /* 0x000fe20008000000 */
[----:B-1----:R-:W-:Y:S01]  /*110990*/  PRMT R13, R51, 0x3340, R0 ;  /* 0x00003340330d7816 */ /* 0x002fe20000000000 */
[----:B------:R-:W0:Y:S03]  /*1109a0*/  LDCU UR6, c[0x0][0x3b8] ;  /* 0x00007700ff0677ac */ /* 0x000e260008000800 */
[----:B------:R-:W-:-:S02]  /*1109b0*/  PRMT R14, R14, 0x5410, R13 ;  /* 0x000054100e0e7816 */ /* 0x000fc4000000000d */
[----:B------:R-:W-:Y:S02]  /*1109c0*/  SHF.R.U32.HI R16, RZ, 0x8, R16 ;  /* 0x00000008ff107819 */ /* 0x000fe40000011610 */
[----:B------:R-:W-:Y:S01]  /*1109d0*/  SHF.R.U32.HI R17, RZ, 0x8, R17 ;  /* 0x00000008ff117819 */ /* 0x000fe20000011611 */
[----:B------:R1:W-:Y:S01]  /*1109e0*/  STL [R1+0x824], R14 ;  /* 0x0008240e01007387 */ /* 0x0003e20000100800 */
[----:B------:R-:W-:Y:S02]  /*1109f0*/  SHF.R.S32.HI R13, RZ, 0x1f, R12 ;  /* 0x0000001fff0d7819 */ /* 0x000fe4000001140c */
[----:B------:R-:W-:Y:S02]  /*110a00*/  IADD3 R22, P1, PT, R12, R4, RZ ;  /* 0x000000040c167210 */ /* 0x000fe40007f3e0ff */
[----:B------:R-:W-:Y:S02]  /*110a10*/  LOP3.LUT R16, R16, 0xffff, RZ, 0xc0, !PT ;  /* 0x0000ffff10107812 */ /* 0x000fe400078ec0ff */
[----:B------:R-:W-:-:S02]  /*110a20*/  LOP3.LUT R17, R17, 0xffff, RZ, 0xc0, !PT ;  /* 0x0000ffff11117812 */ /* 0x000fc400078ec0ff */
[----:B-1----:R-:W-:Y:S01]  /*110a30*/  SHF.R.U32.HI R14, RZ, 0x8, R18 ;  /* 0x00000008ff0e7819 */ /* 0x002fe20000011612 */
[----:B------:R-:W-:-:S03]  /*110a40*/  IMAD.X R23, R13, 0x1, R5, P1 ;  /* 0x000000010d177824 */ /* 0x000fc600008e0605 */
[----:B------:R-:W-:Y:S02]  /*110a50*/  LOP3.LUT R14, R14, 0xffff, RZ, 0xc0, !PT ;  /* 0x0000ffff0e0e7812 */ /* 0x000fe400078ec0ff */
[----:B------:R-:W-:Y:S02]  /*110a60*/  PRMT R35, R16, 0x3340, R17 ;  /* 0x0000334010237816 */ /* 0x000fe40000000011 */
[----:B------:R-:W-:Y:S01]  /*110a70*/  PRMT R14, R14, 0x3340, R0 ;  /* 0x000033400e0e7816 */ /* 0x000fe20000000000 */
[----:B------:R2:W-:Y:S04]  /*110a80*/  STL.64 [R1+0xc40], R22 ;  /* 0x000c401601007387 */ /* 0x0005e80000100a00 */
[----:B------:R-:W-:Y:S04]  /*110a90*/  STL [R1+0x570c], R35 ;  /* 0x00570c2301007387 */ /* 0x000fe80000100800 */
[----:B------:R1:W-:Y:S01]  /*110aa0*/  STL [R1+0x1a0], R14 ;  /* 0x0001a00e01007387 */ /* 0x0003e20000100800 */
[----:B--2---:R-:W-:-:S03]  /*110ab0*/  LOP3.LUT R22, R57, 0xffff, RZ, 0xc0, !PT ;  /* 0x0000ffff39167812 */ /* 0x004fc600078ec0ff */
[----:B------:R-:W2:Y:S01]  /*110ac0*/  LDL.LU R57, [R1+0x22e8] ;  /* 0x0022e80001397983 */ /* 0x000ea20000300800 */
[----:B----4-:R-:W-:-:S03]  /*110ad0*/  LOP3.LUT R19, R56, 0xffff, RZ, 0xc0, !PT ;  /* 0x0000ffff38137812 */ /* 0x010fc600078ec0ff */
[----:B------:R-:W4:Y:S01]  /*110ae0*/  LDL.LU R56, [R1+0x1bcc] ;  /* 0x001bcc0001387983 */ /* 0x000f220000300800 */
[----:B---3--:R-:W-:Y:S02]  /*110af0*/  LOP3.LUT R23, R30, 0xffff, RZ, 0xc0, !PT ;  /* 0x0000ffff1e177812 */ /* 0x008fe400078ec0ff */
[----:B-1----:R-:W-:Y:S02]  /*110b00*/  PRMT R14, R19, 0x3340, R0 ;  /* 0x00003340130e7816 */ /* 0x002fe40000000000 */
[----:B------:R-:W-:Y:S02]  /*110b10*/  PRMT R24, R22, 0x3340, R23 ;  /* 0x0000334016187816 */ /* 0x000fe40000000017 */
[----:B------:R-:W-:Y:S02]  /*110b20*/  LOP3.LUT R17, R31, 0xffff, RZ, 0xc0, !PT ;  /* 0x0000ffff1f117812 */ /* 0x000fe400078ec0ff */
[----:B------:R-:W-:Y:S02]  /*110b30*/  LOP3.LUT R16, R55, 0xffff, RZ, 0xc0, !PT ;  /* 0x0000ffff37107812 */ /* 0x000fe400078ec0ff */
[----:B------:R-:W-:-:S02]  /*110b40*/  LOP3.LUT R18, R58, 0xffff, RZ, 0xc0, !PT ;  /* 0x0000ffff3a127812 */ /* 0x000fc400078ec0ff */
[----:B------:R-:W-:Y:S02]  /*110b50*/  PRMT R25, R24, 0x5410, R14 ;  /* 0x0000541018197816 */ /* 0x000fe4000000000e */
[----:B------:R-:W-:Y:S02]  /*110b60*/  PRMT R14, R16, 0x3340, R0 ;  /* 0x00003340100e7816 */ /* 0x000fe40000000000 */
[----:B------:R-:W-:-:S04]  /*110b70*/  PRMT R24, R17, 0x3340, R18 ;  /* 0x0000334011187816 */ /* 0x000fc80000000012 */
[----:B------:R-:W-:Y:S01]  /*110b80*/  PRMT R14, R24, 0x5410, R14 ;  /* 0x00005410180e7816 */ /* 0x000fe2000000000e */
[----:B------:R1:W-:Y:S01]  /*110b90*/  STL [R1+0x814], R25 ;  /* 0x0008141901007387 */ /* 0x0003e20000100800 */
[----:B------:R-:W-:Y:S02]  /*110ba0*/  IADD3 R24, P1, PT, R12, R6, RZ ;  /* 0x000000060c187210 */ /* 0x000fe40007f3e0ff */
[----:B------:R-:W-:Y:S01]  /*110bb0*/  SHF.R.U32.HI R22, RZ, 0x8, R22 ;  /* 0x00000008ff167819 */ /* 0x000fe20000011616 */
[----:B------:R3:W-:Y:S01]  /*110bc0*/  STL [R1+0x80c], R14 ;  /* 0x00080c0e01007387 */ /* 0x0007e20000100800 */
[----:B------:R-:W-:Y:S02]  /*110bd0*/  SHF.R.U32.HI R17, RZ, 0x8, R17 ;  /* 0x00000008ff117819 */ /* 0x000fe40000011611 */
[----:B------:R-:W-:Y:S01]  /*110be0*/  SHF.R.U32.HI R18, RZ, 0x8, R18 ;  /* 0x00000008ff127819 */ /* 0x000fe20000011612 */
[----:B-1----:R-:W-:Y:S01]  /*110bf0*/  IMAD.X R25, R13, 0x1, R7, P1 ;  /* 0x000000010d197824 */ /* 0x002fe200008e0607 */
[----:B---3--:R-:W-:-:S02]  /*110c00*/  SHF.R.U32.HI R14, RZ, 0x8, R23 ;  /* 0x00000008ff0e7819 */ /* 0x008fc40000011617 */
[----:B------:R-:W-:Y:S02]  /*110c10*/  LOP3.LUT R22, R22, 0xffff, RZ, 0xc0, !PT ;  /* 0x0000ffff16167812 */ /* 0x000fe400078ec0ff */
[----:B------:R-:W-:Y:S02]  /*110c20*/  LOP3.LUT R14, R14, 0xffff, RZ, 0xc0, !PT ;  /* 0x0000ffff0e0e7812 */ /* 0x000fe400078ec0ff */
[----:B------:R-:W-:Y:S02]  /*110c30*/  LOP3.LUT R17, R17, 0xffff, RZ, 0xc0, !PT ;  /* 0x0000ffff11117812 */ /* 0x000fe400078ec0ff */
[----:B------:R-:W-:Y:S01]  /*110c40*/  LOP3.LUT R18, R18, 0xffff, RZ, 0xc0, !PT ;  /* 0x0000ffff12127812 */ /* 0x000fe200078ec0ff */
[----:B------:R1:W-:Y:S04]  /*110c50*/  STL.64 [R1+0xc00], R24 ;  /* 0x000c001801007387 */ /* 0x0003e80000100a00 */
[----:B------:R-:W3:Y:S01]  /*110c60*/  LDL.LU R58, [R1+0x22dc] ;  /* 0x0022dc00013a7983 */ /* 0x000ee20000300800 */
[----:B-1----:R-:W-:-:S02]  /*110c70*/  PRMT R24, R22, 0x3340, R14 ;  /* 0x0000334016187816 */ /* 0x002fc4000000000e */
[----:B------:R-:W-:-:S03]  /*110c80*/  PRMT R14, R17, 0x3340, R18 ;  /* 0x00003340110e7816 */ /* 0x000fc60000000012 */
[----:B------:R-:W-:Y:S01]  /*110c90*/  STL [R1+0x3b8], R24 ;  /* 0x0003b81801007387 */ /* 0x000fe20000100800 */
[----:B------:R-:W-:-:S03]  /*110ca0*/  IADD3 R22, P1, PT, R12, R8, RZ ;  /* 0x000000080c167210 */ /* 0x000fc60007f3e0ff */
[----:B------:R1:W-:Y:S02]  /*110cb0*/  STL [R1+0x3b4], R14 ;  /* 0x0003b40e01007387 */ /* 0x0003e40000100800 */
[----:B------:R-:W-:Y:S01]  /*110cc0*/  IMAD.X R23, R13, 0x1, R11, P1 ;  /* 0x000000010d177824 */ /* 0x000fe200008e060b */
[----:B-1----:R-:W-:-:S04]  /*110cd0*/  SHF.R.U32.HI R14, RZ, 0x8, R16 ;  /* 0x00000008ff0e7819 */ /* 0x002fc80000011610 */
[----:B------:R-:W-:-:S04]  /*110ce0*/  LOP3.LUT R14, R14, 0xffff, RZ, 0xc0, !PT ;  /* 0x0000ffff0e0e7812 */ /* 0x000fc800078ec0ff */
[----:B------:R-:W-:Y:S01]  /*110cf0*/  PRMT R14, R14, 0x3340, R0 ;  /* 0x000033400e0e7816 */ /* 0x000fe20000000000 */
[----:B------:R-:W-:Y:S01]  /*110d00*/  STL.64 [R1+0xc20], R22 ;  /* 0x000c201601007387 */ /* 0x000fe20000100a00 */
[----:B------:R-:W-:-:S03]  /*110d10*/  LOP3.LUT R16, R48, 0xffff, RZ, 0xc0, !PT ;  /* 0x0000ffff30107812 */ /* 0x000fc600078ec0ff */
[----:B------:R1:W-:Y:S04]  /*110d20*/  STL [R1+0x19c], R14 ;  /* 0x00019c0e01007387 */ /* 0x0003e80000100800 */
[----:B------:R-:W3:Y:S01]  /*110d30*/  LDL.LU R48, [R1+0x5924] ;  /* 0x0059240001307983 */ /* 0x000ee20000300800 */
[----:B-1----:R-:W-:Y:S02]  /*110d40*/  PRMT R14, R16, 0x3340, R0 ;  /* 0x00003340100e7816 */ /* 0x002fe40000000000 */
[----:B--2---:R-:W-:Y:S02]  /*110d50*/  LOP3.LUT R17, R57, 0xffff, RZ, 0xc0, !PT ;  /* 0x0000ffff39117812 */ /* 0x004fe400078ec0ff */
[----:B----4-:R-:W-:-:S04]  /*110d60*/  LOP3.LUT R18, R56, 0xffff, RZ, 0xc0, !PT ;  /* 0x0000ffff38127812 */ /* 0x010fc800078ec0ff */
[----:B------:R-:W-:-:S04]  /*110d70*/  PRMT R22, R17, 0x3340, R18 ;  /* 0x0000334011167816 */ /* 0x000fc80000000012 */
[----:B------:R-:W-:Y:S02]  /*110d80*/  PRMT R14, R22, 0x5410, R14 ;  /* 0x00005410160e7816 */ /* 0x000fe4000000000e */
[----:B------:R-:W-:-:S05]  /*110d90*/  IADD3 R22, P1, PT, R12, R9, RZ ;  /* 0x000000090c167210 */ /* 0x000fca0007f3e0ff */
[----:B------:R-:W-:Y:S01]  /*110da0*/  IMAD.X R23, R13, 0x1, R10, P1 ;  /* 0x000000010d177824 */ /* 0x000fe200008e060a */
[----:B------:R1:W-:Y:S04]  /*110db0*/  STL [R1+0x804], R14 ;  /* 0x0008040e01007387 */ /* 0x0003e80000100800 */
[----:B------:R-:W-:Y:S04]  /*110dc0*/  STL.64 [R1+0xbf8], R22 ;  /* 0x000bf81601007387 */ /* 0x000fe80000100a00 */
[----:B------:R-:W2:Y:S04]  /*110dd0*/  LDL.LU R30, [R1+0x4f94] ;  /* 0x004f9400011e7983 */ /* 0x000ea80000300800 */
[----:B------:R-:W4:Y:S04]  /*110de0*/  LDL.LU R56, [R1+0x808] ;  /* 0x0008080001387983 */ /* 0x000f280000300800 */
        /* <DEDUP_REMOVED lines=8> */
[----:B------:R-:W-:Y:S02]  /*110e70*/  PRMT R13, R17, 0x3340, R14 ;  /* 0x00003340110d7816 */ /* 0x000fe4000000000e */
[----:B------:R-:W-:Y:S01]  /*110e80*/  LOP3.LUT R17, R43, 0xffff, RZ, 0xc0, !PT ;  /* 0x0000ffff2b117812 */ /* 0x000fe200078ec0ff */
[----:B------:R-:W-:Y:S01]  /*110e90*/  STL [R1+0x198], R18 ;  /* 0x0001981201007387 */ /* 0x000fe20000100800 */
[----:B---3--:R-:W-:-:S03]  /*110ea0*/  LOP3.LUT R19, R58, 0xffff, RZ, 0xc0, !PT ;  /* 0x0000ffff3a137812 */ /* 0x008fc600078ec0ff */
[----:B------:R1:W-:Y:S04]  /*110eb0*/  STL [R1+0x3b0], R13 ;  /* 0x0003b00d01007387 */ /* 0x0003e80000100800 */
[----:B------:R-:W3:Y:S01]  /*110ec0*/  LDL.LU R43, [R1+0x5920] ;  /* 0x00592000012b7983 */ /* 0x000ee20000300800 */
[----:B-1----:R-:W-:Y:S02]  /*110ed0*/  PRMT R13, R17, 0x3340, R0 ;  /* 0x00003340110d7816 */ /* 0x002fe40000000000 */
[----:B------:R-:W-:-:S04]  /*110ee0*/  LOP3.LUT R18, R48, 0xffff, RZ, 0xc0, !PT ;  /* 0x0000ffff30127812 */ /* 0x000fc800078ec0ff */
[----:B------:R-:W-:-:S04]  /*110ef0*/  PRMT R14, R19, 0x3340, R18 ;  /* 0x00003340130e7816 */ /* 0x000fc80000000012 */
[----:B------:R-:W-:-:S05]  /*110f00*/  PRMT R22, R14, 0x5410, R13 ;  /* 0x000054100e167816 */ /* 0x000fca000000000d */
[----:B------:R-:W-:Y:S04]  /*110f10*/  STL [R1+0x7fc], R22 ;  /* 0x0007fc1601007387 */ /* 0x000fe80000100800 */
[----:B------:R-:W3:Y:S04]  /*110f20*/  LDL.LU R31, [R1+0x4fac] ;  /* 0x004fac00011f7983 */ /* 0x000ee80000300800 */
[----:B------:R-:W3:Y:S04]  /*110f30*/  LDL.LU R57, [R1+0x828] ;  /* 0x0008280001397983 */ /* 0x000ee80000300800 */
[----:B------:R-:W3:Y:S01]  /*110f40*/  LDL.LU R58, [R1+0x1efc] ;  /* 0x001efc00013a7983 */ /* 0x000ee20000300800 */
[----:B------:R-:W-:-:S02]  /*110f50*/  SHF.R.U32.HI R14, RZ, 0x8, R19 ;  /* 0x00000008ff0e7819 */ /* 0x000fc40000011613 */
[----:B------:R-:W-:Y:S01]  /*110f60*/  SHF.R.U32.HI R13, RZ, 0x8, R18 ;  /* 0x00000008ff0d7819 */ /* 0x000fe20000011612 */
[----:B0-----:R-:W-:Y:S01]  /*110f70*/  VIADD R12, R12, UR6 ;  /* 0x000000060c0c7c36 */ /* 0x001fe20008000000 */
[----:B------:R-:W-:Y:S01]  /*110f80*/  LOP3.LUT R14, R14, 0xffff, RZ, 0xc0, !PT ;  /* 0x0000ffff0e0e7812 */ /* 0x000fe200078ec0ff */
[----:B------:R-:W0:Y:S01]  /*110f90*/  LDCU UR6, c[0x0][0x3b8] ;  /* 0x00007700ff0677ac */ /* 0x000e220008000800 */
[----:B------:R-:W-:Y:S02]  /*110fa0*/  LOP3.LUT R13, R13, 0xffff, RZ, 0xc0, !PT ;  /* 0x0000ffff0d0d7812 */ /* 0x000fe400078ec0ff */
[----:B------:R-:W-:Y:S02]  /*110fb0*/  IADD3 R18, P1, PT, R12, R4, RZ ;  /* 0x000000040c127210 */ /* 0x000fe40007f3e0ff */
[----:B------:R-:W-:Y:S02]  /*110fc0*/  PRMT R48, R14, 0x3340, R13 ;  /* 0x000033400e307816 */ /* 0x000fe4000000000d */
[----:B------:R-:W-:-:S02]  /*110fd0*/  SHF.R.S32.HI R13, RZ, 0x1f, R12 ;  /* 0x0000001fff0d7819 */ /* 0x000fc4000001140c */
[----:B------:R-:W-:Y:S02]  /*110fe0*/  SHF.R.U32.HI R14, RZ, 0x8, R17 ;  /* 0x00000008ff0e7819 */ /* 0x000fe40000011611 */
[----:B------:R-:W-:Y:S01]  /*110ff0*/  SHF.R.U32.HI R16, RZ, 0x8, R16 ;  /* 0x00000008ff107819 */ /* 0x000fe20000011610 */
[----:B------:R-:W-:Y:S01]  /*111000*/  IMAD.X R19, R13, 0x1, R5, P1 ;  /* 0x000000010d137824 */ /* 0x000fe200008e0605 */
[----:B------:R-:W-:Y:S01]  /*111010*/  LOP3.LUT R14, R14, 0xffff, RZ, 0xc0, !PT ;  /* 0x0000ffff0e0e7812 */ /* 0x000fe200078ec0ff */
[----:B------:R-:W-:Y:S01]  /*111020*/  STL [R1+0x57e0], R48 ;  /* 0x0057e03001007387 */ /* 0x000fe20000100800 */
[----:B------:R-:W-:-:S03]  /*111030*/  LOP3.LUT R16, R16, 0xffff, RZ, 0xc0, !PT ;  /* 0x0000ffff10107812 */ /* 0x000fc600078ec0ff */
[----:B------:R1:W-:Y:S02]  /*111040*/  STL.64 [R1+0xaa0], R18 ;  /* 0x000aa01201007387 */ /* 0x0003e40000100a00 */
[--C-:B-1----:R-:W-:Y:S02]  /*111050*/  PRMT R18, R14, 0x3340, R0.reuse ;  /* 0x000033400e127816 */ /* 0x102fe40000000000 */
[----:B------:R-:W-:-:S03]  /*111060*/  PRMT R14, R16, 0x3340, R0 ;  /* 0x00003340100e7816 */ /* 0x000fc60000000000 */
[----:B------:R2:W-:Y:S04]  /*111070*/  STL [R1+0x194], R18 ;  /* 0x0001941201007387 */ /* 0x0005e80000100800 */
[----:B------:R1:W-:Y:S01]  /*111080*/  STL [R1+0x190], R14 ;  /* 0x0001900e01007387 */ /* 0x0003e20000100800 */
[----:B------:R-:W-:-:S05]  /*111090*/  IADD3 R22, P1, PT, R12, R6, RZ ;  /* 0x000000060c167210 */ /* 0x000fca0007f3e0ff */
[----:B------:R-:W-:Y:S01]  /*1110a0*/  IMAD.X R23, R13, 0x1, R7, P1 ;  /* 0x000000010d177824 */ /* 0x000fe200008e0607 */
[----:B----4-:R-:W-:Y:S02]  /*1110b0*/  LOP3.LUT R16, R56, 0xffff, RZ, 0xc0, !PT ;  /* 0x0000ffff38107812 */ /* 0x010fe400078ec0ff */
[----:B------:R-:W4:Y:S01]  /*1110c0*/  LDL.LU R56, [R1+0x22f8] ;  /* 0x0022f80001387983 */ /* 0x000f220000300800 */
[----:B--2---:R-:W-:-:S03]  /*1110d0*/  LOP3.LUT R18, R55, 0xffff, RZ, 0xc0, !PT ;  /* 0x0000ffff37127812 */ /* 0x004fc600078ec0ff */
[----:B------:R-:W2:Y:S01]  /*1110e0*/  LDL.LU R55, [R1+0x1bf8] ;  /* 0x001bf80001377983 */ /* 0x000ea20000300800 */
[----:B------:R-:W-:Y:S02]  /*1110f0*/  LOP3.LUT R17, R30, 0xffff, RZ, 0xc0, !PT ;  /* 0x0000ffff1e117812 */ /* 0x000fe400078ec0ff */
[----:B-1----:R-:W-:Y:S02]  /*111100*/  PRMT R14, R16, 0x3340, R0 ;  /* 0x00003340100e7816 */ /* 0x002fe40000000000 */
        /* <DEDUP_REMOVED lines=8> */
[----:B------:R-:W-:-:S04]  /*111190*/  LOP3.LUT R14, R14, 0xffff, RZ, 0xc0, !PT ;  /* 0x0000ffff0e0e7812 */ /* 0x000fc800078ec0ff */
[----:B------:R-:W-:Y:S02]  /*1111a0*/  PRMT R18, R17, 0x3340, R14 ;  /* 0x0000334011127816 */ /* 0x000fe4000000000e */
[----:B------:R-:W-:Y:S01]  /*1111b0*/  PRMT R14, R16, 0x3340, R0 ;  /* 0x00003340100e7816 */ /* 0x000fe20000000000 */
[----:B------:R-:W-:Y:S04]  /*1111c0*/  STL.64 [R1+0xa68], R22 ;  /* 0x000a681601007387 */ /* 0x000fe80000100a00 */
[----:B------:R3:W-:Y:S04]  /*1111d0*/  STL [R1+0x3a8], R18 ;  /* 0x0003a81201007387 */ /* 0x0007e80000100800 */
[----:B------:R1:W-:Y:S01]  /*1111e0*/  STL [R1+0x18c], R14 ;  /* 0x00018c0e01007387 */ /* 0x0003e20000100800 */
[----:B---3--:R-:W-:-:S03]  /*1111f0*/  LOP3.LUT R18, R58, 0xffff, RZ, 0xc0, !PT ;  /* 0x0000ffff3a127812 */ /* 0x008fc600078ec0ff */
[----:B------:R-:W3:Y:S01]  /*111200*/  LDL.LU R58, [R1+0x22ec] ;  /* 0x0022ec00013a7983 */ /* 0x000ee20000300800 */
[----:B------:R-:W-:Y:S02]  /*111210*/  LOP3.LUT R17, R31, 0xffff, RZ, 0xc0, !PT ;  /* 0x0000ffff1f117812 */ /* 0x000fe400078ec0ff */
[----:B------:R-:W-:Y:S02]  /*111220*/  LOP3.LUT R16, R57, 0xffff, RZ, 0xc0, !PT ;  /* 0x0000ffff39107812 */ /* 0x000fe400078ec0ff */
[----:B------:R-:W-:Y:S02]  /*111230*/  PRMT R19, R17, 0x3340, R18 ;  /* 0x0000334011137816 */ /* 0x000fe40000000012 */
[----:B-1----:R-:W-:-:S04]  /*111240*/  PRMT R14, R16, 0x3340, R0 ;  /* 0x00003340100e7816 */ /* 0x002fc80000000000 */
[----:B------:R-:W-:Y:S02]  /*111250*/  PRMT R14, R19, 0x5410, R14 ;  /* 0x00005410130e7816 */ /* 0x000fe4000000000e */
[----:B------:R-:W-:Y:S02]  /*111260*/  IADD3 R22, P1, PT, R12, R8, RZ ;  /* 0x000000080c167210 */ /* 0x000fe40007f3e0ff */
[----:B------:R-:W-:Y:S01]  /*111270*/  SHF.R.U32.HI R17, RZ, 0x8, R17 ;  /* 0x00000008ff117819 */ /* 0x000fe20000011611 */
[----:B------:R1:W-:Y:S02]  /*111280*/  STL [R1+0x7f0], R14 ;  /* 0x0007f00e01007387 */ /* 0x0003e40000100800 */
[----:B------:R-:W-:Y:S01]  /*111290*/  IMAD.X R23, R13, 0x1, R11, P1 ;  /* 0x000000010d177824 */ /* 0x000fe200008e060b */
[----:B------:R-:W-:Y:S02]  /*1112a0*/  LOP3.LUT R17, R17, 0xffff, RZ, 0xc0, !PT ;  /* 0x0000ffff11117812 */ /* 0x000fe400078ec0ff */
[----:B-1----:R-:W-:-:S04]  /*1112b0*/  SHF.R.U32.HI R14, RZ, 0x8, R18 ;  /* 0x00000008ff0e7819 */ /* 0x002fc80000011612 */
[----:B------:R-:W-:Y:S01]  /*1112c0*/  LOP3.LUT R14, R14, 0xffff, RZ, 0xc0, !PT ;  /* 0x0000ffff0e0e7812 */ /* 0x000fe200078ec0ff */
[----:B------:R-:W-:Y:S03]  /*1112d0*/  STL.64 [R1+0xa60], R22 ;  /* 0x000a601601007387 */ /* 0x000fe60000100a00 */
[----:B------:R-:W-:Y:S01]  /*1112e0*/  PRMT R14, R17, 0x3340, R14 ;  /* 0x00003340110e7816 */ /* 0x000fe2000000000e */
[----:B------:R-:W3:Y:S01]  /*1112f0*/  LDL.LU R29, [R1+0x1c0c] ;  /* 0x001c0c00011d7983 */ /* 0x000ee20000300800 */
[----:B------:R-:W-:-:S03]  /*111300*/  LOP3.LUT R17, R45, 0xffff, RZ, 0xc0, !PT ;  /* 0x0000ffff2d117812 */ /* 0x000fc600078ec0ff */
[----:B------:R-:W3:Y:S04]  /*111310*/  LDL.LU R30, [R1+0x860] ;  /* 0x00086000011e7983 */ /* 0x000ee80000300800 */
[----:B------:R1:W-:Y:S04]  /*111320*/  STL [R1+0x3a4], R14 ;  /* 0x0003a40e01007387 */ /* 0x0003e80000100800 */
[----:B------:R-:W3:Y:S01]  /*111330*/  LDL.LU R57, [R1+0x4fe4] ;  /* 0x004fe40001397983 */ /* 0x000ee20000300800 */
[----:B-1----:R-:W-:Y:S02]  /*111340*/  PRMT R14, R17, 0x3340, R0 ;  /* 0x00003340110e7816 */ /* 0x002fe40000000000 */
[----:B----4-:R-:W-:-:S02]  /*111350*/  LOP3.LUT R19, R56, 0xffff, RZ, 0xc0, !PT ;  /* 0x0000ffff38137812 */ /* 0x010fc400078ec0ff */
[----:B------:R-:W4:Y:S01]  /*111360*/  LDL.LU R56, [R1+0x1f18] ;  /* 0x001f180001387983 */ /* 0x000f220000300800 */
[----:B--2---:R-:W-:-:S03]  /*111370*/  LOP3.LUT R18, R55, 0xffff, RZ, 0xc0, !PT ;  /* 0x0000ffff37127812 */ /* 0x004fc600078ec0ff */
[----:B------:R-:W2:Y:S01]  /*111380*/  LDL.LU R45, [R1+0x591c] ;  /* 0x00591c00012d7983 */ /* 0x000ea20000300800 */
        /* <DEDUP_REMOVED lines=8> */
[----:B------:R-:W-:-:S04]  /*111410*/  LOP3.LUT R14, R14, 0xffff, RZ, 0xc0, !PT ;  /* 0x0000ffff0e0e7812 */ /* 0x000fc800078ec0ff */
[----:B------:R-:W-:Y:S02]  /*111420*/  PRMT R18, R14, 0x3340, R13 ;  /* 0x000033400e127816 */ /* 0x000fe4000000000d */
[----:B------:R-:W-:Y:S02]  /*111430*/  SHF.R.U32.HI R13, RZ, 0x8, R17 ;  /* 0x00000008ff0d7819 */ /* 0x000fe40000011611 */
[----:B------:R-:W-:Y:S02]  /*111440*/  SHF.R.U32.HI R14, RZ, 0x8, R16 ;  /* 0x00000008ff0e7819 */ /* 0x000fe40000011610 */
[----:B------:R-:W-:Y:S02]  /*111450*/  LOP3.LUT R13, R13, 0xffff, RZ, 0xc0, !PT ;  /* 0x0000ffff0d0d7812 */ /* 0x000fe400078ec0ff */
[----:B------:R-:W-:Y:S02]  /*111460*/  LOP3.LUT R14, R14, 0xffff, RZ, 0xc0, !PT ;  /* 0x0000ffff0e0e7812 */ /* 0x000fe400078ec0ff */
[----:B------:R-:W-:-:S02]  /*111470*/  PRMT R16, R13, 0x3340, R0 ;  /* 0x000033400d107816 */ /* 0x000fc40000000000 */
[----:B------:R-:W-:Y:S01]  /*111480*/  PRMT R13, R14, 0x3340, R0 ;  /* 0x000033400e0d7816 */ /* 0x000fe20000000000 */
[----:B------:R-:W-:Y:S04]  /*111490*/  STL.64 [R1+0xa48], R22 ;  /* 0x000a481601007387 */ /* 0x000fe80000100a00 */
[----:B------:R3:W-:Y:S04]  /*1114a0*/  STL [R1+0x3a0], R18 ;  /* 0x0003a01201007387 */ /* 0x0007e80000100800 */
[----:B------:R-:W-:Y:S04]  /*1114b0*/  STL [R1+0x188], R16 ;  /* 0x0001881001007387 */ /* 0x000fe80000100800 */
[----:B------:R1:W-:Y:S04]  /*1114c0*/  STL [R1+0x184], R13 ;  /* 0x0001840d01007387 */ /* 0x0003e80000100800 */
[----:B------:R-:W2:Y:S04]  /*1114d0*/  LDL.LU R31, [R1+0x4ffc] ;  /* 0x004ffc00011f7983 */ /* 0x000ea80000300800 */
[----:B------:R-:W2:Y:S01]  /*1114e0*/  LDL.LU R55, [R1+0x86c] ;  /* 0x00086c0001377983 */ /* 0x000ea20000300800 */
[----:B---3--:R-:W-:-:S03]  /*1114f0*/  LOP3.LUT R18, R58, 0xffff, RZ, 0xc0, !PT ;  /* 0x0000ffff3a127812 */ /* 0x008fc600078ec0ff */
[----:B------:R-:W3:Y:S01]  /*111500*/  LDL.LU R58, [R1+0x1f0c] ;  /* 0x001f0c00013a7983 */ /* 0x000ee20000300800 */
[----:B------:R-:W-:-:S03]  /*111510*/  LOP3.LUT R52, R46, 0xffff, RZ, 0xc0, !PT ;  /* 0x0000ffff2e347812 */ /* 0x000fc600078ec0ff */
[----:B------:R-:W3:Y:S01]  /*111520*/  LDL.LU R46, [R1+0x5918] ;  /* 0x00591800012e7983 */ /* 0x000ee20000300800 */
[----:B-1----:R-:W-:Y:S01]  /*111530*/  PRMT R13, R52, 0x3340, R0 ;  /* 0x00003340340d7816 */ /* 0x002fe20000000000 */
[----:B0-----:R-:W-:Y:S01]  /*111540*/  VIADD R12, R12, UR6 ;  /* 0x000000060c0c7c36 */ /* 0x001fe20008000000 */
[----:B------:R-:W-:Y:S01]  /*111550*/  LOP3.LUT R60, R44, 0xffff, RZ, 0xc0, !PT ;  /* 0x0000ffff2c3c7812 */ /* 0x000fe200078ec0ff */
[----:B------:R-:W0:Y:S01]  /*111560*/  LDCU UR6, c[0x0][0x3b8] ;  /* 0x00007700ff0677ac */ /* 0x000e220008000800 */
[----:B------:R-:W-:-:S04]  /*111570*/  LOP3.LUT R22, R29, 0xffff, RZ, 0xc0, !PT ;  /* 0x0000ffff1d167812 */ /* 0x000fc800078ec0ff */
[----:B------:R-:W-:Y:S02]  /*111580*/  PRMT R14, R18, 0x3340, R22 ;  /* 0x00003340120e7816 */ /* 0x000fe40000000016 */
[----:B------:R-:W-:Y:S02]  /*111590*/  LOP3.LUT R19, R30, 0xffff, RZ, 0xc0, !PT ;  /* 0x0000ffff1e137812 */ /* 0x000fe400078ec0ff */
[----:B------:R-:W-:Y:S02]  /*1115a0*/  PRMT R13, R14, 0x5410, R13 ;  /* 0x000054100e0d7816 */ /* 0x000fe4000000000d */
[----:B------:R-:W-:-:S03]  /*1115b0*/  LOP3.LUT R16, R57, 0xffff, RZ, 0xc0, !PT ;  /* 0x0000ffff39107812 */ /* 0x000fc600078ec0ff */
[----:B------:R1:W-:Y:S02]  /*1115c0*/  STL [R1+0x7e4], R13 ;  /* 0x0007e40d01007387 */ /* 0x0003e40000100800 */
[----:B-1----:R-:W-:Y:S02]  /*1115d0*/  PRMT R13, R19, 0x3340, R0 ;  /* 0x00003340130d7816 */ /* 0x002fe40000000000 */
[----:B------:R-:W-:Y:S02]  /*1115e0*/  IADD3 R24, P1, PT, R12, R4, RZ ;  /* 0x000000040c187210 */ /* 0x000fe40007f3e0ff */
[----:B------:R-:W-:-:S04]  /*1115f0*/  SHF.R.U32.HI R18, RZ, 0x8, R18 ;  /* 0x00000008ff127819 */ /* 0x000fc80000011612 */
[----:B------:R-:W-:Y:S02]  /*111600*/  LOP3.LUT R18, R18, 0xffff, RZ, 0xc0, !PT ;  /* 0x0000ffff12127812 */ /* 0x000fe400078ec0ff */
[----:B----4-:R-:W-:-:S04]  /*111610*/  LOP3.LUT R17, R56, 0xffff, RZ, 0xc0, !PT ;  /* 0x0000ffff38117812 */ /* 0x010fc800078ec0ff */
[----:B------:R-:W-:-:S04]  /*111620*/  PRMT R14, R16, 0x3340, R17 ;  /* 0x00003340100e7816 */ /* 0x000fc80000000011 */
[----:B------:R-:W-:Y:S02]  /*111630*/  PRMT R14, R14, 0x5410, R13 ;  /* 0x000054100e0e7816 */ /* 0x000fe4000000000d */
[----:B------:R-:W-:-:S03]  /*111640*/  SHF.R.S32.HI R13, RZ, 0x1f, R12 ;  /* 0x0000001fff0d7819 */ /* 0x000fc6000001140c */
[----:B------:R1:W-:Y:S01]  /*111650*/  STL [R1+0x7e0], R14 ;  /* 0x0007e00e01007387 */ /* 0x0003e20000100800 */
[----:B------:R-:W-:Y:S02]  /*111660*/  SHF.R.U32.HI R16, RZ, 0x8, R16 ;  /* 0x00000008ff107819 */ /* 0x000fe40000011610 */
[----:B------:R-:W-:Y:S01]  /*111670*/  SHF.R.U32.HI R17, RZ, 0x8, R17 ;  /* 0x00000008ff117819 */ /* 0x000fe20000011611 */
[----:B------:R-:W-:Y:S01]  /*111680*/  IMAD.X R25, R13, 0x1, R5, P1 ;  /* 0x000000010d197824 */ /* 0x000fe200008e0605 */
[----:B------:R-:W-:Y:S02]  /*111690*/  LOP3.LUT R16, R16, 0xffff, RZ, 0xc0, !PT ;  /* 0x0000ffff10107812 */ /* 0x000fe400078ec0ff */
[----:B-1----:R-:W-:Y:S02]  /*1116a0*/  SHF.R.U32.HI R14, RZ, 0x8, R22 ;  /* 0x00000008ff0e7819 */ /* 0x002fe40000011616 */
[----:B------:R-:W-:Y:S02]  /*1116b0*/  LOP3.LUT R17, R17, 0xffff, RZ, 0xc0, !PT ;  /* 0x0000ffff11117812 */ /* 0x000fe400078ec0ff */
[----:B------:R-:W-:Y:S01]  /*1116c0*/  LOP3.LUT R14, R14, 0xffff, RZ, 0xc0, !PT ;  /* 0x0000ffff0e0e7812 */ /* 0x000fe200078ec0ff */
[----:B------:R-:W-:Y:S03]  /*1116d0*/  STL.64 [R1+0x9f8], R24 ;  /* 0x0009f81801007387 */ /* 0x000fe60000100a00 */
[----:B------:R-:W-:Y:S01]  /*1116e0*/  PRMT R36, R18, 0x3340, R14 ;  /* 0x0000334012247816 */ /* 0x000fe2000000000e */
[----:B------:R-:W4:Y:S01]  /*1116f0*/  LDL.LU R57, [R1+0x2308] ;  /* 0x0023080001397983 */ /* 0x000f220000300800 */
[----:B------:R-:W-:-:S03]  /*111700*/  PRMT R14, R16, 0x3340, R17 ;  /* 0x00003340100e7816 */ /* 0x000fc60000000011 */
[----:B------:R-:W4:Y:S04]  /*111710*/  LDL.LU R56, [R1+0x1c28] ;  /* 0x001c280001387983 */ /* 0x000f280000300800 */
[----:B------:R-:W-:Y:S04]  /*111720*/  STL [R1+0x5710], R36 ;  /* 0x0057102401007387 */ /* 0x000fe80000100800 */
[----:B------:R1:W-:Y:S01]  /*111730*/  STL [R1+0x39c], R14 ;  /* 0x00039c0e01007387 */ /* 0x0003e20000100800 */
[----:B--2---:R-:W-:Y:S02]  /*111740*/  LOP3.LUT R17, R31, 0xffff, RZ, 0xc0, !PT ;  /* 0x0000ffff1f117812 */ /* 0x004fe400078ec0ff */
[----:B------:R-:W-:-:S04]  /*111750*/  LOP3.LUT R16, R55, 0xffff, RZ, 0xc0, !PT ;  /* 0x0000ffff37107812 */ /* 0x000fc800078ec0ff */
[----:B-1----:R-:W-:Y:S02]  /*111760*/  PRMT R14, R16, 0x3340, R0 ;  /* 0x00003340100e7816 */ /* 0x002fe40000000000 */
[----:B---3--:R-:W-:Y:S02]  /*111770*/  LOP3.LUT R18, R58, 0xffff, RZ, 0xc0, !PT ;  /* 0x0000ffff3a127812 */ /* 0x008fe400078ec0ff */
[----:B------:R-:W2:Y:S02]  /*111780*/  LDL.LU R58, [R1+0x22fc] ;  /* 0x0022fc00013a7983 */ /* 0x000ea40000300800 */
[----:B------:R-:W-:-:S04]  /*111790*/  PRMT R22, R17, 0x3340, R18 ;  /* 0x0000334011167816 */ /* 0x000fc80000000012 */
[----:B------:R-:W-:Y:S02]  /*1117a0*/  PRMT R14, R22, 0x5410, R14 ;  /* 0x00005410160e7816 */ /* 0x000fe4000000000e */
[----:B------:R-:W-:-:S03]  /*1117b0*/  IADD3 R22, P1, PT, R12, R6, RZ ;  /* 0x000000060c167210 */ /* 0x000fc60007f3e0ff */
[----:B------:R1:W-:Y:S01]  /*1117c0*/  STL [R1+0x7d8], R14 ;  /* 0x0007d80e01007387 */ /* 0x0003e20000100800 */
[----:B------:R-:W-:Y:S01]  /*1117d0*/  SHF.R.U32.HI R17, RZ, 0x8, R17 ;  /* 0x00000008ff117819 */ /* 0x000fe20000011611 */
[----:B------:R-:W-:Y:S01]  /*1117e0*/  IMAD.X R23, R13, 0x1, R7, P1 ;  /* 0x000000010d177824 */ /* 0x000fe200008e0607 */
[----:B------:R-:W-:Y:S02]  /*1117f0*/  SHF.R.U32.HI R18, RZ, 0x8, R18 ;  /* 0x00000008ff127819 */ /* 0x000fe40000011612 */
[----:B------:R-:W-:Y:S02]  /*111800*/  LOP3.LUT R17, R17, 0xffff, RZ, 0xc0, !PT ;  /* 0x0000ffff11117812 */ /* 0x000fe400078ec0ff */
[----:B-1----:R-:W-:Y:S02]  /*111810*/  SHF.R.U32.HI R14, RZ, 0x8, R19 ;  /* 0x00000008ff0e7819 */ /* 0x002fe40000011613 */
[----:B------:R-:W-:Y:S02]  /*111820*/  LOP3.LUT R18, R18, 0xffff, RZ, 0xc0, !PT ;  /* 0x0000ffff12127812 */ /* 0x000fe400078ec0ff */
[----:B------:R-:W-:Y:S01]  /*111830*/  LOP3.LUT R14, R14, 0xffff, RZ, 0xc0, !PT ;  /* 0x0000ffff0e0e7812 */ /* 0x000fe200078ec0ff */
[----:B------:R1:W-:Y:S03]  /*111840*/  STL.64 [R1+0x9f0], R22 ;  /* 0x0009f01601007387 */ /* 0x0003e60000100a00 */
        /* <DEDUP_REMOVED lines=10> */
[----:B------:R3:W-:Y:S01]  /*1118f0*/  STL [R1+0x17c], R14 ;  /* 0x00017c0e01007387 */ /* 0x0007e20000100800 */
[----:B-1----:R-:W-:-:S03]  /*111900*/  LOP3.LUT R18, R47, 0xffff, RZ, 0xc0, !PT ;  /* 0x0000ffff2f127812 */ /* 0x002fc600078ec0ff */
[----:B------:R-:W2:Y:S01]  /*111910*/  LDL.LU R47, [R1+0x5914] ;  /* 0x00591400012f7983 */ /* 0x000ea20000300800 */
[----:B---3--:R-:W-:Y:S02]  /*111920*/  PRMT R14, R18, 0x3340, R0 ;  /* 0x00003340120e7816 */ /* 0x008fe40000000000 */
[----:B------:R-:W-:Y:S01]  /*111930*/  IADD3 R22, P1, PT, R12, R9, RZ ;  /* 0x000000090c167210 */ /* 0x000fe20007f3e0ff */
[----:B------:R-:W3:Y:S04]  /*111940*/  LDL.LU R29, [R1+0xc1c] ;  /* 0x000c1c00011d7983 */ /* 0x000ee80000300800 */
[----:B------:R-:W3:Y:S01]  /*111950*/  LDL.LU R30, [R1+0x5044] ;  /* 0x00504400011e7983 */ /* 0x000ee20000300800 */
[----:B------:R-:W-:Y:S01]  /*111960*/  IMAD.X R23, R13, 0x1, R10, P1 ;  /* 0x000000010d177824 */ /* 0x000fe200008e060a */
[----:B----4-:R-:W-:-:S02]  /*111970*/  LOP3.LUT R17, R57, 0xffff, RZ, 0xc0, !PT ;  /* 0x0000ffff39117812 */ /* 0x010fc400078ec0ff */
[----:B------:R-:W-:-:S04]  /*111980*/  LOP3.LUT R16, R56, 0xffff, RZ, 0xc0, !PT ;  /* 0x0000ffff38107812 */ /* 0x000fc800078ec0ff */
[----:B------:R-:W-:-:S04]  /*111990*/  PRMT R19, R17, 0x3340, R16 ;  /* 0x0000334011137816 */ /* 0x000fc80000000010 */
[----:B------:R-:W-:Y:S02]  /*1119a0*/  PRMT R14, R19, 0x5410, R14 ;  /* 0x00005410130e7816 */ /* 0x000fe4000000000e */
[----:B------:R-:W-:-:S03]  /*1119b0*/  SHF.R.U32.HI R13, RZ, 0x8, R16 ;  /* 0x00000008ff0d7819 */ /* 0x000fc60000011610 */
[----:B------:R1:W-:Y:S01]  /*1119c0*/  STL [R1+0x7d4], R14 ;  /* 0x0007d40e01007387 */ /* 0x0003e20000100800 */
[----:B------:R-:W-:Y:S02]  /*1119d0*/  LOP3.LUT R13, R13, 0xffff, RZ, 0xc0, !PT ;  /* 0x0000ffff0d0d7812 */ /* 0x000fe400078ec0ff */
[----:B-1----:R-:W-:-:S04]  /*1119e0*/  SHF.R.U32.HI R14, RZ, 0x8, R17 ;  /* 0x00000008ff0e7819 */ /* 0x002fc80000011611 */
[----:B------:R-:W-:-:S04]  /*1119f0*/  LOP3.LUT R14, R14, 0xffff, RZ, 0xc0, !PT ;  /* 0x0000ffff0e0e7812 */ /* 0x000fc800078ec0ff */
[----:B------:R-:W-:Y:S01]  /*111a00*/  PRMT R13, R14, 0x3340, R13 ;  /* 0x000033400e0d7816 */ /* 0x000fe2000000000d */
[----:B------:R-:W-:Y:S04]  /*111a10*/  STL.64 [R1+0x998], R22 ;  /* 0x0009981601007387 */ /* 0x000fe80000100a00 */
[----:B------:R1:W-:Y:S04]  /*111a20*/  STL [R1+0x2e8], R13 ;  /* 0x0002e80d01007387 */ /* 0x0003e80000100800 */
[----:B------:R-:W4:Y:S01]  /*111a30*/  LDL.LU R44, [R1+0x5910] ;  /* 0x00591000012c7983 */ /* 0x000f220000300800 */
[----:B-1----:R-:W-:-:S02]  /*111a40*/  PRMT R13, R60, 0x3340, R0 ;  /* 0x000033403c0d7816 */ /* 0x002fc40000000000 */
[----:B--2---:R-:W-:Y:S02]  /*111a50*/  LOP3.LUT R16, R58, 0xffff, RZ, 0xc0, !PT ;  /* 0x0000ffff3a107812 */ /* 0x004fe400078ec0ff */
[----:B------:R-:W-:Y:S02]  /*111a60*/  LOP3.LUT R17, R47, 0xffff, RZ, 0xc0, !PT ;  /* 0x0000ffff2f117812 */ /* 0x000fe400078ec0ff */
[----:B------:R-:W2:Y:S02]  /*111a70*/  LDL.LU R47, [R1+0x590c] ;  /* 0x00590c00012f7983 */ /* 0x000ea40000300800 */
[----:B------:R-:W-:-:S04]  /*111a80*/  PRMT R14, R16, 0x3340, R17 ;  /* 0x00003340100e7816 */ /* 0x000fc80000000011 */
[----:B------:R-:W-:-:S05]  /*111a90*/  PRMT R14, R14, 0x5410, R13 ;  /* 0x000054100e0e7816 */ /* 0x000fca000000000d */
[----:B------:R1:W-:Y:S04]  /*111aa0*/  STL [R1+0x7d0], R14 ;  /* 0x0007d00e01007387 */ /* 0x0003e80000100800 */
[----:B------:R-:W4:Y:S04]  /*111ab0*/  LDL.LU R31, [R1+0x5058] ;  /* 0x00505800011f7983 */ /* 0x000f280000300800 */
[----:B------:R-:W4:Y:S04]  /*111ac0*/  LDL.LU R55, [R1+0xcbc] ;  /* 0x000cbc0001377983 */ /* 0x000f280000300800 */
[----:B------:R-:W4:Y:S04]  /*111ad0*/  LDL.LU R57, [R1+0x1f1c] ;  /* 0x001f1c0001397983 */ /* 0x000f280000300800 */
[----:B------:R-:W4:Y:S04]  /*111ae0*/  LDL.LU R56, [R1+0x2318] ;  /* 0x0023180001387983 */ /* 0x000f280000300800 */
[----:B------:R-:W4:Y:S01]  /*111af0*/  LDL.LU R58, [R1+0x1c58] ;  /* 0x001c5800013a7983 */ /* 0x000f220000300800 */
[----:B------:R-:W-:-:S02]  /*111b00*/  SHF.R.U32.HI R16, RZ, 0x8, R16 ;  /* 0x00000008ff107819 */ /* 0x000fc40000011610 */
[----:B-1----:R-:W-:Y:S02]  /*111b10*/  SHF.R.U32.HI R14, RZ, 0x8, R17 ;  /* 0x00000008ff0e7819 */ /* 0x002fe40000011611 */
[----:B------:R-:W-:Y:S02]  /*111b20*/  SHF.R.U32.HI R13, RZ, 0x8, R18 ;  /* 0x00000008ff0d7819 */ /* 0x000fe40000011612 */
[----:B------:R-:W-:Y:S02]  /*111b30*/  LOP3.LUT R16, R16, 0xffff, RZ, 0xc0, !PT ;  /* 0x0000ffff10107812 */ /* 0x000fe400078ec0ff */
[----:B------:R-:W-:Y:S02]  /*111b40*/  LOP3.LUT R14, R14, 0xffff, RZ, 0xc0, !PT ;  /* 0x0000ffff0e0e7812 */ /* 0x000fe400078ec0ff */
[----:B------:R-:W-:Y:S02]  /*111b50*/  LOP3.LUT R13, R13, 0xffff, RZ, 0xc0, !PT ;  /* 0x0000ffff0d0d7812 */ /* 0x000fe400078ec0ff */
[----:B------:R-:W-:-:S02]  /*111b60*/  PRMT R61, R16, 0x3340, R14 ;  /* 0x00003340103d7816 */ /* 0x000fc4000000000e */
[--C-:B------:R-:W-:Y:S02]  /*111b70*/  PRMT R13, R13, 0x3340, R0.reuse ;  /* 0x000033400d0d7816 */ /* 0x100fe40000000000 */
[----:B---3--:R-:W-:Y:S02]  /*111b80*/  LOP3.LUT R16, R29, 0xffff, RZ, 0xc0, !PT ;  /* 0x0000ffff1d107812 */ /* 0x008fe400078ec0ff */
[----:B------:R-:W-:Y:S01]  /*111b90*/  LOP3.LUT R17, R30, 0xffff, RZ, 0xc0, !PT ;  /* 0x0000ffff1e117812 */ /* 0x000fe200078ec0ff */
[----:B------:R-:W-:Y:S04]  /*111ba0*/  STL [R1+0x5714], R61 ;  /* 0x0057143d01007387 */ /* 0x000fe80000100800 */
[----:B------:R1:W-:Y:S01]  /*111bb0*/  STL [R1+0x178], R13 ;  /* 0x0001780d01007387 */ /* 0x0003e20000100800 */
[----:B0-----:R-:W-:Y:S01]  /*111bc0*/  VIADD R12, R12, UR6 ;  /* 0x000000060c0c7c36 */ /* 0x001fe20008000000 */
[----:B------:R-:W0:Y:S01]  /*111bd0*/  LDCU UR6, c[0x0][0x3b8] ;  /* 0x00007700ff0677ac */ /* 0x000e220008000800 */
[----:B-1----:R-:W-:-:S03]  /*111be0*/  PRMT R13, R16, 0x3340, R0 ;  /* 0x00003340100d7816 */ /* 0x002fc60000000000 */
[----:B------:R-:W-:Y:S02]  /*111bf0*/  IADD3 R22, P1, PT, R12, R4, RZ ;  /* 0x000000040c167210 */ /* 0x000fe40007f3e0ff */
[----:B------:R-:W-:-:S04]  /*111c00*/  SHF.R.U32.HI R16, RZ, 0x8, R16 ;  /* 0x00000008ff107819 */ /* 0x000fc80000011610 */
[----:B------:R-:W-:Y:S02]  /*111c10*/  LOP3.LUT R16, R16, 0xffff, RZ, 0xc0, !PT ;  /* 0x0000ffff10107812 */ /* 0x000fe400078ec0ff */
[----:B--2---:R-:W-:-:S04]  /*111c20*/  LOP3.LUT R18, R47, 0xffff, RZ, 0xc0, !PT ;  /* 0x0000ffff2f127812 */ /* 0x004fc800078ec0ff */
[----:B------:R-:W-:-:S04]  /*111c30*/  PRMT R14, R17, 0x3340, R18 ;  /* 0x00003340110e7816 */ /* 0x000fc80000000012 */
[----:B------:R-:W-:Y:S02]  /*111c40*/  PRMT R14, R14, 0x5410, R13 ;  /* 0x000054100e0e7816 */ /* 0x000fe4000000000d */
[----:B------:R-:W-:Y:S02]  /*111c50*/  SHF.R.S32.HI R13, RZ, 0x1f, R12 ;  /* 0x0000001fff0d7819 */ /* 0x000fe4000001140c */
[----:B------:R-:W-:Y:S01]  /*111c60*/  SHF.R.U32.HI R17, RZ, 0x8, R17 ;  /* 0x00000008ff117819 */ /* 0x000fe20000011611 */
[----:B------:R1:W-:Y:S02]  /*111c70*/  STL [R1+0x7cc], R14 ;  /* 0x0007cc0e01007387 */ /* 0x0003e40000100800 */
[----:B------:R-:W-:Y:S01]  /*111c80*/  IMAD.X R23, R13, 0x1, R5, P1 ;  /* 0x000000010d177824 */ /* 0x000fe200008e0605 */
[----:B------:R-:W-:Y:S02]  /*111c90*/  LOP3.LUT R17, R17, 0xffff, RZ, 0xc0, !PT ;  /* 0x0000ffff11117812 */ /* 0x000fe400078ec0ff */
[----:B-1----:R-:W-:-:S04]  /*111ca0*/  SHF.R.U32.HI R14, RZ, 0x8, R18 ;  /* 0x00000008ff0e7819 */ /* 0x002fc80000011612 */
[----:B------:R-:W-:Y:S01]  /*111cb0*/  LOP3.LUT R14, R14, 0xffff, RZ, 0xc0, !PT ;  /* 0x0000ffff0e0e7812 */ /* 0x000fe200078ec0ff */
[----:B------:R1:W-:Y:S03]  /*111cc0*/  STL.64 [R1+0x978], R22 ;  /* 0x0009781601007387 */ /* 0x0003e60000100a00 */
[----:B------:R-:W-:Y:S02]  /*111cd0*/  PRMT R47, R17, 0x3340, R14 ;  /* 0x00003340112f7816 */ /* 0x000fe4000000000e */
[----:B------:R-:W-:Y:S02]  /*111ce0*/  PRMT R14, R16, 0x3340, R0 ;  /* 0x00003340100e7816 */ /* 0x000fe40000000000 */
[----:B----4-:R-:W-:Y:S01]  /*111cf0*/  LOP3.LUT R16, R55, 0xffff, RZ, 0xc0, !PT ;  /* 0x0000ffff37107812 */ /* 0x010fe200078ec0ff */
[----:B------:R-:W-:Y:S01]  /*111d00*/  STL [R1+0x57e4], R47 ;  /* 0x0057e42f01007387 */ /* 0x000fe20000100800 */
[----:B-1----:R-:W-:-:S02]  /*111d10*/  LOP3.LUT R22, R31, 0xffff, RZ, 0xc0, !PT ;  /* 0x0000ffff1f167812 */ /* 0x002fc400078ec0ff */
[----:B------:R-:W-:Y:S01]  /*111d20*/  LOP3.LUT R23, R57, 0xffff, RZ, 0xc0, !PT ;  /* 0x0000ffff39177812 */ /* 0x000fe200078ec0ff */
[----:B------:R1:W-:Y:S03]  /*111d30*/  STL [R1+0x174], R14 ;  /* 0x0001740e01007387 */ /* 0x0003e60000100800 */
[----:B------:R-:W-:Y:S02]  /*111d40*/  PRMT R24, R22, 0x3340, R23 ;  /* 0x0000334016187816 */ /* 0x000fe40000000017 */
[----:B------:R-:W-:Y:S02]  /*111d50*/  LOP3.LUT R17, R45, 0xffff, RZ, 0xc0, !PT ;  /* 0x0000ffff2d117812 */ /* 0x000fe400078ec0ff */
[----:B------:R-:W-:Y:S01]  /*111d60*/  LOP3.LUT R18, R56, 0xffff, RZ, 0xc0, !PT ;  /* 0x0000ffff38127812 */ /* 0x000fe200078ec0ff */
[----:B------:R-:W2:Y:S01]  /*111d70*/  LDL.LU R45, [R1+0x5908] ;  /* 0x00590800012d7983 */ /* 0x000ea20000300800 */
[----:B-1----:R-:W-:-:S02]  /*111d80*/  PRMT R14, R16, 0x3340, R0 ;  /* 0x00003340100e7816 */ /* 0x002fc40000000000 */
[----:B------:R-:W-:Y:S01]  /*111d90*/  LOP3.LUT R19, R58, 0xffff, RZ, 0xc0, !PT ;  /* 0x0000ffff3a137812 */ /* 0x000fe200078ec0ff */
[----:B------:R-:W3:Y:S01]  /*111da0*/  LDL.LU R28, [R1+0x5090] ;  /* 0x00509000011c7983 */ /* 0x000ee20000300800 */
[----:B------:R-:W-:-:S03]  /*111db0*/  PRMT R14, R24, 0x5410, R14 ;  /* 0x00005410180e7816 */ /* 0x000fc6000000000e */
[----:B------:R-:W4:Y:S01]  /*111dc0*/  LDL.LU R29, [R1+0x1b9c] ;  /* 0x001b9c00011d7983 */ /* 0x000f220000300800 */
[----:B------:R-:W-:-:S03]  /*111dd0*/  PRMT R24, R18, 0x3340, R19 ;  /* 0x0000334012187816 */ /* 0x000fc60000000013 */
[----:B------:R1:W-:Y:S04]  /*111de0*/  STL [R1+0x7c4], R14 ;  /* 0x0007c40e01007387 */ /* 0x0003e80000100800 */
[----:B------:R-:W2:Y:S04]  /*111df0*/  LDL.LU R30, [R1+0x1f38] ;  /* 0x001f3800011e7983 */ /* 0x000ea80000300800 */
[----:B------:R-:W2:Y:S01]  /*111e00*/  LDL.LU R55, [R1+0x230c] ;  /* 0x00230c0001377983 */ /* 0x000ea20000300800 */
[----:B-1----:R-:W-:-:S04]  /*111e10*/  PRMT R14, R17, 0x3340, R0 ;  /* 0x00003340110e7816 */ /* 0x002fc80000000000 */
[----:B------:R-:W-:-:S05]  /*111e20*/  PRMT R14, R24, 0x5410, R14 ;  /* 0x00005410180e7816 */ /* 0x000fca000000000e */
[----:B------:R1:W-:Y:S04]  /*111e30*/  STL [R1+0x7c0], R14 ;  /* 0x0007c00e01007387 */ /* 0x0003e80000100800 */
[----:B------:R-:W2:Y:S01]  /*111e40*/  LDL.LU R57, [R1+0x1c68] ;  /* 0x001c680001397983 */ /* 0x000ea20000300800 */
[----:B------:R-:W-:Y:S02]  /*111e50*/  SHF.R.U32.HI R22, RZ, 0x8, R22 ;  /* 0x00000008ff167819 */ /* 0x000fe40000011616 */
[----:B------:R-:W-:Y:S02]  /*111e60*/  SHF.R.U32.HI R18, RZ, 0x8, R18 ;  /* 0x00000008ff127819 */ /* 0x000fe40000011612 */
[----:B------:R-:W-:Y:S02]  /*111e70*/  SHF.R.U32.HI R19, RZ, 0x8, R19 ;  /* 0x00000008ff137819 */ /* 0x000fe40000011613 */
[----:B-1----:R-:W-:-:S02]  /*111e80*/  SHF.R.U32.HI R14, RZ, 0x8, R23 ;  /* 0x00000008ff0e7819 */ /* 0x002fc40000011617 */
[----:B------:R-:W-:Y:S02]  /*111e90*/  IADD3 R24, P1, PT, R12, R6, RZ ;  /* 0x000000060c187210 */ /* 0x000fe40007f3e0ff */
[----:B------:R-:W-:Y:S02]  /*111ea0*/  LOP3.LUT R22, R22, 0xffff, RZ, 0xc0, !PT ;  /* 0x0000ffff16167812 */ /* 0x000fe400078ec0ff */
[----:B------:R-:W-:Y:S02]  /*111eb0*/  LOP3.LUT R14, R14, 0xffff, RZ, 0xc0, !PT ;  /* 0x0000ffff0e0e7812 */ /* 0x000fe400078ec0ff */
[----:B------:R-:W-:Y:S02]  /*111ec0*/  LOP3.LUT R18, R18, 0xffff, RZ, 0xc0, !PT ;  /* 0x0000ffff12127812 */ /* 0x000fe400078ec0ff */
[----:B------:R-:W-:Y:S01]  /*111ed0*/  LOP3.LUT R19, R19, 0xffff, RZ, 0xc0, !PT ;  /* 0x0000ffff13137812 */ /* 0x000fe200078ec0ff */
[----:B------:R-:W-:Y:S01]  /*111ee0*/  IMAD.X R25, R13, 0x1, R7, P1 ;  /* 0x000000010d197824 */ /* 0x000fe200008e0607 */
[----:B------:R-:W-:-:S02]  /*111ef0*/  PRMT R22, R22, 0x3340, R14 ;  /* 0x0000334016167816 */ /* 0x000fc4000000000e */
[----:B------:R-:W-:Y:S02]  /*111f00*/  PRMT R14, R18, 0x3340, R19 ;  /* 0x00003340120e7816 */ /* 0x000fe40000000013 */
[----:B------:R-:W-:Y:S01]  /*111f10*/  IADD3 R18, P1, PT, R12, R8, RZ ;  /* 0x000000080c127210 */ /* 0x000fe20007f3e0ff */
[----:B------:R-:W-:Y:S04]  /*111f20*/  STL.64 [R1+0x990], R24 ;  /* 0x0009901801007387 */ /* 0x000fe80000100a00 */
[----:B------:R-:W-:Y:S01]  /*111f30*/  STL [R1+0x2e0], R22 ;  /* 0x0002e01601007387 */ /* 0x000fe20000100800 */
[----:B------:R-:W-:-:S03]  /*111f40*/  IMAD.X R19, R13, 0x1, R11, P1 ;  /* 0x000000010d137824 */ /* 0x000fc600008e060b */
[----:B------:R1:W-:Y:S04]  /*111f50*/  STL [R1+0x2dc], R14 ;  /* 0x0002dc0e01007387 */ /* 0x0003e80000100800 */
[----:B------:R0:W-:Y:S01]  /*111f60*/  STL.64 [R1+0x9d0], R18 ;  /* 0x0009d01201007387 */ /* 0x0001e20000100a00 */
[----:B-1----:R-:W-:-:S04]  /*111f70*/  SHF.R.U32.HI R14, RZ, 0x8, R17 ;  /* 0x00000008ff0e7819 */ /* 0x002fc80000011611 */
[----:B------:R-:W-:Y:S02]  /*111f80*/  LOP3.LUT R14, R14, 0xffff, RZ, 0xc0, !PT ;  /* 0x0000ffff0e0e7812 */ /* 0x000fe400078ec0ff */
[----:B0-----:R-:W-:Y:S02]  /*111f90*/  IADD3 R18, P1, PT, R12, R9, RZ ;  /* 0x000000090c127210 */ /* 0x001fe40007f3e0ff */
[----:B------:R-:W-:-:S03]  /*111fa0*/  PRMT R14, R14, 0x3340, R0 ;  /* 0x000033400e0e7816 */ /* 0x000fc60000000000 */
[----:B------:R-:W-:Y:S01]  /*111fb0*/  IMAD.X R19, R13, 0x1, R10, P1 ;  /* 0x000000010d137824 */ /* 0x000fe200008e060a */
[----:B------:R-:W-:Y:S01]  /*111fc0*/  SHF.R.U32.HI R13, RZ, 0x8, R16 ;  /* 0x00000008ff0d7819 */ /* 0x000fe20000011610 */
[----:B------:R-:W-:Y:S04]  /*111fd0*/  STL [R1+0x170], R14 ;  /* 0x0001700e01007387 */ /* 0x000fe80000100800 */
[----:B------:R-:W2:Y:S01]  /*111fe0*/  LDL.LU R31, [R1+0x1bac] ;  /* 0x001bac00011f7983 */ /* 0x000ea20000300800 */
[----:B------:R-:W-:-:S03]  /*111ff0*/  LOP3.LUT R13, R13, 0xffff, RZ, 0xc0, !PT ;  /* 0x0000ffff0d0d7812 */ /* 0x000fc600078ec0ff */
[----:B------:R-:W2:Y:S04]  /*112000*/  LDL.LU R56, [R1+0x50a0] ;  /* 0x0050a00001387983 */ /* 0x000ea80000300800 */
[----:B------:R4:W-:Y:S04]  /*112010*/  STL.64 [R1+0xa18], R18 ;  /* 0x000a181201007387 */ /* 0x0009e80000100a00 */
[----:B------:R-:W2:Y:S01]  /*112020*/  LDL.LU R58, [R1+0x1f2c] ;  /* 0x001f2c00013a7983 */ /* 0x000ea20000300800 */
[----:B------:R-:W-:Y:S02]  /*112030*/  PRMT R13, R13, 0x3340, R0 ;  /* 0x000033400d0d7816 */ /* 0x000fe40000000000 */
[----:B------:R-:W-:-:S03]  /*112040*/  LOP3.LUT R47, R43, 0xffff, RZ, 0xc0, !PT ;  /* 0x0000ffff2b2f7812 */ /* 0x000fc600078ec0ff */
[----:B------:R0:W-:Y:S04]  /*112050*/  STL [R1+0x16c], R13 ;  /* 0x00016c0d01007387 */ /* 0x0001e80000100800 */
[----:B------:R-:W2:Y:S01]  /*112060*/  LDL.LU R43, [R1+0x5904] ;  /* 0x00590400012b7983 */ /* 0x000ea20000300800 */
[----:B---3--:R-:W-:Y:S02]  /*112070*/  LOP3.LUT R16, R28, 0xffff, RZ, 0xc0, !PT ;  /* 0x0000ffff1c107812 */ /* 0x008fe400078ec0ff */
[----:B----4-:R-:W-:-:S04]  /*112080*/  LOP3.LUT R18, R29, 0xffff, RZ, 0xc0, !PT ;  /* 0x0000ffff1d127812 */ /* 0x010fc800078ec0ff */
[----:B0-----:R-:W-:Y:S02]  /*112090*/  PRMT R13, R18, 0x3340, R0 ;  /* 0x00003340120d7816 */ /* 0x001fe40000000000 */
[----:B--2---:R-:W-:-:S04]  /*1120a0*/  LOP3.LUT R17, R30, 0xffff, RZ, 0xc0, !PT ;  /* 0x0000ffff1e117812 */ /* 0x004fc800078ec0ff */
[----:B------:R-:W-:Y:S02]  /*1120b0*/  PRMT R14, R16, 0x3340, R17 ;  /* 0x00003340100e7816 */ /* 0x000fe40000000011 */
[----:B------:R-:W-:Y:S02]  /*1120c0*/  LOP3.LUT R22, R55, 0xffff, RZ, 0xc0, !PT ;  /* 0x0000ffff37167812 */ /* 0x000fe400078ec0ff */
[----:B------:R-:W-:Y:S02]  /*1120d0*/  PRMT R23, R14, 0x5410, R13 ;  /* 0x000054100e177816 */ /* 0x000fe4000000000d */
[----:B------:R-:W-:Y:S02]  /*1120e0*/  PRMT R13, R47, 0x3340, R0 ;  /* 0x000033402f0d7816 */ /* 0x000fe40000000000 */
[----:B------:R-:W-:-:S04]  /*1120f0*/  LOP3.LUT R19, R57, 0xffff, RZ, 0xc0, !PT ;  /* 0x0000ffff39137812 */ /* 0x000fc800078ec0ff */
[----:B------:R-:W-:-:S04]  /*112100*/  PRMT R14, R22, 0x3340, R19 ;  /* 0x00003340160e7816 */ /* 0x000fc80000000013 */
[----:B------:R-:W-:Y:S01]  /*112110*/  PRMT R13, R14, 0x5410, R13 ;  /* 0x000054100e0d7816 */ /* 0x000fe2000000000d */
[----:B------:R-:W-:Y:S04]  /*112120*/  STL [R1+0x7b8], R23 ;  /* 0x0007b81701007387 */ /* 0x000fe80000100800 */
[----:B------:R0:W-:Y:S04]  /*112130*/  STL [R1+0x7bc], R13 ;  /* 0x0007bc0d01007387 */ /* 0x0001e80000100800 */
[----:B------:R-:W2:Y:S04]  /*112140*/  LDL.LU R55, [R1+0x2328] ;  /* 0x0023280001377983 */ /* 0x000ea80000300800 */
[----:B------:R-:W3:Y:S01]  /*112150*/  LDL.LU R57, [R1+0x1c88] ;  /* 0x001c880001397983 */ /* 0x000ee20000300800 */
        /* <DEDUP_REMOVED lines=12> */
[----:B------:R-:W-:Y:S01]  /*112220*/  VIADD R12, R12, UR6 ;  /* 0x000000060c0c7c36 */ /* 0x000fe20008000000 */
[----:B------:R-:W1:Y:S01]  /*112230*/  LDCU UR6, c[0x0][0x3b8] ;  /* 0x00007700ff0677ac */ /* 0x000e620008000800 */
[----:B------:R-:W-:Y:S02]  /*112240*/  LOP3.LUT R16, R31, 0xffff, RZ, 0xc0, !PT ;  /* 0x0000ffff1f107812 */ /* 0x000fe400078ec0ff */
[----:B------:R-:W-:Y:S02]  /*112250*/  LOP3.LUT R17, R56, 0xffff, RZ, 0xc0, !PT ;  /* 0x0000ffff38117812 */ /* 0x000fe400078ec0ff */
[----:B0-----:R-:W-:Y:S01]  /*112260*/  PRMT R13, R16, 0x3340, R0 ;  /* 0x00003340100d7816 */ /* 0x001fe20000000000 */
[----:B------:R-:W4:Y:S01]  /*112270*/  LDL.LU R56, [R1+0x231c] ;  /* 0x00231c0001387983 */ /* 0x000f220000300800 */
[----:B------:R-:W-:-:S03]  /*112280*/  LOP3.LUT R19, R58, 0xffff, RZ, 0xc0, !PT ;  /* 0x0000ffff3a137812 */ /* 0x000fc600078ec0ff */
[----:B------:R-:W4:Y:S01]  /*112290*/  LDL.LU R58, [R1+0x1c8c] ;  /* 0x001c8c00013a7983 */ /* 0x000f220000300800 */
[----:B------:R-:W-:-:S04]  /*1122a0*/  PRMT R14, R17, 0x3340, R19 ;  /* 0x00003340110e7816 */ /* 0x000fc80000000013 */
[----:B------:R-:W-:Y:S02]  /*1122b0*/  PRMT R13, R14, 0x5410, R13 ;  /* 0x000054100e0d7816 */ /* 0x000fe4000000000d */
[----:B------:R-:W-:Y:S02]  /*1122c0*/  SHF.R.U32.HI R17, RZ, 0x8, R17 ;  /* 0x00000008ff117819 */ /* 0x000fe40000011611 */
[----:B------:R-:W-:Y:S01]  /*1122d0*/  SHF.R.U32.HI R14, RZ, 0x8, R19 ;  /* 0x00000008ff0e7819 */ /* 0x000fe20000011613 */
[----:B------:R0:W-:Y:S01]  /*1122e0*/  STL [R1+0x7a8], R13 ;  /* 0x0007a80d01007387 */ /* 0x0001e20000100800 */
[----:B------:R-:W-:Y:S02]  /*1122f0*/  IADD3 R22, P1, PT, R12, R4, RZ ;  /* 0x000000040c167210 */ /* 0x000fe40007f3e0ff */
[----:B------:R-:W-:Y:S02]  /*112300*/  SHF.R.U32.HI R16, RZ, 0x8, R16 ;  /* 0x00000008ff107819 */ /* 0x000fe40000011610 */
[----:B------:R-:W-:-:S02]  /*112310*/  LOP3.LUT R17, R17, 0xffff, RZ, 0xc0, !PT ;  /* 0x0000ffff11117812 */ /* 0x000fc400078ec0ff */
[----:B------:R-:W-:Y:S02]  /*112320*/  LOP3.LUT R14, R14, 0xffff, RZ, 0xc0, !PT ;  /* 0x0000ffff0e0e7812 */ /* 0x000fe400078ec0ff */
[----:B0-----:R-:W-:Y:S02]  /*112330*/  SHF.R.S32.HI R13, RZ, 0x1f, R12 ;  /* 0x0000001fff0d7819 */ /* 0x001fe4000001140c */
[----:B------:R-:W-:Y:S02]  /*112340*/  LOP3.LUT R16, R16, 0xffff, RZ, 0xc0, !PT ;  /* 0x0000ffff10107812 */ /* 0x000fe400078ec0ff */
[----:B------:R-:W-:Y:S01]  /*112350*/  PRMT R17, R17, 0x3340, R14 ;  /* 0x0000334011117816 */ /* 0x000fe2000000000e */
[----:B------:R-:W-:Y:S01]  /*112360*/  IMAD.X R23, R13, 0x1, R5, P1 ;  /* 0x000000010d177824 */ /* 0x000fe200008e0605 */
[----:B------:R-:W-:Y:S02]  /*112370*/  PRMT R14, R16, 0x3340, R0 ;  /* 0x00003340100e7816 */ /* 0x000fe40000000000 */
[----:B------:R-:W-:-:S02]  /*112380*/  LOP3.LUT R19, R44, 0xffff, RZ, 0xc0, !PT ;  /* 0x0000ffff2c137812 */ /* 0x000fc400078ec0ff */
[----:B------:R-:W-:Y:S04]  /*112390*/  STL.64 [R1+0x9b8], R22 ;  /* 0x0009b81601007387 */ /* 0x000fe80000100a00 */
[----:B------:R-:W-:Y:S04]  /*1123a0*/  STL [R1+0x2d4], R17 ;  /* 0x0002d41101007387 */ /* 0x000fe80000100800 */
[----:B------:R0:W-:Y:S04]  /*1123b0*/  STL [R1+0x168], R14 ;  /* 0x0001680e01007387 */ /* 0x0001e80000100800 */
[----:B------:R-:W4:Y:S01]  /*1123c0*/  LDL.LU R44, [R1+0x5900] ;  /* 0x00590000012c7983 */ /* 0x000f220000300800 */
[----:B0-----:R-:W-:-:S02]  /*1123d0*/  PRMT R14, R19, 0x3340, R0 ;  /* 0x00003340130e7816 */ /* 0x001fc40000000000 */
[----:B--2---:R-:W-:Y:S02]  /*1123e0*/  LOP3.LUT R16, R55, 0xffff, RZ, 0xc0, !PT ;  /* 0x0000ffff37107812 */ /* 0x004fe400078ec0ff */
[----:B------:R-:W2:Y:S01]  /*1123f0*/  LDL.LU R55, [R1+0x50d8] ;  /* 0x0050d80001377983 */ /* 0x000ea20000300800 */
[----:B---3--:R-:W-:-:S04]  /*112400*/  LOP3.LUT R17, R57, 0xffff, RZ, 0xc0, !PT ;  /* 0x0000ffff39117812 */ /* 0x008fc800078ec0ff */
[----:B------:R-:W-:-:S04]  /*112410*/  PRMT R22, R16, 0x3340, R17 ;  /* 0x0000334010167816 */ /* 0x000fc80000000011 */
[----:B------:R-:W-:Y:S02]  /*112420*/  PRMT R14, R22, 0x5410, R14 ;  /* 0x00005410160e7816 */ /* 0x000fe4000000000e */
[----:B------:R-:W-:-:S03]  /*112430*/  SHF.R.U32.HI R16, RZ, 0x8, R16 ;  /* 0x00000008ff107819 */ /* 0x000fc60000011610 */
[----:B------:R0:W-:Y:S01]  /*112440*/  STL [R1+0x7a4], R14 ;  /* 0x0007a40e01007387 */ /* 0x0001e20000100800 */
[----:B------:R-:W-:Y:S02]  /*112450*/  SHF.R.U32.HI R17, RZ, 0x8, R17 ;  /* 0x00000008ff117819 */ /* 0x000fe40000011611 */
[----:B------:R-:W-:Y:S01]  /*112460*/  IADD3 R22, P1, PT, R12, R6, RZ ;  /* 0x000000060c167210 */ /* 0x000fe20007f3e0ff */
[----:B------:R-:W3:Y:S01]  /*112470*/  LDL.LU R57, [R1+0x1f48] ;  /* 0x001f480001397983 */ /* 0x000ee20000300800 */
[----:B------:R-:W-:Y:S02]  /*112480*/  LOP3.LUT R16, R16, 0xffff, RZ, 0xc0, !PT ;  /* 0x0000ffff10107812 */ /* 0x000fe400078ec0ff */
[----:B0-----:R-:W-:Y:S02]  /*112490*/  SHF.R.U32.HI R14, RZ, 0x8, R18 ;  /* 0x00000008ff0e7819 */ /* 0x001fe40000011612 */
[----:B------:R-:W-:Y:S02]  /*1124a0*/  LOP3.LUT R17, R17, 0xffff, RZ, 0xc0, !PT ;  /* 0x0000ffff11117812 */ /* 0x000fe400078ec0ff */
[----:B------:R-:W-:Y:S01]  /*1124b0*/  LOP3.LUT R14, R14, 0xffff, RZ, 0xc0, !PT ;  /* 0x0000ffff0e0e7812 */ /* 0x000fe200078ec0ff */
[----:B------:R-:W-:-:S03]  /*1124c0*/  IMAD.X R23, R13, 0x1, R7, P1 ;  /* 0x000000010d177824 */ /* 0x000fc600008e0607 */
[----:B------:R-:W-:Y:S02]  /*1124d0*/  PRMT R18, R14, 0x3340, R0 ;  /* 0x000033400e127816 */ /* 0x000fe40000000000 */
[----:B------:R-:W-:Y:S01]  /*1124e0*/  PRMT R14, R16, 0x3340, R17 ;  /* 0x00003340100e7816 */ /* 0x000fe20000000011 */
[----:B------:R-:W-:Y:S01]  /*1124f0*/  STL.64 [R1+0xa10], R22 ;  /* 0x000a101601007387 */ /* 0x000fe20000100a00 */
[----:B------:R-:W-:-:S03]  /*112500*/  LOP3.LUT R16, R46, 0xffff, RZ, 0xc0, !PT ;  /* 0x0000ffff2e107812 */ /* 0x000fc600078ec0ff */
[----:B------:R0:W-:Y:S04]  /*112510*/  STL [R1+0x164], R18 ;  /* 0x0001641201007387 */ /* 0x0001e80000100800 */
[----:B------:R0:W-:Y:S04]  /*112520*/  STL [R1+0x54c], R14 ;  /* 0x00054c0e01007387 */ /* 0x0001e80000100800 */
[----:B------:R-:W2:Y:S01]  /*112530*/  LDL.LU R46, [R1+0x58fc] ;  /* 0x0058fc00012e7983 */ /* 0x000ea20000300800 */
[----:B----4-:R-:W-:-:S03]  /*112540*/  LOP3.LUT R17, R56, 0xffff, RZ, 0xc0, !PT ;  /* 0x0000ffff38117812 */ /* 0x010fc600078ec0ff */
[----:B------:R-:W4:Y:S01]  /*112550*/  LDL.LU R56, [R1+0x1bdc] ;  /* 0x001bdc0001387983 */ /* 0x000f220000300800 */
[----:B0-----:R-:W-:Y:S02]  /*112560*/  LOP3.LUT R18, R58, 0xffff, RZ, 0xc0, !PT ;  /* 0x0000ffff3a127812 */ /* 0x001fe400078ec0ff */
[----:B------:R-:W-:Y:S01]  /*112570*/  PRMT R14, R16, 0x3340, R0 ;  /* 0x00003340100e7816 */ /* 0x000fe20000000000 */
[----:B------:R-:W4:Y:S01]  /*112580*/  LDL.LU R58, [R1+0x50e4] ;  /* 0x0050e400013a7983 */ /* 0x000f220000300800 */
[----:B------:R-:W-:-:S04]  /*112590*/  PRMT R22, R17, 0x3340, R18 ;  /* 0x0000334011167816 */ /* 0x000fc80000000012 */
[----:B------:R-:W-:Y:S02]  /*1125a0*/  PRMT R14, R22, 0x5410, R14 ;  /* 0x00005410160e7816 */ /* 0x000fe4000000000e */
[----:B------:R-:W-:-:S05]  /*1125b0*/  IADD3 R22, P1, PT, R12, R8, RZ ;  /* 0x000000080c167210 */ /* 0x000fca0007f3e0ff */
[----:B------:R-:W-:Y:S01]  /*1125c0*/  IMAD.X R23, R13, 0x1, R11, P1 ;  /* 0x000000010d177824 */ /* 0x000fe200008e060b */
[----:B------:R0:W-:Y:S04]  /*1125d0*/  STL [R1+0x778], R14 ;  /* 0x0007780e01007387 */ /* 0x0001e80000100800 */
[----:B------:R1:W-:Y:S01]  /*1125e0*/  STL.64 [R1+0xa88], R22 ;  /* 0x000a881601007387 */ /* 0x0003e20000100a00 */
[----:B------:R-:W-:Y:S02]  /*1125f0*/  SHF.R.U32.HI R17, RZ, 0x8, R17 ;  /* 0x00000008ff117819 */ /* 0x000fe40000011611 */
[----:B0-----:R-:W-:Y:S02]  /*112600*/  SHF.R.U32.HI R14, RZ, 0x8, R18 ;  /* 0x00000008ff0e7819 */ /* 0x001fe40000011612 */
[----:B-1----:R-:W-:-:S02]  /*112610*/  IADD3 R22, P1, PT, R12, R9, RZ ;  /* 0x000000090c167210 */ /* 0x002fc40007f3e0ff */
[----:B------:R-:W-:-:S03]  /*112620*/  LOP3.LUT R17, R17, 0xffff, RZ, 0xc0, !PT ;  /* 0x0000ffff11117812 */ /* 0x000fc600078ec0ff */
[----:B------:R-:W-:Y:S01]  /*112630*/  IMAD.X R23, R13, 0x1, R10, P1 ;  /* 0x000000010d177824 */ /* 0x000fe200008e060a */
[----:B------:R-:W-:Y:S02]  /*112640*/  SHF.R.U32.HI R13, RZ, 0x8, R16 ;  /* 0x00000008ff0d7819 */ /* 0x000fe40000011610 */
[----:B------:R-:W-:Y:S02]  /*112650*/  LOP3.LUT R14, R14, 0xffff, RZ, 0xc0, !PT ;  /* 0x0000ffff0e0e7812 */ /* 0x000fe400078ec0ff */
[----:B------:R-:W-:Y:S02]  /*112660*/  LOP3.LUT R13, R13, 0xffff, RZ, 0xc0, !PT ;  /* 0x0000ffff0d0d7812 */ /* 0x000fe400078ec0ff */
[----:B------:R-:W-:Y:S02]  /*112670*/  PRMT R14, R17, 0x3340, R14 ;  /* 0x00003340110e7816 */ /* 0x000fe4000000000e */
[----:B------:R-:W-:-:S03]  /*112680*/  PRMT R13, R13, 0x3340, R0 ;  /* 0x000033400d0d7816 */ /* 0x000fc60000000000 */
[----:B------:R-:W-:Y:S04]  /*112690*/  STL [R1+0x294], R14 ;  /* 0x0002940e01007387 */ /* 0x000fe80000100800 */
[----:B------:R-:W-:Y:S04]  /*1126a0*/  STL.64 [R1+0xad0], R22 ;  /* 0x000ad01601007387 */ /* 0x000fe80000100a00 */
[----:B------:R0:W-:Y:S01]  /*1126b0*/  STL [R1+0x160], R13 ;  /* 0x0001600d01007387 */ /* 0x0001e20000100800 */
[----:B--2---:R-:W-:-:S03]  /*1126c0*/  LOP3.LUT R18, R46, 0xffff, RZ, 0xc0, !PT ;  /* 0x0000ffff2e127812 */ /* 0x004fc600078ec0ff */
[----:B------:R-:W2:Y:S01]  /*1126d0*/  LDL.LU R46, [R1+0x58f8] ;  /* 0x0058f800012e7983 */ /* 0x000ea20000300800 */
[----:B------:R-:W-:Y:S02]  /*1126e0*/  LOP3.LUT R16, R55, 0xffff, RZ, 0xc0, !PT ;  /* 0x0000ffff37107812 */ /* 0x000fe400078ec0ff */
[----:B---3--:R-:W-:Y:S01]  /*1126f0*/  LOP3.LUT R17, R57, 0xffff, RZ, 0xc0, !PT ;  /* 0x0000ffff39117812 */ /* 0x008fe200078ec0ff */
[----:B------:R-:W3:Y:S01]  /*112700*/  LDL.LU R55, [R1+0x2338] ;  /* 0x0023380001377983 */ /* 0x000ee20000300800 */
[----:B0-----:R-:W-:Y:S02]  /*112710*/  PRMT R13, R18, 0x3340, R0 ;  /* 0x00003340120d7816 */ /* 0x001fe40000000000 */
[----:B------:R-:W-:-:S04]  /*112720*/  PRMT R14, R16, 0x3340, R17 ;  /* 0x00003340100e7816 */ /* 0x000fc80000000011 */
[----:B------:R-:W-:-:S05]  /*112730*/  PRMT R13, R14, 0x5410, R13 ;  /* 0x000054100e0d7816 */ /* 0x000fca000000000d */
[----:B------:R0:W-:Y:S04]  /*112740*/  STL [R1+0x774], R13 ;  /* 0x0007740d01007387 */ /* 0x0001e80000100800 */
[----:B------:R-:W3:Y:S01]  /*112750*/  LDL.LU R57, [R1+0x1cc8] ;  /* 0x001cc80001397983 */ /* 0x000ee20000300800 */
[----:B------:R-:W-:Y:S02]  /*112760*/  SHF.R.U32.HI R16, RZ, 0x8, R16 ;  /* 0x00000008ff107819 */ /* 0x000fe40000011610 */
[----:B0-----:R-:W-:Y:S02]  /*112770*/  SHF.R.U32.HI R13, RZ, 0x8, R19 ;  /* 0x00000008ff0d7819 */ /* 0x001fe40000011613 */
[----:B------:R-:W-:Y:S02]  /*112780*/  SHF.R.U32.HI R14, RZ, 0x8, R17 ;  /* 0x00000008ff0e7819 */ /* 0x000fe40000011611 */
[----:B------:R-:W-:-:S02]  /*112790*/  LOP3.LUT R13, R13, 0xffff, RZ, 0xc0, !PT ;  /* 0x0000ffff0d0d7812 */ /* 0x000fc400078ec0ff */
[----:B------:R-:W-:Y:S02]  /*1127a0*/  LOP3.LUT R16, R16, 0xffff, RZ, 0xc0, !PT ;  /* 0x0000ffff10107812 */ /* 0x000fe400078ec0ff */
[----:B------:R-:W-:Y:S02]  /*1127b0*/  LOP3.LUT R14, R14, 0xffff, RZ, 0xc0, !PT ;  /* 0x0000ffff0e0e7812 */ /* 0x000fe400078ec0ff */
[----:B------:R-:W-:Y:S02]  /*1127c0*/  PRMT R17, R13, 0x3340, R0 ;  /* 0x000033400d117816 */ /* 0x000fe40000000000 */
[----:B------:R-:W-:Y:S02]  /*1127d0*/  PRMT R13, R16, 0x3340, R14 ;  /* 0x00003340100d7816 */ /* 0x000fe4000000000e */
[----:B----4-:R-:W-:Y:S01]  /*1127e0*/  LOP3.LUT R19, R56, 0xffff, RZ, 0xc0, !PT ;  /* 0x0000ffff38137812 */ /* 0x010fe200078ec0ff */
[----:B------:R-:W-:Y:S01]  /*1127f0*/  STL [R1+0x15c], R17 ;  /* 0x00015c1101007387 */ /* 0x000fe20000100800 */
[----:B------:R-:W-:Y:S01]  /*112800*/  LOP3.LUT R16, R58, 0xffff, RZ, 0xc0, !PT ;  /* 0x0000ffff3a107812 */ /* 0x000fe200078ec0ff */
[----:B------:R-:W-:Y:S01]  /*112810*/  VIADD R12, R12, UR6 ;  /* 0x000000060c0c7c36 */ /* 0x000fe20008000000 */
[----:B------:R-:W0:Y:S01]  /*112820*/  LDCU UR6, c[0x0][0x3b8] ;  /* 0x00007700ff0677ac */ /* 0x000e220008000800 */
[----:B------:R1:W-:Y:S03]  /*112830*/  STL [R1+0x290], R13 ;  /* 0x0002900d01007387 */ /* 0x0003e60000100800 */
[----:B------:R-:W-:-:S02]  /*112840*/  IADD3 R22, P1, PT, R12, R4, RZ ;  /* 0x000000040c167210 */ /* 0x000fc40007f3e0ff */
[----:B-1----:R-:W-:Y:S02]  /*112850*/  PRMT R13, R19, 0x3340, R0 ;  /* 0x00003340130d7816 */ /* 0x002fe40000000000 */
[----:B--2---:R-:W-:-:S04]  /*112860*/  LOP3.LUT R17, R46, 0xffff, RZ, 0xc0, !PT ;  /* 0x0000ffff2e117812 */ /* 0x004fc800078ec0ff */
[----:B------:R-:W-:-:S04]  /*112870*/  PRMT R14, R16, 0x3340, R17 ;  /* 0x00003340100e7816 */ /* 0x000fc80000000011 */
[----:B------:R-:W-:Y:S02]  /*112880*/  PRMT R14, R14, 0x5410, R13 ;  /* 0x000054100e0e7816 */ /* 0x000fe4000000000d */
[----:B------:R-:W-:-:S05]  /*112890*/  SHF.R.S32.HI R13, RZ, 0x1f, R12 ;  /* 0x0000001fff0d7819 */ /* 0x000fca000001140c */
[----:B------:R-:W-:Y:S01]  /*1128a0*/  IMAD.X R23, R13, 0x1, R5, P1 ;  /* 0x000000010d177824 */ /* 0x000fe200008e0605 */
[----:B------:R1:W-:Y:S04]  /*1128b0*/  STL [R1+0x770], R14 ;  /* 0x0007700e01007387 */ /* 0x0003e80000100800 */
[----:B------:R2:W-:Y:S04]  /*1128c0*/  STL.64 [R1+0xa80], R22 ;  /* 0x000a801601007387 */ /* 0x0005e80000100a00 */
[----:B------:R-:W4:Y:S04]  /*1128d0*/  LDL.LU R56, [R1+0x232c] ;  /* 0x00232c0001387983 */ /* 0x000f280000300800 */
[----:B------:R-:W4:Y:S01]  /*1128e0*/  LDL.LU R58, [R1+0x1cdc] ;  /* 0x001cdc00013a7983 */ /* 0x000f220000300800 */
        /* <DEDUP_REMOVED lines=8> */
[----:B---3--:R-:W-:Y:S02]  /*112970*/  LOP3.LUT R17, R55, 0xffff, RZ, 0xc0, !PT ;  /* 0x0000ffff37117812 */ /* 0x008fe400078ec0ff */
[----:B------:R-:W-:Y:S02]  /*112980*/  LOP3.LUT R16, R43, 0xffff, RZ, 0xc0, !PT ;  /* 0x0000ffff2b107812 */ /* 0x000fe400078ec0ff */
[----:B------:R-:W-:Y:S01]  /*112990*/  LOP3.LUT R18, R57, 0xffff, RZ, 0xc0, !PT ;  /* 0x0000ffff39127812 */ /* 0x000fe200078ec0ff */
[----:B------:R-:W-:Y:S03]  /*1129a0*/  STL [R1+0x57e8], R46 ;  /* 0x0057e82e01007387 */ /* 0x000fe60000100800 */
[----:B--2---:R-:W-:Y:S01]  /*1129b0*/  PRMT R22, R17, 0x3340, R18 ;  /* 0x0000334011167816 */ /* 0x004fe20000000012 */
[----:B------:R1:W-:Y:S01]  /*1129c0*/  STL [R1+0x158], R14 ;  /* 0x0001580e01007387 */ /* 0x0003e20000100800 */
[----:B------:R-:W-:-:S03]  /*1129d0*/  SHF.R.U32.HI R17, RZ, 0x8, R17 ;  /* 0x00000008ff117819 */ /* 0x000fc60000011611 */
[----:B------:R-:W2:Y:S01]  /*1129e0*/  LDL.LU R43, [R1+0x58f4] ;  /* 0x0058f400012b7983 */ /* 0x000ea20000300800 */
[----:B-1----:R-:W-:-:S04]  /*1129f0*/  PRMT R14, R16, 0x3340, R0 ;  /* 0x00003340100e7816 */ /* 0x002fc80000000000 */
[----:B------:R-:W-:Y:S02]  /*112a00*/  PRMT R14, R22, 0x5410, R14 ;  /* 0x00005410160e7816 */ /* 0x000fe4000000000e */
[----:B------:R-:W-:-:S03]  /*112a10*/  IADD3 R22, P1, PT, R12, R6, RZ ;  /* 0x000000060c167210 */ /* 0x000fc60007f3e0ff */
[----:B------:R1:W-:Y:S01]  /*112a20*/  STL [R1+0x72c], R14 ;  /* 0x00072c0e01007387 */ /* 0x0003e20000100800 */
[----:B------:R-:W-:Y:S01]  /*112a30*/  SHF.R.U32.HI R18, RZ, 0x8, R18 ;  /* 0x00000008ff127819 */ /* 0x000fe20000011612 */
[----:B------:R-:W-:Y:S01]  /*112a40*/  IMAD.X R23, R13, 0x1, R7, P1 ;  /* 0x000000010d177824 */ /* 0x000fe200008e0607 */
[----:B------:R-:W-:Y:S02]  /*112a50*/  LOP3.LUT R17, R17, 0xffff, RZ, 0xc0, !PT ;  /* 0x0000ffff11117812 */ /* 0x000fe400078ec0ff */
[----:B------:R-:W-:Y:S02]  /*112a60*/  LOP3.LUT R18, R18, 0xffff, RZ, 0xc0, !PT ;  /* 0x0000ffff12127812 */ /* 0x000fe400078ec0ff */
[----:B-1----:R-:W-:Y:S01]  /*112a70*/  SHF.R.U32.HI R14, RZ, 0x8, R19 ;  /* 0x00000008ff0e7819 */ /* 0x002fe20000011613 */
[----:B------:R1:W-:Y:S03]  /*112a80*/  STL.64 [R1+0xaa8], R22 ;  /* 0x000aa81601007387 */ /* 0x0003e60000100a00 */
[----:B------:R-:W-:Y:S01]  /*112a90*/  LOP3.LUT R14, R14, 0xffff, RZ, 0xc0, !PT ;  /* 0x0000ffff0e0e7812 */ /* 0x000fe200078ec0ff */
[----:B------:R-:W3:Y:S04]  /*112aa0*/  LDL.LU R28, [R1+0x5120] ;  /* 0x00512000011c7983 */ /* 0x000ee80000300800 */
[----:B------:R-:W2:Y:S01]  /*112ab0*/  LDL.LU R29, [R1+0x1bfc] ;  /* 0x001bfc00011d7983 */ /* 0x000ea20000300800 */
[----:B-1----:R-:W-:-:S03]  /*112ac0*/  PRMT R22, R14, 0x3340, R0 ;  /* 0x000033400e167816 */ /* 0x002fc60000000000 */
[----:B------:R-:W2:Y:S01]  /*112ad0*/  LDL.LU R30, [R1+0x1f58] ;  /* 0x001f5800011e7983 */ /* 0x000ea20000300800 */
        /* <DEDUP_REMOVED lines=11> */
[----:B------:R-:W2:Y:S04]  /*112b90*/  LDL.LU R45, [R1+0x58f0] ;  /* 0x0058f000012d7983 */ /* 0x000ea80000300800 */
[----:B------:R-:W2:Y:S04]  /*112ba0*/  LDL.LU R31, [R1+0x5138] ;  /* 0x00513800011f7983 */ /* 0x000ea80000300800 */
[----:B------:R-:W2:Y:S04]  /*112bb0*/  LDL.LU R55, [R1+0x1c18] ;  /* 0x001c180001377983 */ /* 0x000ea80000300800 */
[----:B------:R-:W2:Y:S01]  /*112bc0*/  LDL.LU R57, [R1+0x1f4c] ;  /* 0x001f4c0001397983 */ /* 0x000ea20000300800 */
[----:B-1----:R-:W-:-:S02]  /*112bd0*/  PRMT R14, R46, 0x3340, R0 ;  /* 0x000033402e0e7816 */ /* 0x002fc40000000000 */
[----:B----4-:R-:W-:Y:S02]  /*112be0*/  LOP3.LUT R16, R58, 0xffff, RZ, 0xc0, !PT ;  /* 0x0000ffff3a107812 */ /* 0x010fe400078ec0ff */
[----:B------:R-:W4:Y:S01]  /*112bf0*/  LDL.LU R58, [R1+0x4f10] ;  /* 0x004f1000013a7983 */ /* 0x000f220000300800 */
[----:B------:R-:W-:-:S04]  /*112c00*/  LOP3.LUT R17, R56, 0xffff, RZ, 0xc0, !PT ;  /* 0x0000ffff38117812 */ /* 0x000fc800078ec0ff */
[----:B------:R-:W-:-:S04]  /*112c10*/  PRMT R18, R17, 0x3340, R16 ;  /* 0x0000334011127816 */ /* 0x000fc80000000010 */
[----:B------:R-:W-:-:S05]  /*112c20*/  PRMT R14, R18, 0x5410, R14 ;  /* 0x00005410120e7816 */ /* 0x000fca000000000e */
[----:B------:R1:W-:Y:S04]  /*112c30*/  STL [R1+0x728], R14 ;  /* 0x0007280e01007387 */ /* 0x0003e80000100800 */
[----:B------:R-:W4:Y:S01]  /*112c40*/  LDL.LU R56, [R1+0x1cf8] ;  /* 0x001cf80001387983 */ /* 0x000f220000300800 */
[----:B------:R-:W-:-:S05]  /*112c50*/  IADD3 R18, P1, PT, R12, R9, RZ ;  /* 0x000000090c127210 */ /* 0x000fca0007f3e0ff */
[----:B------:R-:W-:Y:S01]  /*112c60*/  IMAD.X R19, R13, 0x1, R10, P1 ;  /* 0x000000010d137824 */ /* 0x000fe200008e060a */
[----:B-1----:R-:W-:Y:S02]  /*112c70*/  SHF.R.U32.HI R14, RZ, 0x8, R17 ;  /* 0x00000008ff0e7819 */ /* 0x002fe40000011611 */
[----:B------:R-:W-:Y:S02]  /*112c80*/  SHF.R.U32.HI R13, RZ, 0x8, R16 ;  /* 0x00000008ff0d7819 */ /* 0x000fe40000011610 */
[----:B------:R3:W-:Y:S01]  /*112c90*/  STL.64 [R1+0xbf0], R18 ;  /* 0x000bf01201007387 */ /* 0x0007e20000100a00 */
[----:B------:R-:W-:Y:S02]  /*112ca0*/  LOP3.LUT R14, R14, 0xffff, RZ, 0xc0, !PT ;  /* 0x0000ffff0e0e7812 */ /* 0x000fe400078ec0ff */
[----:B------:R-:W-:-:S04]  /*112cb0*/  LOP3.LUT R13, R13, 0xffff, RZ, 0xc0, !PT ;  /* 0x0000ffff0d0d7812 */ /* 0x000fc800078ec0ff */
[----:B------:R-:W-:Y:S02]  /*112cc0*/  PRMT R38, R14, 0x3340, R13 ;  /* 0x000033400e267816 */ /* 0x000fe4000000000d */
[----:B---3--:R-:W-:Y:S02]  /*112cd0*/  LOP3.LUT R18, R28, 0xffff, RZ, 0xc0, !PT ;  /* 0x0000ffff1c127812 */ /* 0x008fe400078ec0ff */
[----:B--2---:R-:W-:Y:S02]  /*112ce0*/  LOP3.LUT R16, R29, 0xffff, RZ, 0xc0, !PT ;  /* 0x0000ffff1d107812 */ /* 0x004fe400078ec0ff */
[----:B------:R-:W-:Y:S02]  /*112cf0*/  LOP3.LUT R17, R30, 0xffff, RZ, 0xc0, !PT ;  /* 0x0000ffff1e117812 */ /* 0x000fe400078ec0ff */
[----:B------:R-:W-:Y:S02]  /*112d00*/  PRMT R13, R16, 0x3340, R0 ;  /* 0x00003340100d7816 */ /* 0x000fe40000000000 */
[----:B------:R-:W-:-:S02]  /*112d10*/  PRMT R14, R18, 0x3340, R17 ;  /* 0x00003340120e7816 */ /* 0x000fc40000000011 */
[----:B------:R-:W-:Y:S02]  /*112d20*/  SHF.R.U32.HI R16, RZ, 0x8, R16 ;  /* 0x00000008ff107819 */ /* 0x000fe40000011610 */
[----:B------:R-:W-:Y:S02]  /*112d30*/  PRMT R19, R14, 0x5410, R13 ;  /* 0x000054100e137816 */ /* 0x000fe4000000000d */
[----:B------:R-:W-:Y:S02]  /*112d40*/  SHF.R.U32.HI R14, RZ, 0x8, R18 ;  /* 0x00000008ff0e7819 */ /* 0x000fe40000011612 */
[----:B------:R-:W-:Y:S02]  /*112d50*/  SHF.R.U32.HI R13, RZ, 0x8, R17 ;  /* 0x00000008ff0d7819 */ /* 0x000fe40000011611 */
[----:B------:R-:W-:Y:S02]  /*112d60*/  LOP3.LUT R14, R14, 0xffff, RZ, 0xc0, !PT ;  /* 0x0000ffff0e0e7812 */ /* 0x000fe400078ec0ff */
[----:B------:R-:W-:-:S02]  /*112d70*/  LOP3.LUT R13, R13, 0xffff, RZ, 0xc0, !PT ;  /* 0x0000ffff0d0d7812 */ /* 0x000fc400078ec0ff */
[----:B------:R-:W-:Y:S02]  /*112d80*/  LOP3.LUT R16, R16, 0xffff, RZ, 0xc0, !PT ;  /* 0x0000ffff10107812 */ /* 0x000fe400078ec0ff */
[----:B------:R-:W-:Y:S02]  /*112d90*/  PRMT R14, R14, 0x3340, R13 ;  /* 0x000033400e0e7816 */ /* 0x000fe4000000000d */
[----:B------:R-:W-:Y:S01]  /*112da0*/  PRMT R13, R16, 0x3340, R0 ;  /* 0x00003340100d7816 */ /* 0x000fe20000000000 */
[----:B------:R-:W-:Y:S04]  /*112db0*/  STL [R1+0x571c], R38 ;  /* 0x00571c2601007387 */ /* 0x000fe80000100800 */
[----:B------:R-:W-:Y:S04]  /*112dc0*/  STL [R1+0x724], R19 ;  /* 0x0007241301007387 */ /* 0x000fe80000100800 */
[----:B------:R-:W-:Y:S04]  /*112dd0*/  STL [R1+0x284], R14 ;  /* 0x0002840e01007387 */ /* 0x000fe80000100800 */
[----:B------:R1:W-:Y:S01]  /*112de0*/  STL [R1+0x14c], R13 ;  /* 0x00014c0d01007387 */ /* 0x0003e20000100800 */
[----:B------:R-:W-:-:S02]  /*112df0*/  LOP3.LUT R22, R31, 0xffff, RZ, 0xc0, !PT ;  /* 0x0000ffff1f167812 */ /* 0x000fc400078ec0ff */
[----:B------:R-:W-:Y:S02]  /*112e00*/  LOP3.LUT R16, R55, 0xffff, RZ, 0xc0, !PT ;  /* 0x0000ffff37107812 */ /* 0x000fe400078ec0ff */
[----:B------:R-:W-:Y:S02]  /*112e10*/  LOP3.LUT R23, R57, 0xffff, RZ, 0xc0, !PT ;  /* 0x0000ffff39177812 */ /* 0x000fe400078ec0ff */
[----:B-1----:R-:W-:Y:S02]  /*112e20*/  PRMT R13, R16, 0x3340, R0 ;  /* 0x00003340100d7816 */ /* 0x002fe40000000000 */
[----:B------:R-:W-:-:S04]  /*112e30*/  PRMT R14, R22, 0x3340, R23 ;  /* 0x00003340160e7816 */ /* 0x000fc80000000017 */
[----:B------:R-:W-:Y:S02]  /*112e40*/  PRMT R13, R14, 0x5410, R13 ;  /* 0x000054100e0d7816 */ /* 0x000fe4000000000d */
[----:B------:R-:W-:Y:S02]  /*112e50*/  LOP3.LUT R17, R43, 0xffff, RZ, 0xc0, !PT ;  /* 0x0000ffff2b117812 */ /* 0x000fe400078ec0ff */
[----:B------:R-:W2:Y:S04]  /*112e60*/  LDL.LU R43, [R1+0x58ec] ;  /* 0x0058ec00012b7983 */ /* 0x000ea80000300800 */
[----:B------:R1:W-:Y:S01]  /*112e70*/  STL [R1+0x720], R13 ;  /* 0x0007200d01007387 */ /* 0x0003e20000100800 */
[----:B----4-:R-:W-:-:S03]  /*112e80*/  LOP3.LUT R18, R58, 0xffff, RZ, 0xc0, !PT ;  /* 0x0000ffff3a127812 */ /* 0x010fc600078ec0ff */
[----:B------:R-:W3:Y:S04]  /*112e90*/  LDL.LU R58, [R1+0x233c] ;  /* 0x00233c00013a7983 */ /* 0x000ee80000300800 */
[----:B------:R-:W4:Y:S01]  /*112ea0*/  LDL.LU R29, [R1+0x1d08] ;  /* 0x001d0800011d7983 */ /* 0x000f220000300800 */
[----:B-1----:R-:W-:Y:S01]  /*112eb0*/  PRMT R13, R17, 0x3340, R0 ;  /* 0x00003340110d7816 */ /* 0x002fe20000000000 */
[----:B0-----:R-:W-:Y:S01]  /*112ec0*/  VIADD R12, R12, UR6 ;  /* 0x000000060c0c7c36 */ /* 0x001fe20008000000 */
[----:B------:R-:W-:Y:S01]  /*112ed0*/  LOP3.LUT R19, R56, 0xffff, RZ, 0xc0, !PT ;  /* 0x0000ffff38137812 */ /* 0x000fe200078ec0ff */
[----:B------:R-:W0:Y:S03]  /*112ee0*/  LDCU UR6, c[0x0][0x3b8] ;  /* 0x00007700ff0677ac */ /* 0x000e260008000800 */
        /* <DEDUP_REMOVED lines=10> */
[----:B-1----:R-:W-:Y:S01]  /*112f90*/  SHF.R.U32.HI R14, RZ, 0x8, R23 ;  /* 0x00000008ff0e7819 */ /* 0x002fe20000011617 */
[----:B------:R-:W2:Y:S01]  /*112fa0*/  LDL.LU R30, [R1+0x1f68] ;  /* 0x001f6800011e7983 */ /* 0x000ea20000300800 */
        /* <DEDUP_REMOVED lines=15> */
[----:B------:R-:W-:-:S04]  /*1130a0*/  LOP3.LUT R14, R14, 0xffff, RZ, 0xc0, !PT ;  /* 0x0000ffff0e0e7812 */ /* 0x000fc800078ec0ff */
[--C-:B------:R-:W-:Y:S02]  /*1130b0*/  PRMT R17, R14, 0x3340, R0.reuse ;  /* 0x000033400e117816 */ /* 0x100fe40000000000 */
[----:B------:R-:W-:Y:S01]  /*1130c0*/  PRMT R14, R16, 0x3340, R0 ;  /* 0x00003340100e7816 */ /* 0x000fe20000000000 */
[----:B------:R-:W-:Y:S04]  /*1130d0*/  STL.64 [R1+0xbe8], R18 ;  /* 0x000be81201007387 */ /* 0x000fe80000100a00 */
[----:B------:R-:W-:Y:S04]  /*1130e0*/  STL [R1+0x148], R17 ;  /* 0x0001481101007387 */ /* 0x000fe80000100800 */
[----:B------:R-:W2:Y:S04]  /*1130f0*/  LDL.LU R31, [R1+0x5194] ;  /* 0x00519400011f7983 */ /* 0x000ea80000300800 */
[----:B------:R1:W-:Y:S04]  /*113100*/  STL [R1+0x144], R14 ;  /* 0x0001440e01007387 */ /* 0x0003e80000100800 */
[----:B------:R-:W2:Y:S01]  /*113110*/  LDL.LU R55, [R1+0x1c48] ;  /* 0x001c480001377983 */ /* 0x000ea20000300800 */
[----:B------:R-:W-:-:S04]  /*113120*/  LOP3.LUT R50, R44, 0xffff, RZ, 0xc0, !PT ;  /* 0x0000ffff2c327812 */ /* 0x000fc800078ec0ff */
[----:B-1----:R-:W-:Y:S02]  /*113130*/  PRMT R14, R50, 0x3340, R0 ;  /* 0x00003340320e7816 */ /* 0x002fe40000000000 */
[----:B---3--:R-:W-:Y:S02]  /*113140*/  LOP3.LUT R16, R58, 0xffff, RZ, 0xc0, !PT ;  /* 0x0000ffff3a107812 */ /* 0x008fe400078ec0ff */
[----:B------:R-:W3:Y:S01]  /*113150*/  LDL.LU R58, [R1+0x1f5c] ;  /* 0x001f5c00013a7983 */ /* 0x000ee20000300800 */
[----:B----4-:R-:W-:-:S03]  /*113160*/  LOP3.LUT R17, R29, 0xffff, RZ, 0xc0, !PT ;  /* 0x0000ffff1d117812 */ /* 0x010fc600078ec0ff */
[----:B------:R-:W4:Y:S01]  /*113170*/  LDL.LU R44, [R1+0x58e8] ;  /* 0x0058e800012c7983 */ /* 0x000f220000300800 */
        /* <DEDUP_REMOVED lines=14> */
[----:B-1----:R-:W-:-:S03]  /*113260*/  LOP3.LUT R18, R56, 0xffff, RZ, 0xc0, !PT ;  /* 0x0000ffff38127812 */ /* 0x002fc600078ec0ff */
[----:B------:R-:W4:Y:S01]  /*113270*/  LDL.LU R56, [R1+0x1d1c] ;  /* 0x001d1c0001387983 */ /* 0x000f220000300800 */
[----:B------:R-:W-:Y:S02]  /*113280*/  LOP3.LUT R16, R30, 0xffff, RZ, 0xc0, !PT ;  /* 0x0000ffff1e107812 */ /* 0x000fe400078ec0ff */
        /* <DEDUP_REMOVED lines=8> */
[----:B-1----:R-:W-:-:S04]  /*113310*/  SHF.R.U32.HI R14, RZ, 0x8, R17 ;  /* 0x00000008ff0e7819 */ /* 0x002fc80000011611 */
[----:B------:R-:W-:-:S04]  /*113320*/  LOP3.LUT R14, R14, 0xffff, RZ, 0xc0, !PT ;  /* 0x0000ffff0e0e7812 */ /* 0x000fc800078ec0ff */
[----:B------:R-:W-:Y:S01]  /*113330*/  PRMT R13, R14, 0x3340, R13 ;  /* 0x000033400e0d7816 */ /* 0x000fe2000000000d */
[----:B------:R-:W-:Y:S04]  /*113340*/  STL.64 [R1+0xc38], R22 ;  /* 0x000c381601007387 */ /* 0x000fe80000100a00 */
[----:B------:R1:W-:Y:S01]  /*113350*/  STL [R1+0x27c], R13 ;  /* 0x00027c0d01007387 */ /* 0x0003e20000100800 */
[----:B------:R-:W-:-:S03]  /*113360*/  LOP3.LUT R19, R55, 0xffff, RZ, 0xc0, !PT ;  /* 0x0000ffff37137812 */ /* 0x000fc600078ec0ff */
[----:B------:R-:W4:Y:S01]  /*113370*/  LDL.LU R55, [R1+0x4f24] ;  /* 0x004f240001377983 */ /* 0x000f220000300800 */
[----:B------:R-:W-:Y:S02]  /*113380*/  LOP3.LUT R16, R31, 0xffff, RZ, 0xc0, !PT ;  /* 0x0000ffff1f107812 */ /* 0x000fe400078ec0ff */
[----:B-1----:R-:W-:Y:S02]  /*113390*/  PRMT R13, R19, 0x3340, R0 ;  /* 0x00003340130d7816 */ /* 0x002fe40000000000 */
[----:B---3--:R-:W-:Y:S02]  /*1133a0*/  LOP3.LUT R17, R58, 0xffff, RZ, 0xc0, !PT ;  /* 0x0000ffff3a117812 */ /* 0x008fe400078ec0ff */
[----:B------:R-:W3:Y:S02]  /*1133b0*/  LDL.LU R58, [R1+0x1d38] ;  /* 0x001d3800013a7983 */ /* 0x000ee40000300800 */
[----:B------:R-:W-:-:S04]  /*1133c0*/  PRMT R14, R16, 0x3340, R17 ;  /* 0x00003340100e7816 */ /* 0x000fc80000000011 */
[----:B------:R-:W-:-:S05]  /*1133d0*/  PRMT R13, R14, 0x5410, R13 ;  /* 0x000054100e0d7816 */ /* 0x000fca000000000d */
[----:B------:R1:W-:Y:S01]  /*1133e0*/  STL [R1+0x710], R13 ;  /* 0x0007100d01007387 */ /* 0x0003e20000100800 */
[----:B------:R-:W-:Y:S02]  /*1133f0*/  SHF.R.U32.HI R16, RZ, 0x8, R16 ;  /* 0x00000008ff107819 */ /* 0x000fe40000011610 */
[----:B------:R-:W-:Y:S02]  /*113400*/  SHF.R.U32.HI R14, RZ, 0x8, R17 ;  /* 0x00000008ff0e7819 */ /* 0x000fe40000011611 */
[----:B-1----:R-:W-:-:S04]  /*113410*/  SHF.R.U32.HI R13, RZ, 0x8, R18 ;  /* 0x00000008ff0d7819 */ /* 0x002fc80000011612 */
[----:B------:R-:W-:Y:S02]  /*113420*/  LOP3.LUT R13, R13, 0xffff, RZ, 0xc0, !PT ;  /* 0x0000ffff0d0d7812 */ /* 0x000fe400078ec0ff */
[----:B------:R-:W-:Y:S02]  /*113430*/  LOP3.LUT R16, R16, 0xffff, RZ, 0xc0, !PT ;  /* 0x0000ffff10107812 */ /* 0x000fe400078ec0ff */
[----:B------:R-:W-:Y:S02]  /*113440*/  LOP3.LUT R14, R14, 0xffff, RZ, 0xc0, !PT ;  /* 0x0000ffff0e0e7812 */ /* 0x000fe400078ec0ff */
[----:B------:R-:W-:Y:S02]  /*113450*/  PRMT R17, R13, 0x3340, R0 ;  /* 0x000033400d117816 */ /* 0x000fe40000000000 */
[----:B------:R-:W-:Y:S02]  /*113460*/  PRMT R13, R16, 0x3340, R14 ;  /* 0x00003340100d7816 */ /* 0x000fe4000000000e */
[----:B------:R-:W-:Y:S01]  /*113470*/  LOP3.LUT R18, R43, 0xffff, RZ, 0xc0, !PT ;  /* 0x0000ffff2b127812 */ /* 0x000fe200078ec0ff */
[----:B------:R4:W-:Y:S01]  /*113480*/  STL [R1+0x140], R17 ;  /* 0x0001401101007387 */ /* 0x0009e20000100800 */
[----:B--2---:R-:W-:-:S03]  /*113490*/  LOP3.LUT R16, R57, 0xffff, RZ, 0xc0, !PT ;  /* 0x0000ffff39107812 */ /* 0x004fc600078ec0ff */
[----:B------:R-:W2:Y:S01]  /*1134a0*/  LDL.LU R43, [R1+0x58e4] ;  /* 0x0058e400012b7983 */ /* 0x000ea20000300800 */
[----:B----4-:R-:W-:-:S03]  /*1134b0*/  LOP3.LUT R17, R56, 0xffff, RZ, 0xc0, !PT ;  /* 0x0000ffff38117812 */ /* 0x010fc600078ec0ff */
[----:B------:R1:W-:Y:S01]  /*1134c0*/  STL [R1+0x278], R13 ;  /* 0x0002780d01007387 */ /* 0x0003e20000100800 */
[----:B------:R-:W-:Y:S01]  /*1134d0*/  PRMT R14, R16, 0x3340, R17 ;  /* 0x00003340100e7816 */ /* 0x000fe20000000011 */
[----:B0-----:R-:W-:Y:S02]  /*1134e0*/  VIADD R12, R12, UR6 ;  /* 0x000000060c0c7c36 */ /* 0x001fe40008000000 */
[----:B------:R-:W4:Y:S01]  /*1134f0*/  LDL.LU R57, [R1+0x51b8] ;  /* 0x0051b80001397983 */ /* 0x000f220000300800 */
[----:B-1----:R-:W-:-:S03]  /*113500*/  PRMT R13, R18, 0x3340, R0 ;  /* 0x00003340120d7816 */ /* 0x002fc60000000000 */
[----:B------:R-:W2:Y:S01]  /*113510*/  LDL.LU R56, [R1+0x1f6c] ;  /* 0x001f6c0001387983 */ /* 0x000ea20000300800 */
[----:B------:R-:W-:Y:S01]  /*113520*/  SHF.R.U32.HI R16, RZ, 0x8, R16 ;  /* 0x00000008ff107819 */ /* 0x000fe20000011610 */
[----:B------:R-:W0:Y:S01]  /*113530*/  LDCU UR6, c[0x0][0x3b8] ;  /* 0x00007700ff0677ac */ /* 0x000e220008000800 */
[----:B------:R-:W-:Y:S02]  /*113540*/  PRMT R13, R14, 0x5410, R13 ;  /* 0x000054100e0d7816 */ /* 0x000fe4000000000d */
[----:B------:R-:W-:Y:S02]  /*113550*/  SHF.R.U32.HI R14, RZ, 0x8, R19 ;  /* 0x00000008ff0e7819 */ /* 0x000fe40000011613 */
[----:B------:R-:W-:Y:S01]  /*113560*/  SHF.R.U32.HI R17, RZ, 0x8, R17 ;  /* 0x00000008ff117819 */ /* 0x000fe20000011611 */
[----:B------:R1:W-:Y:S01]  /*113570*/  STL [R1+0x70c], R13 ;  /* 0x00070c0d01007387 */ /* 0x0003e20000100800 */
[----:B------:R-:W-:Y:S02]  /*113580*/  IADD3 R22, P1, PT, R12, R4, RZ ;  /* 0x000000040c167210 */ /* 0x000fe40007f3e0ff */
[----:B------:R-:W-:-:S02]  /*113590*/  LOP3.LUT R14, R14, 0xffff, RZ, 0xc0, !PT ;  /* 0x0000ffff0e0e7812 */ /* 0x000fc400078ec0ff */
[----:B------:R-:W-:Y:S02]  /*1135a0*/  LOP3.LUT R16, R16, 0xffff, RZ, 0xc0, !PT ;  /* 0x0000ffff10107812 */ /* 0x000fe400078ec0ff */
[----:B------:R-:W-:Y:S02]  /*1135b0*/  LOP3.LUT R17, R17, 0xffff, RZ, 0xc0, !PT ;  /* 0x0000ffff11117812 */ /* 0x000fe400078ec0ff */
[----:B-1----:R-:W-:Y:S02]  /*1135c0*/  SHF.R.S32.HI R13, RZ, 0x1f, R12 ;  /* 0x0000001fff0d7819 */ /* 0x002fe4000001140c */
        /* <DEDUP_REMOVED lines=8> */
[----:B------:R-:W2:Y:S01]  /*113650*/  LDL.LU R31, [R1+0x51d4] ;  /* 0x0051d400011f7983 */ /* 0x000ea20000300800 */
[----:B------:R-:W-:-:S02]  /*113660*/  LOP3.LUT R16, R55, 0xffff, RZ, 0xc0, !PT ;  /* 0x0000ffff37107812 */ /* 0x000fc400078ec0ff */
[----:B---3--:R-:W-:Y:S02]  /*113670*/  LOP3.LUT R17, R58, 0xffff, RZ, 0xc0, !PT ;  /* 0x0000ffff3a117812 */ /* 0x008fe400078ec0ff */
[----:B------:R-:W3:Y:S01]  /*113680*/  LDL.LU R58, [R1+0x1c78] ;  /* 0x001c7800013a7983 */ /* 0x000ee20000300800 */
[----:B-1----:R-:W-:Y:S02]  /*113690*/  PRMT R14, R48, 0x3340, R0 ;  /* 0x00003340300e7816 */ /* 0x002fe40000000000 */
        /* <DEDUP_REMOVED lines=13> */
[----:B------:R-:W-:Y:S04]  /*113770*/  STL.64 [R1+0xc30], R22 ;  /* 0x000c301601007387 */ /* 0x000fe80000100a00 */
[----:B------:R-:W-:Y:S04]  /*113780*/  STL [R1+0x5724], R34 ;  /* 0x0057242201007387 */ /* 0x000fe80000100800 */
[----:B------:R1:W-:Y:S01]  /*113790*/  STL [R1+0x118], R14 ;  /* 0x0001180e01007387 */ /* 0x0003e20000100800 */
[----:B----4-:R-:W-:-:S02]  /*1137a0*/  LOP3.LUT R17, R57, 0xffff, RZ, 0xc0, !PT ;  /* 0x0000ffff39117812 */ /* 0x010fc400078ec0ff */
[----:B--2---:R-:W-:-:S04]  /*1137b0*/  LOP3.LUT R18, R56, 0xffff, RZ, 0xc0, !PT ;  /* 0x0000ffff38127812 */ /* 0x004fc800078ec0ff */
[----:B------:R-:W-:Y:S02]  /*1137c0*/  PRMT R19, R17, 0x3340, R18 ;  /* 0x0000334011137816 */ /* 0x000fe40000000012 */
[----:B------:R-:W-:Y:S02]  /*1137d0*/  LOP3.LUT R16, R45, 0xffff, RZ, 0xc0, !PT ;  /* 0x0000ffff2d107812 */ /* 0x000fe400078ec0ff */
[----:B------:R-:W2:Y:S02]  /*1137e0*/  LDL.LU R45, [R1+0x58dc] ;  /* 0x0058dc00012d7983 */ /* 0x000ea40000300800 */
[----:B-1----:R-:W-:Y:S02]  /*1137f0*/  PRMT R14, R16, 0x3340, R0 ;  /* 0x00003340100e7816 */ /* 0x002fe40000000000 */
[----:B------:R-:W4:Y:S02]  /*113800*/  LDL.LU R55, [R1+0x4f30] ;  /* 0x004f300001377983 */ /* 0x000f240000300800 */
[----:B------:R-:W-:-:S05]  /*113810*/  PRMT R14, R19, 0x5410, R14 ;  /* 0x00005410130e7816 */ /* 0x000fca000000000e */
[----:B------:R1:W-:Y:S04]  /*113820*/  STL [R1+0x6e8], R14 ;  /* 0x0006e80e01007387 */ /* 0x0003e80000100800 */
[----:B------:R-:W4:Y:S01]  /*113830*/  LDL.LU R57, [R1+0x1d58] ;  /* 0x001d580001397983 */ /* 0x000f220000300800 */
[----:B------:R-:W-:Y:S02]  /*113840*/  SHF.R.U32.HI R17, RZ, 0x8, R17 ;  /* 0x00000008ff117819 */ /* 0x000fe40000011611 */
[----:B------:R-:W-:Y:S02]  /*113850*/  IADD3 R22, P1, PT, R12, R8, RZ ;  /* 0x000000080c167210 */ /* 0x000fe40007f3e0ff */
[----:B-1----:R-:W-:Y:S02]  /*113860*/  SHF.R.U32.HI R14, RZ, 0x8, R18 ;  /* 0x00000008ff0e7819 */ /* 0x002fe40000011612 */
[----:B------:R-:W-:-:S02]  /*113870*/  LOP3.LUT R17, R17, 0xffff, RZ, 0xc0, !PT ;  /* 0x0000ffff11117812 */ /* 0x000fc400078ec0ff */
[----:B------:R-:W-:Y:S01]  /*113880*/  LOP3.LUT R14, R14, 0xffff, RZ, 0xc0, !PT ;  /* 0x0000ffff0e0e7812 */ /* 0x000fe200078ec0ff */
[----:B------:R-:W-:-:S03]  /*113890*/  IMAD.X R23, R13, 0x1, R11, P1 ;  /* 0x000000010d177824 */ /* 0x000fc600008e060b */
[----:B------:R-:W-:Y:S02]  /*1138a0*/  PRMT R14, R17, 0x3340, R14 ;  /* 0x00003340110e7816 */ /* 0x000fe4000000000e */
[----:B------:R-:W-:Y:S04]  /*1138b0*/  STL.64 [R1+0xc58], R22 ;  /* 0x000c581601007387 */ /* 0x000fe80000100a00 */
[----:B------:R-:W4:Y:S04]  /*1138c0*/  LDL.LU R56, [R1+0x4f34] ;  /* 0x004f340001387983 */ /* 0x000f280000300800 */
[----:B------:R1:W-:Y:S01]  /*1138d0*/  STL [R1+0x530], R14 ;  /* 0x0005300e01007387 */ /* 0x0003e20000100800 */
[----:B---3--:R-:W-:-:S03]  /*1138e0*/  LOP3.LUT R17, R58, 0xffff, RZ, 0xc0, !PT ;  /* 0x0000ffff3a117812 */ /* 0x008fc600078ec0ff */
[----:B------:R-:W3:Y:S01]  /*1138f0*/  LDL.LU R58, [R1+0x1d5c] ;  /* 0x001d5c00013a7983 */ /* 0x000ee20000300800 */
[----:B------:R-:W-:Y:S02]  /*113900*/  LOP3.LUT R19, R31, 0xffff, RZ, 0xc0, !PT ;  /* 0x0000ffff1f137812 */ /* 0x000fe400078ec0ff */
[----:B-1----:R-:W-:Y:S02]  /*113910*/  PRMT R14, R17, 0x3340, R0 ;  /* 0x00003340110e7816 */ /* 0x002fe40000000000 */
[----:B--2---:R-:W-:-:S04]  /*113920*/  LOP3.LUT R18, R45, 0xffff, RZ, 0xc0, !PT ;  /* 0x0000ffff2d127812 */ /* 0x004fc800078ec0ff */
        /* <DEDUP_REMOVED lines=14> */
[--C-:B------:R-:W-:Y:S01]  /*113a10*/  PRMT R16, R13, 0x3340, R0.reuse ;  /* 0x000033400d107816 */ /* 0x100fe20000000000 */
[----:B------:R4:W-:Y:S01]  /*113a20*/  STL.64 [R1+0xc70], R22 ;  /* 0x000c701601007387 */ /* 0x0009e20000100a00 */
[----:B------:R-:W-:-:S03]  /*113a30*/  PRMT R13, R14, 0x3340, R0 ;  /* 0x000033400e0d7816 */ /* 0x000fc60000000000 */
[----:B------:R-:W-:Y:S04]  /*113a40*/  STL [R1+0x57ec], R45 ;  /* 0x0057ec2d01007387 */ /* 0x000fe80000100800 */
[----:B------:R1:W-:Y:S01]  /*113a50*/  STL [R1+0x114], R16 ;  /* 0x0001141001007387 */ /* 0x0003e20000100800 */
[----:B----4-:R-:W-:Y:S02]  /*113a60*/  LOP3.LUT R22, R55, 0xffff, RZ, 0xc0, !PT ;  /* 0x0000ffff37167812 */ /* 0x010fe400078ec0ff */
[----:B------:R-:W-:Y:S01]  /*113a70*/  LOP3.LUT R23, R57, 0xffff, RZ, 0xc0, !PT ;  /* 0x0000ffff39177812 */ /* 0x000fe200078ec0ff */
[----:B------:R2:W-:Y:S01]  /*113a80*/  STL [R1+0x110], R13 ;  /* 0x0001100d01007387 */ /* 0x0005e20000100800 */
[----:B-1----:R-:W-:Y:S02]  /*113a90*/  LOP3.LUT R16, R43, 0xffff, RZ, 0xc0, !PT ;  /* 0x0000ffff2b107812 */ /* 0x002fe400078ec0ff */
[----:B------:R-:W-:Y:S01]  /*113aa0*/  PRMT R14, R22, 0x3340, R23 ;  /* 0x00003340160e7816 */ /* 0x000fe20000000017 */
[----:B------:R-:W4:Y:S01]  /*113ab0*/  LDL.LU R43, [R1+0x58d8] ;  /* 0x0058d800012b7983 */ /* 0x000f220000300800 */
[----:B--2---:R-:W-:-:S04]  /*113ac0*/  PRMT R13, R16, 0x3340, R0 ;  /* 0x00003340100d7816 */ /* 0x004fc80000000000 */
[----:B------:R-:W-:Y:S02]  /*113ad0*/  PRMT R13, R14, 0x5410, R13 ;  /* 0x000054100e0d7816 */ /* 0x000fe4000000000d */
[----:B------:R-:W-:Y:S02]  /*113ae0*/  LOP3.LUT R17, R44, 0xffff, RZ, 0xc0, !PT ;  /* 0x0000ffff2c117812 */ /* 0x000fe400078ec0ff */
[----:B------:R-:W2:Y:S04]  /*113af0*/  LDL.LU R44, [R1+0x58d4] ;  /* 0x0058d400012c7983 */ /* 0x000ea80000300800 */
[----:B------:R1:W-:Y:S04]  /*113b00*/  STL [R1+0x6e0], R13 ;  /* 0x0006e00d01007387 */ /* 0x0003e80000100800 */
[----:B------:R-:W2:Y:S04]  /*113b10*/  LDL.LU R31, [R1+0x53f0] ;  /* 0x0053f000011f7983 */ /* 0x000ea80000300800 */
[----:B------:R-:W4:Y:S04]  /*113b20*/  LDL.LU R55, [R1+0x1ca8] ;  /* 0x001ca80001377983 */ /* 0x000f280000300800 */
[----:B------:R-:W4:Y:S01]  /*113b30*/  LDL.LU R57, [R1+0x1f88] ;  /* 0x001f880001397983 */ /* 0x000f220000300800 */
[----:B------:R-:W-:Y:S01]  /*113b40*/  LOP3.LUT R18, R56, 0xffff, RZ, 0xc0, !PT ;  /* 0x0000ffff38127812 */ /* 0x000fe200078ec0ff */
[----:B0-----:R-:W-:Y:S01]  /*113b50*/  VIADD R12, R12, UR6 ;  /* 0x000000060c0c7c36 */ /* 0x001fe20008000000 */
[----:B-1----:R-:W-:Y:S01]  /*113b60*/  PRMT R13, R17, 0x3340, R0 ;  /* 0x00003340110d7816 */ /* 0x002fe20000000000 */
[----:B------:R-:W0:Y:S03]  /*113b70*/  LDCU UR6, c[0x0][0x3b8] ;  /* 0x00007700ff0677ac */ /* 0x000e260008000800 */
[----:B------:R-:W-:-:S02]  /*113b80*/  IADD3 R24, P1, PT, R12, R4, RZ ;  /* 0x000000040c187210 */ /* 0x000fc40007f3e0ff */
[----:B---3--:R-:W-:-:S04]  /*113b90*/  LOP3.LUT R19, R58, 0xffff, RZ, 0xc0, !PT ;  /* 0x0000ffff3a137812 */ /* 0x008fc800078ec0ff */
[----:B------:R-:W-:-:S04]  /*113ba0*/  PRMT R14, R18, 0x3340, R19 ;  /* 0x00003340120e7816 */ /* 0x000fc80000000013 */
[----:B------:R-:W-:Y:S02]  /*113bb0*/  PRMT R14, R14, 0x5410, R13 ;  /* 0x000054100e0e7816 */ /* 0x000fe4000000000d */
[----:B------:R-:W-:-:S05]  /*113bc0*/  SHF.R.S32.HI R13, RZ, 0x1f, R12 ;  /* 0x0000001fff0d7819 */ /* 0x000fca000001140c */
[----:B------:R-:W-:Y:S01]  /*113bd0*/  IMAD.X R25, R13, 0x1, R5, P1 ;  /* 0x000000010d197824 */ /* 0x000fe200008e0605 */
[----:B------:R1:W-:Y:S04]  /*113be0*/  STL [R1+0x6dc], R14 ;  /* 0x0006dc0e01007387 */ /* 0x0003e80000100800 */
[----:B------:R-:W-:Y:S04]  /*113bf0*/  STL.64 [R1+0xc50], R24 ;  /* 0x000c501801007387 */ /* 0x000fe80000100a00 */
[----:B------:R-:W3:Y:S04]  /*113c00*/  LDL.LU R56, [R1+0x53fc] ;  /* 0x0053fc0001387983 */ /* 0x000ee80000300800 */
        /* <DEDUP_REMOVED lines=16> */
[----:B-1----:R-:W-:-:S04]  /*113d10*/  SHF.R.U32.HI R14, RZ, 0x8, R17 ;  /* 0x00000008ff0e7819 */ /* 0x002fc80000011611 */
[----:B------:R-:W-:Y:S02]  /*113d20*/  LOP3.LUT R14, R14, 0xffff, RZ, 0xc0, !PT ;  /* 0x0000ffff0e0e7812 */ /* 0x000fe400078ec0ff */
[----:B------:R-:W-:Y:S02]  /*113d30*/  LOP3.LUT R16, R16, 0xffff, RZ, 0xc0, !PT ;  /* 0x0000ffff10107812 */ /* 0x000fe400078ec0ff */
[--C-:B------:R-:W-:Y:S01]  /*113d40*/  PRMT R17, R14, 0x3340, R0.reuse ;  /* 0x000033400e117816 */ /* 0x100fe20000000000 */
[----:B------:R4:W-:Y:S01]  /*113d50*/  STL.64 [R1+0xc68], R18 ;  /* 0x000c681201007387 */ /* 0x0009e20000100a00 */
[----:B------:R-:W-:-:S03]  /*113d60*/  PRMT R14, R16, 0x3340, R0 ;  /* 0x00003340100e7816 */ /* 0x000fc60000000000 */
[----:B------:R1:W-:Y:S04]  /*113d70*/  STL [R1+0x10c], R17 ;  /* 0x00010c1101007387 */ /* 0x0003e80000100800 */
[----:B------:R0:W-:Y:S04]  /*113d80*/  STL [R1+0x108], R14 ;  /* 0x0001080e01007387 */ /* 0x0001e80000100800 */
[----:B------:R-:W3:Y:S01]  /*113d90*/  LDL.LU R30, [R1+0x5100] ;  /* 0x00510000011e7983 */ /* 0x000ee20000300800 */
[----:B------:R-:W-:-:S05]  /*113da0*/  IADD3 R22, P1, PT, R12, R8, RZ ;  /* 0x000000080c167210 */ /* 0x000fca0007f3e0ff */
[----:B------:R-:W-:Y:S01]  /*113db0*/  IMAD.X R23, R13, 0x1, R11, P1 ;  /* 0x000000010d177824 */ /* 0x000fe200008e060b */
[----:B--2---:R-:W-:Y:S02]  /*113dc0*/  LOP3.LUT R16, R31, 0xffff, RZ, 0xc0, !PT ;  /* 0x0000ffff1f107812 */ /* 0x004fe400078ec0ff */
[----:B----4-:R-:W-:Y:S02]  /*113dd0*/  LOP3.LUT R19, R55, 0xffff, RZ, 0xc0, !PT ;  /* 0x0000ffff37137812 */ /* 0x010fe400078ec0ff */
[----:B-1----:R-:W-:Y:S02]  /*113de0*/  LOP3.LUT R17, R57, 0xffff, RZ, 0xc0, !PT ;  /* 0x0000ffff39117812 */ /* 0x002fe400078ec0ff */
[----:B0-----:R-:W-:Y:S01]  /*113df0*/  PRMT R14, R19, 0x3340, R0 ;  /* 0x00003340130e7816 */ /* 0x001fe20000000000 */
[----:B------:R-:W2:Y:S01]  /*113e00*/  LDL.LU R57, [R1+0x1bd8] ;  /* 0x001bd80001397983 */ /* 0x000ea20000300800 */
[----:B------:R-:W-:-:S04]  /*113e10*/  PRMT R18, R16, 0x3340, R17 ;  /* 0x0000334010127816 */ /* 0x000fc80000000011 */
[----:B------:R-:W-:Y:S02]  /*113e20*/  PRMT R14, R18, 0x5410, R14 ;  /* 0x00005410120e7816 */ /* 0x000fe4000000000e */
[----:B------:R-:W-:-:S03]  /*113e30*/  SHF.R.U32.HI R16, RZ, 0x8, R16 ;  /* 0x00000008ff107819 */ /* 0x000fc60000011610 */
[----:B------:R0:W-:Y:S01]  /*113e40*/  STL [R1+0x6d8], R14 ;  /* 0x0006d80e01007387 */ /* 0x0001e20000100800 */
[----:B------:R-:W-:Y:S02]  /*113e50*/  LOP3.LUT R16, R16, 0xffff, RZ, 0xc0, !PT ;  /* 0x0000ffff10107812 */ /* 0x000fe400078ec0ff */
[----:B0-----:R-:W-:-:S04]  /*113e60*/  SHF.R.U32.HI R14, RZ, 0x8, R17 ;  /* 0x00000008ff0e7819 */ /* 0x001fc80000011611 */
[----:B------:R-:W-:-:S04]  /*113e70*/  LOP3.LUT R14, R14, 0xffff, RZ, 0xc0, !PT ;  /* 0x0000ffff0e0e7812 */ /* 0x000fc800078ec0ff */
[----:B------:R-:W-:Y:S01]  /*113e80*/  PRMT R14, R16, 0x3340, R14 ;  /* 0x00003340100e7816 */ /* 0x000fe2000000000e */
[----:B------:R-:W-:Y:S01]  /*113e90*/  STL.64 [R1+0xc78], R22 ;  /* 0x000c781601007387 */ /* 0x000fe20000100a00 */
[----:B------:R-:W-:-:S03]  /*113ea0*/  LOP3.LUT R16, R44, 0xffff, RZ, 0xc0, !PT ;  /* 0x0000ffff2c107812 */ /* 0x000fc600078ec0ff */
[----:B------:R0:W-:Y:S04]  /*113eb0*/  STL [R1+0x524], R14 ;  /* 0x0005240e01007387 */ /* 0x0001e80000100800 */
[----:B------:R-:W4:Y:S01]  /*113ec0*/  LDL.LU R44, [R1+0x58d0] ;  /* 0x0058d000012c7983 */ /* 0x000f220000300800 */
[----:B0-----:R-:W-:Y:S02]  /*113ed0*/  PRMT R14, R16, 0x3340, R0 ;  /* 0x00003340100e7816 */ /* 0x001fe40000000000 */
[----:B---3--:R-:W-:Y:S02]  /*113ee0*/  LOP3.LUT R17, R56, 0xffff, RZ, 0xc0, !PT ;  /* 0x0000ffff38117812 */ /* 0x008fe400078ec0ff */
[----:B------:R-:W-:-:S04]  /*113ef0*/  LOP3.LUT R18, R58, 0xffff, RZ, 0xc0, !PT ;  /* 0x0000ffff3a127812 */ /* 0x000fc800078ec0ff */
[----:B------:R-:W-:-:S04]  /*113f00*/  PRMT R22, R17, 0x3340, R18 ;  /* 0x0000334011167816 */ /* 0x000fc80000000012 */
[----:B------:R-:W-:Y:S02]  /*113f10*/  PRMT R14, R22, 0x5410, R14 ;  /* 0x00005410160e7816 */ /* 0x000fe4000000000e */
[----:B------:R-:W-:-:S05]  /*113f20*/  IADD3 R22, P1, PT, R12, R9, RZ ;  /* 0x000000090c167210 */ /* 0x000fca0007f3e0ff */
[----:B------:R-:W-:Y:S01]  /*113f30*/  IMAD.X R23, R13, 0x1, R10, P1 ;  /* 0x000000010d177824 */ /* 0x000fe200008e060a */
[----:B------:R0:W-:Y:S04]  /*113f40*/  STL [R1+0x6d4], R14 ;  /* 0x0006d40e01007387 */ /* 0x0001e80000100800 */
[----:B------:R-:W-:Y:S04]  /*113f50*/  STL.64 [R1+0xc80], R22 ;  /* 0x000c801601007387 */ /* 0x000fe80000100a00 */
[----:B------:R-:W3:Y:S01]  /*113f60*/  LDL.LU R58, [R1+0x510c] ;  /* 0x00510c00013a7983 */ /* 0x000ee20000300800 */
[----:B------:R-:W-:-:S02]  /*113f70*/  SHF.R.U32.HI R13, RZ, 0x8, R19 ;  /* 0x00000008ff0d7819 */ /* 0x000fc40000011613 */
[----:B------:R-:W-:Y:S01]  /*113f80*/  SHF.R.U32.HI R17, RZ, 0x8, R17 ;  /* 0x00000008ff117819 */ /* 0x000fe20000011611 */
[----:B------:R-:W3:Y:S01]  /*113f90*/  LDL.LU R31, [R1+0x1d98] ;  /* 0x001d9800011f7983 */ /* 0x000ee20000300800 */
[----:B------:R-:W-:Y:S02]  /*113fa0*/  LOP3.LUT R13, R13, 0xffff, RZ, 0xc0, !PT ;  /* 0x0000ffff0d0d7812 */ /* 0x000fe400078ec0ff */
[----:B0-----:R-:W-:Y:S01]  /*113fb0*/  SHF.R.U32.HI R14, RZ, 0x8, R18 ;  /* 0x00000008ff0e7819 */ /* 0x001fe20000011612 */
[----:B------:R-:W3:Y:S01]  /*113fc0*/  LDL.LU R55, [R1+0x5418] ;  /* 0x0054180001377983 */ /* 0x000ee20000300800 */
[----:B------:R-:W-:Y:S02]  /*113fd0*/  PRMT R13, R13, 0x3340, R0 ;  /* 0x000033400d0d7816 */ /* 0x000fe40000000000 */
[----:B------:R-:W-:Y:S02]  /*113fe0*/  LOP3.LUT R17, R17, 0xffff, RZ, 0xc0, !PT ;  /* 0x0000ffff11117812 */ /* 0x000fe400078ec0ff */
[----:B------:R-:W-:Y:S01]  /*113ff0*/  LOP3.LUT R14, R14, 0xffff, RZ, 0xc0, !PT ;  /* 0x0000ffff0e0e7812 */ /* 0x000fe200078ec0ff */
[----:B------:R0:W-:Y:S04]  /*114000*/  STL [R1+0x104], R13 ;  /* 0x0001040d01007387 */ /* 0x0001e80000100800 */
[----:B------:R-:W3:Y:S01]  /*114010*/  LDL.LU R56, [R1+0x1ccc] ;  /* 0x001ccc0001387983 */ /* 0x000ee20000300800 */
[----:B0-----:R-:W-:-:S05]  /*114020*/  PRMT R13, R17, 0x3340, R14 ;  /* 0x00003340110d7816 */ /* 0x001fca000000000e */
[----:B------:R0:W-:Y:S01]  /*114030*/  STL [R1+0x504], R13 ;  /* 0x0005040d01007387 */ /* 0x0001e20000100800 */
[----:B------:R-:W-:Y:S01]  /*114040*/  LOP3.LUT R19, R30, 0xffff, RZ, 0xc0, !PT ;  /* 0x0000ffff1e137812 */ /* 0x000fe200078ec0ff */
[----:B------:R-:W-:Y:S01]  /*114050*/  VIADD R12, R12, UR6 ;  /* 0x000000060c0c7c36 */ /* 0x000fe20008000000 */
[----:B------:R-:W-:Y:S01]  /*114060*/  SHF.R.U32.HI R16, RZ, 0x8, R16 ;  /* 0x00000008ff107819 */ /* 0x000fe20000011610 */
[----:B------:R-:W1:Y:S03]  /*114070*/  LDCU UR6, c[0x0][0x3b8] ;  /* 0x00007700ff0677ac */ /* 0x000e660008000800 */
[----:B------:R-:W-:Y:S02]  /*114080*/  LOP3.LUT R16, R16, 0xffff, RZ, 0xc0, !PT ;  /* 0x0000ffff10107812 */ /* 0x000fe400078ec0ff */
[----:B--2---:R-:W-:-:S04]  /*114090*/  LOP3.LUT R17, R57, 0xffff, RZ, 0xc0, !PT ;  /* 0x0000ffff39117812 */ /* 0x004fc800078ec0ff */
[----:B0-----:R-:W-:Y:S02]  /*1140a0*/  PRMT R13, R17, 0x3340, R0 ;  /* 0x00003340110d7816 */ /* 0x001fe40000000000 */
[----:B----4-:R-:W-:Y:S02]  /*1140b0*/  LOP3.LUT R18, R44, 0xffff, RZ, 0xc0, !PT ;  /* 0x0000ffff2c127812 */ /* 0x010fe400078ec0ff */
[----:B------:R-:W2:Y:S02]  /*1140c0*/  LDL.LU R44, [R1+0x58cc] ;  /* 0x0058cc00012c7983 */ /* 0x000ea40000300800 */
        /* <DEDUP_REMOVED lines=11> */
[----:B0-----:R-:W-:-:S03]  /*114180*/  SHF.R.U32.HI R14, RZ, 0x8, R17 ;  /* 0x00000008ff0e7819 */ /* 0x001fc60000011611 */
[----:B------:R-:W-:Y:S01]  /*114190*/  IMAD.X R19, R13, 0x1, R5, P1 ;  /* 0x000000010d137824 */ /* 0x000fe200008e0605 */
[----:B------:R-:W-:-:S04]  /*1141a0*/  LOP3.LUT R14, R14, 0xffff, RZ, 0xc0, !PT ;  /* 0x0000ffff0e0e7812 */ /* 0x000fc800078ec0ff */
[--C-:B------:R-:W-:Y:S02]  /*1141b0*/  PRMT R17, R14, 0x3340, R0.reuse ;  /* 0x000033400e117816 */ /* 0x100fe40000000000 */
[----:B------:R-:W-:Y:S01]  /*1141c0*/  PRMT R14, R16, 0x3340, R0 ;  /* 0x00003340100e7816 */ /* 0x000fe20000000000 */
[----:B------:R3:W-:Y:S04]  /*1141d0*/  STL.64 [R1+0xc48], R18 ;  /* 0x000c481201007387 */ /* 0x0007e80000100a00 */
[----:B------:R-:W-:Y:S04]  /*1141e0*/  STL [R1+0x100], R17 ;  /* 0x0001001101007387 */ /* 0x000fe80000100800 */
[----:B------:R-:W4:Y:S04]  /*1141f0*/  LDL.LU R30, [R1+0x5428] ;  /* 0x00542800011e7983 */ /* 0x000f280000300800 */
[----:B------:R0:W-:Y:S04]  /*114200*/  STL [R1+0xfc], R14 ;  /* 0x0000fc0e01007387 */ /* 0x0001e80000100800 */
[----:B------:R-:W4:Y:S01]  /*114210*/  LDL.LU R57, [R1+0x1ce8] ;  /* 0x001ce80001397983 */ /* 0x000f220000300800 */
[----:B---3--:R-:W-:-:S03]  /*114220*/  LOP3.LUT R18, R58, 0xffff, RZ, 0xc0, !PT ;  /* 0x0000ffff3a127812 */ /* 0x008fc600078ec0ff */
[----:B------:R-:W3:Y:S01]  /*114230*/  LDL.LU R58, [R1+0x1fec] ;  /* 0x001fec00013a7983 */ /* 0x000ee20000300800 */
[----:B------:R-:W-:Y:S02]  /*114240*/  LOP3.LUT R49, R43, 0xffff, RZ, 0xc0, !PT ;  /* 0x0000ffff2b317812 */ /* 0x000fe400078ec0ff */
[----:B------:R-:W-:Y:S01]  /*114250*/  LOP3.LUT R22, R31, 0xffff, RZ, 0xc0, !PT ;  /* 0x0000ffff1f167812 */ /* 0x000fe200078ec0ff */
[----:B------:R-:W3:Y:S01]  /*114260*/  LDL.LU R43, [R1+0x58c8] ;  /* 0x0058c800012b7983 */ /* 0x000ee20000300800 */
[----:B0-----:R-:W-:Y:S02]  /*114270*/  PRMT R14, R49, 0x3340, R0 ;  /* 0x00003340310e7816 */ /* 0x001fe40000000000 */
[----:B------:R-:W-:Y:S02]  /*114280*/  PRMT R23, R18, 0x3340, R22 ;  /* 0x0000334012177816 */ /* 0x000fe40000000016 */
[----:B------:R-:W-:Y:S02]  /*114290*/  LOP3.LUT R16, R55, 0xffff, RZ, 0xc0, !PT ;  /* 0x0000ffff37107812 */ /* 0x000fe400078ec0ff */
[----:B------:R-:W-:-:S02]  /*1142a0*/  PRMT R24, R23, 0x5410, R14 ;  /* 0x0000541017187816 */ /* 0x000fc4000000000e */
[----:B------:R-:W-:-:S03]  /*1142b0*/  LOP3.LUT R19, R56, 0xffff, RZ, 0xc0, !PT ;  /* 0x0000ffff38137812 */ /* 0x000fc600078ec0ff */
[----:B------:R0:W-:Y:S01]  /*1142c0*/  STL [R1+0x6cc], R24 ;  /* 0x0006cc1801007387 */ /* 0x0001e20000100800 */
[----:B------:R-:W-:Y:S02]  /*1142d0*/  PRMT R14, R19, 0x3340, R0 ;  /* 0x00003340130e7816 */ /* 0x000fe40000000000 */
[----:B0-----:R-:W-:-:S05]  /*1142e0*/  IADD3 R24, P1, PT, R12, R6, RZ ;  /* 0x000000060c187210 */ /* 0x001fca0007f3e0ff */
[----:B------:R-:W-:Y:S01]  /*1142f0*/  IMAD.X R25, R13, 0x1, R7, P1 ;  /* 0x000000010d197824 */ /* 0x000fe200008e0607 */
[----:B------:R-:W-:-:S04]  /*114300*/  SHF.R.U32.HI R18, RZ, 0x8, R18 ;  /* 0x00000008ff127819 */ /* 0x000fc80000011612 */
[----:B------:R-:W-:Y:S02]  /*114310*/  LOP3.LUT R18, R18, 0xffff, RZ, 0xc0, !PT ;  /* 0x0000ffff12127812 */ /* 0x000fe400078ec0ff */
[----:B--2---:R-:W-:-:S04]  /*114320*/  LOP3.LUT R17, R44, 0xffff, RZ, 0xc0, !PT ;  /* 0x0000ffff2c117812 */ /* 0x004fc800078ec0ff */
[----:B------:R-:W-:-:S04]  /*114330*/  PRMT R23, R16, 0x3340, R17 ;  /* 0x0000334010177816 */ /* 0x000fc80000000011 */
[----:B------:R-:W-:-:S05]  /*114340*/  PRMT R14, R23, 0x5410, R14 ;  /* 0x00005410170e7816 */ /* 0x000fca000000000e */
[----:B------:R0:W-:Y:S04]  /*114350*/  STL [R1+0x6c8], R14 ;  /* 0x0006c80e01007387 */ /* 0x0001e80000100800 */
[----:B------:R-:W-:Y:S04]  /*114360*/  STL.64 [R1+0xcc0], R24 ;  /* 0x000cc01801007387 */ /* 0x000fe80000100a00 */
[----:B------:R-:W2:Y:S04]  /*114370*/  LDL.LU R31, [R1+0x5164] ;  /* 0x00516400011f7983 */ /* 0x000ea80000300800 */
[----:B------:R-:W2:Y:S04]  /*114380*/  LDL.LU R55, [R1+0x1c08] ;  /* 0x001c080001377983 */ /* 0x000ea80000300800 */
[----:B------:R-:W2:Y:S01]  /*114390*/  LDL.LU R56, [R1+0x1ddc] ;  /* 0x001ddc0001387983 */ /* 0x000ea20000300800 */
[----:B0-----:R-:W-:-:S02]  /*1143a0*/  SHF.R.U32.HI R14, RZ, 0x8, R22 ;  /* 0x00000008ff0e7819 */ /* 0x001fc40000011616 */
[----:B------:R-:W-:Y:S02]  /*1143b0*/  SHF.R.U32.HI R16, RZ, 0x8, R16 ;  /* 0x00000008ff107819 */ /* 0x000fe40000011610 */
[----:B------:R-:W-:Y:S02]  /*1143c0*/  SHF.R.U32.HI R17, RZ, 0x8, R17 ;  /* 0x00000008ff117819 */ /* 0x000fe40000011611 */
[----:B------:R-:W-:Y:S02]  /*1143d0*/  LOP3.LUT R14, R14, 0xffff, RZ, 0xc0, !PT ;  /* 0x0000ffff0e0e7812 */ /* 0x000fe400078ec0ff */
[----:B------:R-:W-:Y:S02]  /*1143e0*/  LOP3.LUT R16, R16, 0xffff, RZ, 0xc0, !PT ;  /* 0x0000ffff10107812 */ /* 0x000fe400078ec0ff */
[----:B------:R-:W-:Y:S02]  /*1143f0*/  LOP3.LUT R17, R17, 0xffff, RZ, 0xc0, !PT ;  /* 0x0000ffff11117812 */ /* 0x000fe400078ec0ff */
[----:B------:R-:W-:-:S02]  /*114400*/  PRMT R35, R18, 0x3340, R14 ;  /* 0x0000334012237816 */ /* 0x000fc4000000000e */
[----:B------:R-:W-:Y:S02]  /*114410*/  PRMT R44, R16, 0x3340, R17 ;  /* 0x00003340102c7816 */ /* 0x000fe40000000011 */
[----:B----4-:R-:W-:Y:S02]  /*114420*/  LOP3.LUT R17, R30, 0xffff, RZ, 0xc0, !PT ;  /* 0x0000ffff1e117812 */ /* 0x010fe400078ec0ff */
[----:B------:R-:W-:-:S04]  /*114430*/  LOP3.LUT R16, R57, 0xffff, RZ, 0xc0, !PT ;  /* 0x0000ffff39107812 */ /* 0x000fc800078ec0ff */
[----:B------:R-:W-:Y:S01]  /*114440*/  PRMT R14, R16, 0x3340, R0 ;  /* 0x00003340100e7816 */ /* 0x000fe20000000000 */
[----:B------:R-:W-:Y:S04]  /*114450*/  STL [R1+0x5728], R35 ;  /* 0x0057282301007387 */ /* 0x000fe80000100800 */
[----:B------:R-:W-:Y:S01]  /*114460*/  STL [R1+0x579c], R44 ;  /* 0x00579c2c01007387 */ /* 0x000fe20000100800 */
[----:B---3--:R-:W-:-:S04]  /*114470*/  LOP3.LUT R18, R58, 0xffff, RZ, 0xc0, !PT ;  /* 0x0000ffff3a127812 */ /* 0x008fc800078ec0ff */
[----:B------:R-:W-:-:S04]  /*114480*/  PRMT R22, R17, 0x3340, R18 ;  /* 0x0000334011167816 */ /* 0x000fc80000000012 */
[----:B------:R-:W-:-:S05]  /*114490*/  PRMT R14, R22, 0x5410, R14 ;  /* 0x00005410160e7816 */ /* 0x000fca000000000e */
[----:B------:R0:W-:Y:S04]  /*1144a0*/  STL [R1+0x6c4], R14 ;  /* 0x0006c40e01007387 */ /* 0x0001e80000100800 */
[----:B------:R-:W3:Y:S04]  /*1144b0*/  LDL.LU R57, [R1+0x5170] ;  /* 0x0051700001397983 */ /* 0x000ee80000300800 */
[----:B------:R-:W4:Y:S01]  /*1144c0*/  LDL.LU R58, [R1+0x1dec] ;  /* 0x001dec00013a7983 */ /* 0x000f220000300800 */
[----:B------:R-:W-:-:S05]  /*1144d0*/  IADD3 R22, P1, PT, R12, R8, RZ ;  /* 0x000000080c167210 */ /* 0x000fca0007f3e0ff */
[----:B------:R-:W-:-:S05]  /*1144e0*/  IMAD.X R23, R13, 0x1, R11, P1 ;  /* 0x000000010d177824 */ /* 0x000fca00008e060b */
[----:B------:R1:W-:Y:S01]  /*1144f0*/  STL.64 [R1+0xce8], R22 ;  /* 0x000ce81601007387 */ /* 0x0003e20000100a00 */
[----:B------:R-:W-:Y:S02]  /*114500*/  SHF.R.U32.HI R17, RZ, 0x8, R17 ;  /* 0x00000008ff117819 */ /* 0x000fe40000011611 */
[----:B0-----:R-:W-:Y:S02]  /*114510*/  SHF.R.U32.HI R14, RZ, 0x8, R18 ;  /* 0x00000008ff0e7819 */ /* 0x001fe40000011612 */
[----:B-1----:R-:W-:-:S05]  /*114520*/  IADD3 R22, P1, PT, R12, R9, RZ ;  /* 0x000000090c167210 */ /* 0x002fca0007f3e0ff */
[----:B------:R-:W-:Y:S01]  /*114530*/  IMAD.X R23, R13, 0x1, R10, P1 ;  /* 0x000000010d177824 */ /* 0x000fe200008e060a */
[----:B------:R-:W-:Y:S02]  /*114540*/  SHF.R.U32.HI R13, RZ, 0x8, R16 ;  /* 0x00000008ff0d7819 */ /* 0x000fe40000011610 */
[----:B------:R-:W-:Y:S02]  /*114550*/  LOP3.LUT R17, R17, 0xffff, RZ, 0xc0, !PT ;  /* 0x0000ffff11117812 */ /* 0x000fe400078ec0ff */
[----:B------:R-:W-:Y:S02]  /*114560*/  LOP3.LUT R13, R13, 0xffff, RZ, 0xc0, !PT ;  /* 0x0000ffff0d0d7812 */ /* 0x000fe400078ec0ff */
[----:B------:R-:W-:Y:S02]  /*114570*/  LOP3.LUT R14, R14, 0xffff, RZ, 0xc0, !PT ;  /* 0x0000ffff0e0e7812 */ /* 0x000fe400078ec0ff */
[----:B------:R-:W-:Y:S02]  /*114580*/  PRMT R13, R13, 0x3340, R0 ;  /* 0x000033400d0d7816 */ /* 0x000fe40000000000 */
[----:B------:R-:W-:Y:S01]  /*114590*/  PRMT R44, R17, 0x3340, R14 ;  /* 0x00003340112c7816 */ /* 0x000fe2000000000e */
[----:B------:R-:W-:Y:S04]  /*1145a0*/  STL.64 [R1+0xd00], R22 ;  /* 0x000d001601007387 */ /* 0x000fe80000100a00 */
[----:B------:R0:W-:Y:S01]  /*1145b0*/  STL [R1+0xf8], R13 ;  /* 0x0000f80d01007387 */ /* 0x0001e20000100800 */
[----:B------:R-:W-:-:S02]  /*1145c0*/  LOP3.LUT R37, R43, 0xffff, RZ, 0xc0, !PT ;  /* 0x0000ffff2b257812 */ /* 0x000fc400078ec0ff */
[----:B--2---:R-:W-:Y:S02]  /*1145d0*/  LOP3.LUT R17, R31, 0xffff, RZ, 0xc0, !PT ;  /* 0x0000ffff1f117812 */ /* 0x004fe400078ec0ff */
[----:B------:R-:W-:Y:S02]  /*1145e0*/  LOP3.LUT R18, R55, 0xffff, RZ, 0xc0, !PT ;  /* 0x0000ffff37127812 */ /* 0x000fe400078ec0ff */
[----:B------:R-:W-:Y:S02]  /*1145f0*/  LOP3.LUT R16, R56, 0xffff, RZ, 0xc0, !PT ;  /* 0x0000ffff38107812 */ /* 0x000fe400078ec0ff */
[----:B0-----:R-:W-:Y:S02]  /*114600*/  PRMT R13, R18, 0x3340, R0 ;  /* 0x00003340120d7816 */ /* 0x001fe40000000000 */
[----:B------:R-:W-:-:S04]  /*114610*/  PRMT R14, R17, 0x3340, R16 ;  /* 0x00003340110e7816 */ /* 0x000fc80000000010 */
[----:B------:R-:W-:-:S05]  /*114620*/  PRMT R14, R14, 0x5410, R13 ;  /* 0x000054100e0e7816 */ /* 0x000fca000000000d */
[----:B------:R0:W-:Y:S04]  /*114630*/  STL [R1+0x68c], R14 ;  /* 0x00068c0e01007387 */ /* 0x0001e80000100800 */
[----:B------:R-:W2:Y:S04]  /*114640*/  LDL.LU R30, [R1+0x5434] ;  /* 0x00543400011e7983 */ /* 0x000ea80000300800 */
[----:B------:R-:W2:Y:S04]  /*114650*/  LDL.LU R31, [R1+0x1cfc] ;  /* 0x001cfc00011f7983 */ /* 0x000ea80000300800 */
[----:B------:R-:W2:Y:S01]  /*114660*/  LDL.LU R56, [R1+0x2068] ;  /* 0x0020680001387983 */ /* 0x000ea20000300800 */
[----:B------:R-:W-:-:S02]  /*114670*/  SHF.R.U32.HI R13, RZ, 0x8, R19 ;  /* 0x00000008ff0d7819 */ /* 0x000fc40000011613 */
[----:B0-----:R-:W-:Y:S02]  /*114680*/  SHF.R.U32.HI R14, RZ, 0x8, R17 ;  /* 0x00000008ff0e7819 */ /* 0x001fe40000011611 */
[----:B------:R-:W-:Y:S02]  /*114690*/  SHF.R.U32.HI R17, RZ, 0x8, R16 ;  /* 0x00000008ff117819 */ /* 0x000fe40000011610 */
[----:B------:R-:W-:Y:S02]  /*1146a0*/  LOP3.LUT R13, R13, 0xffff, RZ, 0xc0, !PT ;  /* 0x0000ffff0d0d7812 */ /* 0x000fe400078ec0ff */
[----:B------:R-:W-:Y:S02]  /*1146b0*/  LOP3.LUT R16, R14, 0xffff, RZ, 0xc0, !PT ;  /* 0x0000ffff0e107812 */ /* 0x000fe400078ec0ff */
[----:B------:R-:W-:Y:S02]  /*1146c0*/  LOP3.LUT R14, R17, 0xffff, RZ, 0xc0, !PT ;  /* 0x0000ffff110e7812 */ /* 0x000fe400078ec0ff */
[----:B------:R-:W-:-:S02]  /*1146d0*/  PRMT R17, R13, 0x3340, R0 ;  /* 0x000033400d117816 */ /* 0x000fc40000000000 */
[----:B------:R-:W-:-:S03]  /*1146e0*/  PRMT R13, R16, 0x3340, R14 ;  /* 0x00003340100d7816 */ /* 0x000fc6000000000e */
[----:B------:R-:W-:Y:S04]  /*1146f0*/  STL [R1+0xf4], R17 ;  /* 0x0000f41101007387 */ /* 0x000fe80000100800 */
[----:B------:R-:W2:Y:S04]  /*114700*/  LDL.LU R43, [R1+0x58c4] ;  /* 0x0058c400012b7983 */ /* 0x000ea80000300800 */
[----:B------:R0:W-:Y:S02]  /*114710*/  STL [R1+0x4f0], R13 ;  /* 0x0004f00d01007387 */ /* 0x0001e40000100800 */
[----:B0-----:R-:W-:-:S02]  /*114720*/  PRMT R13, R37, 0x3340, R0 ;  /* 0x00003340250d7816 */ /* 0x001fc40000000000 */
[----:B---3--:R-:W-:Y:S02]  /*114730*/  LOP3.LUT R16, R57, 0xffff, RZ, 0xc0, !PT ;  /* 0x0000ffff39107812 */ /* 0x008fe400078ec0ff */
[----:B----4-:R-:W-:-:S04]  /*114740*/  LOP3.LUT R17, R58, 0xffff, RZ, 0xc0, !PT ;  /* 0x0000ffff3a117812 */ /* 0x010fc800078ec0ff */
[----:B------:R-:W-:-:S04]  /*114750*/  PRMT R14, R16, 0x3340, R17 ;  /* 0x00003340100e7816 */ /* 0x000fc80000000011 */
[----:B------:R-:W-:-:S05]  /*114760*/  PRMT R14, R14, 0x5410, R13 ;  /* 0x000054100e0e7816 */ /* 0x000fca000000000d */
[----:B------:R0:W-:Y:S04]  /*114770*/  STL [R1+0x688], R14 ;  /* 0x0006880e01007387 */ /* 0x0001e80000100800 */
[----:B------:R-:W3:Y:S04]  /*114780*/  LDL.LU R55, [R1+0x5438] ;  /* 0x0054380001377983 */ /* 0x000ee80000300800 */
[----:B------:R-:W4:Y:S04]  /*114790*/  LDL.LU R57, [R1+0x1d18] ;  /* 0x001d180001397983 */ /* 0x000f280000300800 */
[----:B------:R-:W4:Y:S01]  /*1147a0*/  LDL.LU R58, [R1+0x209c] ;  /* 0x00209c00013a7983 */ /* 0x000f220000300800 */
[----:B------:R-:W-:Y:S01]  /*1147b0*/  VIADD R12, R12, UR6 ;  /* 0x000000060c0c7c36 */ /* 0x000fe20008000000 */
[----:B------:R-:W-:Y:S01]  /*1147c0*/  SHF.R.U32.HI R16, RZ, 0x8, R16 ;  /* 0x00000008ff107819 */ /* 0x000fe20000011610 */
[----:B------:R-:W1:Y:S01]  /*1147d0*/  LDCU UR6, c[0x0][0x3b8] ;  /* 0x00007700ff0677ac */ /* 0x000e620008000800 */
[----:B------:R-:W-:-:S02]  /*1147e0*/  SHF.R.U32.HI R17, RZ, 0x8, R17 ;  /* 0x00000008ff117819 */ /* 0x000fc40000011611 */
[----:B0-----:R-:W-:Y:S02]  /*1147f0*/  SHF.R.U32.HI R14, RZ, 0x8, R18 ;  /* 0x00000008ff0e7819 */ /* 0x001fe40000011612 */
        /* <DEDUP_REMOVED lines=8> */
[----:B------:R0:W-:Y:S04]  /*114880*/  STL.64 [R1+0xce0], R22 ;  /* 0x000ce01601007387 */ /* 0x0001e80000100a00 */
[----:B------:R-:W-:Y:S04]  /*114890*/  STL [R1+0x572c], R36 ;  /* 0x00572c2401007387 */ /* 0x000fe80000100800 */
[----:B------:R1:W-:Y:S04]  /*1148a0*/  STL [R1+0xf0], R14 ;  /* 0x0000f00e01007387 */ /* 0x0003e80000100800 */
[----:B------:R-:W4:Y:S04]  /*1148b0*/  LDL.LU R28, [R1+0x51a8] ;  /* 0x0051a800011c7983 */ /* 0x000f280000300800 */
[----:B------:R-:W4:Y:S01]  /*1148c0*/  LDL.LU R29, [R1+0x1c3c] ;  /* 0x001c3c00011d7983 */ /* 0x000f220000300800 */
[----:B0-----:R-:W-:-:S05]  /*1148d0*/  IADD3 R22, P1, PT, R12, R6, RZ ;  /* 0x000000060c167210 */ /* 0x001fca0007f3e0ff */
[----:B------:R-:W-:Y:S01]  /*1148e0*/  IMAD.X R23, R13, 0x1, R7, P1 ;  /* 0x000000010d177824 */ /* 0x000fe200008e0607 */
[----:B--2---:R-:W-:Y:S02]  /*1148f0*/  LOP3.LUT R17, R30, 0xffff, RZ, 0xc0, !PT ;  /* 0x0000ffff1e117812 */ /* 0x004fe400078ec0ff */
[----:B------:R-:W-:Y:S02]  /*114900*/  LOP3.LUT R16, R31, 0xffff, RZ, 0xc0, !PT ;  /* 0x0000ffff1f107812 */ /* 0x000fe400078ec0ff */
[----:B------:R-:W-:Y:S02]  /*114910*/  LOP3.LUT R18, R56, 0xffff, RZ, 0xc0, !PT ;  /* 0x0000ffff38127812 */ /* 0x000fe400078ec0ff */
[----:B-1----:R-:W-:Y:S02]  /*114920*/  PRMT R14, R16, 0x3340, R0 ;  /* 0x00003340100e7816 */ /* 0x002fe40000000000 */
[----:B------:R-:W-:-:S04]  /*114930*/  PRMT R19, R17, 0x3340, R18 ;  /* 0x0000334011137816 */ /* 0x000fc80000000012 */
[----:B------:R-:W-:-:S05]  /*114940*/  PRMT R14, R19, 0x5410, R14 ;  /* 0x00005410130e7816 */ /* 0x000fca000000000e */
[----:B------:R0:W-:Y:S04]  /*114950*/  STL [R1+0x684], R14 ;  /* 0x0006840e01007387 */ /* 0x0001e80000100800 */
[----:B------:R-:W2:Y:S01]  /*114960*/  LDL.LU R56, [R1+0x1e1c] ;  /* 0x001e1c0001387983 */ /* 0x000ea20000300800 */
[----:B------:R-:W-:Y:S02]  /*114970*/  SHF.R.U32.HI R17, RZ, 0x8, R17 ;  /* 0x00000008ff117819 */ /* 0x000fe40000011611 */
[----:B0-----:R-:W-:Y:S02]  /*114980*/  SHF.R.U32.HI R14, RZ, 0x8, R18 ;  /* 0x00000008ff0e7819 */ /* 0x001fe40000011612 */
[----:B------:R-:W-:Y:S02]  /*114990*/  SHF.R.U32.HI R16, RZ, 0x8, R16 ;  /* 0x00000008ff107819 */ /* 0x000fe40000011610 */
[----:B------:R-:W-:-:S02]  /*1149a0*/  LOP3.LUT R17, R17, 0xffff, RZ, 0xc0, !PT ;  /* 0x0000ffff11117812 */ /* 0x000fc400078ec0ff */
[----:B------:R-:W-:Y:S02]  /*1149b0*/  LOP3.LUT R14, R14, 0xffff, RZ, 0xc0, !PT ;  /* 0x0000ffff0e0e7812 */ /* 0x000fe400078ec0ff */
[----:B------:R-:W-:Y:S02]  /*1149c0*/  LOP3.LUT R16, R16, 0xffff, RZ, 0xc0, !PT ;  /* 0x0000ffff10107812 */ /* 0x000fe400078ec0ff */
[----:B------:R-:W-:Y:S01]  /*1149d0*/  PRMT R18, R17, 0x3340, R14 ;  /* 0x0000334011127816 */ /* 0x000fe2000000000e */
[----:B------:R-:W-:Y:S01]  /*1149e0*/  STL.64 [R1+0xcf8], R22 ;  /* 0x000cf81601007387 */ /* 0x000fe20000100a00 */
[----:B------:R-:W-:-:S03]  /*1149f0*/  PRMT R14, R16, 0x3340, R0 ;  /* 0x00003340100e7816 */ /* 0x000fc60000000000 */
[----:B------:R0:W-:Y:S04]  /*114a00*/  STL [R1+0x4e8], R18 ;  /* 0x0004e81201007387 */ /* 0x0001e80000100800 */
[----:B------:R1:W-:Y:S01]  /*114a10*/  STL [R1+0xec], R14 ;  /* 0x0000ec0e01007387 */ /* 0x0003e20000100800 */
[----:B---3--:R-:W-:Y:S02]  /*114a20*/  LOP3.LUT R17, R55, 0xffff, RZ, 0xc0, !PT ;  /* 0x0000ffff37117812 */ /* 0x008fe400078ec0ff */
[----:B----4-:R-:W-:Y:S02]  /*114a30*/  LOP3.LUT R16, R57, 0xffff, RZ, 0xc0, !PT ;  /* 0x0000ffff39107812 */ /* 0x010fe400078ec0ff */
[----:B0-----:R-:W-:Y:S02]  /*114a40*/  LOP3.LUT R18, R58, 0xffff, RZ, 0xc0, !PT ;  /* 0x0000ffff3a127812 */ /* 0x001fe400078ec0ff */
[----:B-1----:R-:W-:-:S02]  /*114a50*/  PRMT R14, R16, 0x3340, R0 ;  /* 0x00003340100e7816 */ /* 0x002fc40000000000 */
[----:B------:R-:W-:-:S04]  /*114a60*/  PRMT R19, R17, 0x3340, R18 ;  /* 0x0000334011137816 */ /* 0x000fc80000000012 */
[----:B------:R-:W-:-:S05]  /*114a70*/  PRMT R14, R19, 0x5410, R14 ;  /* 0x00005410130e7816 */ /* 0x000fca000000000e */
[----:B------:R0:W-:Y:S04]  /*114a80*/  STL [R1+0x680], R14 ;  /* 0x0006800e01007387 */ /* 0x0001e80000100800 */
[----:B------:R-:W3:Y:S01]  /*114a90*/  LDL.LU R58, [R1+0x5454] ;  /* 0x00545400013a7983 */ /* 0x000ee20000300800 */
[----:B------:R-:W-:Y:S02]  /*114aa0*/  IADD3 R22, P1, PT, R12, R8, RZ ;  /* 0x000000080c167210 */ /* 0x000fe40007f3e0ff */
[----:B------:R-:W-:Y:S01]  /*114ab0*/  SHF.R.U32.HI R17, RZ, 0x8, R17 ;  /* 0x00000008ff117819 */ /* 0x000fe20000011611 */
[----:B------:R-:W4:Y:S01]  /*114ac0*/  LDL.LU R30, [R1+0x1d28] ;  /* 0x001d2800011e7983 */ /* 0x000f220000300800 */
[----:B0-----:R-:W-:Y:S01]  /*114ad0*/  SHF.R.U32.HI R14, RZ, 0x8, R18 ;  /* 0x00000008ff0e7819 */ /* 0x001fe20000011612 */
[----:B------:R-:W-:Y:S01]  /*114ae0*/  IMAD.X R23, R13, 0x1, R11, P1 ;  /* 0x000000010d177824 */ /* 0x000fe200008e060b */
[----:B------:R-:W-:-:S02]  /*114af0*/  LOP3.LUT R17, R17, 0xffff, RZ, 0xc0, !PT ;  /* 0x0000ffff11117812 */ /* 0x000fc400078ec0ff */
[----:B------:R-:W-:Y:S02]  /*114b00*/  LOP3.LUT R14, R14, 0xffff, RZ, 0xc0, !PT ;  /* 0x0000ffff0e0e7812 */ /* 0x000fe400078ec0ff */
[----:B------:R-:W-:Y:S02]  /*114b10*/  STL.64 [R1+0xd18], R22 ;  /* 0x000d181601007387 */ /* 0x000fe40000100a00 */
[----:B------:R-:W-:Y:S02]  /*114b20*/  PRMT R14, R17, 0x3340, R14 ;  /* 0x00003340110e7816 */ /* 0x000fe4000000000e */
[----:B------:R-:W4:Y:S01]  /*114b30*/  LDL.LU R31, [R1+0x20ec] ;  /* 0x0020ec00011f7983 */ /* 0x000f220000300800 */
[----:B------:R-:W-:-:S03]  /*114b40*/  LOP3.LUT R19, R28, 0xffff, RZ, 0xc0, !PT ;  /* 0x0000ffff1c137812 */ /* 0x000fc600078ec0ff */
[----:B------:R-:W4:Y:S01]  /*114b50*/  LDL.LU R55, [R1+0x51bc] ;  /* 0x0051bc0001377983 */ /* 0x000f220000300800 */
[----:B------:R-:W-:-:S03]  /*114b60*/  LOP3.LUT R17, R29, 0xffff, RZ, 0xc0, !PT ;  /* 0x0000ffff1d117812 */ /* 0x000fc600078ec0ff */
[----:B------:R-:W4:Y:S04]  /*114b70*/  LDL.LU R57, [R1+0x1e3c] ;  /* 0x001e3c0001397983 */ /* 0x000f280000300800 */
[----:B------:R0:W-:Y:S02]  /*114b80*/  STL [R1+0x4ec], R14 ;  /* 0x0004ec0e01007387 */ /* 0x0001e40000100800 */
[----:B0-----:R-:W-:Y:S02]  /*114b90*/  PRMT R14, R17, 0x3340, R0 ;  /* 0x00003340110e7816 */ /* 0x001fe40000000000 */
[----:B------:R-:W-:Y:S02]  /*114ba0*/  LOP3.LUT R32, R43, 0xffff, RZ, 0xc0, !PT ;  /* 0x0000ffff2b207812 */ /* 0x000fe400078ec0ff */
[----:B--2---:R-:W-:-:S04]  /*114bb0*/  LOP3.LUT R18, R56, 0xffff, RZ, 0xc0, !PT ;  /* 0x0000ffff38127812 */ /* 0x004fc800078ec0ff */
[----:B------:R-:W-:-:S04]  /*114bc0*/  PRMT R22, R19, 0x3340, R18 ;  /* 0x0000334013167816 */ /* 0x000fc80000000012 */
[----:B------:R-:W-:Y:S02]  /*114bd0*/  PRMT R14, R22, 0x5410, R14 ;  /* 0x00005410160e7816 */ /* 0x000fe4000000000e */
[----:B------:R-:W-:-:S03]  /*114be0*/  IADD3 R22, P1, PT, R12, R9, RZ ;  /* 0x000000090c167210 */ /* 0x000fc60007f3e0ff */
[----:B------:R0:W-:Y:S02]  /*114bf0*/  STL [R1+0x67c], R14 ;  /* 0x00067c0e01007387 */ /* 0x0001e40000100800 */
[----:B------:R-:W-:Y:S01]  /*114c00*/  IMAD.X R23, R13, 0x1, R10, P1 ;  /* 0x000000010d177824 */ /* 0x000fe200008e060a */
[----:B------:R-:W-:Y:S02]  /*114c10*/  SHF.R.U32.HI R13, RZ, 0x8, R18 ;  /* 0x00000008ff0d7819 */ /* 0x000fe40000011612 */
[----:B0-----:R-:W-:Y:S02]  /*114c20*/  SHF.R.U32.HI R14, RZ, 0x8, R19 ;  /* 0x00000008ff0e7819 */ /* 0x001fe40000011613 */
        /* <DEDUP_REMOVED lines=8> */
[----:B------:R-:W-:Y:S01]  /*114cb0*/  STL.64 [R1+0xd28], R22 ;  /* 0x000d281601007387 */ /* 0x000fe20000100a00 */
[----:B------:R-:W-:-:S03]  /*114cc0*/  PRMT R13, R14, 0x3340, R0 ;  /* 0x000033400e0d7816 */ /* 0x000fc60000000000 */
[----:B------:R-:W-:Y:S04]  /*114cd0*/  STL [R1+0x4e4], R18 ;  /* 0x0004e41201007387 */ /* 0x000fe80000100800 */
[----:B------:R-:W2:Y:S04]  /*114ce0*/  LDL.LU R56, [R1+0x5458] ;  /* 0x0054580001387983 */ /* 0x000ea80000300800 */
[----:B------:R4:W-:Y:S04]  /*114cf0*/  STL [R1+0xe8], R16 ;  /* 0x0000e81001007387 */ /* 0x0009e80000100800 */
[----:B------:R0:W-:Y:S01]  /*114d00*/  STL [R1+0xe4], R13 ;  /* 0x0000e40d01007387 */ /* 0x0001e20000100800 */
[----:B---3--:R-:W-:-:S03]  /*114d10*/  LOP3.LUT R17, R58, 0xffff, RZ, 0xc0, !PT ;  /* 0x0000ffff3a117812 */ /* 0x008fc600078ec0ff */
[----:B------:R-:W3:Y:S04]  /*114d20*/  LDL.LU R58, [R1+0x212c] ;  /* 0x00212c00013a7983 */ /* 0x000ee80000300800 */
[----:B------:R-:W3:Y:S01]  /*114d30*/  LDL.LU R43, [R1+0x58c0] ;  /* 0x0058c000012b7983 */ /* 0x000ee20000300800 */
[----:B----4-:R-:W-:-:S04]  /*114d40*/  LOP3.LUT R16, R30, 0xffff, RZ, 0xc0, !PT ;  /* 0x0000ffff1e107812 */ /* 0x010fc800078ec0ff */
[----:B0-----:R-:W-:Y:S02]  /*114d50*/  PRMT R13, R16, 0x3340, R0 ;  /* 0x00003340100d7816 */ /* 0x001fe40000000000 */
[----:B------:R-:W-:-:S04]  /*114d60*/  LOP3.LUT R18, R31, 0xffff, RZ, 0xc0, !PT ;  /* 0x0000ffff1f127812 */ /* 0x000fc800078ec0ff */
[----:B------:R-:W-:Y:S02]  /*114d70*/  PRMT R14, R17, 0x3340, R18 ;  /* 0x00003340110e7816 */ /* 0x000fe40000000012 */
[----:B------:R-:W-:Y:S02]  /*114d80*/  LOP3.LUT R19, R55, 0xffff, RZ, 0xc0, !PT ;  /* 0x0000ffff37137812 */ /* 0x000fe400078ec0ff */
[----:B------:R-:W-:Y:S02]  /*114d90*/  PRMT R13, R14, 0x5410, R13 ;  /* 0x000054100e0d7816 */ /* 0x000fe4000000000d */
[----:B------:R-:W-:-:S03]  /*114da0*/  LOP3.LUT R22, R57, 0xffff, RZ, 0xc0, !PT ;  /* 0x0000ffff39167812 */ /* 0x000fc600078ec0ff */
[----:B------:R0:W-:Y:S01]  /*114db0*/  STL [R1+0x674], R13 ;  /* 0x0006740d01007387 */ /* 0x0001e20000100800 */
[----:B------:R-:W-:Y:S01]  /*114dc0*/  PRMT R14, R19, 0x3340, R22 ;  /* 0x00003340130e7816 */ /* 0x000fe20000000016 */
[----:B------:R-:W-:Y:S01]  /*114dd0*/  VIADD R12, R12, UR6 ;  /* 0x000000060c0c7c36 */ /* 0x000fe20008000000 */
[----:B0-----:R-:W-:Y:S01]  /*114de0*/  PRMT R13, R32, 0x3340, R0 ;  /* 0x00003340200d7816 */ /* 0x001fe20000000000 */
[----:B------:R-:W0:Y:S03]  /*114df0*/  LDCU UR6, c[0x0][0x3b8] ;  /* 0x00007700ff0677ac */ /* 0x000e260008000800 */
[----:B------:R-:W-:Y:S02]  /*114e00*/  PRMT R14, R14, 0x5410, R13 ;  /* 0x000054100e0e7816 */ /* 0x000fe4000000000d */
[----:B------:R-:W-:Y:S02]  /*114e10*/  SHF.R.S32.HI R13, RZ, 0x1f, R12 ;  /* 0x0000001fff0d7819 */ /* 0x000fe4000001140c */
[----:B------:R-:W-:Y:S01]  /*114e20*/  IADD3 R24, P1, PT, R12, R4, RZ ;  /* 0x000000040c187210 */ /* 0x000fe20007f3e0ff */
[----:B------:R1:W-:Y:S01]  /*114e30*/  STL [R1+0x678], R14 ;  /* 0x0006780e01007387 */ /* 0x0003e20000100800 */
[----:B------:R-:W-:-:S02]  /*114e40*/  SHF.R.U32.HI R19, RZ, 0x8, R19 ;  /* 0x00000008ff137819 */ /* 0x000fc40000011613 */
[----:B------:R-:W-:Y:S02]  /*114e50*/  SHF.R.U32.HI R17, RZ, 0x8, R17 ;  /* 0x00000008ff117819 */ /* 0x000fe40000011611 */
[----:B------:R-:W-:Y:S02]  /*114e60*/  SHF.R.U32.HI R18, RZ, 0x8, R18 ;  /* 0x00000008ff127819 */ /* 0x000fe40000011612 */
[----:B-1----:R-:W-:Y:S01]  /*114e70*/  SHF.R.U32.HI R14, RZ, 0x8, R22 ;  /* 0x00000008ff0e7819 */ /* 0x002fe20000011616 */
[----:B------:R-:W-:Y:S01]  /*114e80*/  IMAD.X R25, R13, 0x1, R5, P1 ;  /* 0x000000010d197824 */ /* 0x000fe200008e0605 */
[----:B------:R-:W-:Y:S02]  /*114e90*/  LOP3.LUT R19, R19, 0xffff, RZ, 0xc0, !PT ;  /* 0x0000ffff13137812 */ /* 0x000fe400078ec0ff */
[----:B------:R-:W-:Y:S02]  /*114ea0*/  LOP3.LUT R14, R14, 0xffff, RZ, 0xc0, !PT ;  /* 0x0000ffff0e0e7812 */ /* 0x000fe400078ec0ff */
[----:B------:R-:W-:-:S02]  /*114eb0*/  LOP3.LUT R17, R17, 0xffff, RZ, 0xc0, !PT ;  /* 0x0000ffff11117812 */ /* 0x000fc400078ec0ff */
[----:B------:R-:W-:Y:S02]  /*114ec0*/  LOP3.LUT R18, R18, 0xffff, RZ, 0xc0, !PT ;  /* 0x0000ffff12127812 */ /* 0x000fe400078ec0ff */
[----:B------:R-:W-:Y:S01]  /*114ed0*/  PRMT R61, R19, 0x3340, R14 ;  /* 0x00003340133d7816 */ /* 0x000fe2000000000e */
[----:B------:R-:W-:Y:S01]  /*114ee0*/  STL.64 [R1+0xd10], R24 ;  /* 0x000d101801007387 */ /* 0x000fe20000100a00 */
[----:B------:R-:W-:-:S03]  /*114ef0*/  PRMT R14, R17, 0x3340, R18 ;  /* 0x00003340110e7816 */ /* 0x000fc60000000012 */
[----:B------:R-:W4:Y:S04]  /*114f00*/  LDL.LU R31, [R1+0x5368] ;  /* 0x00536800011f7983 */ /* 0x000f280000300800 */
[----:B------:R-:W4:Y:S04]  /*114f10*/  LDL.LU R55, [R1+0x1c6c] ;  /* 0x001c6c0001377983 */ /* 0x000f280000300800 */
[----:B------:R-:W-:Y:S04]  /*114f20*/  STL [R1+0x5730], R61 ;  /* 0x0057303d01007387 */ /* 0x000fe80000100800 */
[----:B------:R1:W-:Y:S01]  /*114f30*/  STL [R1+0x4e0], R14 ;  /* 0x0004e00e01007387 */ /* 0x0003e20000100800 */
[----:B--2---:R-:W-:-:S02]  /*114f40*/  LOP3.LUT R18, R56, 0xffff, RZ, 0xc0, !PT ;  /* 0x0000ffff38127812 */ /* 0x004fc400078ec0ff */
[----:B---3--:R-:W-:Y:S02]  /*114f50*/  LOP3.LUT R19, R58, 0xffff, RZ, 0xc0, !PT ;  /* 0x0000ffff3a137812 */ /* 0x008fe400078ec0ff */
[----:B------:R-:W-:Y:S02]  /*114f60*/  LOP3.LUT R17, R43, 0xffff, RZ, 0xc0, !PT ;  /* 0x0000ffff2b117812 */ /* 0x000fe400078ec0ff */
[----:B------:R-:W2:Y:S01]  /*114f70*/  LDL.LU R43, [R1+0x58bc] ;  /* 0x0058bc00012b7983 */ /* 0x000ea20000300800 */
[----:B------:R-:W-:Y:S02]  /*114f80*/  PRMT R22, R18, 0x3340, R19 ;  /* 0x0000334012167816 */ /* 0x000fe40000000013 */
[----:B-1----:R-:W-:-:S04]  /*114f90*/  PRMT R14, R17, 0x3340, R0 ;  /* 0x00003340110e7816 */ /* 0x002fc80000000000 */
[----:B------:R-:W-:Y:S02]  /*114fa0*/  PRMT R14, R22, 0x5410, R14 ;  /* 0x00005410160e7816 */ /* 0x000fe4000000000e */
[----:B------:R-:W-:-:S05]  /*114fb0*/  IADD3 R22, P1, PT, R12, R6, RZ ;  /* 0x000000060c167210 */ /* 0x000fca0007f3e0ff */
[----:B------:R-:W-:Y:S01]  /*114fc0*/  IMAD.X R23, R13, 0x1, R7, P1 ;  /* 0x000000010d177824 */ /* 0x000fe200008e0607 */
[----:B------:R1:W-:Y:S04]  /*114fd0*/  STL [R1+0x670], R14 ;  /* 0x0006700e01007387 */ /* 0x0003e80000100800 */
[----:B------:R-:W3:Y:S04]  /*114fe0*/  LDL.LU R57, [R1+0x53ec] ;  /* 0x0053ec0001397983 */ /* 0x000ee80000300800 */
[----:B------:R0:W-:Y:S04]  /*114ff0*/  STL.64 [R1+0xd20], R22 ;  /* 0x000d201601007387 */ /* 0x0001e80000100a00 */
[----:B------:R-:W3:Y:S04]  /*115000*/  LDL.LU R56, [R1+0x1c7c] ;  /* 0x001c7c0001387983 */ /* 0x000ee80000300800 */
[----:B------:R-:W3:Y:S01]  /*115010*/  LDL.LU R58, [R1+0x1e7c] ;  /* 0x001e7c00013a7983 */ /* 0x000ee20000300800 */
[----:B------:R-:W-:-:S02]  /*115020*/  SHF.R.U32.HI R18, RZ, 0x8, R18 ;  /* 0x00000008ff127819 */ /* 0x000fc40000011612 */
[----:B-1----:R-:W-:Y:S02]  /*115030*/  SHF.R.U32.HI R14, RZ, 0x8, R19 ;  /* 0x00000008ff0e7819 */ /* 0x002fe40000011613 */
[----:B------:R-:W-:Y:S02]  /*115040*/  SHF.R.U32.HI R17, RZ, 0x8, R17 ;  /* 0x00000008ff117819 */ /* 0x000fe40000011611 */
[----:B------:R-:W-:Y:S02]  /*115050*/  LOP3.LUT R18, R18, 0xffff, RZ, 0xc0, !PT ;  /* 0x0000ffff12127812 */ /* 0x000fe400078ec0ff */
[----:B------:R-:W-:Y:S02]  /*115060*/  LOP3.LUT R14, R14, 0xffff, RZ, 0xc0, !PT ;  /* 0x0000ffff0e0e7812 */ /* 0x000fe400078ec0ff */
[----:B------:R-:W-:Y:S02]  /*115070*/  LOP3.LUT R17, R17, 0xffff, RZ, 0xc0, !PT ;  /* 0x0000ffff11117812 */ /* 0x000fe400078ec0ff */
[----:B0-----:R-:W-:-:S02]  /*115080*/  PRMT R22, R18, 0x3340, R14 ;  /* 0x0000334012167816 */ /* 0x001fc4000000000e */
[----:B------:R-:W-:Y:S02]  /*115090*/  PRMT R14, R17, 0x3340, R0 ;  /* 0x00003340110e7816 */ /* 0x000fe40000000000 */
[----:B------:R-:W-:Y:S01]  /*1150a0*/  IADD3 R18, P1, PT, R12, R8, RZ ;  /* 0x000000080c127210 */ /* 0x000fe20007f3e0ff */
[----:B------:R-:W-:Y:S04]  /*1150b0*/  STL [R1+0x4b4], R22 ;  /* 0x0004b41601007387 */ /* 0x000fe80000100800 */
[----:B------:R0:W-:Y:S01]  /*1150c0*/  STL [R1+0xe0], R14 ;  /* 0x0000e00e01007387 */ /* 0x0001e20000100800 */
[----:B------:R-:W-:Y:S01]  /*1150d0*/  IMAD.X R19, R13, 0x1, R11, P1 ;  /* 0x000000010d137824 */ /* 0x000fe200008e060b */
[----:B0-----:R-:W-:-:S04]  /*1150e0*/  SHF.R.U32.HI R14, RZ, 0x8, R16 ;  /* 0x00000008ff0e7819 */ /* 0x001fc80000011610 */
[----:B------:R-:W-:Y:S01]  /*1150f0*/  LOP3.LUT R14, R14, 0xffff, RZ, 0xc0, !PT ;  /* 0x0000ffff0e0e7812 */ /* 0x000fe200078ec0ff */
[----:B------:R0:W-:Y:S01]  /*115100*/  STL.64 [R1+0xd38], R18 ;  /* 0x000d381201007387 */ /* 0x0001e20000100a00 */
[----:B----4-:R-:W-:Y:S02]  /*115110*/  LOP3.LUT R17, R31, 0xffff, RZ, 0xc0, !PT ;  /* 0x0000ffff1f117812 */ /* 0x010fe400078ec0ff */
[----:B------:R-:W-:-:S05]  /*115120*/  PRMT R14, R14, 0x3340, R0 ;  /* 0x000033400e0e7816 */ /* 0x000fca0000000000 */
[----:B------:R1:W-:Y:S01]  /*115130*/  STL [R1+0xdc], R14 ;  /* 0x0000dc0e01007387 */ /* 0x0003e20000100800 */
[----:B0-----:R-:W-:-:S03]  /*115140*/  LOP3.LUT R19, R55, 0xffff, RZ, 0xc0, !PT ;  /* 0x0000ffff37137812 */ /* 0x001fc600078ec0ff */
[----:B------:R-:W4:Y:S01]  /*115150*/  LDL.LU R30, [R1+0x1d68] ;  /* 0x001d6800011e7983 */ /* 0x000f220000300800 */
[----:B------:R-:W-:-:S03]  /*115160*/  IADD3 R22, P1, PT, R12, R9, RZ ;  /* 0x000000090c167210 */ /* 0x000fc60007f3e0ff */
[----:B------:R-:W4:Y:S01]  /*115170*/  LDL.LU R31, [R1+0x5464] ;  /* 0x00546400011f7983 */ /* 0x000f220000300800 */
[----:B-1----:R-:W-:-:S03]  /*115180*/  PRMT R14, R19, 0x3340, R0 ;  /* 0x00003340130e7816 */ /* 0x002fc60000000000 */
[----:B------:R-:W4:Y:S01]  /*115190*/  LDL.LU R55, [R1+0x2198] ;  /* 0x0021980001377983 */ /* 0x000f220000300800 */
[----:B------:R-:W-:Y:S01]  /*1151a0*/  IMAD.X R23, R13, 0x1, R10, P1 ;  /* 0x000000010d177824 */ /* 0x000fe200008e060a */
[----:B--2---:R-:W-:-:S04]  /*1151b0*/  LOP3.LUT R16, R43, 0xffff, RZ, 0xc0, !PT ;  /* 0x0000ffff2b107812 */ /* 0x004fc800078ec0ff */
[----:B------:R-:W-:-:S04]  /*1151c0*/  PRMT R18, R17, 0x3340, R16 ;  /* 0x0000334011127816 */ /* 0x000fc80000000010 */
[----:B------:R-:W-:Y:S02]  /*1151d0*/  PRMT R14, R18, 0x5410, R14 ;  /* 0x00005410120e7816 */ /* 0x000fe4000000000e */
[----:B------:R-:W-:-:S03]  /*1151e0*/  SHF.R.U32.HI R13, RZ, 0x8, R16 ;  /* 0x00000008ff0d7819 */ /* 0x000fc60000011610 */
[----:B------:R0:W-:Y:S01]  /*1151f0*/  STL [R1+0x64c], R14 ;  /* 0x00064c0e01007387 */ /* 0x0001e20000100800 */
[----:B------:R-:W-:Y:S02]  /*115200*/  LOP3.LUT R13, R13, 0xffff, RZ, 0xc0, !PT ;  /* 0x0000ffff0d0d7812 */ /* 0x000fe400078ec0ff */
[----:B0-----:R-:W-:Y:S02]  /*115210*/  SHF.R.U32.HI R14, RZ, 0x8, R17 ;  /* 0x00000008ff0e7819 */ /* 0x001fe40000011611 */
[----:B---3--:R-:W-:Y:S02]  /*115220*/  LOP3.LUT R18, R57, 0xffff, RZ, 0xc0, !PT ;  /* 0x0000ffff39127812 */ /* 0x008fe400078ec0ff */
[----:B------:R-:W-:Y:S02]  /*115230*/  LOP3.LUT R14, R14, 0xffff, RZ, 0xc0, !PT ;  /* 0x0000ffff0e0e7812 */ /* 0x000fe400078ec0ff */
[----:B------:R-:W-:Y:S02]  /*115240*/  LOP3.LUT R16, R56, 0xffff, RZ, 0xc0, !PT ;  /* 0x0000ffff38107812 */ /* 0x000fe400078ec0ff */
[----:B------:R-:W-:-:S02]  /*115250*/  LOP3.LUT R17, R58, 0xffff, RZ, 0xc0, !PT ;  /* 0x0000ffff3a117812 */ /* 0x000fc400078ec0ff */
[----:B------:R-:W-:Y:S02]  /*115260*/  PRMT R43, R14, 0x3340, R13 ;  /* 0x000033400e2b7816 */ /* 0x000fe4000000000d */
[----:B------:R-:W-:Y:S02]  /*115270*/  PRMT R13, R16, 0x3340, R0 ;  /* 0x00003340100d7816 */ /* 0x000fe40000000000 */
[----:B------:R-:W-:Y:S01]  /*115280*/  PRMT R14, R18, 0x3340, R17 ;  /* 0x00003340120e7816 */ /* 0x000fe20000000011 */
[----:B------:R-:W-:Y:S03]  /*115290*/  STL.64 [R1+0xd58], R22 ;  /* 0x000d581601007387 */ /* 0x000fe60000100a00 */
[----:B------:R-:W-:Y:S01]  /*1152a0*/  PRMT R13, R14, 0x5410, R13 ;  /* 0x000054100e0d7816 */ /* 0x000fe2000000000d */
[----:B------:R-:W-:Y:S04]  /*1152b0*/  STL [R1+0x5794], R43 ;  /* 0x0057942b01007387 */ /* 0x000fe80000100800 */
[----:B------:R0:W-:Y:S04]  /*1152c0*/  STL [R1+0x648], R13 ;  /* 0x0006480d01007387 */ /* 0x0001e80000100800 */
[----:B------:R-:W2:Y:S04]  /*1152d0*/  LDL.LU R57, [R1+0x5468] ;  /* 0x0054680001397983 */ /* 0x000ea80000300800 */
        /* <DEDUP_REMOVED lines=9> */
[----:B------:R-:W-:Y:S01]  /*115370*/  PRMT R13, R16, 0x3340, R0 ;  /* 0x00003340100d7816 */ /* 0x000fe20000000000 */
[----:B------:R-:W-:Y:S01]  /*115380*/  VIADD R12, R12, UR6 ;  /* 0x000000060c0c7c36 */ /* 0x000fe20008000000 */
[----:B------:R-:W0:Y:S03]  /*115390*/  LDCU UR6, c[0x0][0x3b8] ;  /* 0x00007700ff0677ac */ /* 0x000e260008000800 */
[----:B------:R1:W-:Y:S01]  /*1153a0*/  STL [R1+0xd8], R13 ;  /* 0x0000d80d01007387 */ /* 0x0003e20000100800 */
[----:B----4-:R-:W-:Y:S02]  /*1153b0*/  LOP3.LUT R16, R30, 0xffff, RZ, 0xc0, !PT ;  /* 0x0000ffff1e107812 */ /* 0x010fe400078ec0ff */
[----:B------:R-:W-:Y:S02]  /*1153c0*/  LOP3.LUT R17, R31, 0xffff, RZ, 0xc0, !PT ;  /* 0x0000ffff1f117812 */ /* 0x000fe400078ec0ff */
[----:B------:R-:W-:-:S02]  /*1153d0*/  LOP3.LUT R18, R55, 0xffff, RZ, 0xc0, !PT ;  /* 0x0000ffff37127812 */ /* 0x000fc400078ec0ff */
[----:B-1----:R-:W-:Y:S02]  /*1153e0*/  PRMT R13, R16, 0x3340, R0 ;  /* 0x00003340100d7816 */ /* 0x002fe40000000000 */
[----:B------:R-:W-:-:S04]  /*1153f0*/  PRMT R14, R17, 0x3340, R18 ;  /* 0x00003340110e7816 */ /* 0x000fc80000000012 */
[----:B------:R-:W-:Y:S02]  /*115400*/  PRMT R14, R14, 0x5410, R13 ;  /* 0x000054100e0e7816 */ /* 0x000fe4000000000d */
[----:B------:R-:W-:Y:S02]  /*115410*/  SHF.R.S32.HI R13, RZ, 0x1f, R12 ;  /* 0x0000001fff0d7819 */ /* 0x000fe4000001140c */
[----:B------:R-:W-:Y:S01]  /*115420*/  IADD3 R22, P1, PT, R12, R4, RZ ;  /* 0x000000040c167210 */ /* 0x000fe20007f3e0ff */
[----:B------:R1:W-:Y:S01]  /*115430*/  STL [R1+0x644], R14 ;  /* 0x0006440e01007387 */ /* 0x0003e20000100800 */
[----:B------:R-:W-:-:S03]  /*115440*/  SHF.R.U32.HI R17, RZ, 0x8, R17 ;  /* 0x00000008ff117819 */ /* 0x000fc60000011611 */
[----:B------:R-:W-:Y:S01]  /*115450*/  IMAD.X R23, R13, 0x1, R5, P1 ;  /* 0x000000010d177824 */ /* 0x000fe200008e0605 */
[----:B------:R-:W-:Y:S02]  /*115460*/  SHF.R.U32.HI R18, RZ, 0x8, R18 ;  /* 0x00000008ff127819 */ /* 0x000fe40000011612 */
[----:B-1----:R-:W-:Y:S02]  /*115470*/  SHF.R.U32.HI R14, RZ, 0x8, R19 ;  /* 0x00000008ff0e7819 */ /* 0x002fe40000011613 */
[----:B------:R-:W-:Y:S02]  /*115480*/  STL.64 [R1+0xd30], R22 ;  /* 0x000d301601007387 */ /* 0x000fe40000100a00 */
[----:B------:R-:W-:Y:S02]  /*115490*/  LOP3.LUT R14, R14, 0xffff, RZ, 0xc0, !PT ;  /* 0x0000ffff0e0e7812 */ /* 0x000fe400078ec0ff */
[----:B------:R-:W4:Y:S01]  /*1154a0*/  LDL.LU R30, [R1+0x5410] ;  /* 0x00541000011e7983 */ /* 0x000f220000300800 */
[----:B------:R-:W-:-:S02]  /*1154b0*/  LOP3.LUT R17, R17, 0xffff, RZ, 0xc0, !PT ;  /* 0x0000ffff11117812 */ /* 0x000fc400078ec0ff */
[----:B------:R-:W-:Y:S01]  /*1154c0*/  LOP3.LUT R18, R18, 0xffff, RZ, 0xc0, !PT ;  /* 0x0000ffff12127812 */ /* 0x000fe200078ec0ff */
[----:B------:R-:W4:Y:S01]  /*1154d0*/  LDL.LU R31, [R1+0x1cb8] ;  /* 0x001cb800011f7983 */ /* 0x000f220000300800 */
[----:B------:R-:W-:-:S03]  /*1154e0*/  PRMT R19, R14, 0x3340, R0 ;  /* 0x000033400e137816 */ /* 0x000fc60000000000 */
[----:B------:R-:W4:Y:S01]  /*1154f0*/  LDL.LU R55, [R1+0x1f8c] ;  /* 0x001f8c0001377983 */ /* 0x000f220000300800 */
[----:B------:R-:W-:-:S03]  /*115500*/  PRMT R14, R17, 0x3340, R18 ;  /* 0x00003340110e7816 */ /* 0x000fc60000000012 */
[----:B------:R1:W-:Y:S04]  /*115510*/  STL [R1+0xd4], R19 ;  /* 0x0000d41301007387 */ /* 0x0003e80000100800 */
[----:B------:R0:W-:Y:S01]  /*115520*/  STL [R1+0x4b0], R14 ;  /* 0x0004b00e01007387 */ /* 0x0001e20000100800 */
[----:B--2---:R-:W-:Y:S02]  /*115530*/  LOP3.LUT R18, R57, 0xffff, RZ, 0xc0, !PT ;  /* 0x0000ffff39127812 */ /* 0x004fe400078ec0ff */
[----:B---3--:R-:W-:Y:S02]  /*115540*/  LOP3.LUT R17, R56, 0xffff, RZ, 0xc0, !PT ;  /* 0x0000ffff38117812 */ /* 0x008fe400078ec0ff */
[----:B-1----:R-:W-:Y:S02]  /*115550*/  LOP3.LUT R19, R58, 0xffff, RZ, 0xc0, !PT ;  /* 0x0000ffff3a137812 */ /* 0x002fe400078ec0ff */
[----:B0-----:R-:W-:-:S02]  /*115560*/  PRMT R14, R17, 0x3340, R0 ;  /* 0x00003340110e7816 */ /* 0x001fc40000000000 */
[----:B------:R-:W-:-:S04]  /*115570*/  PRMT R22, R18, 0x3340, R19 ;  /* 0x0000334012167816 */ /* 0x000fc80000000013 */
[----:B------:R-:W-:Y:S02]  /*115580*/  PRMT R14, R22, 0x5410, R14 ;  /* 0x00005410160e7816 */ /* 0x000fe4000000000e */
[----:B------:R-:W-:-:S03]  /*115590*/  IADD3 R22, P1, PT, R12, R6, RZ ;  /* 0x000000060c167210 */ /* 0x000fc60007f3e0ff */
[----:B------:R0:W-:Y:S02]  /*1155a0*/  STL [R1+0x640], R14 ;  /* 0x0006400e01007387 */ /* 0x0001e40000100800 */
[----:B------:R-:W-:Y:S02]  /*1155b0*/  IMAD.X R23, R13, 0x1, R7, P1 ;  /* 0x000000010d177824 */ /* 0x000fe400008e0607 */
[----:B------:R-:W2:Y:S04]  /*1155c0*/  LDL.LU R57, [R1+0x5414] ;  /* 0x0054140001397983 */ /* 0x000ea80000300800 */
[----:B------:R-:W3:Y:S04]  /*1155d0*/  LDL.LU R56, [R1+0x1cbc] ;  /* 0x001cbc0001387983 */ /* 0x000ee80000300800 */
[----:B------:R1:W-:Y:S04]  /*1155e0*/  STL.64 [R1+0xd50], R22 ;  /* 0x000d501601007387 */ /* 0x0003e80000100a00 */
[----:B------:R-:W3:Y:S01]  /*1155f0*/  LDL.LU R58, [R1+0x1f98] ;  /* 0x001f9800013a7983 */ /* 0x000ee20000300800 */
[----:B------:R-:W-:-:S02]  /*115600*/  SHF.R.U32.HI R18, RZ, 0x8, R18 ;  /* 0x00000008ff127819 */ /* 0x000fc40000011612 */
[----:B0-----:R-:W-:Y:S02]  /*115610*/  SHF.R.U32.HI R14, RZ, 0x8, R19 ;  /* 0x00000008ff0e7819 */ /* 0x001fe40000011613 */
[----:B------:R-:W-:Y:S02]  /*115620*/  SHF.R.U32.HI R17, RZ, 0x8, R17 ;  /* 0x00000008ff117819 */ /* 0x000fe40000011611 */
[----:B------:R-:W-:Y:S02]  /*115630*/  LOP3.LUT R18, R18, 0xffff, RZ, 0xc0, !PT ;  /* 0x0000ffff12127812 */ /* 0x000fe400078ec0ff */
[----:B------:R-:W-:Y:S02]  /*115640*/  LOP3.LUT R14, R14, 0xffff, RZ, 0xc0, !PT ;  /* 0x0000ffff0e0e7812 */ /* 0x000fe400078ec0ff */
[----:B------:R-:W-:Y:S02]  /*115650*/  LOP3.LUT R17, R17, 0xffff, RZ, 0xc0, !PT ;  /* 0x0000ffff11117812 */ /* 0x000fe400078ec0ff */
[----:B-1----:R-:W-:-:S02]  /*115660*/  PRMT R22, R18, 0x3340, R14 ;  /* 0x0000334012167816 */ /* 0x002fc4000000000e */
        /* <DEDUP_REMOVED lines=9> */
[----:B------:R-:W-:Y:S02]  /*115700*/  PRMT R14, R14, 0x3340, R0 ;  /* 0x000033400e0e7816 */ /* 0x000fe40000000000 */
[----:B------:R-:W-:-:S03]  /*115710*/  LOP3.LUT R16, R55, 0xffff, RZ, 0xc0, !PT ;  /* 0x0000ffff37107812 */ /* 0x000fc600078ec0ff */
[----:B------:R1:W-:Y:S01]  /*115720*/  STL [R1+0xcc], R14 ;  /* 0x0000cc0e01007387 */ /* 0x0003e20000100800 */
[----:B0-----:R-:W-:-:S03]  /*115730*/  LOP3.LUT R18, R31, 0xffff, RZ, 0xc0, !PT ;  /* 0x0000ffff1f127812 */ /* 0x001fc600078ec0ff */
[----:B------:R-:W4:Y:S01]  /*115740*/  LDL.LU R25, [R1+0x1d8c] ;  /* 0x001d8c0001197983 */ /* 0x000f220000300800 */
[----:B------:R-:W-:Y:S02]  /*115750*/  PRMT R19, R17, 0x3340, R16 ;  /* 0x0000334011137816 */ /* 0x000fe40000000010 */
[----:B------:R-:W-:Y:S01]  /*115760*/  IADD3 R22, P1, PT, R12, R9, RZ ;  /* 0x000000090c167210 */ /* 0x000fe20007f3e0ff */
[----:B------:R-:W4:Y:S01]  /*115770*/  LDL.LU R28, [R1+0x5474] ;  /* 0x00547400011c7983 */ /* 0x000f220000300800 */
[----:B-1----:R-:W-:-:S04]  /*115780*/  PRMT R14, R18, 0x3340, R0 ;  /* 0x00003340120e7816 */ /* 0x002fc80000000000 */
[----:B------:R-:W-:Y:S01]  /*115790*/  PRMT R14, R19, 0x5410, R14 ;  /* 0x00005410130e7816 */ /* 0x000fe2000000000e */
[----:B------:R-:W-:Y:S01]  /*1157a0*/  IMAD.X R23, R13, 0x1, R10, P1 ;  /* 0x000000010d177824 */ /* 0x000fe200008e060a */
[----:B------:R-:W-:-:S03]  /*1157b0*/  SHF.R.U32.HI R13, RZ, 0x8, R16 ;  /* 0x00000008ff0d7819 */ /* 0x000fc60000011610 */
[----:B------:R0:W-:Y:S01]  /*1157c0*/  STL [R1+0x63c], R14 ;  /* 0x00063c0e01007387 */ /* 0x0001e20000100800 */
[----:B------:R-:W-:-:S03]  /*1157d0*/  LOP3.LUT R13, R13, 0xffff, RZ, 0xc0, !PT ;  /* 0x0000ffff0d0d7812 */ /* 0x000fc600078ec0ff */
[----:B------:R-:W4:Y:S01]  /*1157e0*/  LDL.LU R29, [R1+0x4c94] ;  /* 0x004c9400011d7983 */ /* 0x000f220000300800 */
[----:B0-----:R-:W-:-:S04]  /*1157f0*/  SHF.R.U32.HI R14, RZ, 0x8, R17 ;  /* 0x00000008ff0e7819 */ /* 0x001fc80000011611 */
[----:B------:R-:W-:-:S04]  /*115800*/  LOP3.LUT R14, R14, 0xffff, RZ, 0xc0, !PT ;  /* 0x0000ffff0e0e7812 */ /* 0x000fc800078ec0ff */
[----:B------:R-:W-:Y:S01]  /*115810*/  PRMT R13, R14, 0x3340, R13 ;  /* 0x000033400e0d7816 */ /* 0x000fe2000000000d */
[----:B------:R-:W-:Y:S04]  /*115820*/  STL.64 [R1+0xd88], R22 ;  /* 0x000d881601007387 */ /* 0x000fe80000100a00 */
[----:B------:R0:W-:Y:S01]  /*115830*/  STL [R1+0x49c], R13 ;  /* 0x00049c0d01007387 */ /* 0x0001e20000100800 */
[----:B--2---:R-:W-:Y:S02]  /*115840*/  LOP3.LUT R16, R57, 0xffff, RZ, 0xc0, !PT ;  /* 0x0000ffff39107812 */ /* 0x004fe400078ec0ff */
[----:B---3--:R-:W-:-:S04]  /*115850*/  LOP3.LUT R34, R56, 0xffff, RZ, 0xc0, !PT ;  /* 0x0000ffff38227812 */ /* 0x008fc800078ec0ff */
[----:B0-----:R-:W-:Y:S02]  /*115860*/  PRMT R13, R34, 0x3340, R0 ;  /* 0x00003340220d7816 */ /* 0x001fe40000000000 */
[----:B------:R-:W-:-:S04]  /*115870*/  LOP3.LUT R17, R58, 0xffff, RZ, 0xc0, !PT ;  /* 0x0000ffff3a117812 */ /* 0x000fc800078ec0ff */
[----:B------:R-:W-:-:S04]  /*115880*/  PRMT R14, R16, 0x3340, R17 ;  /* 0x00003340100e7816 */ /* 0x000fc80000000011 */
[----:B------:R-:W-:-:S05]  /*115890*/  PRMT R14, R14, 0x5410, R13 ;  /* 0x000054100e0e7816 */ /* 0x000fca000000000d */
[----:B------:R0:W-:Y:S04]  /*1158a0*/  STL [R1+0x638], R14 ;  /* 0x0006380e01007387 */ /* 0x0001e80000100800 */
[----:B------:R-:W2:Y:S04]  /*1158b0*/  LDL.LU R30, [R1+0x5478] ;  /* 0x00547800011e7983 */ /* 0x000ea80000300800 */
[----:B------:R-:W3:Y:S04]  /*1158c0*/  LDL.LU R31, [R1+0x1dc8] ;  /* 0x001dc800011f7983 */ /* 0x000ee80000300800 */
        /* <DEDUP_REMOVED lines=11> */
[----:B------:R-:W-:Y:S02]  /*115980*/  PRMT R13, R13, 0x3340, R0 ;  /* 0x000033400d0d7816 */ /* 0x000fe40000000000 */
[----:B----4-:R-:W-:Y:S02]  /*115990*/  LOP3.LUT R16, R25, 0xffff, RZ, 0xc0, !PT ;  /* 0x0000ffff19107812 */ /* 0x010fe400078ec0ff */
[----:B------:R-:W-:Y:S01]  /*1159a0*/  LOP3.LUT R17, R28, 0xffff, RZ, 0xc0, !PT ;  /* 0x0000ffff1c117812 */ /* 0x000fe200078ec0ff */
[----:B------:R-:W-:Y:S04]  /*1159b0*/  STL [R1+0x5734], R39 ;  /* 0x0057342701007387 */ /* 0x000fe80000100800 */
[----:B------:R0:W-:Y:S01]  /*1159c0*/  STL [R1+0xc8], R13 ;  /* 0x0000c80d01007387 */ /* 0x0001e20000100800 */
[----:B------:R-:W-:-:S02]  /*1159d0*/  LOP3.LUT R18, R29, 0xffff, RZ, 0xc0, !PT ;  /* 0x0000ffff1d127812 */ /* 0x000fc400078ec0ff */
[----:B0-----:R-:W-:Y:S02]  /*1159e0*/  PRMT R13, R16, 0x3340, R0 ;  /* 0x00003340100d7816 */ /* 0x001fe40000000000 */
[----:B------:R-:W-:Y:S01]  /*1159f0*/  PRMT R14, R17, 0x3340, R18 ;  /* 0x00003340110e7816 */ /* 0x000fe20000000012 */
[----:B------:R-:W-:Y:S01]  /*115a00*/  VIADD R12, R12, UR6 ;  /* 0x000000060c0c7c36 */ /* 0x000fe20008000000 */
[----:B------:R-:W-:Y:S01]  /*115a10*/  SHF.R.U32.HI R17, RZ, 0x8, R17 ;  /* 0x00000008ff117819 */ /* 0x000fe20000011611 */
[----:B------:R-:W0:Y:S01]  /*115a20*/  LDCU UR6, c[0x0][0x3b8] ;  /* 0x00007700ff0677ac */ /* 0x000e220008000800 */
[----:B------:R-:W-:Y:S02]  /*115a30*/  PRMT R14, R14, 0x5410, R13 ;  /* 0x000054100e0e7816 */ /* 0x000fe4000000000d */
[----:B------:R-:W-:Y:S02]  /*115a40*/  SHF.R.S32.HI R13, RZ, 0x1f, R12 ;  /* 0x0000001fff0d7819 */ /* 0x000fe4000001140c */
[----:B------:R-:W-:Y:S01]  /*115a50*/  IADD3 R22, P1, PT, R12, R4, RZ ;  /* 0x000000040c167210 */ /* 0x000fe20007f3e0ff */
[----:B------:R1:W-:Y:S01]  /*115a60*/  STL [R1+0x634], R14 ;  /* 0x0006340e01007387 */ /* 0x0003e20000100800 */
[----:B------:R-:W-:-:S02]  /*115a70*/  SHF.R.U32.HI R16, RZ, 0x8, R16 ;  /* 0x00000008ff107819 */ /* 0x000fc40000011610 */
[----:B------:R-:W-:Y:S01]  /*115a80*/  LOP3.LUT R17, R17, 0xffff, RZ, 0xc0, !PT ;  /* 0x0000ffff11117812 */ /* 0x000fe200078ec0ff */
[----:B------:R-:W-:Y:S01]  /*115a90*/  IMAD.X R23, R13, 0x1, R5, P1 ;  /* 0x000000010d177824 */ /* 0x000fe200008e0605 */
[----:B------:R-:W-:Y:S02]  /*115aa0*/  LOP3.LUT R16, R16, 0xffff, RZ, 0xc0, !PT ;  /* 0x0000ffff10107812 */ /* 0x000fe400078ec0ff */
[----:B-1----:R-:W-:-:S04]  /*115ab0*/  SHF.R.U32.HI R14, RZ, 0x8, R18 ;  /* 0x00000008ff0e7819 */ /* 0x002fc80000011612 */
[----:B------:R-:W-:Y:S01]  /*115ac0*/  LOP3.LUT R14, R14, 0xffff, RZ, 0xc0, !PT ;  /* 0x0000ffff0e0e7812 */ /* 0x000fe200078ec0ff */
[----:B------:R2:W-:Y:S03]  /*115ad0*/  STL.64 [R1+0xd68], R22 ;  /* 0x000d681601007387 */ /* 0x0005e60000100a00 */
[----:B------:R-:W-:Y:S02]  /*115ae0*/  PRMT R17, R17, 0x3340, R14 ;  /* 0x0000334011117816 */ /* 0x000fe4000000000e */
[----:B------:R-:W-:-:S03]  /*115af0*/  PRMT R14, R16, 0x3340, R0 ;  /* 0x00003340100e7816 */ /* 0x000fc60000000000 */
[----:B------:R-:W-:Y:S04]  /*115b00*/  STL [R1+0x494], R17 ;  /* 0x0004941101007387 */ /* 0x000fe80000100800 */
[----:B------:R1:W-:Y:S01]  /*115b10*/  STL [R1+0xc4], R14 ;  /* 0x0000c40e01007387 */ /* 0x0003e20000100800 */
[----:B--2---:R-:W-:Y:S02]  /*115b20*/  LOP3.LUT R22, R30, 0xffff, RZ, 0xc0, !PT ;  /* 0x0000ffff1e167812 */ /* 0x004fe400078ec0ff */
[----:B---3--:R-:W-:Y:S02]  /*115b30*/  LOP3.LUT R16, R31, 0xffff, RZ, 0xc0, !PT ;  /* 0x0000ffff1f107812 */ /* 0x008fe400078ec0ff */
[----:B------:R-:W2:Y:S01]  /*115b40*/  LDL.LU R31, [R1+0x2b8] ;  /* 0x0002b800011f7983 */ /* 0x000ea20000300800 */
[----:B------:R-:W-:-:S02]  /*115b50*/  LOP3.LUT R23, R55, 0xffff, RZ, 0xc0, !PT ;  /* 0x0000ffff37177812 */ /* 0x000fc400078ec0ff */
[----:B-1----:R-:W-:Y:S02]  /*115b60*/  PRMT R14, R16, 0x3340, R0 ;  /* 0x00003340100e7816 */ /* 0x002fe40000000000 */
[----:B------:R-:W-:Y:S02]  /*115b70*/  PRMT R24, R22, 0x3340, R23 ;  /* 0x0000334016187816 */ /* 0x000fe40000000017 */
[----:B------:R-:W-:Y:S02]  /*115b80*/  LOP3.LUT R18, R57, 0xffff, RZ, 0xc0, !PT ;  /* 0x0000ffff39127812 */ /* 0x000fe400078ec0ff */
[----:B------:R-:W-:Y:S02]  /*115b90*/  LOP3.LUT R17, R56, 0xffff, RZ, 0xc0, !PT ;  /* 0x0000ffff38117812 */ /* 0x000fe400078ec0ff */
[----:B------:R-:W2:Y:S01]  /*115ba0*/  LDL.LU R56, [R1+0x550] ;  /* 0x0005500001387983 */ /* 0x000ea20000300800 */
[----:B------:R-:W-:Y:S02]  /*115bb0*/  LOP3.LUT R19, R58, 0xffff, RZ, 0xc0, !PT ;  /* 0x0000ffff3a137812 */ /* 0x000fe400078ec0ff */
[----:B------:R-:W-:-:S02]  /*115bc0*/  PRMT R25, R24, 0x5410, R14 ;  /* 0x0000541018197816 */ /* 0x000fc4000000000e */
[----:B------:R-:W-:Y:S02]  /*115bd0*/  PRMT R14, R17, 0x3340, R0 ;  /* 0x00003340110e7816 */ /* 0x000fe40000000000 */
[----:B------:R-:W-:-:S04]  /*115be0*/  PRMT R24, R18, 0x3340, R19 ;  /* 0x0000334012187816 */ /* 0x000fc80000000013 */
[----:B------:R-:W-:Y:S02]  /*115bf0*/  PRMT R14, R24, 0x5410, R14 ;  /* 0x00005410180e7816 */ /* 0x000fe4000000000e */
[----:B------:R-:W-:Y:S01]  /*115c00*/  IADD3 R24, P1, PT, R12, R6, RZ ;  /* 0x000000060c187210 */ /* 0x000fe20007f3e0ff */
[----:B------:R1:W-:Y:S04]  /*115c10*/  STL [R1+0x630], R25 ;  /* 0x0006301901007387 */ /* 0x0003e80000100800 */
[----:B------:R3:W-:Y:S04]  /*115c20*/  STL [R1+0x62c], R14 ;  /* 0x00062c0e01007387 */ /* 0x0007e80000100800 */
[----:B------:R-:W4:Y:S01]  /*115c30*/  LDL.LU R55, [R1+0x5430] ;  /* 0x0054300001377983 */ /* 0x000f220000300800 */
[----:B-1----:R-:W-:-:S03]  /*115c40*/  IMAD.X R25, R13, 0x1, R7, P1 ;  /* 0x000000010d197824 */ /* 0x002fc600008e0607 */
[----:B------:R-:W4:Y:S04]  /*115c50*/  LDL.LU R57, [R1+0x1cec] ;  /* 0x001cec0001397983 */ /* 0x000f280000300800 */
[----:B------:R-:W-:Y:S04]  /*115c60*/  STL.64 [R1+0xd80], R24 ;  /* 0x000d801801007387 */ /* 0x000fe80000100a00 */
[----:B------:R-:W4:Y:S01]  /*115c70*/  LDL.LU R58, [R1+0x202c] ;  /* 0x00202c00013a7983 */ /* 0x000f220000300800 */
[----:B------:R-:W-:Y:S02]  /*115c80*/  SHF.R.U32.HI R22, RZ, 0x8, R22 ;  /* 0x00000008ff167819 */ /* 0x000fe40000011616 */
[----:B---3--:R-:W-:-:S02]  /*115c90*/  SHF.R.U32.HI R14, RZ, 0x8, R23 ;  /* 0x00000008ff0e7819 */ /* 0x008fc40000011617 */
[----:B------:R-:W-:Y:S02]  /*115ca0*/  SHF.R.U32.HI R18, RZ, 0x8, R18 ;  /* 0x00000008ff127819 */ /* 0x000fe40000011612 */
[----:B------:R-:W-:Y:S02]  /*115cb0*/  SHF.R.U32.HI R19, RZ, 0x8, R19 ;  /* 0x00000008ff137819 */ /* 0x000fe40000011613 */
[----:B------:R-:W-:Y:S02]  /*115cc0*/  LOP3.LUT R22, R22, 0xffff, RZ, 0xc0, !PT ;  /* 0x0000ffff16167812 */ /* 0x000fe400078ec0ff */
[----:B------:R-:W-:Y:S02]  /*115cd0*/  LOP3.LUT R14, R14, 0xffff, RZ, 0xc0, !PT ;  /* 0x0000ffff0e0e7812 */ /* 0x000fe400078ec0ff */
[----:B------:R-:W-:Y:S02]  /*115ce0*/  LOP3.LUT R18, R18, 0xffff, RZ, 0xc0, !PT ;  /* 0x0000ffff12127812 */ /* 0x000fe400078ec0ff */
[----:B------:R-:W-:-:S02]  /*115cf0*/  LOP3.LUT R19, R19, 0xffff, RZ, 0xc0, !PT ;  /* 0x0000ffff13137812 */ /* 0x000fc400078ec0ff */
[----:B------:R-:W-:Y:S02]  /*115d00*/  PRMT R22, R22, 0x3340, R14 ;  /* 0x0000334016167816 */ /* 0x000fe4000000000e */
[----:B------:R-:W-:Y:S02]  /*115d10*/  PRMT R14, R18, 0x3340, R19 ;  /* 0x00003340120e7816 */ /* 0x000fe40000000013 */
[----:B------:R-:W-:Y:S01]  /*115d20*/  IADD3 R18, P1, PT, R12, R8, RZ ;  /* 0x000000080c127210 */ /* 0x000fe20007f3e0ff */
[----:B------:R-:W-:Y:S04]  /*115d30*/  STL [R1+0x490], R22 ;  /* 0x0004901601007387 */ /* 0x000fe80000100800 */
[----:B------:R-:W-:Y:S01]  /*115d40*/  IMAD.X R19, R13, 0x1, R11, P1 ;  /* 0x000000010d137824 */ /* 0x000fe200008e060b */
[----:B------:R1:W-:Y:S04]  /*115d50*/  STL [R1+0x46c], R14 ;  /* 0x00046c0e01007387 */ /* 0x0003e80000100800 */
[----:B------:R3:W-:Y:S01]  /*115d60*/  STL.64 [R1+0xd08], R18 ;  /* 0x000d081201007387 */ /* 0x0007e20000100a00 */
[----:B-1----:R-:W-:-:S02]  /*115d70*/  SHF.R.U32.HI R14, RZ, 0x8, R17 ;  /* 0x00000008ff0e7819 */ /* 0x002fc40000011611 */
[----:B---3--:R-:W-:Y:S02]  /*115d80*/  IADD3 R18, P1, PT, R12, R9, RZ ;  /* 0x000000090c127210 */ /* 0x008fe40007f3e0ff */
[----:B------:R-:W-:-:S03]  /*115d90*/  LOP3.LUT R14, R14, 0xffff, RZ, 0xc0, !PT ;  /* 0x0000ffff0e0e7812 */ /* 0x000fc600078ec0ff */
[----:B------:R-:W-:Y:S01]  /*115da0*/  IMAD.X R19, R13, 0x1, R10, P1 ;  /* 0x000000010d137824 */ /* 0x000fe200008e060a */
[----:B------:R-:W-:Y:S02]  /*115db0*/  SHF.R.U32.HI R13, RZ, 0x8, R16 ;  /* 0x00000008ff0d7819 */ /* 0x000fe40000011610 */
[----:B------:R-:W-:Y:S02]  /*115dc0*/  PRMT R14, R14, 0x3340, R0 ;  /* 0x000033400e0e7816 */ /* 0x000fe40000000000 */
[----:B------:R-:W-:-:S03]  /*115dd0*/  LOP3.LUT R13, R13, 0xffff, RZ, 0xc0, !PT ;  /* 0x0000ffff0d0d7812 */ /* 0x000fc600078ec0ff */
[----:B------:R1:W-:Y:S04]  /*115de0*/  STL [R1+0xc0], R14 ;  /* 0x0000c00e01007387 */ /* 0x0003e80000100800 */
[----:B------:R3:W-:Y:S04]  /*115df0*/  STL.64 [R1+0xcd8], R18 ;  /* 0x000cd81201007387 */ /* 0x0007e80000100a00 */
[----:B------:R-:W4:Y:S01]  /*115e00*/  LDL.LU R22, [R1+0x2bc] ;  /* 0x0002bc0001167983 */ /* 0x000f220000300800 */
[----:B-1----:R-:W-:-:S05]  /*115e10*/  PRMT R14, R13, 0x3340, R0 ;  /* 0x000033400d0e7816 */ /* 0x002fca0000000000 */
[----:B------:R-:W-:Y:S04]  /*115e20*/  STL [R1+0xbc], R14 ;  /* 0x0000bc0e01007387 */ /* 0x000fe80000100800 */
[----:B------:R-:W4:Y:S01]  /*115e30*/  LDL.LU R23, [R1+0x754] ;  /* 0x0007540001177983 */ /* 0x000f220000300800 */
[----:B--2---:R-:W-:-:S05]  /*115e40*/  PRMT R13, R56, 0x5410, R31 ;  /* 0x00005410380d7816 */ /* 0x004fca000000001f */
[----:B------:R1:W-:Y:S04]  /*115e50*/  STL [R1+0x1bdc], R13 ;  /* 0x001bdc0d01007387 */ /* 0x0003e80000100800 */
[----:B---3--:R-:W2:Y:S04]  /*115e60*/  LDL.LU R18, [R1+0x2b4] ;  /* 0x0002b40001127983 */ /* 0x008ea80000300800 */
[----:B------:R-:W2:Y:S04]  /*115e70*/  LDL.LU R19, [R1+0x468] ;  /* 0x0004680001137983 */ /* 0x000ea80000300800 */
[----:B------:R-:W3:Y:S04]  /*115e80*/  LDL.LU R17, [R1+0x5484] ;  /* 0x0054840001117983 */ /* 0x000ee80000300800 */
[----:B------:R-:W3:Y:S04]  /*115e90*/  LDL.LU R16, [R1+0x1dfc] ;  /* 0x001dfc0001107983 */ /* 0x000ee80000300800 */
[----:B------:R-:W3:Y:S01]  /*115ea0*/  LDL.LU R56, [R1+0x4cf8] ;  /* 0x004cf80001387983 */ /* 0x000ee20000300800 */
[----:B----4-:R-:W-:-:S02]  /*115eb0*/  LOP3.LUT R25, R55, 0xffff, RZ, 0xc0, !PT ;  /* 0x0000ffff37197812 */ /* 0x010fc400078ec0ff */
[----:B------:R-:W-:Y:S02]  /*115ec0*/  LOP3.LUT R36, R57, 0xffff, RZ, 0xc0, !PT ;  /* 0x0000ffff39247812 */ /* 0x000fe400078ec0ff */
[----:B------:R-:W-:Y:S02]  /*115ed0*/  LOP3.LUT R24, R58, 0xffff, RZ, 0xc0, !PT ;  /* 0x0000ffff3a187812 */ /* 0x000fe400078ec0ff */
[----:B-1----:R-:W-:Y:S02]  /*115ee0*/  PRMT R13, R36, 0x3340, R0 ;  /* 0x00003340240d7816 */ /* 0x002fe40000000000 */
[----:B------:R-:W-:-:S04]  /*115ef0*/  PRMT R14, R25, 0x3340, R24 ;  /* 0x00003340190e7816 */ /* 0x000fc80000000018 */
[----:B------:R-:W-:-:S05]  /*115f00*/  PRMT R26, R14, 0x5410, R13 ;  /* 0x000054100e1a7816 */ /* 0x000fca000000000d */
[----:B------:R-:W-:Y:S04]  /*115f10*/  STL [R1+0x628], R26 ;  /* 0x0006281a01007387 */ /* 0x000fe80000100800 */
[----:B------:R-:W4:Y:S01]  /*115f20*/  LDL.LU R58, [R1+0x2b0] ;  /* 0x0002b000013a7983 */ /* 0x000f220000300800 */
[----:B------:R-:W-:Y:S02]  /*115f30*/  SHF.R.U32.HI R14, RZ, 0x8, R25 ;  /* 0x00000008ff0e7819 */ /* 0x000fe40000011619 */
[----:B------:R-:W-:Y:S01]  /*115f40*/  SHF.R.U32.HI R13, RZ, 0x8, R24 ;  /* 0x00000008ff0d7819 */ /* 0x000fe20000011618 */
[----:B0-----:R-:W-:Y:S01]  /*115f50*/  VIADD R12, R12, UR6 ;  /* 0x000000060c0c7c36 */ /* 0x001fe20008000000 */
[----:B------:R-:W-:Y:S01]  /*115f60*/  LOP3.LUT R14, R14, 0xffff, RZ, 0xc0, !PT ;  /* 0x0000ffff0e0e7812 */ /* 0x000fe200078ec0ff */
[----:B------:R-:W0:Y:S01]  /*115f70*/  LDCU UR6, c[0x0][0x3b8] ;  /* 0x00007700ff0677ac */ /* 0x000e220008000800 */
[----:B------:R-:W-:-:S02]  /*115f80*/  LOP3.LUT R13, R13, 0xffff, RZ, 0xc0, !PT ;  /* 0x0000ffff0d0d7812 */ /* 0x000fc400078ec0ff */
[----:B------:R-:W-:Y:S02]  /*115f90*/  IADD3 R24, P1, PT, R12, R4, RZ ;  /* 0x000000040c187210 */ /* 0x000fe40007f3e0ff */
[----:B------:R-:W-:Y:S02]  /*115fa0*/  PRMT R35, R14, 0x3340, R13 ;  /* 0x000033400e237816 */ /* 0x000fe4000000000d */
[----:B------:R-:W-:-:S05]  /*115fb0*/  SHF.R.S32.HI R13, RZ, 0x1f, R12 ;  /* 0x0000001fff0d7819 */ /* 0x000fca000001140c */
[----:B------:R-:W-:Y:S01]  /*115fc0*/  IMAD.X R25, R13, 0x1, R5, P1 ;  /* 0x000000010d197824 */ /* 0x000fe200008e0605 */
[----:B------:R-:W-:Y:S04]  /*115fd0*/  STL [R1+0x5738], R35 ;  /* 0x0057382301007387 */ /* 0x000fe80000100800 */
[----:B------:R1:W-:Y:S04]  /*115fe0*/  STL.64 [R1+0xdc8], R24 ;  /* 0x000dc81801007387 */ /* 0x0003e80000100a00 */
[----:B-1----:R-:W4:Y:S04]  /*115ff0*/  LDL.LU R24, [R1+0x29c] ;  /* 0x00029c0001187983 */ /* 0x002f280000300800 */
[----:B------:R-:W4:Y:S04]  /*116000*/  LDL.LU R25, [R1+0x73c] ;  /* 0x00073c0001197983 */ /* 0x000f280000300800 */
[----:B------:R-:W4:Y:S04]  /*116010*/  LDL.LU R28, [R1+0x298] ;  /* 0x00029800011c7983 */ /* 0x000f280000300800 */
[----:B------:R-:W4:Y:S04]  /*116020*/  LDL.LU R29, [R1+0x738] ;  /* 0x00073800011d7983 */ /* 0x000f280000300800 */
[----:B------:R-:W4:Y:S04]  /*116030*/  LDL.LU R30, [R1+0xb4] ;  /* 0x0000b400011e7983 */ /* 0x000f280000300800 */
[----:B------:R-:W4:Y:S01]  /*116040*/  LDL.LU R31, [R1+0x464] ;  /* 0x00046400011f7983 */ /* 0x000f220000300800 */
[----:B------:R-:W-:-:S03]  /*116050*/  PRMT R22, R23, 0x5410, R22 ;  /* 0x0000541017167816 */ /* 0x000fc60000000016 */
[----:B------:R-:W4:Y:S04]  /*116060*/  LDL.LU R55, [R1+0x1d0c] ;  /* 0x001d0c0001377983 */ /* 0x000f280000300800 */
[----:B------:R-:W4:Y:S04]  /*116070*/  LDL.LU R57, [R1+0x5448] ;  /* 0x0054480001397983 */ /* 0x000f280000300800 */
[----:B------:R1:W-:Y:S02]  /*116080*/  STL [R1+0x1bcc], R22 ;  /* 0x001bcc1601007387 */ /* 0x0003e40000100800 */
[----:B-1----:R-:W-:-:S05]  /*116090*/  IADD3 R22, P1, PT, R12, R6, RZ ;  /* 0x000000060c167210 */ /* 0x002fca0007f3e0ff */
[----:B------:R-:W-:Y:S01]  /*1160a0*/  IMAD.X R23, R13, 0x1, R7, P1 ;  /* 0x000000010d177824 */ /* 0x000fe200008e0607 */
[----:B--2---:R-:W-:Y:S02]  /*1160b0*/  PRMT R14, R19, 0x5410, R18 ;  /* 0x00005410130e7816 */ /* 0x004fe40000000012 */
[----:B---3--:R-:W-:-:S03]  /*1160c0*/  LOP3.LUT R17, R17, 0xffff, RZ, 0xc0, !PT ;  /* 0x0000ffff11117812 */ /* 0x008fc600078ec0ff */
[----:B------:R1:W-:Y:S01]  /*1160d0*/  STL [R1+0x1bd8], R14 ;  /* 0x001bd80e01007387 */ /* 0x0003e20000100800 */
[----:B------:R-:W-:Y:S02]  /*1160e0*/  LOP3.LUT R16, R16, 0xffff, RZ, 0xc0, !PT ;  /* 0x0000ffff10107812 */ /* 0x000fe400078ec0ff */
[----:B------:R-:W-:Y:S02]  /*1160f0*/  LOP3.LUT R18, R56, 0xffff, RZ, 0xc0, !PT ;  /* 0x0000ffff38127812 */ /* 0x000fe400078ec0ff */
[----:B-1----:R-:W-:Y:S02]  /*116100*/  PRMT R14, R16, 0x3340, R0 ;  /* 0x00003340100e7816 */ /* 0x002fe40000000000 */
[----:B------:R-:W-:-:S04]  /*116110*/  PRMT R19, R17, 0x3340, R18 ;  /* 0x0000334011137816 */ /* 0x000fc80000000012 */
[----:B------:R-:W-:Y:S02]  /*116120*/  PRMT R14, R19, 0x5410, R14 ;  /* 0x00005410130e7816 */ /* 0x000fe4000000000e */
[----:B------:R-:W-:-:S03]  /*116130*/  SHF.R.U32.HI R17, RZ, 0x8, R17 ;  /* 0x00000008ff117819 */ /* 0x000fc60000011611 */
[----:B------:R1:W-:Y:S01]  /*116140*/  STL [R1+0x624], R14 ;  /* 0x0006240e01007387 */ /* 0x0003e20000100800 */
[----:B------:R-:W-:Y:S02]  /*116150*/  LOP3.LUT R17, R17, 0xffff, RZ, 0xc0, !PT ;  /* 0x0000ffff11117812 */ /* 0x000fe400078ec0ff */
[----:B-1----:R-:W-:-:S04]  /*116160*/  SHF.R.U32.HI R14, RZ, 0x8, R18 ;  /* 0x00000008ff0e7819 */ /* 0x002fc80000011612 */
[----:B------:R-:W-:Y:S01]  /*116170*/  LOP3.LUT R14, R14, 0xffff, RZ, 0xc0, !PT ;  /* 0x0000ffff0e0e7812 */ /* 0x000fe200078ec0ff */
[----:B------:R-:W-:Y:S03]  /*116180*/  STL.64 [R1+0xdd8], R22 ;  /* 0x000dd81601007387 */ /* 0x000fe60000100a00 */
[----:B------:R-:W-:Y:S02]  /*116190*/  PRMT R17, R17, 0x3340, R14 ;  /* 0x0000334011117816 */ /* 0x000fe4000000000e */
[----:B----4-:R-:W-:Y:S02]  /*1161a0*/  PRMT R14, R42, 0x5410, R58 ;  /* 0x000054102a0e7816 */ /* 0x010fe4000000003a */
[----:B------:R-:W2:Y:S04]  /*1161b0*/  LDL.LU R42, [R1+0x58b8] ;  /* 0x0058b800012a7983 */ /* 0x000ea80000300800 */
[----:B------:R-:W-:Y:S04]  /*1161c0*/  STL [R1+0x468], R17 ;  /* 0x0004681101007387 */ /* 0x000fe80000100800 */
[----:B------:R1:W-:Y:S04]  /*1161d0*/  STL [R1+0x1bbc], R14 ;  /* 0x001bbc0e01007387 */ /* 0x0003e80000100800 */
[----:B------:R-:W3:Y:S04]  /*1161e0*/  LDL.LU R56, [R1+0x25c] ;  /* 0x00025c0001387983 */ /* 0x000ee80000300800 */
[----:B------:R-:W3:Y:S01]  /*1161f0*/  LDL.LU R58, [R1+0x61c] ;  /* 0x00061c00013a7983 */ /* 0x000ee20000300800 */
[----:B------:R-:W-:-:S02]  /*116200*/  IADD3 R18, P1, PT, R12, R8, RZ ;  /* 0x000000080c127210 */ /* 0x000fc40007f3e0ff */
[----:B-1----:R-:W-:-:S03]  /*116210*/  SHF.R.U32.HI R14, RZ, 0x8, R16 ;  /* 0x00000008ff0e7819 */ /* 0x002fc60000011610 */
[----:B------:R-:W-:Y:S01]  /*116220*/  IMAD.X R19, R13, 0x1, R11, P1 ;  /* 0x000000010d137824 */ /* 0x000fe200008e060b */
[----:B------:R-:W-:Y:S02]  /*116230*/  LOP3.LUT R14, R14, 0xffff, RZ, 0xc0, !PT ;  /* 0x0000ffff0e0e7812 */ /* 0x000fe400078ec0ff */
[----:B------:R-:W-:Y:S02]  /*116240*/  IADD3 R16, P1, PT, R12, R9, RZ ;  /* 0x000000090c107210 */ /* 0x000fe40007f3e0ff */
[----:B------:R-:W-:-:S03]  /*116250*/  PRMT R14, R14, 0x3340, R0 ;  /* 0x000033400e0e7816 */ /* 0x000fc60000000000 */
[----:B------:R-:W-:Y:S01]  /*116260*/  IMAD.X R17, R13, 0x1, R10, P1 ;  /* 0x000000010d117824 */ /* 0x000fe200008e060a */
[----:B------:R-:W-:Y:S04]  /*116270*/  STL.64 [R1+0xe00], R18 ;  /* 0x000e001201007387 */ /* 0x000fe80000100a00 */
[----:B------:R1:W-:Y:S04]  /*116280*/  STL [R1+0xb8], R14 ;  /* 0x0000b80e01007387 */ /* 0x0003e80000100800 */
[----:B------:R4:W-:Y:S01]  /*116290*/  STL.64 [R1+0xe18], R16 ;  /* 0x000e181001007387 */ /* 0x0009e20000100a00 */
[----:B-1----:R-:W-:-:S02]  /*1162a0*/  PRMT R14, R29, 0x5410, R28 ;  /* 0x000054101d0e7816 */ /* 0x002fc4000000001c */
[----:B------:R-:W-:Y:S02]  /*1162b0*/  PRMT R13, R31, 0x5410, R30 ;  /* 0x000054101f0d7816 */ /* 0x000fe4000000001e */
[----:B----4-:R-:W-:Y:S02]  /*1162c0*/  PRMT R16, R25, 0x5410, R24 ;  /* 0x0000541019107816 */ /* 0x010fe40000000018 */
[----:B------:R-:W-:Y:S02]  /*1162d0*/  LOP3.LUT R29, R55, 0xffff, RZ, 0xc0, !PT ;  /* 0x0000ffff371d7812 */ /* 0x000fe400078ec0ff */
[----:B------:R-:W-:Y:S01]  /*1162e0*/  LOP3.LUT R17, R57, 0xffff, RZ, 0xc0, !PT ;  /* 0x0000ffff39117812 */ /* 0x000fe200078ec0ff */
[----:B------:R-:W-:Y:S04]  /*1162f0*/  STL [R1+0x1bb8], R16 ;  /* 0x001bb81001007387 */ /* 0x000fe80000100800 */
[----:B------:R-:W-:Y:S04]  /*116300*/  STL [R1+0x1bc8], R14 ;  /* 0x001bc80e01007387 */ /* 0x000fe80000100800 */
[----:B------:R1:W-:Y:S04]  /*116310*/  STL [R1+0x744], R13 ;  /* 0x0007440d01007387 */ /* 0x0003e80000100800 */
[----:B------:R-:W4:Y:S04]  /*116320*/  LDL.LU R26, [R1+0x260] ;  /* 0x00026000011a7983 */ /* 0x000f280000300800 */
[----:B------:R-:W4:Y:S01]  /*116330*/  LDL.LU R27, [R1+0x734] ;  /* 0x00073400011b7983 */ /* 0x000f220000300800 */
[----:B-1----:R-:W-:Y:S01]  /*116340*/  PRMT R13, R29, 0x3340, R0 ;  /* 0x000033401d0d7816 */ /* 0x002fe20000000000 */
[----:B0-----:R-:W-:Y:S01]  /*116350*/  VIADD R12, R12, UR6 ;  /* 0x000000060c0c7c36 */ /* 0x001fe20008000000 */
[----:B------:R-:W0:Y:S04]  /*116360*/  LDCU UR6, c[0x0][0x3b8] ;  /* 0x00007700ff0677ac */ /* 0x000e280008000800 */
[----:B------:R-:W-:-:S02]  /*116370*/  IADD3 R30, P1, PT, R12, R4, RZ ;  /* 0x000000040c1e7210 */ /* 0x000fc40007f3e0ff */
[----:B--2---:R-:W-:-:S04]  /*116380*/  LOP3.LUT R24, R42, 0xffff, RZ, 0xc0, !PT ;  /* 0x0000ffff2a187812 */ /* 0x004fc800078ec0ff */
[----:B------:R-:W-:-:S04]  /*116390*/  PRMT R14, R17, 0x3340, R24 ;  /* 0x00003340110e7816 */ /* 0x000fc80000000018 */
[----:B------:R-:W-:-:S05]  /*1163a0*/  PRMT R13, R14, 0x5410, R13 ;  /* 0x000054100e0d7816 */ /* 0x000fca000000000d */
[----:B------:R1:W-:Y:S04]  /*1163b0*/  STL [R1+0x620], R13 ;  /* 0x0006200d01007387 */ /* 0x0003e80000100800 */
[----:B------:R-:W2:Y:S04]  /*1163c0*/  LDL.LU R22, [R1+0x254] ;  /* 0x0002540001167983 */ /* 0x000ea80000300800 */
[----:B------:R-:W2:Y:S04]  /*1163d0*/  LDL.LU R23, [R1+0x460] ;  /* 0x0004600001177983 */ /* 0x000ea80000300800 */
[----:B------:R-:W2:Y:S04]  /*1163e0*/  LDL.LU R18, [R1+0x5498] ;  /* 0x0054980001127983 */ /* 0x000ea80000300800 */
[----:B------:R-:W2:Y:S04]  /*1163f0*/  LDL.LU R19, [R1+0x1e2c] ;  /* 0x001e2c0001137983 */ /* 0x000ea80000300800 */
[----:B------:R-:W2:Y:S01]  /*116400*/  LDL.LU R16, [R1+0x4d38] ;  /* 0x004d380001107983 */ /* 0x000ea20000300800 */
[----:B-1----:R-:W-:-:S02]  /*116410*/  SHF.R.S32.HI R13, RZ, 0x1f, R12 ;  /* 0x0000001fff0d7819 */ /* 0x002fc4000001140c */
[----:B------:R-:W-:Y:S02]  /*116420*/  SHF.R.U32.HI R17, RZ, 0x8, R17 ;  /* 0x00000008ff117819 */ /* 0x000fe40000011611 */
[----:B------:R-:W-:Y:S01]  /*116430*/  SHF.R.U32.HI R14, RZ, 0x8, R24 ;  /* 0x00000008ff0e7819 */ /* 0x000fe20000011618 */
[----:B------:R-:W-:Y:S01]  /*116440*/  IMAD.X R31, R13, 0x1, R5, P1 ;  /* 0x000000010d1f7824 */ /* 0x000fe200008e0605 */
[----:B------:R-:W-:Y:S02]  /*116450*/  LOP3.LUT R17, R17, 0xffff, RZ, 0xc0, !PT ;  /* 0x0000ffff11117812 */ /* 0x000fe400078ec0ff */
[----:B------:R-:W-:Y:S02]  /*116460*/  LOP3.LUT R14, R14, 0xffff, RZ, 0xc0, !PT ;  /* 0x0000ffff0e0e7812 */ /* 0x000fe400078ec0ff */
[----:B------:R-:W-:Y:S02]  /*116470*/  IADD3 R24, P1, PT, R12, R6, RZ ;  /* 0x000000060c187210 */ /* 0x000fe40007f3e0ff */
[----:B------:R-:W-:-:S02]  /*116480*/  PRMT R42, R17, 0x3340, R14 ;  /* 0x00003340112a7816 */ /* 0x000fc4000000000e */
[----:B---3--:R-:W-:Y:S01]  /*116490*/  PRMT R14, R58, 0x5410, R56 ;  /* 0x000054103a0e7816 */ /* 0x008fe20000000038 */
[----:B------:R-:W-:Y:S01]  /*1164a0*/  IMAD.X R25, R13, 0x1, R7, P1 ;  /* 0x000000010d197824 */ /* 0x000fe200008e0607 */
[----:B------:R-:W-:Y:S04]  /*1164b0*/  STL.64 [R1+0xdf8], R30 ;  /* 0x000df81e01007387 */ /* 0x000fe80000100a00 */
[----:B------:R-:W-:Y:S04]  /*1164c0*/  STL [R1+0x1bac], R14 ;  /* 0x001bac0e01007387 */ /* 0x000fe80000100800 */
[----:B------:R-:W3:Y:S04]  /*1164d0*/  LDL.LU R17, [R1+0x258] ;  /* 0x0002580001117983 */ /* 0x000ee80000300800 */
[----:B------:R1:W-:Y:S04]  /*1164e0*/  STL.64 [R1+0xe10], R24 ;  /* 0x000e101801007387 */ /* 0x0003e80000100a00 */
[----:B-1----:R-:W3:Y:S04]  /*1164f0*/  LDL.LU R24, [R1+0x730] ;  /* 0x0007300001187983 */ /* 0x002ee80000300800 */
[----:B------:R-:W3:Y:S04]  /*116500*/  LDL.LU R25, [R1+0xa8] ;  /* 0x0000a80001197983 */ /* 0x000ee80000300800 */
[----:B------:R-:W3:Y:S01]  /*116510*/  LDL.LU R28, [R1+0x538] ;  /* 0x00053800011c7983 */ /* 0x000ee20000300800 */
[----:B------:R-:W-:-:S03]  /*116520*/  SHF.R.U32.HI R14, RZ, 0x8, R29 ;  /* 0x00000008ff0e7819 */ /* 0x000fc6000001161d */
[----:B------:R-:W3:Y:S04]  /*116530*/  LDL.LU R29, [R1+0xb0] ;  /* 0x0000b000011d7983 */ /* 0x000ee80000300800 */
[----:B------:R-:W3:Y:S04]  /*116540*/  LDL.LU R30, [R1+0x618] ;  /* 0x00061800011e7983 */ /* 0x000ee80000300800 */
[----:B------:R-:W3:Y:S04]  /*116550*/  LDL.LU R31, [R1+0xa4] ;  /* 0x0000a400011f7983 */ /* 0x000ee80000300800 */
[----:B------:R-:W3:Y:S04]  /*116560*/  LDL.LU R55, [R1+0x434] ;  /* 0x0004340001377983 */ /* 0x000ee80000300800 */
[----:B------:R-:W3:Y:S04]  /*116570*/  LDL.LU R58, [R1+0x545c] ;  /* 0x00545c00013a7983 */ /* 0x000ee80000300800 */
[----:B------:R-:W3:Y:S04]  /*116580*/  LDL.LU R57, [R1+0x1d2c] ;  /* 0x001d2c0001397983 */ /* 0x000ee80000300800 */
[----:B------:R-:W3:Y:S01]  /*116590*/  LDL.LU R56, [R1+0x2108] ;  /* 0x0021080001387983 */ /* 0x000ee20000300800 */
[----:B------:R-:W-:-:S04]  /*1165a0*/  LOP3.LUT R14, R14, 0xffff, RZ, 0xc0, !PT ;  /* 0x0000ffff0e0e7812 */ /* 0x000fc800078ec0ff */
[----:B------:R-:W-:-:S05]  /*1165b0*/  PRMT R14, R14, 0x3340, R0 ;  /* 0x000033400e0e7816 */ /* 0x000fca0000000000 */
[----:B------:R4:W-:Y:S02]  /*1165c0*/  STL [R1+0xb4], R14 ;  /* 0x0000b40e01007387 */ /* 0x0009e40000100800 */
[----:B----4-:R-:W-:Y:S02]  /*1165d0*/  PRMT R14, R27, 0x5410, R26 ;  /* 0x000054101b0e7816 */ /* 0x010fe4000000001a */
[----:B------:R-:W-:-:S05]  /*1165e0*/  IADD3 R26, P1, PT, R12, R8, RZ ;  /* 0x000000080c1a7210 */ /* 0x000fca0007f3e0ff */
[----:B------:R-:W-:Y:S01]  /*1165f0*/  IMAD.X R27, R13, 0x1, R11, P1 ;  /* 0x000000010d1b7824 */ /* 0x000fe200008e060b */
[----:B------:R2:W-:Y:S04]  /*116600*/  STL [R1+0x740], R14 ;  /* 0x0007400e01007387 */ /* 0x0005e80000100800 */
[----:B------:R1:W-:Y:S01]  /*116610*/  STL.64 [R1+0xe28], R26 ;  /* 0x000e281a01007387 */ /* 0x0003e20000100a00 */
[----:B--2---:R-:W-:Y:S02]  /*116620*/  PRMT R14, R23, 0x5410, R22 ;  /* 0x00005410170e7816 */ /* 0x004fe40000000016 */
[----:B------:R-:W-:-:S03]  /*116630*/  LOP3.LUT R18, R18, 0xffff, RZ, 0xc0, !PT ;  /* 0x0000ffff12127812 */ /* 0x000fc600078ec0ff */
[----:B------:R2:W-:Y:S01]  /*116640*/  STL [R1+0x750], R14 ;  /* 0x0007500e01007387 */ /* 0x0005e20000100800 */
[----:B-1----:R-:W-:Y:S02]  /*116650*/  LOP3.LUT R26, R19, 0xffff, RZ, 0xc0, !PT ;  /* 0x0000ffff131a7812 */ /* 0x002fe400078ec0ff */
[----:B------:R-:W-:Y:S02]  /*116660*/  LOP3.LUT R16, R16, 0xffff, RZ, 0xc0, !PT ;  /* 0x0000ffff10107812 */ /* 0x000fe400078ec0ff */
[----:B--2---:R-:W-:Y:S02]  /*116670*/  PRMT R14, R26, 0x3340, R0 ;  /* 0x000033401a0e7816 */ /* 0x004fe40000000000 */
        /* <DEDUP_REMOVED lines=8> */
[----:B------:R-:W-:Y:S01]  /*116700*/  LOP3.LUT R14, R14, 0xffff, RZ, 0xc0, !PT ;  /* 0x0000ffff0e0e7812 */ /* 0x000fe200078ec0ff */
[----:B0-----:R-:W-:Y:S01]  /*116710*/  VIADD R12, R12, UR6 ;  /* 0x000000060c0c7c36 */ /* 0x001fe20008000000 */
[----:B------:R-:W-:Y:S01]  /*116720*/  STL.64 [R1+0xe40], R22 ;  /* 0x000e401601007387 */ /* 0x000fe20000100a00 */
[----:B------:R-:W0:Y:S01]  /*116730*/  LDCU UR6, c[0x0][0x3b8] ;  /* 0x00007700ff0677ac */ /* 0x000e220008000800 */
[----:B------:R-:W-:Y:S02]  /*116740*/  PRMT R14, R14, 0x3340, R13 ;  /* 0x000033400e0e7816 */ /* 0x000fe4000000000d */
[----:B------:R-:W-:-:S03]  /*116750*/  IADD3 R16, P1, PT, R12, R4, RZ ;  /* 0x000000040c107210 */ /* 0x000fc60007f3e0ff */
[----:B------:R1:W-:Y:S01]  /*116760*/  STL [R1+0x460], R14 ;  /* 0x0004600e01007387 */ /* 0x0003e20000100800 */
[----:B---3--:R-:W-:-:S05]  /*116770*/  PRMT R13, R24, 0x5410, R17 ;  /* 0x00005410180d7816 */ /* 0x008fca0000000011 */
[----:B------:R2:W-:Y:S01]  /*116780*/  STL [R1+0x73c], R13 ;  /* 0x00073c0d01007387 */ /* 0x0005e20000100800 */
[----:B-1----:R-:W-:Y:S02]  /*116790*/  PRMT R14, R28, 0x5410, R25 ;  /* 0x000054101c0e7816 */ /* 0x002fe40000000019 */
[----:B--2---:R-:W-:-:S03]  /*1167a0*/  SHF.R.S32.HI R13, RZ, 0x1f, R12 ;  /* 0x0000001fff0d7819 */ /* 0x004fc6000001140c */
[----:B------:R1:W-:Y:S02]  /*1167b0*/  STL [R1+0x868], R14 ;  /* 0x0008680e01007387 */ /* 0x0003e40000100800 */
[----:B------:R-:W-:-:S05]  /*1167c0*/  IMAD.X R17, R13, 0x1, R5, P1 ;  /* 0x000000010d117824 */ /* 0x000fca00008e0605 */
[----:B------:R2:W-:Y:S01]  /*1167d0*/  STL.64 [R1+0xe20], R16 ;  /* 0x000e201001007387 */ /* 0x0005e20000100a00 */
[----:B-1----:R-:W-:Y:S02]  /*1167e0*/  PRMT R14, R55, 0x5410, R31 ;  /* 0x00005410370e7816 */ /* 0x002fe4000000001f */
[----:B------:R-:W-:Y:S02]  /*1167f0*/  LOP3.LUT R22, R58, 0xffff, RZ, 0xc0, !PT ;  /* 0x0000ffff3a167812 */ /* 0x000fe400078ec0ff */
[----:B--2---:R-:W-:-:S05]  /*116800*/  PRMT R16, R30, 0x5410, R29 ;  /* 0x000054101e107816 */ /* 0x004fca000000001d */
[----:B------:R1:W-:Y:S04]  /*116810*/  STL [R1+0x748], R16 ;  /* 0x0007481001007387 */ /* 0x0003e80000100800 */
[----:B------:R-:W2:Y:S04]  /*116820*/  LDL.LU R31, [R1+0xac] ;  /* 0x0000ac00011f7983 */ /* 0x000ea80000300800 */
[----:B------:R3:W-:Y:S04]  /*116830*/  STL [R1+0x74c], R14 ;  /* 0x00074c0e01007387 */ /* 0x0007e80000100800 */
[----:B------:R-:W2:Y:S04]  /*116840*/  LDL.LU R58, [R1+0x6fc] ;  /* 0x0006fc00013a7983 */ /* 0x000ea80000300800 */
[----:B------:R-:W4:Y:S04]  /*116850*/  LDL.LU R23, [R1+0xa0] ;  /* 0x0000a00001177983 */ /* 0x000f280000300800 */
[----:B------:R-:W4:Y:S04]  /*116860*/  LDL.LU R18, [R1+0x6f8] ;  /* 0x0006f80001127983 */ /* 0x000f280000300800 */
[----:B------:R-:W4:Y:S04]  /*116870*/  LDL.LU R19, [R1+0x9c] ;  /* 0x00009c0001137983 */ /* 0x000f280000300800 */
[----:B-1----:R-:W4:Y:S01]  /*116880*/  LDL.LU R16, [R1+0x614] ;  /* 0x0006140001107983 */ /* 0x002f220000300800 */
[----:B------:R-:W-:-:S03]  /*116890*/  LOP3.LUT R39, R57, 0xffff, RZ, 0xc0, !PT ;  /* 0x0000ffff39277812 */ /* 0x000fc600078ec0ff */
[----:B------:R-:W4:Y:S01]  /*1168a0*/  LDL.LU R17, [R1+0x54a8] ;  /* 0x0054a80001117983 */ /* 0x000f220000300800 */
[----:B------:R-:W-:-:S03]  /*1168b0*/  LOP3.LUT R24, R56, 0xffff, RZ, 0xc0, !PT ;  /* 0x0000ffff38187812 */ /* 0x000fc600078ec0ff */
[----:B------:R-:W4:Y:S04]  /*1168c0*/  LDL.LU R25, [R1+0x1e48] ;  /* 0x001e480001197983 */ /* 0x000f280000300800 */
[----:B------:R-:W4:Y:S01]  /*1168d0*/  LDL.LU R28, [R1+0x4d78] ;  /* 0x004d7800011c7983 */ /* 0x000f220000300800 */
[----:B---3--:R-:W-:Y:S02]  /*1168e0*/  PRMT R14, R39, 0x3340, R0 ;  /* 0x00003340270e7816 */ /* 0x008fe40000000000 */
[----:B------:R-:W-:-:S04]  /*1168f0*/  PRMT R27, R22, 0x3340, R24 ;  /* 0x00003340161b7816 */ /* 0x000fc80000000018 */
[----:B------:R-:W-:Y:S02]  /*116900*/  PRMT R14, R27, 0x5410, R14 ;  /* 0x000054101b0e7816 */ /* 0x000fe4000000000e */
[----:B------:R-:W-:-:S03]  /*116910*/  IADD3 R56, P1, PT, R12, R6, RZ ;  /* 0x000000060c387210 */ /* 0x000fc60007f3e0ff */
[----:B------:R1:W-:Y:S01]  /*116920*/  STL [R1+0x618], R14 ;  /* 0x0006180e01007387 */ /* 0x0003e20000100800 */
[----:B------:R-:W-:Y:S02]  /*116930*/  SHF.R.U32.HI R24, RZ, 0x8, R24 ;  /* 0x00000008ff187819 */ /* 0x000fe40000011618 */
[----:B------:R-:W-:Y:S01]  /*116940*/  SHF.R.U32.HI R22, RZ, 0x8, R22 ;  /* 0x00000008ff167819 */ /* 0x000fe20000011616 */
[----:B------:R-:W-:Y:S01]  /*116950*/  IMAD.X R57, R13, 0x1, R7, P1 ;  /* 0x000000010d397824 */ /* 0x000fe200008e0607 */
[----:B-1----:R-:W-:Y:S02]  /*116960*/  SHF.R.U32.HI R14, RZ, 0x8, R26 ;  /* 0x00000008ff0e7819 */ /* 0x002fe4000001161a */
[----:B------:R-:W-:Y:S02]  /*116970*/  LOP3.LUT R24, R24, 0xffff, RZ, 0xc0, !PT ;  /* 0x0000ffff18187812 */ /* 0x000fe400078ec0ff */
[----:B------:R-:W-:Y:S02]  /*116980*/  LOP3.LUT R14, R14, 0xffff, RZ, 0xc0, !PT ;  /* 0x0000ffff0e0e7812 */ /* 0x000fe400078ec0ff */
[----:B------:R-:W-:-:S02]  /*116990*/  LOP3.LUT R22, R22, 0xffff, RZ, 0xc0, !PT ;  /* 0x0000ffff16167812 */ /* 0x000fc400078ec0ff */
[----:B------:R-:W-:Y:S01]  /*1169a0*/  PRMT R14, R14, 0x3340, R0 ;  /* 0x000033400e0e7816 */ /* 0x000fe20000000000 */
[----:B------:R1:W-:Y:S01]  /*1169b0*/  STL.64 [R1+0xe38], R56 ;  /* 0x000e383801007387 */ /* 0x0003e20000100a00 */
[----:B------:R-:W-:-:S03]  /*1169c0*/  PRMT R61, R22, 0x3340, R24 ;  /* 0x00003340163d7816 */ /* 0x000fc60000000018 */
[----:B-1----:R-:W3:Y:S04]  /*1169d0*/  LDL.LU R57, [R1+0x58b4] ;  /* 0x0058b40001397983 */ /* 0x002ee80000300800 */
[----:B------:R-:W3:Y:S04]  /*1169e0*/  LDL.LU R24, [R1+0x98] ;  /* 0x0000980001187983 */ /* 0x000ee80000300800 */
[----:B------:R2:W-:Y:S04]  /*1169f0*/  STL [R1+0xb0], R14 ;  /* 0x0000b00e01007387 */ /* 0x0005e80000100800 */
[----:B------:R-:W3:Y:S04]  /*116a00*/  LDL.LU R29, [R1+0x610] ;  /* 0x00061000011d7983 */ /* 0x000ee80000300800 */
[----:B------:R-:W3:Y:S04]  /*116a10*/  LDL.LU R30, [R1+0x94] ;  /* 0x00009400011e7983 */ /* 0x000ee80000300800 */
[----:B------:R-:W3:Y:S04]  /*116a20*/  LDL.LU R55, [R1+0x6f4] ;  /* 0x0006f40001377983 */ /* 0x000ee80000300800 */
[----:B------:R-:W3:Y:S04]  /*116a30*/  LDL.LU R56, [R1+0x54b0] ;  /* 0x0054b00001387983 */ /* 0x000ee80000300800 */
[----:B------:R-:W-:Y:S01]  /*116a40*/  STL [R1+0x573c], R61 ;  /* 0x00573c3d01007387 */ /* 0x000fe20000100800 */
[----:B------:R-:W-:-:S05]  /*116a50*/  IADD3 R26, P1, PT, R12, R8, RZ ;  /* 0x000000080c1a7210 */ /* 0x000fca0007f3e0ff */
[----:B------:R-:W-:Y:S01]  /*116a60*/  IMAD.X R27, R13, 0x1, R11, P1 ;  /* 0x000000010d1b7824 */ /* 0x000fe200008e060b */
[----:B--2---:R-:W-:Y:S02]  /*116a70*/  PRMT R14, R58, 0x5410, R31 ;  /* 0x000054103a0e7816 */ /* 0x004fe4000000001f */
[----:B------:R-:W2:Y:S04]  /*116a80*/  LDL.LU R31, [R1+0x1e68] ;  /* 0x001e6800011f7983 */ /* 0x000ea80000300800 */
[----:B------:R-:W2:Y:S04]  /*116a90*/  LDL.LU R58, [R1+0x4d94] ;  /* 0x004d9400013a7983 */ /* 0x000ea80000300800 */
[----:B------:R1:W-:Y:S04]  /*116aa0*/  STL.64 [R1+0xe50], R26 ;  /* 0x000e501a01007387 */ /* 0x0003e80000100a00 */
[----:B------:R4:W-:Y:S01]  /*116ab0*/  STL [R1+0x754], R14 ;  /* 0x0007540e01007387 */ /* 0x0009e20000100800 */
[----:B-1----:R-:W-:-:S02]  /*116ac0*/  IADD3 R26, P1, PT, R12, R9, RZ ;  /* 0x000000090c1a7210 */ /* 0x002fc40007f3e0ff */
[----:B----4-:R-:W-:-:S03]  /*116ad0*/  PRMT R14, R18, 0x5410, R23 ;  /* 0x00005410120e7816 */ /* 0x010fc60000000017 */
[----:B------:R-:W-:Y:S01]  /*116ae0*/  IMAD.X R27, R13, 0x1, R10, P1 ;  /* 0x000000010d1b7824 */ /* 0x000fe200008e060a */
[----:B------:R-:W-:Y:S02]  /*116af0*/  PRMT R13, R16, 0x5410, R19 ;  /* 0x00005410100d7816 */ /* 0x000fe40000000013 */
[----:B------:R-:W-:Y:S02]  /*116b00*/  LOP3.LUT R18, R17, 0xffff, RZ, 0xc0, !PT ;  /* 0x0000ffff11127812 */ /* 0x000fe400078ec0ff */
[----:B------:R-:W-:Y:S01]  /*116b10*/  LOP3.LUT R16, R25, 0xffff, RZ, 0xc0, !PT ;  /* 0x0000ffff19107812 */ /* 0x000fe200078ec0ff */
[----:B------:R-:W-:Y:S01]  /*116b20*/  STL.64 [R1+0xe70], R26 ;  /* 0x000e701a01007387 */ /* 0x000fe20000100a00 */
[----:B------:R-:W-:-:S03]  /*116b30*/  LOP3.LUT R17, R28, 0xffff, RZ, 0xc0, !PT ;  /* 0x0000ffff1c117812 */ /* 0x000fc600078ec0ff */
[----:B------:R1:W-:Y:S04]  /*116b40*/  STL [R1+0x758], R14 ;  /* 0x0007580e01007387 */ /* 0x0003e80000100800 */
[----:B------:R4:W-:Y:S04]  /*116b50*/  STL [R1+0x760], R13 ;  /* 0x0007600d01007387 */ /* 0x0009e80000100800 */
[----:B------:R-:W2:Y:S01]  /*116b60*/  LDL.LU R25, [R1+0x90] ;  /* 0x0000900001197983 */ /* 0x000ea20000300800 */
[----:B-1----:R-:W-:-:S03]  /*116b70*/  PRMT R14, R18, 0x3340, R17 ;  /* 0x00003340120e7816 */ /* 0x002fc60000000011 */
[----:B------:R-:W2:Y:S01]  /*116b80*/  LDL.LU R28, [R1+0x6f0] ;  /* 0x0006f000011c7983 */ /* 0x000ea20000300800 */
[----:B----4-:R-:W-:-:S04]  /*116b90*/  PRMT R13, R16, 0x3340, R0 ;  /* 0x00003340100d7816 */ /* 0x010fc80000000000 */
[----:B------:R-:W-:Y:S02]  /*116ba0*/  PRMT R13, R14, 0x5410, R13 ;  /* 0x000054100e0d7816 */ /* 0x000fe4000000000d */
[----:B------:R-:W-:-:S03]  /*116bb0*/  SHF.R.U32.HI R14, RZ, 0x8, R18 ;  /* 0x00000008ff0e7819 */ /* 0x000fc60000011612 */
[----:B------:R1:W-:Y:S01]  /*116bc0*/  STL [R1+0x614], R13 ;  /* 0x0006140d01007387 */ /* 0x0003e20000100800 */
[----:B------:R-:W-:Y:S01]  /*116bd0*/  LOP3.LUT R14, R14, 0xffff, RZ, 0xc0, !PT ;  /* 0x0000ffff0e0e7812 */ /* 0x000fe200078ec0ff */
[----:B0-----:R-:W-:Y:S01]  /*116be0*/  VIADD R12, R12, UR6 ;  /* 0x000000060c0c7c36 */ /* 0x001fe20008000000 */
[----:B------:R-:W0:Y:S01]  /*116bf0*/  LDCU UR6, c[0x0][0x3b8] ;  /* 0x00007700ff0677ac */ /* 0x000e220008000800 */
[----:B-1----:R-:W-:-:S04]  /*116c00*/  SHF.R.U32.HI R13, RZ, 0x8, R17 ;  /* 0x00000008ff0d7819 */ /* 0x002fc80000011611 */
[----:B------:R-:W-:Y:S02]  /*116c10*/  LOP3.LUT R13, R13, 0xffff, RZ, 0xc0, !PT ;  /* 0x0000ffff0d0d7812 */ /* 0x000fe400078ec0ff */
[----:B------:R-:W-:Y:S02]  /*116c20*/  IADD3 R18, P1, PT, R12, R4, RZ ;  /* 0x000000040c127210 */ /* 0x000fe40007f3e0ff */
[----:B------:R-:W-:Y:S02]  /*116c30*/  PRMT R14, R14, 0x3340, R13 ;  /* 0x000033400e0e7816 */ /* 0x000fe4000000000d */
[----:B------:R-:W-:Y:S02]  /*116c40*/  SHF.R.S32.HI R13, RZ, 0x1f, R12 ;  /* 0x0000001fff0d7819 */ /* 0x000fe4000001140c */
[----:B---3--:R-:W-:-:S03]  /*116c50*/  PRMT R17, R29, 0x5410, R24 ;  /* 0x000054101d117816 */ /* 0x008fc60000000018 */
[----:B------:R-:W-:Y:S01]  /*116c60*/  IMAD.X R19, R13, 0x1, R5, P1 ;  /* 0x000000010d137824 */ /* 0x000fe200008e0605 */
[----:B------:R1:W-:Y:S04]  /*116c70*/  STL [R1+0x44c], R14 ;  /* 0x00044c0e01007387 */ /* 0x0003e80000100800 */
[----:B------:R3:W-:Y:S01]  /*116c80*/  STL.64 [R1+0xe48], R18 ;  /* 0x000e481201007387 */ /* 0x0007e20000100a00 */
[----:B-1----:R-:W-:-:S03]  /*116c90*/  PRMT R14, R55, 0x5410, R30 ;  /* 0x00005410370e7816 */ /* 0x002fc6000000001e */
[----:B------:R2:W-:Y:S04]  /*116ca0*/  STL [R1+0x764], R17 ;  /* 0x0007641101007387 */ /* 0x0005e80000100800 */
[----:B------:R-:W4:Y:S04]  /*116cb0*/  LDL.LU R29, [R1+0x8c] ;  /* 0x00008c00011d7983 */ /* 0x000f280000300800 */
[----:B------:R1:W-:Y:S04]  /*116cc0*/  STL [R1+0x75c], R14 ;  /* 0x00075c0e01007387 */ /* 0x0003e80000100800 */
[----:B------:R-:W4:Y:S01]  /*116cd0*/  LDL.LU R30, [R1+0x6b8] ;  /* 0x0006b800011e7983 */ /* 0x000f220000300800 */
[----:B---3--:R-:W-:-:S03]  /*116ce0*/  LOP3.LUT R18, R56, 0xffff, RZ, 0xc0, !PT ;  /* 0x0000ffff38127812 */ /* 0x008fc600078ec0ff */
[----:B------:R-:W3:Y:S04]  /*116cf0*/  LDL.LU R55, [R1+0x88] ;  /* 0x0000880001377983 */ /* 0x000ee80000300800 */
[----:B------:R-:W3:Y:S01]  /*116d00*/  LDL.LU R56, [R1+0x6bc] ;  /* 0x0006bc0001387983 */ /* 0x000ee20000300800 */
[----:B--2---:R-:W-:Y:S02]  /*116d10*/  LOP3.LUT R17, R31, 0xffff, RZ, 0xc0, !PT ;  /* 0x0000ffff1f117812 */ /* 0x004fe400078ec0ff */
[----:B------:R-:W-:Y:S02]  /*116d20*/  LOP3.LUT R19, R58, 0xffff, RZ, 0xc0, !PT ;  /* 0x0000ffff3a137812 */ /* 0x000fe400078ec0ff */
[----:B-1----:R-:W-:Y:S02]  /*116d30*/  PRMT R14, R17, 0x3340, R0 ;  /* 0x00003340110e7816 */ /* 0x002fe40000000000 */
[----:B------:R-:W-:-:S04]  /*116d40*/  PRMT R22, R18, 0x3340, R19 ;  /* 0x0000334012167816 */ /* 0x000fc80000000013 */
[----:B------:R-:W-:-:S05]  /*116d50*/  PRMT R14, R22, 0x5410, R14 ;  /* 0x00005410160e7816 */ /* 0x000fca000000000e */
[----:B------:R1:W-:Y:S04]  /*116d60*/  STL [R1+0x610], R14 ;  /* 0x0006100e01007387 */ /* 0x0003e80000100800 */
[----:B------:R-:W2:Y:S04]  /*116d70*/  LDL.LU R31, [R1+0x84] ;  /* 0x00008400011f7983 */ /* 0x000ea80000300800 */
[----:B------:R-:W2:Y:S01]  /*116d80*/  LDL.LU R58, [R1+0x65c] ;  /* 0x00065c00013a7983 */ /* 0x000ea20000300800 */
[----:B------:R-:W-:Y:S02]  /*116d90*/  IADD3 R22, P1, PT, R12, R6, RZ ;  /* 0x000000060c167210 */ /* 0x000fe40007f3e0ff */
[----:B------:R-:W-:-:S02]  /*116da0*/  SHF.R.U32.HI R18, RZ, 0x8, R18 ;  /* 0x00000008ff127819 */ /* 0x000fc40000011612 */
[----:B-1----:R-:W-:Y:S01]  /*116db0*/  SHF.R.U32.HI R14, RZ, 0x8, R19 ;  /* 0x00000008ff0e7819 */ /* 0x002fe20000011613 */
[----:B------:R-:W-:Y:S01]  /*116dc0*/  IMAD.X R23, R13, 0x1, R7, P1 ;  /* 0x000000010d177824 */ /* 0x000fe200008e0607 */
[----:B------:R-:W-:Y:S02]  /*116dd0*/  LOP3.LUT R18, R18, 0xffff, RZ, 0xc0, !PT ;  /* 0x0000ffff12127812 */ /* 0x000fe400078ec0ff */
[----:B------:R-:W-:Y:S02]  /*116de0*/  LOP3.LUT R14, R14, 0xffff, RZ, 0xc0, !PT ;  /* 0x0000ffff0e0e7812 */ /* 0x000fe400078ec0ff */
[----:B------:R1:W-:Y:S02]  /*116df0*/  STL.64 [R1+0xe68], R22 ;  /* 0x000e681601007387 */ /* 0x0003e40000100a00 */
[----:B-1----:R-:W-:Y:S02]  /*116e00*/  PRMT R22, R18, 0x3340, R14 ;  /* 0x0000334012167816 */ /* 0x002fe4000000000e */
[----:B------:R-:W-:-:S02]  /*116e10*/  IADD3 R18, P1, PT, R12, R8, RZ ;  /* 0x000000080c127210 */ /* 0x000fc40007f3e0ff */
[----:B------:R-:W-:Y:S01]  /*116e20*/  PRMT R14, R28, 0x5410, R25 ;  /* 0x000054101c0e7816 */ /* 0x000fe20000000019 */
[----:B------:R1:W-:Y:S02]  /*116e30*/  STL [R1+0x448], R22 ;  /* 0x0004481601007387 */ /* 0x0003e40000100800 */
[----:B------:R-:W-:Y:S02]  /*116e40*/  IMAD.X R19, R13, 0x1, R11, P1 ;  /* 0x000000010d137824 */ /* 0x000fe400008e060b */
[----:B------:R0:W-:Y:S04]  /*116e50*/  STL [R1+0x76c], R14 ;  /* 0x00076c0e01007387 */ /* 0x0001e80000100800 */
[----:B------:R-:W2:Y:S04]  /*116e60*/  LDL.LU R27, [R1+0x74] ;  /* 0x00007400011b7983 */ /* 0x000ea80000300800 */
[----:B-1----:R-:W2:Y:S04]  /*116e70*/  LDL.LU R22, [R1+0x6b4] ;  /* 0x0006b40001167983 */ /* 0x002ea80000300800 */
[----:B------:R1:W-:Y:S01]  /*116e80*/  STL.64 [R1+0xe80], R18 ;  /* 0x000e801201007387 */ /* 0x0003e20000100a00 */
[----:B0-----:R-:W-:-:S03]  /*116e90*/  SHF.R.U32.HI R14, RZ, 0x8, R17 ;  /* 0x00000008ff0e7819 */ /* 0x001fc60000011611 */
[----:B-1----:R-:W2:Y:S04]  /*116ea0*/  LDL.LU R19, [R1+0x546c] ;  /* 0x00546c0001137983 */ /* 0x002ea80000300800 */
[----:B------:R-:W2:Y:S04]  /*116eb0*/  LDL.LU R18, [R1+0x1d6c] ;  /* 0x001d6c0001127983 */ /* 0x000ea80000300800 */
[----:B------:R-:W2:Y:S01]  /*116ec0*/  LDL.LU R23, [R1+0x21a8] ;  /* 0x0021a80001177983 */ /* 0x000ea20000300800 */
[----:B------:R-:W-:Y:S02]  /*116ed0*/  LOP3.LUT R14, R14, 0xffff, RZ, 0xc0, !PT ;  /* 0x0000ffff0e0e7812 */ /* 0x000fe400078ec0ff */
[----:B------:R-:W-:-:S02]  /*116ee0*/  IADD3 R24, P1, PT, R12, R9, RZ ;  /* 0x000000090c187210 */ /* 0x000fc40007f3e0ff */
[----:B------:R-:W-:-:S03]  /*116ef0*/  PRMT R14, R14, 0x3340, R0 ;  /* 0x000033400e0e7816 */ /* 0x000fc60000000000 */
[----:B------:R-:W-:Y:S02]  /*116f00*/  IMAD.X R25, R13, 0x1, R10, P1 ;  /* 0x000000010d197824 */ /* 0x000fe400008e060a */
[----:B------:R3:W-:Y:S04]  /*116f10*/  STL [R1+0xac], R14 ;  /* 0x0000ac0e01007387 */ /* 0x0007e80000100800 */
[----:B------:R-:W-:Y:S01]  /*116f20*/  STL.64 [R1+0xe30], R24 ;  /* 0x000e301801007387 */ /* 0x000fe20000100a00 */
[----:B----4-:R-:W-:-:S05]  /*116f30*/  PRMT R17, R30, 0x5410, R29 ;  /* 0x000054101e117816 */ /* 0x010fca000000001d */
[----:B------:R-:W-:Y:S01]  /*116f40*/  STL [R1+0x780], R17 ;  /* 0x0007801101007387 */ /* 0x000fe20000100800 */
[----:B---3--:R-:W-:-:S03]  /*116f50*/  PRMT R14, R56, 0x5410, R55 ;  /* 0x00005410380e7816 */ /* 0x008fc60000000037 */
[----:B------:R-:W3:Y:S04]  /*116f60*/  LDL.LU R55, [R1+0x78] ;  /* 0x0000780001377983 */ /* 0x000ee80000300800 */
[----:B------:R-:W3:Y:S01]  /*116f70*/  LDL.LU R56, [R1+0x658] ;  /* 0x0006580001387983 */ /* 0x000ee20000300800 */
[----:B------:R-:W-:Y:S01]  /*116f80*/  SHF.R.U32.HI R13, RZ, 0x8, R16 ;  /* 0x00000008ff0d7819 */ /* 0x000fe20000011610 */
[----:B------:R-:W-:Y:S01]  /*116f90*/  VIADD R12, R12, UR6 ;  /* 0x000000060c0c7c36 */ /* 0x000fe20008000000 */
[----:B------:R-:W0:Y:S02]  /*116fa0*/  LDCU UR6, c[0x0][0x3b8] ;  /* 0x00007700ff0677ac */ /* 0x000e240008000800 */
[----:B------:R-:W-:Y:S01]  /*116fb0*/  LOP3.LUT R13, R13, 0xffff, RZ, 0xc0, !PT ;  /* 0x0000ffff0d0d7812 */ /* 0x000fe200078ec0ff */
[----:B------:R1:W-:Y:S01]  /*116fc0*/  STL [R1+0x768], R14 ;  /* 0x0007680e01007387 */ /* 0x0003e20000100800 */
[----:B------:R-:W-:-:S02]  /*116fd0*/  IADD3 R16, P1, PT, R12, R4, RZ ;  /* 0x000000040c107210 */ /* 0x000fc40007f3e0ff */
[----:B-1----:R-:W-:Y:S02]  /*116fe0*/  PRMT R14, R13, 0x3340, R0 ;  /* 0x000033400d0e7816 */ /* 0x002fe40000000000 */
[----:B------:R-:W-:-:S03]  /*116ff0*/  SHF.R.S32.HI R13, RZ, 0x1f, R12 ;  /* 0x0000001fff0d7819 */ /* 0x000fc6000001140c */
[----:B------:R-:W-:Y:S02]  /*117000*/  STL [R1+0xa8], R14 ;  /* 0x0000a80e01007387 */ /* 0x000fe40000100800 */
[----:B------:R-:W-:-:S05]  /*117010*/  IMAD.X R17, R13, 0x1, R5, P1 ;  /* 0x000000010d117824 */ /* 0x000fca00008e0605 */
[----:B------:R1:W-:Y:S04]  /*117020*/  STL.64 [R1+0xe90], R16 ;  /* 0x000e901001007387 */ /* 0x0003e80000100a00 */
[----:B-1----:R-:W4:Y:S04]  /*117030*/  LDL.LU R16, [R1+0x80] ;  /* 0x0000800001107983 */ /* 0x002f280000300800 */
[----:B------:R-:W4:Y:S01]  /*117040*/  LDL.LU R17, [R1+0x6b0] ;  /* 0x0006b00001117983 */ /* 0x000f220000300800 */
[----:B--2---:R-:W-:-:S05]  /*117050*/  PRMT R14, R58, 0x5410, R31 ;  /* 0x000054103a0e7816 */ /* 0x004fca000000001f */
[----:B------:R1:W-:Y:S04]  /*117060*/  STL [R1+0x78c], R14 ;  /* 0x00078c0e01007387 */ /* 0x0003e80000100800 */
[----:B------:R-:W2:Y:S04]  /*117070*/  LDL.LU R24, [R1+0x7c] ;  /* 0x00007c0001187983 */ /* 0x000ea80000300800 */
[----:B------:R-:W2:Y:S04]  /*117080*/  LDL.LU R25, [R1+0x654] ;  /* 0x0006540001197983 */ /* 0x000ea80000300800 */
[----:B------:R-:W2:Y:S04]  /*117090*/  LDL.LU R28, [R1+0x70] ;  /* 0x00007000011c7983 */ /* 0x000ea80000300800 */
[----:B------:R-:W2:Y:S04]  /*1170a0*/  LDL.LU R29, [R1+0x5f8] ;  /* 0x0005f800011d7983 */ /* 0x000ea80000300800 */
[----:B------:R-:W2:Y:S04]  /*1170b0*/  LDL.LU R30, [R1+0x1d7c] ;  /* 0x001d7c00011e7983 */ /* 0x000ea80000300800 */
[----:B------:R-:W2:Y:S04]  /*1170c0*/  LDL.LU R31, [R1+0x5470] ;  /* 0x00547000011f7983 */ /* 0x000ea80000300800 */
[----:B------:R-:W2:Y:S01]  /*1170d0*/  LDL.LU R58, [R1+0x21e8] ;  /* 0x0021e800013a7983 */ /* 0x000ea20000300800 */
[----:B-1----:R-:W-:-:S05]  /*1170e0*/  PRMT R14, R22, 0x5410, R27 ;  /* 0x00005410160e7816 */ /* 0x002fca000000001b */
[----:B------:R1:W-:Y:S01]  /*1170f0*/  STL [R1+0x77c], R14 ;  /* 0x00077c0e01007387 */ /* 0x0003e20000100800 */
[----:B------:R-:W-:Y:S02]  /*117100*/  LOP3.LUT R19, R19, 0xffff, RZ, 0xc0, !PT ;  /* 0x0000ffff13137812 */ /* 0x000fe400078ec0ff */
[----:B------:R-:W-:Y:S02]  /*117110*/  LOP3.LUT R18, R18, 0xffff, RZ, 0xc0, !PT ;  /* 0x0000ffff12127812 */ /* 0x000fe400078ec0ff */
        /* <DEDUP_REMOVED lines=11> */
[----:B------:R-:W-:Y:S02]  /*1171d0*/  PRMT R19, R19, 0x3340, R14 ;  /* 0x0000334013137816 */ /* 0x000fe4000000000e */
[----:B---3--:R-:W-:Y:S01]  /*1171e0*/  PRMT R14, R56, 0x5410, R55 ;  /* 0x00005410380e7816 */ /* 0x008fe20000000037 */
[----:B------:R-:W-:Y:S04]  /*1171f0*/  STL.64 [R1+0xe98], R26 ;  /* 0x000e981a01007387 */ /* 0x000fe80000100a00 */
[----:B------:R-:W-:Y:S04]  /*117200*/  STL [R1+0x414], R19 ;  /* 0x0004141301007387 */ /* 0x000fe80000100800 */
[----:B------:R1:W-:Y:S04]  /*117210*/  STL [R1+0x7b4], R14 ;  /* 0x0007b40e01007387 */ /* 0x0003e80000100800 */
[----:B------:R-:W3:Y:S04]  /*117220*/  LDL.LU R55, [R1+0x6c] ;  /* 0x00006c0001377983 */ /* 0x000ee80000300800 */
[----:B------:R-:W3:Y:S01]  /*117230*/  LDL.LU R56, [R1+0x5fc] ;  /* 0x0005fc0001387983 */ /* 0x000ee20000300800 */
[----:B------:R-:W-:-:S02]  /*117240*/  IADD3 R22, P1, PT, R12, R8, RZ ;  /* 0x000000080c167210 */ /* 0x000fc40007f3e0ff */
[----:B-1----:R-:W-:-:S04]  /*117250*/  SHF.R.U32.HI R14, RZ, 0x8, R18 ;  /* 0x00000008ff0e7819 */ /* 0x002fc80000011612 */
[----:B------:R-:W-:Y:S01]  /*117260*/  LOP3.LUT R14, R14, 0xffff, RZ, 0xc0, !PT ;  /* 0x0000ffff0e0e7812 */ /* 0x000fe200078ec0ff */
[C---:B------:R-:W-:Y:S01]  /*117270*/  IMAD.X R23, R13.reuse, 0x1, R11, P1 ;  /* 0x000000010d177824 */ /* 0x040fe200008e060b */
[----:B------:R-:W-:Y:S02]  /*117280*/  IADD3 R18, P1, PT, R12, R9, RZ ;  /* 0x000000090c127210 */ /* 0x000fe40007f3e0ff */
[----:B------:R-:W-:Y:S02]  /*117290*/  PRMT R14, R14, 0x3340, R0 ;  /* 0x000033400e0e7816 */ /* 0x000fe40000000000 */
[----:B------:R-:W-:Y:S01]  /*1172a0*/  STL.64 [R1+0xea8], R22 ;  /* 0x000ea81601007387 */ /* 0x000fe20000100a00 */
[----:B------:R-:W-:-:S03]  /*1172b0*/  IMAD.X R19, R13, 0x1, R10, P1 ;  /* 0x000000010d137824 */ /* 0x000fc600008e060a */
[----:B------:R2:W-:Y:S04]  /*1172c0*/  STL [R1+0xa4], R14 ;  /* 0x0000a40e01007387 */ /* 0x0005e80000100800 */
[----:B------:R-:W-:Y:S01]  /*1172d0*/  STL.64 [R1+0xea0], R18 ;  /* 0x000ea01201007387 */ /* 0x000fe20000100a00 */
[----:B----4-:R-:W-:-:S05]  /*1172e0*/  PRMT R16, R17, 0x5410, R16 ;  /* 0x0000541011107816 */ /* 0x010fca0000000010 */
[----:B------:R1:W-:Y:S01]  /*1172f0*/  STL [R1+0x784], R16 ;  /* 0x0007841001007387 */ /* 0x0003e20000100800 */
[----:B--2---:R-:W-:Y:S02]  /*117300*/  PRMT R14, R25, 0x5410, R24 ;  /* 0x00005410190e7816 */ /* 0x004fe40000000018 */
[----:B------:R-:W-:-:S03]  /*117310*/  PRMT R13, R29, 0x5410, R28 ;  /* 0x000054101d0d7816 */ /* 0x000fc6000000001c */
[----:B------:R-:W-:Y:S04]  /*117320*/  STL [R1+0x790], R14 ;  /* 0x0007900e01007387 */ /* 0x000fe80000100800 */
[----:B------:R2:W-:Y:S04]  /*117330*/  STL [R1+0x798], R13 ;  /* 0x0007980d01007387 */ /* 0x0005e80000100800 */
[----:B------:R-:W4:Y:S04]  /*117340*/  LDL.LU R26, [R1+0x68] ;  /* 0x00006800011a7983 */ /* 0x000f280000300800 */
[----:B------:R-:W4:Y:S01]  /*117350*/  LDL.LU R27, [R1+0x5f4] ;  /* 0x0005f400011b7983 */ /* 0x000f220000300800 */
[----:B------:R-:W-:-:S03]  /*117360*/  LOP3.LUT R17, R58, 0xffff, RZ, 0xc0, !PT ;  /* 0x0000ffff3a117812 */ /* 0x000fc600078ec0ff */
[----:B------:R-:W4:Y:S04]  /*117370*/  LDL.LU R22, [R1+0x64] ;  /* 0x0000640001167983 */ /* 0x000f280000300800 */
[----:B------:R-:W4:Y:S01]  /*117380*/  LDL.LU R58, [R1+0x408] ;  /* 0x00040800013a7983 */ /* 0x000f220000300800 */
[----:B------:R-:W-:Y:S02]  /*117390*/  LOP3.LUT R28, R30, 0xffff, RZ, 0xc0, !PT ;  /* 0x0000ffff1e1c7812 */ /* 0x000fe400078ec0ff */
[----:B-1----:R-:W-:Y:S02]  /*1173a0*/  LOP3.LUT R16, R31, 0xffff, RZ, 0xc0, !PT ;  /* 0x0000ffff1f107812 */ /* 0x002fe400078ec0ff */
[----:B--2---:R-:W-:Y:S02]  /*1173b0*/  PRMT R13, R28, 0x3340, R0 ;  /* 0x000033401c0d7816 */ /* 0x004fe40000000000 */
[----:B------:R-:W-:-:S04]  /*1173c0*/  PRMT R14, R16, 0x3340, R17 ;  /* 0x00003340100e7816 */ /* 0x000fc80000000011 */
[----:B------:R-:W-:Y:S01]  /*1173d0*/  PRMT R13, R14, 0x5410, R13 ;  /* 0x000054100e0d7816 */ /* 0x000fe2000000000d */
[----:B0-----:R-:W-:Y:S01]  /*1173e0*/  VIADD R12, R12, UR6 ;  /* 0x000000060c0c7c36 */ /* 0x001fe20008000000 */
[----:B------:R-:W-:Y:S01]  /*1173f0*/  SHF.R.U32.HI R16, RZ, 0x8, R16 ;  /* 0x00000008ff107819 */ /* 0x000fe20000011610 */
[----:B------:R-:W0:Y:S02]  /*117400*/  LDCU UR6, c[0x0][0x3b8] ;  /* 0x00007700ff0677ac */ /* 0x000e240008000800 */
[----:B------:R1:W-:Y:S01]  /*117410*/  STL [R1+0x5e8], R13 ;  /* 0x0005e80d01007387 */ /* 0x0003e20000100800 */
[----:B------:R-:W-:-:S03]  /*117420*/  IADD3 R24, P1, PT, R12, R4, RZ ;  /* 0x000000040c187210 */ /* 0x000fc60007f3e0ff */
[----:B------:R-:W2:Y:S04]  /*117430*/  LDL.LU R19, [R1+0x54d4] ;  /* 0x0054d40001137983 */ /* 0x000ea80000300800 */
[----:B------:R-:W2:Y:S01]  /*117440*/  LDL.LU R23, [R1+0x1f9c] ;  /* 0x001f9c0001177983 */ /* 0x000ea20000300800 */
[----:B-1----:R-:W-:-:S03]  /*117450*/  SHF.R.S32.HI R13, RZ, 0x1f, R12 ;  /* 0x0000001fff0d7819 */ /* 0x002fc6000001140c */
[----:B------:R-:W2:Y:S01]  /*117460*/  LDL.LU R18, [R1+0x4e00] ;  /* 0x004e000001127983 */ /* 0x000ea20000300800 */
[----:B------:R-:W-:Y:S01]  /*117470*/  SHF.R.U32.HI R14, RZ, 0x8, R17 ;  /* 0x00000008ff0e7819 */ /* 0x000fe20000011611 */
[----:B------:R-:W-:Y:S01]  /*117480*/  IMAD.X R25, R13, 0x1, R5, P1 ;  /* 0x000000010d197824 */ /* 0x000fe200008e0605 */
[----:B------:R-:W-:Y:S02]  /*117490*/  LOP3.LUT R16, R16, 0xffff, RZ, 0xc0, !PT ;  /* 0x0000ffff10107812 */ /* 0x000fe400078ec0ff */
[----:B------:R-:W-:Y:S02]  /*1174a0*/  LOP3.LUT R14, R14, 0xffff, RZ, 0xc0, !PT ;  /* 0x0000ffff0e0e7812 */ /* 0x000fe400078ec0ff */
[----:B------:R1:W-:Y:S02]  /*1174b0*/  STL.64 [R1+0xdf0], R24 ;  /* 0x000df01801007387 */ /* 0x0003e40000100a00 */
[----:B-1----:R-:W-:Y:S02]  /*1174c0*/  PRMT R24, R16, 0x3340, R14 ;  /* 0x0000334010187816 */ /* 0x002fe4000000000e */
[----:B------:R-:W-:-:S05]  /*1174d0*/  IADD3 R16, P1, PT, R12, R6, RZ ;  /* 0x000000060c107210 */ /* 0x000fca0007f3e0ff */
[----:B------:R-:W-:Y:S01]  /*1174e0*/  IMAD.X R17, R13, 0x1, R7, P1 ;  /* 0x000000010d117824 */ /* 0x000fe200008e0607 */
[----:B------:R-:W-:Y:S01]  /*1174f0*/  STL [R1+0x410], R24 ;  /* 0x0004101801007387 */ /* 0x000fe20000100800 */
[----:B---3--:R-:W-:-:S05]  /*117500*/  PRMT R14, R56, 0x5410, R55 ;  /* 0x00005410380e7816 */ /* 0x008fca0000000037 */
[----:B------:R1:W-:Y:S04]  /*117510*/  STL [R1+0x788], R14 ;  /* 0x0007880e01007387 */ /* 0x0003e80000100800 */
[----:B------:R3:W-:Y:S01]  /*117520*/  STL.64 [R1+0xdc0], R16 ;  /* 0x000dc01001007387 */ /* 0x0007e20000100a00 */
[----:B-1----:R-:W-:-:S03]  /*117530*/  SHF.R.U32.HI R14, RZ, 0x8, R28 ;  /* 0x00000008ff0e7819 */ /* 0x002fc6000001161c */
[----:B---3--:R-:W3:Y:S04]  /*117540*/  LDL.LU R16, [R1+0x60] ;  /* 0x0000600001107983 */ /* 0x008ee80000300800 */
[----:B------:R-:W3:Y:S01]  /*117550*/  LDL.LU R17, [R1+0x5dc] ;  /* 0x0005dc0001117983 */ /* 0x000ee20000300800 */
[----:B------:R-:W-:-:S03]  /*117560*/  LOP3.LUT R14, R14, 0xffff, RZ, 0xc0, !PT ;  /* 0x0000ffff0e0e7812 */ /* 0x000fc600078ec0ff */
[----:B------:R-:W3:Y:S04]  /*117570*/  LDL.LU R24, [R1+0x5c] ;  /* 0x00005c0001187983 */ /* 0x000ee80000300800 */
[----:B------:R-:W3:Y:S01]  /*117580*/  LDL.LU R25, [R1+0x5d8] ;  /* 0x0005d80001197983 */ /* 0x000ee20000300800 */
[----:B------:R-:W-:-:S03]  /*117590*/  PRMT R14, R14, 0x3340, R0 ;  /* 0x000033400e0e7816 */ /* 0x000fc60000000000 */
[----:B------:R-:W3:Y:S04]  /*1175a0*/  LDL.LU R28, [R1+0x58] ;  /* 0x00005800011c7983 */ /* 0x000ee80000300800 */
[----:B------:R-:W3:Y:S04]  /*1175b0*/  LDL.LU R29, [R1+0x400] ;  /* 0x00040000011d7983 */ /* 0x000ee80000300800 */
[----:B------:R4:W-:Y:S04]  /*1175c0*/  STL [R1+0xa0], R14 ;  /* 0x0000a00e01007387 */ /* 0x0009e80000100800 */
[----:B------:R-:W3:Y:S04]  /*1175d0*/  LDL.LU R30, [R1+0x48] ;  /* 0x00004800011e7983 */ /* 0x000ee80000300800 */
[----:B------:R-:W3:Y:S04]  /*1175e0*/  LDL.LU R31, [R1+0x5d4] ;  /* 0x0005d400011f7983 */ /* 0x000ee80000300800 */
[----:B------:R-:W3:Y:S04]  /*1175f0*/  LDL.LU R55, [R1+0x547c] ;  /* 0x00547c0001377983 */ /* 0x000ee80000300800 */
[----:B------:R-:W3:Y:S01]  /*117600*/  LDL.LU R56, [R1+0x1da8] ;  /* 0x001da80001387983 */ /* 0x000ee20000300800 */
[----:B----4-:R-:W-:-:S05]  /*117610*/  PRMT R14, R27, 0x5410, R26 ;  /* 0x000054101b0e7816 */ /* 0x010fca000000001a */
[----:B------:R1:W-:Y:S02]  /*117620*/  STL [R1+0x794], R14 ;  /* 0x0007940e01007387 */ /* 0x0003e40000100800 */
[----:B-1----:R-:W-:Y:S02]  /*117630*/  PRMT R14, R58, 0x5410, R22 ;  /* 0x000054103a0e7816 */ /* 0x002fe40000000016 */
[----:B------:R-:W4:Y:S01]  /*117640*/  LDL.LU R58, [R1+0x4c9c] ;  /* 0x004c9c00013a7983 */ /* 0x000f220000300800 */
[----:B------:R-:W-:-:S05]  /*117650*/  IADD3 R26, P1, PT, R12, R8, RZ ;  /* 0x000000080c1a7210 */ /* 0x000fca0007f3e0ff */
[----:B------:R-:W-:Y:S01]  /*117660*/  IMAD.X R27, R13, 0x1, R11, P1 ;  /* 0x000000010d1b7824 */ /* 0x000fe200008e060b */
[----:B--2---:R-:W-:-:S04]  /*117670*/  LOP3.LUT R19, R19, 0xffff, RZ, 0xc0, !PT ;  /* 0x0000ffff13137812 */ /* 0x004fc800078ec0ff */
[----:B------:R-:W-:Y:S01]  /*117680*/  STL.64 [R1+0xdb8], R26 ;  /* 0x000db81a01007387 */ /* 0x000fe20000100a00 */
[----:B------:R-:W-:-:S03]  /*117690*/  LOP3.LUT R23, R23, 0xffff, RZ, 0xc0, !PT ;  /* 0x0000ffff17177812 */ /* 0x000fc600078ec0ff */
[----:B------:R1:W-:Y:S01]  /*1176a0*/  STL [R1+0x7a0], R14 ;  /* 0x0007a00e01007387 */ /* 0x0003e20000100800 */
[----:B------:R-:W-:-:S04]  /*1176b0*/  LOP3.LUT R18, R18, 0xffff, RZ, 0xc0, !PT ;  /* 0x0000ffff12127812 */ /* 0x000fc800078ec0ff */
[----:B------:R-:W-:Y:S02]  /*1176c0*/  PRMT R22, R19, 0x3340, R18 ;  /* 0x0000334013167816 */ /* 0x000fe40000000012 */
[----:B-1----:R-:W-:Y:S02]  /*1176d0*/  PRMT R14, R23, 0x3340, R0 ;  /* 0x00003340170e7816 */ /* 0x002fe40000000000 */
        /* <DEDUP_REMOVED lines=9> */
[----:B------:R-:W-:Y:S01]  /*117770*/  STL.64 [R1+0xda8], R26 ;  /* 0x000da81a01007387 */ /* 0x000fe20000100a00 */
[----:B0-----:R-:W-:Y:S01]  /*117780*/  VIADD R12, R12, UR6 ;  /* 0x000000060c0c7c36 */ /* 0x001fe20008000000 */
[----:B------:R-:W0:Y:S02]  /*117790*/  LDCU UR6, c[0x0][0x3b8] ;  /* 0x00007700ff0677ac */ /* 0x000e240008000800 */
[----:B------:R1:W-:Y:S01]  /*1177a0*/  STL [R1+0x408], R13 ;  /* 0x0004080d01007387 */ /* 0x0003e20000100800 */
[----:B---3--:R-:W-:-:S05]  /*1177b0*/  PRMT R14, R17, 0x5410, R16 ;  /* 0x00005410110e7816 */ /* 0x008fca0000000010 */
[----:B------:R-:W-:Y:S01]  /*1177c0*/  STL [R1+0x79c], R14 ;  /* 0x00079c0e01007387 */ /* 0x000fe20000100800 */
[----:B-1----:R-:W-:-:S03]  /*1177d0*/  PRMT R13, R25, 0x5410, R24 ;  /* 0x00005410190d7816 */ /* 0x002fc60000000018 */
[----:B------:R-:W2:Y:S01]  /*1177e0*/  LDL.LU R19, [R1+0x44] ;  /* 0x0000440001137983 */ /* 0x000ea20000300800 */
[----:B------:R-:W-:-:S03]  /*1177f0*/  IADD3 R24, P1, PT, R12, R4, RZ ;  /* 0x000000040c187210 */ /* 0x000fc60007f3e0ff */
[----:B------:R-:W2:Y:S04]  /*117800*/  LDL.LU R17, [R1+0x5bc] ;  /* 0x0005bc0001117983 */ /* 0x000ea80000300800 */
[----:B------:R1:W-:Y:S01]  /*117810*/  STL [R1+0x734], R13 ;  /* 0x0007340d01007387 */ /* 0x0003e20000100800 */
[----:B------:R-:W-:Y:S02]  /*117820*/  PRMT R16, R29, 0x5410, R28 ;  /* 0x000054101d107816 */ /* 0x000fe4000000001c */
[----:B-1----:R-:W-:Y:S02]  /*117830*/  SHF.R.S32.HI R13, RZ, 0x1f, R12 ;  /* 0x0000001fff0d7819 */ /* 0x002fe4000001140c */
[----:B------:R-:W-:-:S03]  /*117840*/  PRMT R14, R31, 0x5410, R30 ;  /* 0x000054101f0e7816 */ /* 0x000fc6000000001e */
[----:B------:R-:W-:-:S05]  /*117850*/  IMAD.X R25, R13, 0x1, R5, P1 ;  /* 0x000000010d197824 */ /* 0x000fca00008e0605 */
[----:B------:R1:W-:Y:S04]  /*117860*/  STL.64 [R1+0xcb8], R24 ;  /* 0x000cb81801007387 */ /* 0x0003e80000100a00 */
[----:B------:R3:W-:Y:S04]  /*117870*/  STL [R1+0x738], R16 ;  /* 0x0007381001007387 */ /* 0x0007e80000100800 */
[----:B------:R0:W-:Y:S04]  /*117880*/  STL [R1+0x730], R14 ;  /* 0x0007300e01007387 */ /* 0x0001e80000100800 */
[----:B-1----:R-:W2:Y:S04]  /*117890*/  LDL.LU R24, [R1+0x54] ;  /* 0x0000540001187983 */ /* 0x002ea80000300800 */
[----:B------:R-:W2:Y:S04]  /*1178a0*/  LDL.LU R25, [R1+0x5d0] ;  /* 0x0005d00001197983 */ /* 0x000ea80000300800 */
[----:B------:R-:W2:Y:S04]  /*1178b0*/  LDL.LU R28, [R1+0x38] ;  /* 0x00003800011c7983 */ /* 0x000ea80000300800 */
[----:B------:R-:W2:Y:S04]  /*1178c0*/  LDL.LU R29, [R1+0x5b4] ;  /* 0x0005b400011d7983 */ /* 0x000ea80000300800 */
[----:B------:R-:W2:Y:S01]  /*1178d0*/  LDL.LU R30, [R1+0x40] ;  /* 0x00004000011e7983 */ /* 0x000ea20000300800 */
[----:B------:R-:W-:-:S03]  /*1178e0*/  LOP3.LUT R18, R55, 0xffff, RZ, 0xc0, !PT ;  /* 0x0000ffff37127812 */ /* 0x000fc600078ec0ff */
[----:B------:R-:W2:Y:S04]  /*1178f0*/  LDL.LU R31, [R1+0x2c] ;  /* 0x00002c00011f7983 */ /* 0x000ea80000300800 */
[----:B------:R-:W2:Y:S01]  /*117900*/  LDL.LU R55, [R1+0x3fc] ;  /* 0x0003fc0001377983 */ /* 0x000ea20000300800 */
[----:B---3--:R-:W-:-:S03]  /*117910*/  LOP3.LUT R16, R56, 0xffff, RZ, 0xc0, !PT ;  /* 0x0000ffff38107812 */ /* 0x008fc600078ec0ff */
[----:B------:R-:W3:Y:S01]  /*117920*/  LDL.LU R56, [R1+0x54dc] ;  /* 0x0054dc0001387983 */ /* 0x000ee20000300800 */
[----:B----4-:R-:W-:-:S03]  /*117930*/  LOP3.LUT R22, R58, 0xffff, RZ, 0xc0, !PT ;  /* 0x0000ffff3a167812 */ /* 0x010fc600078ec0ff */
[----:B------:R-:W4:Y:S01]  /*117940*/  LDL.LU R58, [R1+0x2008] ;  /* 0x00200800013a7983 */ /* 0x000f220000300800 */
[----:B0-----:R-:W-:Y:S02]  /*117950*/  PRMT R14, R16, 0x3340, R0 ;  /* 0x00003340100e7816 */ /* 0x001fe40000000000 */
        /* <DEDUP_REMOVED lines=8> */
[----:B0-----:R-:W-:Y:S02]  /*1179e0*/  SHF.R.U32.HI R14, RZ, 0x8, R23 ;  /* 0x00000008ff0e7819 */ /* 0x001fe40000011617 */
[----:B------:R-:W-:Y:S02]  /*1179f0*/  LOP3.LUT R22, R22, 0xffff, RZ, 0xc0, !PT ;  /* 0x0000ffff16167812 */ /* 0x000fe400078ec0ff */
[----:B------:R-:W-:Y:S01]  /*117a00*/  LOP3.LUT R14, R14, 0xffff, RZ, 0xc0, !PT ;  /* 0x0000ffff0e0e7812 */ /* 0x000fe200078ec0ff */
[----:B------:R0:W-:Y:S03]  /*117a10*/  STL.64 [R1+0xa40], R26 ;  /* 0x000a401a01007387 */ /* 0x0001e60000100a00 */
[----:B0-----:R-:W-:-:S02]  /*117a20*/  PRMT R26, R14, 0x3340, R0 ;  /* 0x000033400e1a7816 */ /* 0x001fc40000000000 */
[----:B------:R-:W-:Y:S02]  /*117a30*/  PRMT R14, R18, 0x3340, R22 ;  /* 0x00003340120e7816 */ /* 0x000fe40000000016 */
[C---:B------:R-:W-:Y:S01]  /*117a40*/  IADD3 R22, P1, PT, R12.reuse, R8, RZ ;  /* 0x000000080c167210 */ /* 0x040fe20007f3e0ff */
[----:B------:R-:W-:Y:S04]  /*117a50*/  STL [R1+0x9c], R26 ;  /* 0x00009c1a01007387 */ /* 0x000fe80000100800 */
[----:B------:R-:W-:Y:S01]  /*117a60*/  IMAD.X R23, R13, 0x1, R11, P1 ;  /* 0x000000010d177824 */ /* 0x000fe200008e060b */
[C---:B------:R-:W-:Y:S01]  /*117a70*/  IADD3 R18, P1, PT, R12.reuse, R9, RZ ;  /* 0x000000090c127210 */ /* 0x040fe20007f3e0ff */
[----:B------:R2:W-:Y:S04]  /*117a80*/  STL [R1+0x400], R14 ;  /* 0x0004000e01007387 */ /* 0x0005e80000100800 */
[----:B------:R-:W-:Y:S01]  /*117a90*/  STL.64 [R1+0x9b0], R22 ;  /* 0x0009b01601007387 */ /* 0x000fe20000100a00 */
[----:B------:R-:W-:Y:S01]  /*117aa0*/  VIADD R12, R12, UR6 ;  /* 0x000000060c0c7c36 */ /* 0x000fe20008000000 */
[----:B------:R-:W0:Y:S01]  /*117ab0*/  LDCU UR6, c[0x0][0x3b8] ;  /* 0x00007700ff0677ac */ /* 0x000e220008000800 */
[----:B--2---:R-:W-:Y:S01]  /*117ac0*/  PRMT R14, R17, 0x5410, R19 ;  /* 0x00005410110e7816 */ /* 0x004fe20000000013 */
[----:B------:R-:W-:Y:S01]  /*117ad0*/  IMAD.X R19, R13, 0x1, R10, P1 ;  /* 0x000000010d137824 */ /* 0x000fe200008e060a */
[----:B------:R-:W-:-:S04]  /*117ae0*/  SHF.R.U32.HI R13, RZ, 0x8, R16 ;  /* 0x00000008ff0d7819 */ /* 0x000fc80000011610 */
[----:B------:R-:W-:Y:S01]  /*117af0*/  LOP3.LUT R13, R13, 0xffff, RZ, 0xc0, !PT ;  /* 0x0000ffff0d0d7812 */ /* 0x000fe200078ec0ff */
[----:B------:R1:W-:Y:S01]  /*117b00*/  STL [R1+0x708], R14 ;  /* 0x0007080e01007387 */ /* 0x0003e20000100800 */
[----:B------:R-:W-:-:S03]  /*117b10*/  IADD3 R16, P1, PT, R12, R4, RZ ;  /* 0x000000040c107210 */ /* 0x000fc60007f3e0ff */
[----:B------:R-:W-:Y:S01]  /*117b20*/  STL.64 [R1+0x970], R18 ;  /* 0x0009701201007387 */ /* 0x000fe20000100a00 */
[----:B-1----:R-:W-:-:S05]  /*117b30*/  PRMT R14, R13, 0x3340, R0 ;  /* 0x000033400d0e7816 */ /* 0x002fca0000000000 */
[----:B------:R1:W-:Y:S01]  /*117b40*/  STL [R1+0x98], R14 ;  /* 0x0000980e01007387 */ /* 0x0003e20000100800 */
[----:B------:R-:W-:-:S05]  /*117b50*/  PRMT R13, R25, 0x5410, R24 ;  /* 0x00005410190d7816 */ /* 0x000fca0000000018 */
[----:B------:R2:W-:Y:S01]  /*117b60*/  STL [R1+0x700], R13 ;  /* 0x0007000d01007387 */ /* 0x0005e20000100800 */
[----:B-1----:R-:W-:Y:S02]  /*117b70*/  PRMT R14, R29, 0x5410, R28 ;  /* 0x000054101d0e7816 */ /* 0x002fe4000000001c */
[----:B--2---:R-:W-:-:S03]  /*117b80*/  SHF.R.S32.HI R13, RZ, 0x1f, R12 ;  /* 0x0000001fff0d7819 */ /* 0x004fc6000001140c */
[----:B------:R-:W-:Y:S02]  /*117b90*/  STL [R1+0x704], R14 ;  /* 0x0007040e01007387 */ /* 0x000fe40000100800 */
[----:B------:R-:W-:-:S05]  /*117ba0*/  IMAD.X R17, R13, 0x1, R5, P1 ;  /* 0x000000010d117824 */ /* 0x000fca00008e0605 */
[----:B------:R1:W-:Y:S02]  /*117bb0*/  STL.64 [R1+0x958], R16 ;  /* 0x0009581001007387 */ /* 0x0003e40000100a00 */
[----:B-1----:R-:W-:Y:S02]  /*117bc0*/  PRMT R16, R41, 0x5410, R30 ;  /* 0x0000541029107816 */ /* 0x002fe4000000001e */
[----:B------:R-:W2:Y:S01]  /*117bd0*/  LDL.LU R41, [R1+0x58b0] ;  /* 0x0058b00001297983 */ /* 0x000ea20000300800 */
[----:B------:R-:W-:-:S03]  /*117be0*/  PRMT R14, R55, 0x5410, R31 ;  /* 0x00005410370e7816 */ /* 0x000fc6000000001f */
[----:B------:R1:W-:Y:S04]  /*117bf0*/  STL [R1+0x6fc], R16 ;  /* 0x0006fc1001007387 */ /* 0x0003e80000100800 */
[----:B------:R0:W-:Y:S04]  /*117c00*/  STL [R1+0x6f8], R14 ;  /* 0x0006f80e01007387 */ /* 0x0001e80000100800 */
[----:B------:R-:W2:Y:S04]  /*117c10*/  LDL.LU R22, [R1+0x3c] ;  /* 0x00003c0001167983 */ /* 0x000ea80000300800 */
[----:B------:R-:W2:Y:S04]  /*117c20*/  LDL.LU R23, [R1+0x5b0] ;  /* 0x0005b00001177983 */ /* 0x000ea80000300800 */
[----:B------:R-:W2:Y:S01]  /*117c30*/  LDL.LU R38, [R1+0x34] ;  /* 0x0000340001267983 */ /* 0x000ea20000300800 */
[----:B---3--:R-:W-:-:S03]  /*117c40*/  LOP3.LUT R25, R56, 0xffff, RZ, 0xc0, !PT ;  /* 0x0000ffff38197812 */ /* 0x008fc600078ec0ff */
[----:B------:R-:W3:Y:S04]  /*117c50*/  LDL.LU R18, [R1+0x59c] ;  /* 0x00059c0001127983 */ /* 0x000ee80000300800 */
[----:B------:R-:W3:Y:S04]  /*117c60*/  LDL.LU R19, [R1+0x20] ;  /* 0x0000200001137983 */ /* 0x000ee80000300800 */
[----:B-1----:R-:W3:Y:S04]  /*117c70*/  LDL.LU R16, [R1+0x444] ;  /* 0x0004440001107983 */ /* 0x002ee80000300800 */
[----:B------:R-:W3:Y:S04]  /*117c80*/  LDL.LU R17, [R1+0x5488] ;  /* 0x0054880001117983 */ /* 0x000ee80000300800 */
[----:B------:R-:W3:Y:S01]  /*117c90*/  LDL.LU R56, [R1+0x1de8] ;  /* 0x001de80001387983 */ /* 0x000ee20000300800 */
[----:B----4-:R-:W-:-:S03]  /*117ca0*/  LOP3.LUT R24, R58, 0xffff, RZ, 0xc0, !PT ;  /* 0x0000ffff3a187812 */ /* 0x010fc600078ec0ff */
[----:B------:R-:W4:Y:S01]  /*117cb0*/  LDL.LU R58, [R1+0x4ce8] ;  /* 0x004ce800013a7983 */ /* 0x000f220000300800 */
[----:B0-----:R-:W-:Y:S02]  /*117cc0*/  PRMT R14, R24, 0x3340, R0 ;  /* 0x00003340180e7816 */ /* 0x001fe40000000000 */
[----:B------:R-:W-:Y:S02]  /*117cd0*/  IADD3 R28, P1, PT, R12, R6, RZ ;  /* 0x000000060c1c7210 */ /* 0x000fe40007f3e0ff */
[----:B------:R-:W-:-:S03]  /*117ce0*/  SHF.R.U32.HI R24, RZ, 0x8, R24 ;  /* 0x00000008ff187819 */ /* 0x000fc60000011618 */
[----:B------:R-:W-:Y:S01]  /*117cf0*/  IMAD.X R29, R13, 0x1, R7, P1 ;  /* 0x000000010d1d7824 */ /* 0x000fe200008e0607 */
[----:B------:R-:W-:Y:S02]  /*117d00*/  LOP3.LUT R24, R24, 0xffff, RZ, 0xc0, !PT ;  /* 0x0000ffff18187812 */ /* 0x000fe400078ec0ff */
[----:B--2---:R-:W-:-:S04]  /*117d10*/  LOP3.LUT R26, R41, 0xffff, RZ, 0xc0, !PT ;  /* 0x0000ffff291a7812 */ /* 0x004fc800078ec0ff */
[----:B------:R-:W-:-:S04]  /*117d20*/  PRMT R27, R25, 0x3340, R26 ;  /* 0x00003340191b7816 */ /* 0x000fc8000000001a */
[----:B------:R-:W-:Y:S02]  /*117d30*/  PRMT R14, R27, 0x5410, R14 ;  /* 0x000054101b0e7816 */ /* 0x000fe4000000000e */
[----:B------:R-:W-:-:S03]  /*117d40*/  SHF.R.U32.HI R25, RZ, 0x8, R25 ;  /* 0x00000008ff197819 */ /* 0x000fc60000011619 */
[----:B------:R0:W-:Y:S01]  /*117d50*/  STL [R1+0x5dc], R14 ;  /* 0x0005dc0e01007387 */ /* 0x0001e20000100800 */
[----:B------:R-:W-:Y:S02]  /*117d60*/  LOP3.LUT R25, R25, 0xffff, RZ, 0xc0, !PT ;  /* 0x0000ffff19197812 */ /* 0x000fe400078ec0ff */
[----:B0-----:R-:W-:-:S04]  /*117d70*/  SHF.R.U32.HI R14, RZ, 0x8, R26 ;  /* 0x00000008ff0e7819 */ /* 0x001fc8000001161a */
[----:B------:R-:W-:Y:S01]  /*117d80*/  LOP3.LUT R14, R14, 0xffff, RZ, 0xc0, !PT ;  /* 0x0000ffff0e0e7812 */ /* 0x000fe200078ec0ff */
[----:B------:R0:W-:Y:S03]  /*117d90*/  STL.64 [R1+0x950], R28 ;  /* 0x0009501c01007387 */ /* 0x0001e60000100a00 */
[----:B------:R-:W-:Y:S02]  /*117da0*/  PRMT R41, R25, 0x3340, R14 ;  /* 0x0000334019297816 */ /* 0x000fe4000000000e */
[----:B------:R-:W-:Y:S02]  /*117db0*/  PRMT R14, R24, 0x3340, R0 ;  /* 0x00003340180e7816 */ /* 0x000fe40000000000 */
[----:B------:R-:W2:Y:S01]  /*117dc0*/  LDL.LU R24, [R1+0x28] ;  /* 0x0000280001187983 */ /* 0x000ea20000300800 */
[----:B------:R-:W-:-:S03]  /*117dd0*/  IADD3 R26, P1, PT, R12, R8, RZ ;  /* 0x000000080c1a7210 */ /* 0x000fc60007f3e0ff */
[----:B------:R-:W2:Y:S04]  /*117de0*/  LDL.LU R25, [R1+0x3d0] ;  /* 0x0003d00001197983 */ /* 0x000ea80000300800 */
[----:B------:R1:W-:Y:S01]  /*117df0*/  STL [R1+0x94], R14 ;  /* 0x0000940e01007387 */ /* 0x0003e20000100800 */
[----:B------:R-:W-:-:S03]  /*117e00*/  IMAD.X R27, R13, 0x1, R11, P1 ;  /* 0x000000010d1b7824 */ /* 0x000fc600008e060b */
[----:B0-----:R-:W2:Y:S04]  /*117e10*/  LDL.LU R28, [R1+0x24] ;  /* 0x00002400011c7983 */ /* 0x001ea80000300800 */
[----:B------:R-:W2:Y:S01]  /*117e20*/  LDL.LU R29, [R1+0x590] ;  /* 0x00059000011d7983 */ /* 0x000ea20000300800 */
[----:B-1----:R-:W-:-:S03]  /*117e30*/  PRMT R14, R23, 0x5410, R22 ;  /* 0x00005410170e7816 */ /* 0x002fc60000000016 */
[----:B------:R-:W2:Y:S01]  /*117e40*/  LDL.LU R30, [R1+0x54f4] ;  /* 0x0054f400011e7983 */ /* 0x000ea20000300800 */
[----:B------:R-:W-:-:S03]  /*117e50*/  IADD3 R22, P1, PT, R12, R9, RZ ;  /* 0x000000090c167210 */ /* 0x000fc60007f3e0ff */
[----:B------:R-:W2:Y:S04]  /*117e60*/  LDL.LU R31, [R1+0x205c] ;  /* 0x00205c00011f7983 */ /* 0x000ea80000300800 */
[----:B------:R-:W2:Y:S01]  /*117e70*/  LDL.LU R55, [R1+0x4f7c] ;  /* 0x004f7c0001377983 */ /* 0x000ea20000300800 */
[----:B------:R-:W-:-:S03]  /*117e80*/  IMAD.X R23, R13, 0x1, R10, P1 ;  /* 0x000000010d177824 */ /* 0x000fc600008e060a */
[----:B------:R0:W-:Y:S01]  /*117e90*/  STL.64 [R1+0x938], R26 ;  /* 0x0009381a01007387 */ /* 0x0001e20000100a00 */
[----:B---3--:R-:W-:Y:S02]  /*117ea0*/  PRMT R13, R16, 0x5410, R19 ;  /* 0x00005410100d7816 */ /* 0x008fe40000000013 */
[----:B------:R-:W-:Y:S02]  /*117eb0*/  LOP3.LUT R17, R17, 0xffff, RZ, 0xc0, !PT ;  /* 0x0000ffff11117812 */ /* 0x000fe400078ec0ff */
[----:B------:R-:W-:Y:S01]  /*117ec0*/  LOP3.LUT R61, R56, 0xffff, RZ, 0xc0, !PT ;  /* 0x0000ffff383d7812 */ /* 0x000fe200078ec0ff */
[----:B0-----:R-:W3:Y:S04]  /*117ed0*/  LDL.LU.64 R26, [R1+0x58a8] ;  /* 0x0058a800011a7983 */ /* 0x001ee80000300a00 */
[----:B------:R0:W-:Y:S04]  /*117ee0*/  STL [R1+0x6f4], R14 ;  /* 0x0006f40e01007387 */ /* 0x0001e80000100800 */
[----:B------:R1:W-:Y:S01]  /*117ef0*/  STL.64 [R1+0x930], R22 ;  /* 0x0009301601007387 */ /* 0x0003e20000100a00 */
[----:B0-----:R-:W-:-:S03]  /*117f00*/  PRMT R14, R18, 0x5410, R38 ;  /* 0x00005410120e7816 */ /* 0x001fc60000000026 */
[----:B-1----:R-:W3:Y:S04]  /*117f10*/  LDL.LU.64 R22, [R1+0x58a0] ;  /* 0x0058a00001167983 */ /* 0x002ee80000300a00 */
[----:B------:R-:W-:Y:S04]  /*117f20*/  STL [R1+0x6f0], R14 ;  /* 0x0006f00e01007387 */ /* 0x000fe80000100800 */
[----:B------:R0:W-:Y:S04]  /*117f30*/  STL [R1+0x6c0], R13 ;  /* 0x0006c00d01007387 */ /* 0x0001e80000100800 */
[----:B------:R-:W3:Y:S01]  /*117f40*/  LDL.LU R56, [R1+0x18] ;  /* 0x0000180001387983 */ /* 0x000ee20000300800 */
[----:B0-----:R-:W-:-:S02]  /*117f50*/  PRMT R13, R61, 0x3340, R0 ;  /* 0x000033403d0d7816 */ /* 0x001fc40000000000 */
[----:B----4-:R-:W-:-:S04]  /*117f60*/  LOP3.LUT R16, R58, 0xffff, RZ, 0xc0, !PT ;  /* 0x0000ffff3a107812 */ /* 0x010fc800078ec0ff */
[----:B------:R-:W-:-:S04]  /*117f70*/  PRMT R14, R17, 0x3340, R16 ;  /* 0x00003340110e7816 */ /* 0x000fc80000000010 */
[----:B------:R-:W-:-:S05]  /*117f80*/  PRMT R13, R14, 0x5410, R13 ;  /* 0x000054100e0d7816 */ /* 0x000fca000000000d */
[----:B------:R0:W-:Y:S04]  /*117f90*/  STL [R1+0x5d8], R13 ;  /* 0x0005d80d01007387 */ /* 0x0001e80000100800 */
[----:B------:R-:W3:Y:S01]  /*117fa0*/  LDL.LU R58, [R1+0x584] ;  /* 0x00058400013a7983 */ /* 0x000ee20000300800 */
[----:B------:R-:W-:Y:S01]  /*117fb0*/  SHF.R.U32.HI R14, RZ, 0x8, R17 ;  /* 0x00000008ff0e7819 */ /* 0x000fe20000011611 */
[----:B------:R-:W-:Y:S01]  /*117fc0*/  VIADD R12, R12, UR6 ;  /* 0x000000060c0c7c36 */ /* 0x000fe20008000000 */
[----:B------:R-:W1:Y:S01]  /*117fd0*/  LDCU UR6, c[0x0][0x3b8] ;  /* 0x00007700ff0677ac */ /* 0x000e620008000800 */
[----:B0-----:R-:W-:Y:S02]  /*117fe0*/  SHF.R.U32.HI R13, RZ, 0x8, R16 ;  /* 0x00000008ff0d7819 */ /* 0x001fe40000011610 */
[----:B------:R-:W-:-:S02]  /*117ff0*/  LOP3.LUT R14, R14, 0xffff, RZ, 0xc0, !PT ;  /* 0x0000ffff0e0e7812 */ /* 0x000fc400078ec0ff */
[----:B------:R-:W-:Y:S02]  /*118000*/  LOP3.LUT R13, R13, 0xffff, RZ, 0xc0, !PT ;  /* 0x0000ffff0d0d7812 */ /* 0x000fe400078ec0ff */
[----:B------:R-:W-:Y:S02]  /*118010*/  IADD3 R16, P1, PT, R12, R4, RZ ;  /* 0x000000040c107210 */ /* 0x000fe40007f3e0ff */
[----:B------:R-:W-:Y:S02]  /*118020*/  PRMT R35, R14, 0x3340, R13 ;  /* 0x000033400e237816 */ /* 0x000fe4000000000d */
[----:B------:R-:W-:-:S05]  /*118030*/  SHF.R.S32.HI R13, RZ, 0x1f, R12 ;  /* 0x0000001fff0d7819 */ /* 0x000fca000001140c */
[----:B------:R-:W-:Y:S01]  /*118040*/  IMAD.X R17, R13, 0x1, R5, P1 ;  /* 0x000000010d117824 */ /* 0x000fe200008e0605 */
[----:B------:R-:W-:Y:S04]  /*118050*/  STL [R1+0x5740], R35 ;  /* 0x0057402301007387 */ /* 0x000fe80000100800 */
[----:B------:R2:W-:Y:S02]  /*118060*/  STL.64 [R1+0x918], R16 ;  /* 0x0009181001007387 */ /* 0x0005e40000100a00 */
[----:B--2---:R-:W-:-:S05]  /*118070*/  PRMT R16, R25, 0x5410, R24 ;  /* 0x0000541019107816 */ /* 0x004fca0000000018 */
[----:B------:R0:W-:Y:S01]  /*118080*/  STL [R1+0x6bc], R16 ;  /* 0x0006bc1001007387 */ /* 0x0001e20000100800 */
[----:B------:R-:W-:Y:S02]  /*118090*/  PRMT R14, R29, 0x5410, R28 ;  /* 0x000054101d0e7816 */ /* 0x000fe4000000001c */
[----:B------:R-:W-:-:S03]  /*1180a0*/  LOP3.LUT R17, R30, 0xffff, RZ, 0xc0, !PT ;  /* 0x0000ffff1e117812 */ /* 0x000fc600078ec0ff */
[----:B------:R2:W-:Y:S01]  /*1180b0*/  STL [R1+0x6b8], R14 ;  /* 0x0006b80e01007387 */ /* 0x0005e20000100800 */
[----:B0-----:R-:W-:-:S03]  /*1180c0*/  LOP3.LUT R16, R31, 0xffff, RZ, 0xc0, !PT ;  /* 0x0000ffff1f107812 */ /* 0x001fc600078ec0ff */
[----:B------:R-:W4:Y:S01]  /*1180d0*/  LDL.LU R45, [R1+0x10] ;  /* 0x00001000012d7983 */ /* 0x000f220000300800 */
[----:B------:R-:W-:-:S03]  /*1180e0*/  LOP3.LUT R18, R55, 0xffff, RZ, 0xc0, !PT ;  /* 0x0000ffff37127812 */ /* 0x000fc600078ec0ff */
[----:B------:R-:W4:Y:S01]  /*1180f0*/  LDL.LU R24, [R1+0x580] ;  /* 0x0005800001187983 */ /* 0x000f220000300800 */
[----:B--2---:R-:W-:Y:S02]  /*118100*/  PRMT R14, R16, 0x3340, R0 ;  /* 0x00003340100e7816 */ /* 0x004fe40000000000 */
[----:B------:R-:W-:Y:S01]  /*118110*/  PRMT R19, R17, 0x3340, R18 ;  /* 0x0000334011137816 */ /* 0x000fe20000000012 */
[----:B------:R-:W2:Y:S03]  /*118120*/  LDL.LU R25, [R1+0x55c] ;  /* 0x00055c0001197983 */ /* 0x000ea60000300800 */
[----:B------:R-:W-:Y:S01]  /*118130*/  PRMT R14, R19, 0x5410, R14 ;  /* 0x00005410130e7816 */ /* 0x000fe2000000000e */
[----:B------:R-:W2:Y:S01]  /*118140*/  LDL.LU R38, [R1] ;  /* 0x0000000001267983 */ /* 0x000ea20000300800 */
[----:B------:R-:W-:-:S03]  /*118150*/  SHF.R.U32.HI R17, RZ, 0x8, R17 ;  /* 0x00000008ff117819 */ /* 0x000fc60000011611 */
[----:B------:R-:W2:Y:S01]  /*118160*/  LDL.LU R28, [R1+0x578] ;  /* 0x00057800011c7983 */ /* 0x000ea20000300800 */
[----:B------:R-:W-:-:S03]  /*118170*/  IADD3 R30, P1, PT, R12, R6, RZ ;  /* 0x000000060c1e7210 */ /* 0x000fc60007f3e0ff */
[----:B------:R0:W-:Y:S01]  /*118180*/  STL [R1+0x5d4], R14 ;  /* 0x0005d40e01007387 */ /* 0x0001e20000100800 */
[----:B------:R-:W-:Y:S01]  /*118190*/  LOP3.LUT R17, R17, 0xffff, RZ, 0xc0, !PT ;  /* 0x0000ffff11117812 */ /* 0x000fe200078ec0ff */
[----:B------:R-:W-:Y:S02]  /*1181a0*/  IMAD.X R31, R13, 0x1, R7, P1 ;  /* 0x000000010d1f7824 */ /* 0x000fe400008e0607 */
[----:B------:R-:W2:Y:S01]  /*1181b0*/  LDL.LU R29, [R1+0x424] ;  /* 0x00042400011d7983 */ /* 0x000ea20000300800 */
[----:B0-----:R-:W-:-:S04]  /*1181c0*/  SHF.R.U32.HI R14, RZ, 0x8, R18 ;  /* 0x00000008ff0e7819 */ /* 0x001fc80000011612 */
[----:B------:R-:W-:Y:S01]  /*1181d0*/  LOP3.LUT R14, R14, 0xffff, RZ, 0xc0, !PT ;  /* 0x0000ffff0e0e7812 */ /* 0x000fe200078ec0ff */
[----:B------:R0:W-:Y:S03]  /*1181e0*/  STL.64 [R1+0x910], R30 ;  /* 0x0009101e01007387 */ /* 0x0001e60000100a00 */
[----:B------:R-:W-:Y:S01]  /*1181f0*/  PRMT R17, R17, 0x3340, R14 ;  /* 0x0000334011117816 */ /* 0x000fe2000000000e */
[----:B------:R-:W2:Y:S01]  /*118200*/  LDL.LU R55, [R1+0x5500] ;  /* 0x0055000001377983 */ /* 0x000ea20000300800 */
[----:B------:R-:W-:-:S03]  /*118210*/  IADD3 R18, P1, PT, R12, R8, RZ ;  /* 0x000000080c127210 */ /* 0x000fc60007f3e0ff */
[----:B------:R-:W-:Y:S02]  /*118220*/  STL [R1+0x3d0], R17 ;  /* 0x0003d01101007387 */ /* 0x000fe40000100800 */
[----:B------:R-:W-:Y:S01]  /*118230*/  IMAD.X R19, R13, 0x1, R11, P1 ;  /* 0x000000010d137824 */ /* 0x000fe200008e060b */
[----:B---3--:R-:W-:Y:S02]  /*118240*/  PRMT R14, R58, 0x5410, R56 ;  /* 0x000054103a0e7816 */ /* 0x008fe40000000038 */
[----:B------:R-:W3:Y:S04]  /*118250*/  LDL.LU R56, [R1+0x20bc] ;  /* 0x0020bc0001387983 */ /* 0x000ee80000300800 */
[----:B------:R1:W-:Y:S04]  /*118260*/  STL [R1+0x6b4], R14 ;  /* 0x0006b40e01007387 */ /* 0x0003e80000100800 */
[----:B------:R-:W4:Y:S04]  /*118270*/  LDL.LU R35, [R1+0x4fa4] ;  /* 0x004fa40001237983 */ /* 0x000f280000300800 */
[----:B0-----:R-:W4:Y:S01]  /*118280*/  LDL.LU R30, [R1+0x54a0] ;  /* 0x0054a000011e7983 */ /* 0x001f220000300800 */
[----:B-1----:R-:W-:-:S03]  /*118290*/  SHF.R.U32.HI R14, RZ, 0x8, R16 ;  /* 0x00000008ff0e7819 */ /* 0x002fc60000011610 */
[----:B------:R-:W4:Y:S01]  /*1182a0*/  LDL.LU R58, [R1+0x1e38] ;  /* 0x001e3800013a7983 */ /* 0x000f220000300800 */
[----:B------:R-:W-:-:S03]  /*1182b0*/  LOP3.LUT R14, R14, 0xffff, RZ, 0xc0, !PT ;  /* 0x0000ffff0e0e7812 */ /* 0x000fc600078ec0ff */
[----:B------:R0:W-:Y:S01]  /*1182c0*/  STL.64 [R1+0x8f8], R18 ;  /* 0x0008f81201007387 */ /* 0x0001e20000100a00 */
[----:B------:R-:W-:Y:S02]  /*1182d0*/  IADD3 R16, P1, PT, R12, R9, RZ ;  /* 0x000000090c107210 */ /* 0x000fe40007f3e0ff */
[----:B------:R-:W-:Y:S01]  /*1182e0*/  PRMT R17, R14, 0x3340, R0 ;  /* 0x000033400e117816 */ /* 0x000fe20000000000 */
[----:B0-----:R-:W4:Y:S04]  /*1182f0*/  LDL.LU.64 R18, [R1+0x5898] ;  /* 0x0058980001127983 */ /* 0x001f280000300a00 */
[----:B------:R-:W4:Y:S04]  /*118300*/  LDL.LU R31, [R1+0x4d40] ;  /* 0x004d4000011f7983 */ /* 0x000f280000300800 */
[----:B------:R-:W4:Y:S04]  /*118310*/  LDL.LU R14, [R1+0x57c] ;  /* 0x00057c00010e7983 */ /* 0x000f280000300800 */
[----:B------:R0:W-:Y:S02]  /*118320*/  STL [R1+0x90], R17 ;  /* 0x0000901101007387 */ /* 0x0001e40000100800 */
[----:B0-----:R-:W-:-:S05]  /*118330*/  IMAD.X R17, R13, 0x1, R10, P1 ;  /* 0x000000010d117824 */ /* 0x001fca00008e060a */
[----:B------:R0:W-:Y:S04]  /*118340*/  STL.64 [R1+0x8f0], R16 ;  /* 0x0008f01001007387 */ /* 0x0001e80000100a00 */
[----:B0-----:R-:W4:Y:S04]  /*118350*/  LDL.LU.64 R16, [R1+0x5890] ;  /* 0x0058900001107983 */ /* 0x001f280000300a00 */
[----:B------:R-:W4:Y:S01]  /*118360*/  LDL.LU R13, [R1+0x14] ;  /* 0x00001400010d7983 */ /* 0x000f220000300800 */
[----:B------:R-:W-:Y:S01]  /*118370*/  VIADD R12, R12, UR6 ;  /* 0x000000060c0c7c36 */ /* 0x000fe20008000000 */
[----:B------:R-:W-:Y:S01]  /*118380*/  LOP3.LUT R15, R15, 0xffff, RZ, 0xc0, !PT ;  /* 0x0000ffff0f0f7812 */ /* 0x000fe200078ec0ff */
[----:B------:R-:W0:Y:S03]  /*118390*/  LDCU UR6, c[0x0][0x3b8] ;  /* 0x00007700ff0677ac */ /* 0x000e260008000800 */
[----:B------:R-:W-:-:S02]  /*1183a0*/  PRMT R15, R15, 0x3340, R0 ;  /* 0x000033400f0f7816 */ /* 0x000fc40000000000 */
[----:B------:R-:W-:-:S04]  /*1183b0*/  LOP3.LUT R59, R59, 0xffff, RZ, 0xc0, !PT ;  /* 0x0000ffff3b3b7812 */ /* 0x000fc800078ec0ff */
[----:B------:R-:W-:Y:S02]  /*1183c0*/  PRMT R59, R59, 0x3340, R0 ;  /* 0x000033403b3b7816 */ /* 0x000fe40000000000 */
[----:B--2---:R-:W-:Y:S02]  /*1183d0*/  LOP3.LUT R55, R55, 0xffff, RZ, 0xc0, !PT ;  /* 0x0000ffff37377812 */ /* 0x004fe400078ec0ff */
[----:B---3--:R-:W-:Y:S02]  /*1183e0*/  LOP3.LUT R56, R56, 0xffff, RZ, 0xc0, !PT ;  /* 0x0000ffff38387812 */ /* 0x008fe400078ec0ff */
[----:B----4-:R-:W-:Y:S02]  /*1183f0*/  LOP3.LUT R58, R58, 0xffff, RZ, 0xc0, !PT ;  /* 0x0000ffff3a3a7812 */ /* 0x010fe400078ec0ff */
[----:B------:R-:W-:Y:S02]  /*118400*/  PRMT R13, R14, 0x5410, R13 ;  /* 0x000054100e0d7816 */ /* 0x000fe4000000000d */
[----:B------:R-:W-:-:S03]  /*118410*/  PRMT R14, R24, 0x5410, R45 ;  /* 0x00005410180e7816 */ /* 0x000fc6000000002d */
[----:B------:R1:W-:Y:S01]  /*118420*/  STL [R1+0x6b0], R13 ;  /* 0x0006b00d01007387 */ /* 0x0003e20000100800 */
[----:B------:R-:W-:Y:S02]  /*118430*/  IADD3 R24, P1, PT, R12, R4, RZ ;  /* 0x000000040c187210 */ /* 0x000fe40007f3e0ff */
[----:B-1----:R-:W-:Y:S02]  /*118440*/  PRMT R13, R25, 0x5410, R15 ;  /* 0x00005410190d7816 */ /* 0x002fe4000000000f */
[----:B------:R-:W-:Y:S01]  /*118450*/  SHF.R.S32.HI R15, RZ, 0x1f, R12 ;  /* 0x0000001fff0f7819 */ /* 0x000fe2000001140c */
[----:B------:R1:W-:Y:S04]  /*118460*/  STL [R1+0x6ac], R14 ;  /* 0x0006ac0e01007387 */ /* 0x0003e80000100800 */
[----:B------:R-:W-:Y:S01]  /*118470*/  IMAD.X R25, R15, 0x1, R5, P1 ;  /* 0x000000010f197824 */ /* 0x000fe200008e0605 */
[----:B------:R0:W-:Y:S01]  /*118480*/  STL [R1+0x6a8], R13 ;  /* 0x0006a80d01007387 */ /* 0x0001e20000100800 */
[----:B-1----:R-:W-:-:S02]  /*118490*/  PRMT R14, R28, 0x5410, R38 ;  /* 0x000054101c0e7816 */ /* 0x002fc40000000026 */
[----:B------:R-:W-:Y:S01]  /*1184a0*/  PRMT R28, R29, 0x5410, R57 ;  /* 0x000054101d1c7816 */ /* 0x000fe20000000039 */
[----:B------:R1:W-:Y:S01]  /*1184b0*/  STL.64 [R1+0x8d8], R24 ;  /* 0x0008d81801007387 */ /* 0x0003e20000100a00 */
[----:B0-----:R-:W-:Y:S01]  /*1184c0*/  VIADD R13, R12, UR6 ;  /* 0x000000060c0d7c36 */ /* 0x001fe20008000000 */
[----:B------:R-:W-:Y:S01]  /*1184d0*/  LOP3.LUT R57, R31, 0xffff, RZ, 0xc0, !PT ;  /* 0x0000ffff1f397812 */ /* 0x000fe200078ec0ff */
[----:B------:R-:W0:Y:S01]  /*1184e0*/  LDCU UR6, c[0x0][0x398] ;  /* 0x00007300ff0677ac */ /* 0x000e220008000800 */
[----:B-1----:R-:W2:Y:S04]  /*1184f0*/  LDL.LU.64 R24, [R1+0x5888] ;  /* 0x0058880001187983 */ /* 0x002ea80000300a00 */
[----:B------:R1:W-:Y:S04]  /*118500*/  STL [R1+0x6a0], R14 ;  /* 0x0006a00e01007387 */ /* 0x0003e80000100800 */
[----:B------:R3:W-:Y:S01]  /*118510*/  STL [R1+0x6a4], R28 ;  /* 0x0006a41c01007387 */ /* 0x0007e20000100800 */
[----:B-1----:R-:W-:-:S02]  /*118520*/  SHF.R.S32.HI R14, RZ, 0x1f, R13 ;  /* 0x0000001fff0e7819 */ /* 0x002fc4000001140d */
[----:B---3--:R-:W-:-:S05]  /*118530*/  IADD3 R28, P1, PT, R13, R4, RZ ;  /* 0x000000040d1c7210 */ /* 0x008fca0007f3e0ff */
[----:B------:R-:W-:Y:S01]  /*118540*/  IMAD.X R29, R14, 0x1, R5, P1 ;  /* 0x000000010e1d7824 */ /* 0x000fe200008e0605 */
[----:B------:R-:W-:Y:S02]  /*118550*/  PRMT R5, R2, 0x5410, R59 ;  /* 0x0000541002057816 */ /* 0x000fe4000000003b */
[----:B------:R-:W-:Y:S02]  /*118560*/  LOP3.LUT R59, R35, 0xffff, RZ, 0xc0, !PT ;  /* 0x0000ffff233b7812 */ /* 0x000fe400078ec0ff */
[----:B------:R1:W-:Y:S01]  /*118570*/  STL.64 [R1+0x8d0], R28 ;  /* 0x0008d01c01007387 */ /* 0x0003e20000100a00 */
[----:B------:R-:W-:Y:S02]  /*118580*/  PRMT R4, R56, 0x3340, R4 ;  /* 0x0000334038047816 */ /* 0x000fe40000000004 */
[----:B------:R-:W-:Y:S01]  /*118590*/  LOP3.LUT R35, R30, 0xffff, RZ, 0xc0, !PT ;  /* 0x0000ffff1e237812 */ /* 0x000fe200078ec0ff */
[----:B-1----:R-:W3:Y:S04]  /*1185a0*/  LDL.LU.64 R28, [R1+0x5880] ;  /* 0x00588000011c7983 */ /* 0x002ee80000300a00 */
[----:B------:R-:W4:Y:S04]  /*1185b0*/  LDL.LU R2, [R1+0x5878] ;  /* 0x0058780001027983 */ /* 0x000f280000300800 */
[----:B------:R-:W2:Y:S04]  /*1185c0*/  LDL.LU R45, [R1+0x1d4c] ;  /* 0x001d4c00012d7983 */ /* 0x000ea80000300800 */
[----:B------:R-:W3:Y:S04]  /*1185d0*/  LDL.LU R38, [R1+0x83c] ;  /* 0x00083c0001267983 */ /* 0x000ee80000300800 */
[----:B------:R1:W-:Y:S02]  /*1185e0*/  STL [R1+0x66c], R5 ;  /* 0x00066c0501007387 */ /* 0x0003e40000100800 */
[----:B-1----:R-:W-:-:S04]  /*1185f0*/  PRMT R5, R55, 0x3340, R59 ;  /* 0x0000334037057816 */ /* 0x002fc8000000003b */
[----:B------:R-:W-:Y:S02]  /*118600*/  PRMT R30, R5, 0x5410, R4 ;  /* 0x00005410051e7816 */ /* 0x000fe40000000004 */
[----:B------:R-:W-:Y:S02]  /*118610*/  PRMT R4, R58, 0x3340, R0 ;  /* 0x000033403a047816 */ /* 0x000fe40000000000 */
[----:B------:R-:W-:Y:S01]  /*118620*/  PRMT R5, R35, 0x3340, R57 ;  /* 0x0000334023057816 */ /* 0x000fe20000000039 */
[----:B------:R1:W-:Y:S03]  /*118630*/  STL [R1+0x5d0], R30 ;  /* 0x0005d01e01007387 */ /* 0x0003e60000100800 */
[----:B-1----:R-:W-:Y:S02]  /*118640*/  PRMT R30, R5, 0x5410, R4 ;  /* 0x00005410051e7816 */ /* 0x002fe40000000004 */
[----:B------:R-:W3:Y:S04]  /*118650*/  LDL.LU R4, [R1+0x565c] ;  /* 0x00565c0001047983 */ /* 0x000ee80000300800 */
[----:B------:R-:W3:Y:S04]  /*118660*/  LDL.LU R5, [R1+0x5698] ;  /* 0x0056980001057983 */ /* 0x000ee80000300800 */
[----:B------:R1:W-:Y:S02]  /*118670*/  STL [R1+0x59c], R30 ;  /* 0x00059c1e01007387 */ /* 0x0003e40000100800 */
[----:B-1----:R-:W-:-:S05]  /*118680*/  IADD3 R30, P1, PT, R12, R6, RZ ;  /* 0x000000060c1e7210 */ /* 0x002fca0007f3e0ff */
[----:B------:R-:W-:-:S05]  /*118690*/  IMAD.X R31, R15, 0x1, R7, P1 ;  /* 0x000000010f1f7824 */ /* 0x000fca00008e0607 */
[----:B------:R1:W-:Y:S02]  /*1186a0*/  STL.64 [R1+0x8b8], R30 ;  /* 0x0008b81e01007387 */ /* 0x0003e40000100a00 */
[----:B-1----:R-:W-:Y:S02]  /*1186b0*/  IADD3 R30, P1, PT, R13, R6, RZ ;  /* 0x000000060d1e7210 */ /* 0x002fe40007f3e0ff */
[----:B------:R-:W3:Y:S03]  /*1186c0*/  LDL.LU R6, [R1+0x5664] ;  /* 0x0056640001067983 */ /* 0x000ee60000300800 */
[----:B------:R-:W-:Y:S02]  /*1186d0*/  IMAD.X R31, R14, 0x1, R7, P1 ;  /* 0x000000010e1f7824 */ /* 0x000fe400008e0607 */
[----:B------:R-:W3:Y:S04]  /*1186e0*/  LDL.LU R7, [R1+0x56a0] ;  /* 0x0056a00001077983 */ /* 0x000ee80000300800 */
[----:B------:R1:W-:Y:S02]  /*1186f0*/  STL.64 [R1+0x8b0], R30 ;  /* 0x0008b01e01007387 */ /* 0x0003e40000100a00 */
[----:B-1----:R-:W-:-:S05]  /*118700*/  IADD3 R30, P1, PT, R12, R8, RZ ;  /* 0x000000080c1e7210 */ /* 0x002fca0007f3e0ff */
[----:B------:R-:W-:-:S05]  /*118710*/  IMAD.X R31, R15, 0x1, R11, P1 ;  /* 0x000000010f1f7824 */ /* 0x000fca00008e060b */
[----:B------:R1:W-:Y:S02]  /*118720*/  STL.64 [R1+0x898], R30 ;  /* 0x0008981e01007387 */ /* 0x0003e40000100a00 */
[C---:B-1----:R-:W-:Y:S02]  /*118730*/  IADD3 R30, P1, PT, R13.reuse, R8, RZ ;  /* 0x000000080d1e7210 */ /* 0x042fe40007f3e0ff */
[----:B------:R-:W3:Y:S03]  /*118740*/  LDL.LU R8, [R1+0x569c] ;  /* 0x00569c0001087983 */ /* 0x000ee60000300800 */
[----:B------:R-:W-:Y:S02]  /*118750*/  IMAD.X R31, R14, 0x1, R11, P1 ;  /* 0x000000010e1f7824 */ /* 0x000fe400008e060b */
[----:B------:R-:W3:Y:S04]  /*118760*/  LDL.LU R11, [R1+0x5660] ;  /* 0x00566000010b7983 */ /* 0x000ee80000300800 */
[----:B------:R1:W-:Y:S02]  /*118770*/  STL.64 [R1+0x890], R30 ;  /* 0x0008901e01007387 */ /* 0x0003e40000100a00 */
[----:B-1----:R-:W-:-:S05]  /*118780*/  IADD3 R30, P1, PT, R13, R9, RZ ;  /* 0x000000090d1e7210 */ /* 0x002fca0007f3e0ff */
[----:B------:R-:W-:-:S05]  /*118790*/  IMAD.X R31, R14, 0x1, R10, P1 ;  /* 0x000000010e1f7824 */ /* 0x000fca00008e060a */
[----:B------:R1:W-:Y:S02]  /*1187a0*/  STL.64 [R1+0x878], R30 ;  /* 0x0008781e01007387 */ /* 0x0003e40000100a00 */
[----:B-1----:R-:W-:Y:S02]  /*1187b0*/  IADD3 R30, P1, PT, R12, R9, RZ ;  /* 0x000000090c1e7210 */ /* 0x002fe40007f3e0ff */
[----:B------:R-:W3:Y:S03]  /*1187c0*/  LDL.LU R12, [R1+0x85c] ;  /* 0x00085c00010c7983 */ /* 0x000ee60000300800 */
[----:B------:R-:W-:-:S05]  /*1187d0*/  IMAD.X R31, R15, 0x1, R10, P1 ;  /* 0x000000010f1f7824 */ /* 0x000fca00008e060a */
[----:B------:R1:W-:Y:S04]  /*1187e0*/  STL.64 [R1+0x870], R30 ;  /* 0x0008701e01007387 */ /* 0x0003e80000100a00 */
[----:B-1----:R-:W3:Y:S01]  /*1187f0*/  LDL.LU.64 R30, [R1+0x5870] ;  /* 0x00587000011e7983 */ /* 0x002ee20000300a00 */
[----:B--2---:R-:W-:Y:S02]  /*118800*/  LOP3.LUT R45, R45, 0xffff, RZ, 0xc0, !PT ;  /* 0x0000ffff2d2d7812 */ /* 0x004fe400078ec0ff */
[----:B----4-:R-:W-:Y:S02]  /*118810*/  LOP3.LUT R2, R2, 0xffff, RZ, 0xc0, !PT ;  /* 0x0000ffff02027812 */ /* 0x010fe400078ec0ff */
[--C-:B---3--:R-:W-:Y:S02]  /*118820*/  PRMT R4, R4, 0x3340, R0.reuse ;  /* 0x0000334004047816 */ /* 0x108fe40000000000 */
[----:B------:R-:W-:-:S02]  /*118830*/  PRMT R5, R5, 0x3340, R0 ;  /* 0x0000334005057816 */ /* 0x000fc40000000000 */
[----:B------:R-:W-:Y:S02]  /*118840*/  PRMT R7, R7, 0x3340, R8 ;  /* 0x0000334007077816 */ /* 0x000fe40000000008 */
[----:B------:R-:W-:Y:S02]  /*118850*/  PRMT R8, R38, 0x5410, R4 ;  /* 0x0000541026087816 */ /* 0x000fe40000000004 */
[----:B------:R-:W-:Y:S02]  /*118860*/  PRMT R4, R45, 0x3340, R0 ;  /* 0x000033402d047816 */ /* 0x000fe40000000000 */
[----:B------:R-:W-:Y:S01]  /*118870*/  PRMT R6, R6, 0x3340, R11 ;  /* 0x0000334006067816 */ /* 0x000fe2000000000b */
[----:B------:R-:W-:Y:S03]  /*118880*/  STL [R1+0x7c8], R8 ;  /* 0x0007c80801007387 */ /* 0x000fe60000100800 */
[----:B------:R-:W-:Y:S01]  /*118890*/  PRMT R4, R6, 0x5410, R4 ;  /* 0x0000541006047816 */ /* 0x000fe20000000004 */
[----:B------:R-:W2:Y:S04]  /*1188a0*/  LDL.LU R15, [R1+0x4] ;  /* 0x00000400010f7983 */ /* 0x000ea80000300800 */
[----:B------:R-:W2:Y:S04]  /*1188b0*/  LDL.LU R10, [R1+0x53c] ;  /* 0x00053c00010a7983 */ /* 0x000ea80000300800 */
[----:B------:R1:W-:Y:S04]  /*1188c0*/  STL [R1+0x83c], R4 ;  /* 0x00083c0401007387 */ /* 0x0003e80000100800 */
[----:B------:R-:W3:Y:S04]  /*1188d0*/  LDL.LU R9, [R1+0x2fc] ;  /* 0x0002fc0001097983 */ /* 0x000ee80000300800 */
[----:B------:R-:W4:Y:S01]  /*1188e0*/  LDL.LU R14, [R1+0x2d0] ;  /* 0x0002d000010e7983 */ /* 0x000f220000300800 */
[----:B-1----:R-:W-:-:S03]  /*1188f0*/  PRMT R4, R2, 0x3340, R0 ;  /* 0x0000334002047816 */ /* 0x002fc60000000000 */
[----:B------:R-:W2:Y:S01]  /*118900*/  LDL.LU R8, [R1+0x54b4] ;  /* 0x0054b40001087983 */ /* 0x000ea20000300800 */
[----:B------:R-:W-:-:S03]  /*118910*/  PRMT R4, R7, 0x5410, R4 ;  /* 0x0000541007047816 */ /* 0x000fc60000000004 */
[----:B------:R-:W2:Y:S04]  /*118920*/  LDL.LU R13, [R1+0x1e58] ;  /* 0x001e5800010d7983 */ /* 0x000ea80000300800 */
[----:B------:R-:W2:Y:S04]  /*118930*/  LDL.LU R11, [R1+0x4d80] ;  /* 0x004d8000010b7983 */ /* 0x000ea80000300800 */
[----:B------:R-:W2:Y:S01]  /*118940*/  LDL.LU R38, [R1+0x5518] ;  /* 0x0055180001267983 */ /* 0x000ea20000300800 */
[----:B------:R-:W-:Y:S02]  /*118950*/  PRMT R6, R12, 0x5410, R5 ;  /* 0x000054100c067816 */ /* 0x000fe40000000005 */
[----:B------:R-:W-:-:S03]  /*118960*/  SHF.R.U32.HI R5, RZ, 0x8, R55 ;  /* 0x00000008ff057819 */ /* 0x000fc60000011637 */
[----:B------:R1:W-:Y:S04]  /*118970*/  STL [R1+0x85c], R6 ;  /* 0x00085c0601007387 */ /* 0x0003e80000100800 */
[----:B------:R-:W2:Y:S04]  /*118980*/  LDL.LU R55, [R1+0x5868] ;  /* 0x0058680001377983 */ /* 0x000ea80000300800 */
[----:B------:R0:W-:Y:S01]  /*118990*/  STL [R1+0x86c], R4 ;  /* 0x00086c0401007387 */ /* 0x0001e20000100800 */
[----:B------:R-:W-:Y:S02]  /*1189a0*/  SHF.R.U32.HI R7, RZ, 0x8, R35 ;  /* 0x00000008ff077819 */ /* 0x000fe40000011623 */
[----:B-1----:R-:W-:Y:S01]  /*1189b0*/  SHF.R.U32.HI R6, RZ, 0x8, R57 ;  /* 0x00000008ff067819 */ /* 0x002fe20000011639 */
[----:B------:R-:W2:Y:S01]  /*1189c0*/  LDL.LU R12, [R1+0x214c] ;  /* 0x00214c00010c7983 */ /* 0x000ea20000300800 */
[----:B------:R-:W-:-:S02]  /*1189d0*/  LOP3.LUT R5, R5, 0xffff, RZ, 0xc0, !PT ;  /* 0x0000ffff05057812 */ /* 0x000fc400078ec0ff */
[----:B0-----:R-:W-:Y:S02]  /*1189e0*/  SHF.R.U32.HI R4, RZ, 0x8, R59 ;  /* 0x00000008ff047819 */ /* 0x001fe4000001163b */
[----:B------:R-:W-:Y:S01]  /*1189f0*/  LOP3.LUT R7, R7, 0xffff, RZ, 0xc0, !PT ;  /* 0x0000ffff07077812 */ /* 0x000fe200078ec0ff */
[----:B------:R-:W2:Y:S01]  /*118a00*/  LDL.LU R59, [R1+0x558] ;  /* 0x00055800013b7983 */ /* 0x000ea20000300800 */
[----:B------:R-:W-:Y:S02]  /*118a10*/  LOP3.LUT R4, R4, 0xffff, RZ, 0xc0, !PT ;  /* 0x0000ffff04047812 */ /* 0x000fe400078ec0ff */
[----:B------:R-:W-:Y:S01]  /*118a20*/  LOP3.LUT R6, R6, 0xffff, RZ, 0xc0, !PT ;  /* 0x0000ffff06067812 */ /* 0x000fe200078ec0ff */
[----:B------:R-:W2:Y:S01]  /*118a30*/  LDL.LU R35, [R1+0x5008] ;  /* 0x0050080001237983 */ /* 0x000ea20000300800 */
[----:B------:R-:W-:Y:S02]  /*118a40*/  PRMT R4, R5, 0x3340, R4 ;  /* 0x0000334005047816 */ /* 0x000fe40000000004 */
[----:B------:R-:W-:Y:S01]  /*118a50*/  PRMT R6, R7, 0x3340, R6 ;  /* 0x0000334007067816 */ /* 0x000fe20000000006 */
[----:B------:R-:W2:Y:S04]  /*118a60*/  LDL.LU R57, [R1+0x8] ;  /* 0x0000080001397983 */ /* 0x000ea80000300800 */
[----:B------:R-:W2:Y:S04]  /*118a70*/  LDL.LU R5, [R1+0xc] ;  /* 0x00000c0001057983 */ /* 0x000ea80000300800 */
[----:B------:R0:W-:Y:S04]  /*118a80*/  STL [R1+0x2f4], R4 ;  /* 0x0002f40401007387 */ /* 0x0001e80000100800 */
[----:B0-----:R-:W2:Y:S04]  /*118a90*/  LDL.LU R4, [R1+0x548] ;  /* 0x0005480001047983 */ /* 0x001ea80000300800 */
[----:B------:R-:W3:Y:S04]  /*118aa0*/  LDL.LU R7, [R1+0x1c] ;  /* 0x00001c0001077983 */ /* 0x000ee80000300800 */
[----:B------:R0:W-:Y:S04]  /*118ab0*/  STL [R1+0x2f0], R6 ;  /* 0x0002f00601007387 */ /* 0x0001e80000100800 */
[----:B0-----:R-:W3:Y:S01]  /*118ac0*/  LDL.LU R6, [R1+0x574] ;  /* 0x0005740001067983 */ /* 0x001ee20000300800 */
[----:B--2---:R-:W-:-:S02]  /*118ad0*/  PRMT R5, R4, 0x5410, R5 ;  /* 0x0000541004057816 */ /* 0x004fc40000000005 */
[----:B------:R-:W-:Y:S02]  /*118ae0*/  SHF.R.U32.HI R4, RZ, 0x8, R58 ;  /* 0x00000008ff047819 */ /* 0x000fe4000001163a */
[----:B---3--:R-:W-:-:S05]  /*118af0*/  PRMT R6, R6, 0x5410, R7 ;  /* 0x0000541006067816 */ /* 0x008fca0000000007 */
[----:B------:R-:W-:Y:S04]  /*118b00*/  STL [R1+0x664], R6 ;  /* 0x0006640601007387 */ /* 0x000fe80000100800 */
[----:B------:R-:W2:Y:S04]  /*118b10*/  LDL.LU R58, [R1+0x5864] ;  /* 0x00586400013a7983 */ /* 0x000ea80000300800 */
[----:B------:R0:W-:Y:S02]  /*118b20*/  STL [R1+0x668], R5 ;  /* 0x0006680501007387 */ /* 0x0001e40000100800 */
[----:B0-----:R-:W-:-:S02]  /*118b30*/  SHF.R.U32.HI R5, RZ, 0x8, R56 ;  /* 0x00000008ff057819 */ /* 0x001fc40000011638 */
[----:B------:R-:W4:Y:S01]  /*118b40*/  LDL.LU R56, [R1+0x5860] ;  /* 0x0058600001387983 */ /* 0x000f220000300800 */
[----:B------:R-:W-:Y:S02]  /*118b50*/  LOP3.LUT R4, R4, 0xffff, RZ, 0xc0, !PT ;  /* 0x0000ffff04047812 */ /* 0x000fe400078ec0ff */
[----:B------:R-:W-:Y:S02]  /*118b60*/  LOP3.LUT R5, R5, 0xffff, RZ, 0xc0, !PT ;  /* 0x0000ffff05057812 */ /* 0x000fe400078ec0ff */
[--C-:B------:R-:W-:Y:S02]  /*118b70*/  PRMT R6, R4, 0x3340, R0.reuse ;  /* 0x0000334004067816 */ /* 0x100fe40000000000 */
[----:B------:R-:W-:Y:S02]  /*118b80*/  PRMT R5, R5, 0x3340, R0 ;  /* 0x0000334005057816 */ /* 0x000fe40000000000 */
[----:B------:R-:W-:Y:S01]  /*118b90*/  PRMT R4, R59, 0x5410, R57 ;  /* 0x000054103b047816 */ /* 0x000fe20000000039 */
[----:B------:R0:W-:Y:S04]  /*118ba0*/  STL [R1+0x8c], R6 ;  /* 0x00008c0601007387 */ /* 0x0001e80000100800 */
[----:B------:R-:W-:Y:S01]  /*118bb0*/  STL [R1+0x88], R5 ;  /* 0x0000880501007387 */ /* 0x000fe20000100800 */
[----:B0-----:R-:W-:-:S03]  /*118bc0*/  PRMT R6, R10, 0x5410, R15 ;  /* 0x000054100a067816 */ /* 0x001fc6000000000f */
[----:B------:R-:W-:Y:S01]  /*118bd0*/  STL [R1+0x660], R4 ;  /* 0x0006600401007387 */ /* 0x000fe20000100800 */
[----:B------:R-:W-:Y:S02]  /*118be0*/  LOP3.LUT R8, R8, 0xffff, RZ, 0xc0, !PT ;  /* 0x0000ffff08087812 */ /* 0x000fe400078ec0ff */
[----:B------:R-:W-:Y:S01]  /*118bf0*/  LOP3.LUT R15, R13, 0xffff, RZ, 0xc0, !PT ;  /* 0x0000ffff0d0f7812 */ /* 0x000fe200078ec0ff */
[----:B------:R0:W-:Y:S01]  /*118c00*/  STL [R1+0x65c], R6 ;  /* 0x00065c0601007387 */ /* 0x0001e20000100800 */
[----:B------:R-:W-:Y:S02]  /*118c10*/  LOP3.LUT R10, R12, 0xffff, RZ, 0xc0, !PT ;  /* 0x0000ffff0c0a7812 */ /* 0x000fe400078ec0ff */
[----:B------:R-:W-:Y:S02]  /*118c20*/  LOP3.LUT R7, R35, 0xffff, RZ, 0xc0, !PT ;  /* 0x0000ffff23077812 */ /* 0x000fe400078ec0ff */
[----:B0-----:R-:W-:Y:S02]  /*118c30*/  LOP3.LUT R6, R11, 0xffff, RZ, 0xc0, !PT ;  /* 0x0000ffff0b067812 */ /* 0x001fe400078ec0ff */
[----:B--2---:R-:W-:-:S02]  /*118c40*/  PRMT R5, R9, 0x5410, R58 ;  /* 0x0000541009057816 */ /* 0x004fc4000000003a */
[----:B------:R-:W-:-:S03]  /*118c50*/  LOP3.LUT R9, R38, 0xffff, RZ, 0xc0, !PT ;  /* 0x0000ffff26097812 */ /* 0x000fc600078ec0ff */
[----:B------:R0:W-:Y:S01]  /*118c60*/  STL [R1+0x658], R5 ;  /* 0x0006580501007387 */ /* 0x0001e20000100800 */
[----:B----4-:R-:W-:Y:S02]  /*118c70*/  PRMT R4, R14, 0x5410, R56 ;  /* 0x000054100e047816 */ /* 0x010fe40000000038 */
[----:B0-----:R-:W-:-:S03]  /*118c80*/  PRMT R5, R8, 0x3340, R6 ;  /* 0x0000334008057816 */ /* 0x001fc60000000006 */
[----:B------:R0:W-:Y:S04]  /*118c90*/  STL [R1+0x654], R4 ;  /* 0x0006540401007387 */ /* 0x0001e80000100800 */
[----:B------:R-:W2:Y:S04]  /*118ca0*/  LDL.LU R14, [R1+0x4ac] ;  /* 0x0004ac00010e7983 */ /* 0x000ea80000300800 */
[----:B------:R-:W3:Y:S01]  /*118cb0*/  LDL.LU R13, [R1+0x5520] ;  /* 0x00552000010d7983 */ /* 0x000ee20000300800 */
[----:B0-----:R-:W-:-:S03]  /*118cc0*/  PRMT R4, R15, 0x3340, R0 ;  /* 0x000033400f047816 */ /* 0x001fc60000000000 */
[----:B------:R-:W4:Y:S01]  /*118cd0*/  LDL.LU R11, [R1+0x2188] ;  /* 0x00218800010b7983 */ /* 0x000f220000300800 */
[----:B------:R-:W-:Y:S02]  /*118ce0*/  PRMT R12, R5, 0x5410, R4 ;  /* 0x00005410050c7816 */ /* 0x000fe40000000004 */
[----:B------:R-:W-:Y:S01]  /*118cf0*/  PRMT R4, R10, 0x3340, R0 ;  /* 0x000033400a047816 */ /* 0x000fe20000000000 */
[----:B------:R-:W2:Y:S01]  /*118d00*/  LDL.LU R38, [R1+0x5024] ;  /* 0x0050240001267983 */ /* 0x000ea20000300800 */
[----:B------:R-:W-:-:S04]  /*118d10*/  PRMT R5, R9, 0x3340, R7 ;  /* 0x0000334009057816 */ /* 0x000fc80000000007 */
[----:B------:R-:W-:Y:S01]  /*118d20*/  PRMT R4, R5, 0x5410, R4 ;  /* 0x0000541005047816 */ /* 0x000fe20000000004 */
[----:B------:R-:W-:Y:S04]  /*118d30*/  STL [R1+0x590], R12 ;  /* 0x0005900c01007387 */ /* 0x000fe80000100800 */
[----:B------:R-:W2:Y:S01]  /*118d40*/  LDL.LU R56, [R1+0x498] ;  /* 0x0004980001387983 */ /* 0x000ea20000300800 */
[----:B------:R-:W-:-:S03]  /*118d50*/  SHF.R.U32.HI R5, RZ, 0x8, R8 ;  /* 0x00000008ff057819 */ /* 0x000fc60000011608 */
[----:B------:R-:W2:Y:S04]  /*118d60*/  LDL.LU R58, [R1+0x2f8] ;  /* 0x0002f800013a7983 */ /* 0x000ea80000300800 */
[----:B------:R0:W-:Y:S01]  /*118d70*/  STL [R1+0x584], R4 ;  /* 0x0005840401007387 */ /* 0x0001e20000100800 */
[----:B------:R-:W-:Y:S02]  /*118d80*/  SHF.R.U32.HI R9, RZ, 0x8, R9 ;  /* 0x00000008ff097819 */ /* 0x000fe40000011609 */
[----:B------:R-:W-:Y:S01]  /*118d90*/  LOP3.LUT R5, R5, 0xffff, RZ, 0xc0, !PT ;  /* 0x0000ffff05057812 */ /* 0x000fe200078ec0ff */
[----:B------:R-:W2:Y:S04]  /*118da0*/  LDL.LU R57, [R1+0x54c4] ;  /* 0x0054c40001397983 */ /* 0x000ea80000300800 */
[----:B------:R-:W2:Y:S01]  /*118db0*/  LDL.LU R59, [R1+0x1e8c] ;  /* 0x001e8c00013b7983 */ /* 0x000ea20000300800 */
[----:B0-----:R-:W-:-:S03]  /*118dc0*/  SHF.R.U32.HI R4, RZ, 0x8, R6 ;  /* 0x00000008ff047819 */ /* 0x001fc60000011606 */
[----:B------:R-:W2:Y:S01]  /*118dd0*/  LDL.LU R12, [R1+0x4dc4] ;  /* 0x004dc400010c7983 */ /* 0x000ea20000300800 */
[----:B------:R-:W-:Y:S02]  /*118de0*/  LOP3.LUT R4, R4, 0xffff, RZ, 0xc0, !PT ;  /* 0x0000ffff04047812 */ /* 0x000fe400078ec0ff */
[----:B------:R-:W-:Y:S01]  /*118df0*/  SHF.R.U32.HI R6, RZ, 0x8, R7 ;  /* 0x00000008ff067819 */ /* 0x000fe20000011607 */
[----:B------:R-:W2:Y:S01]  /*118e00*/  LDL.LU R8, [R1+0x4a8] ;  /* 0x0004a80001087983 */ /* 0x000ea20000300800 */
[----:B------:R-:W-:Y:S02]  /*118e10*/  LOP3.LUT R7, R9, 0xffff, RZ, 0xc0, !PT ;  /* 0x0000ffff09077812 */ /* 0x000fe400078ec0ff */
[----:B------:R-:W-:Y:S01]  /*118e20*/  PRMT R35, R5, 0x3340, R4 ;  /* 0x0000334005237816 */ /* 0x000fe20000000004 */
[----:B------:R-:W4:Y:S04]  /*118e30*/  LDL.LU R9, [R1+0x458] ;  /* 0x0004580001097983 */ /* 0x000f280000300800 */
[----:B------:R-:W4:Y:S01]  /*118e40*/  LDL.LU R4, [R1+0x4b8] ;  /* 0x0004b80001047983 */ /* 0x000f220000300800 */
[----:B------:R-:W-:-:S02]  /*118e50*/  LOP3.LUT R54, R54, 0xffff, RZ, 0xc0, !PT ;  /* 0x0000ffff36367812 */ /* 0x000fc400078ec0ff */
[----:B------:R-:W-:Y:S02]  /*118e60*/  LOP3.LUT R6, R6, 0xffff, RZ, 0xc0, !PT ;  /* 0x0000ffff06067812 */ /* 0x000fe400078ec0ff */
[----:B------:R-:W-:Y:S02]  /*118e70*/  LOP3.LUT R53, R53, 0xffff, RZ, 0xc0, !PT ;  /* 0x0000ffff35357812 */ /* 0x000fe400078ec0ff */
[----:B------:R-:W-:Y:S02]  /*118e80*/  PRMT R54, R54, 0x3340, R0 ;  /* 0x0000334036367816 */ /* 0x000fe40000000000 */
[----:B------:R-:W-:Y:S02]  /*118e90*/  PRMT R7, R7, 0x3340, R6 ;  /* 0x0000334007077816 */ /* 0x000fe40000000006 */
[----:B------:R-:W-:Y:S01]  /*118ea0*/  PRMT R53, R53, 0x3340, R0 ;  /* 0x0000334035357816 */ /* 0x000fe20000000000 */
[----:B------:R-:W-:Y:S04]  /*118eb0*/  STL [R1+0x5748], R35 ;  /* 0x0057482301007387 */ /* 0x000fe80000100800 */
[----:B------:R3:W-:Y:S02]  /*118ec0*/  STL [R1+0x2d0], R7 ;  /* 0x0002d00701007387 */ /* 0x0007e40000100800 */
[----:B---3--:R-:W-:-:S02]  /*118ed0*/  LOP3.LUT R7, R13, 0xffff, RZ, 0xc0, !PT ;  /* 0x0000ffff0d077812 */ /* 0x008fc400078ec0ff */
[----:B--2---:R-:W-:Y:S02]  /*118ee0*/  PRMT R5, R8, 0x5410, R54 ;  /* 0x0000541008057816 */ /* 0x004fe40000000036 */
[----:B----4-:R-:W-:Y:S02]  /*118ef0*/  LOP3.LUT R8, R11, 0xffff, RZ, 0xc0, !PT ;  /* 0x0000ffff0b087812 */ /* 0x010fe400078ec0ff */
[----:B------:R-:W-:Y:S02]  /*118f00*/  PRMT R6, R4, 0x5410, R55 ;  /* 0x0000541004067816 */ /* 0x000fe40000000037 */
[----:B------:R-:W-:-:S03]  /*118f10*/  PRMT R4, R14, 0x5410, R53 ;  /* 0x000054100e047816 */ /* 0x000fc60000000035 */
[----:B------:R0:W-:Y:S04]  /*118f20*/  STL [R1+0x608], R6 ;  /* 0x0006080601007387 */ /* 0x0001e80000100800 */
[----:B------:R1:W-:Y:S01]  /*118f30*/  STL [R1+0x60c], R5 ;  /* 0x00060c0501007387 */ /* 0x0003e20000100800 */
[----:B0-----:R-:W-:-:S03]  /*118f40*/  LOP3.LUT R6, R38, 0xffff, RZ, 0xc0, !PT ;  /* 0x0000ffff26067812 */ /* 0x001fc600078ec0ff */
[----:B------:R0:W-:Y:S01]  /*118f50*/  STL [R1+0x604], R4 ;  /* 0x0006040401007387 */ /* 0x0001e20000100800 */
[----:B-1----:R-:W-:-:S03]  /*118f60*/  PRMT R5, R7, 0x3340, R6 ;  /* 0x0000334007057816 */ /* 0x002fc60000000006 */
[----:B------:R-:W2:Y:S04]  /*118f70*/  LDL.LU R14, [R1+0x454] ;  /* 0x00045400010e7983 */ /* 0x000ea80000300800 */
[----:B------:R-:W3:Y:S01]  /*118f80*/  LDL.LU R13, [R1+0x54cc] ;  /* 0x0054cc00010d7983 */ /* 0x000ee20000300800 */
[----:B0-----:R-:W-:-:S04]  /*118f90*/  PRMT R4, R8, 0x3340, R0 ;  /* 0x0000334008047816 */ /* 0x001fc80000000000 */
[----:B------:R-:W-:-:S05]  /*118fa0*/  PRMT R4, R5, 0x5410, R4 ;  /* 0x0000541005047816 */ /* 0x000fca0000000004 */
[----:B------:R0:W-:Y:S04]  /*118fb0*/  STL [R1+0x580], R4 ;  /* 0x0005800401007387 */ /* 0x0001e80000100800 */
[----:B------:R-:W4:Y:S04]  /*118fc0*/  LDL.LU R11, [R1+0x1e9c] ;  /* 0x001e9c00010b7983 */ /* 0x000f280000300800 */
[----:B------:R-:W4:Y:S01]  /*118fd0*/  LDL.LU R38, [R1+0x4dd4] ;  /* 0x004dd40001267983 */ /* 0x000f220000300800 */
[----:B------:R-:W-:Y:S02]  /*118fe0*/  SHF.R.U32.HI R7, RZ, 0x8, R7 ;  /* 0x00000008ff077819 */ /* 0x000fe40000011607 */
[----:B0-----:R-:W-:-:S02]  /*118ff0*/  SHF.R.U32.HI R4, RZ, 0x8, R10 ;  /* 0x00000008ff047819 */ /* 0x001fc4000001160a */
[----:B------:R-:W-:Y:S02]  /*119000*/  SHF.R.U32.HI R5, RZ, 0x8, R6 ;  /* 0x00000008ff057819 */ /* 0x000fe40000011606 */
[----:B------:R-:W-:Y:S02]  /*119010*/  LOP3.LUT R4, R4, 0xffff, RZ, 0xc0, !PT ;  /* 0x0000ffff04047812 */ /* 0x000fe400078ec0ff */
[----:B------:R-:W-:Y:S02]  /*119020*/  LOP3.LUT R6, R7, 0xffff, RZ, 0xc0, !PT ;  /* 0x0000ffff07067812 */ /* 0x000fe400078ec0ff */
[----:B------:R-:W-:Y:S02]  /*119030*/  LOP3.LUT R5, R5, 0xffff, RZ, 0xc0, !PT ;  /* 0x0000ffff05057812 */ /* 0x000fe400078ec0ff */
[----:B------:R-:W-:Y:S02]  /*119040*/  PRMT R7, R4, 0x3340, R0 ;  /* 0x0000334004077816 */ /* 0x000fe40000000000 */
[----:B------:R-:W-:-:S02]  /*119050*/  PRMT R4, R6, 0x3340, R5 ;  /* 0x0000334006047816 */ /* 0x000fc40000000005 */
[----:B------:R-:W-:Y:S01]  /*119060*/  PRMT R6, R9, 0x5410, R31 ;  /* 0x0000541009067816 */ /* 0x000fe2000000001f */
[----:B------:R0:W-:Y:S01]  /*119070*/  STL [R1+0x84], R7 ;  /* 0x0000840701007387 */ /* 0x0001e20000100800 */
[----:B------:R-:W-:-:S03]  /*119080*/  PRMT R5, R56, 0x5410, R30 ;  /* 0x0000541038057816 */ /* 0x000fc6000000001e */
[----:B------:R1:W-:Y:S01]  /*119090*/  STL [R1+0x2c8], R4 ;  /* 0x0002c80401007387 */ /* 0x0003e20000100800 */
[----:B------:R-:W-:-:S03]  /*1190a0*/  LOP3.LUT R9, R59, 0xffff, RZ, 0xc0, !PT ;  /* 0x0000ffff3b097812 */ /* 0x000fc600078ec0ff */
[----:B------:R1:W-:Y:S01]  /*1190b0*/  STL [R1+0x600], R6 ;  /* 0x0006000601007387 */ /* 0x0003e20000100800 */
[----:B0-----:R-:W-:Y:S02]  /*1190c0*/  LOP3.LUT R7, R57, 0xffff, RZ, 0xc0, !PT ;  /* 0x0000ffff39077812 */ /* 0x001fe400078ec0ff */
[----:B-1----:R-:W-:Y:S01]  /*1190d0*/  PRMT R4, R58, 0x5410, R28 ;  /* 0x000054103a047816 */ /* 0x002fe2000000001c */
[----:B------:R0:W-:Y:S01]  /*1190e0*/  STL [R1+0x5f8], R5 ;  /* 0x0005f80501007387 */ /* 0x0001e20000100800 */
[----:B------:R-:W-:-:S03]  /*1190f0*/  LOP3.LUT R6, R12, 0xffff, RZ, 0xc0, !PT ;  /* 0x0000ffff0c067812 */ /* 0x000fc600078ec0ff */
[----:B------:R1:W-:Y:S04]  /*119100*/  STL [R1+0x5fc], R4 ;  /* 0x0005fc0401007387 */ /* 0x0003e80000100800 */
[----:B------:R-:W4:Y:S01]  /*119110*/  LDL.LU R56, [R1+0x304] ;  /* 0x0003040001387983 */ /* 0x000f220000300800 */
[----:B0-----:R-:W-:-:S03]  /*119120*/  PRMT R5, R7, 0x3340, R6 ;  /* 0x0000334007057816 */ /* 0x001fc60000000006 */
[----:B------:R-:W4:Y:S01]  /*119130*/  LDL.LU R57, [R1+0x5534] ;  /* 0x0055340001397983 */ /* 0x000f220000300800 */
[----:B-1----:R-:W-:-:S04]  /*119140*/  PRMT R4, R9, 0x3340, R0 ;  /* 0x0000334009047816 */ /* 0x002fc80000000000 */
[----:B------:R-:W-:-:S05]  /*119150*/  PRMT R4, R5, 0x5410, R4 ;  /* 0x0000541005047816 */ /* 0x000fca0000000004 */
[----:B------:R0:W-:Y:S04]  /*119160*/  STL [R1+0x55c], R4 ;  /* 0x00055c0401007387 */ /* 0x0001e80000100800 */
[----:B------:R-:W4:Y:S04]  /*119170*/  LDL.LU R59, [R1+0x2208] ;  /* 0x00220800013b7983 */ /* 0x000f280000300800 */
[----:B------:R-:W4:Y:S01]  /*119180*/  LDL.LU R12, [R1+0x506c] ;  /* 0x00506c00010c7983 */ /* 0x000f220000300800 */
[----:B0-----:R-:W-:Y:S02]  /*119190*/  SHF.R.U32.HI R4, RZ, 0x8, R8 ;  /* 0x00000008ff047819 */ /* 0x001fe40000011608 */
[----:B------:R-:W-:-:S02]  /*1191a0*/  SHF.R.U32.HI R7, RZ, 0x8, R7 ;  /* 0x00000008ff077819 */ /* 0x000fc40000011607 */
[----:B------:R-:W-:Y:S02]  /*1191b0*/  SHF.R.U32.HI R5, RZ, 0x8, R6 ;  /* 0x00000008ff057819 */ /* 0x000fe40000011606 */
[----:B------:R-:W-:Y:S02]  /*1191c0*/  LOP3.LUT R4, R4, 0xffff, RZ, 0xc0, !PT ;  /* 0x0000ffff04047812 */ /* 0x000fe400078ec0ff */
[----:B------:R-:W-:Y:S02]  /*1191d0*/  LOP3.LUT R6, R7, 0xffff, RZ, 0xc0, !PT ;  /* 0x0000ffff07067812 */ /* 0x000fe400078ec0ff */
[----:B------:R-:W-:Y:S02]  /*1191e0*/  LOP3.LUT R5, R5, 0xffff, RZ, 0xc0, !PT ;  /* 0x0000ffff05057812 */ /* 0x000fe400078ec0ff */
[----:B------:R-:W-:Y:S02]  /*1191f0*/  PRMT R7, R4, 0x3340, R0 ;  /* 0x0000334004077816 */ /* 0x000fe40000000000 */
[----:B------:R-:W-:-:S03]  /*119200*/  PRMT R5, R6, 0x3340, R5 ;  /* 0x0000334006057816 */ /* 0x000fc60000000005 */
[----:B------:R3:W-:Y:S04]  /*119210*/  STL [R1+0x80], R7 ;  /* 0x0000800701007387 */ /* 0x0007e80000100800 */
[----:B------:R-:W-:Y:S01]  /*119220*/  STL [R1+0x2c4], R5 ;  /* 0x0002c40501007387 */ /* 0x000fe20000100800 */
[----:B--2---:R-:W-:Y:S02]  /*119230*/  PRMT R4, R14, 0x5410, R29 ;  /* 0x000054100e047816 */ /* 0x004fe4000000001d */
[----:B---3--:R-:W-:-:S03]  /*119240*/  LOP3.LUT R7, R13, 0xffff, RZ, 0xc0, !PT ;  /* 0x0000ffff0d077812 */ /* 0x008fc600078ec0ff */
[----:B------:R0:W-:Y:S04]  /*119250*/  STL [R1+0x5f4], R4 ;  /* 0x0005f40401007387 */ /* 0x0001e80000100800 */
[----:B------:R-:W2:Y:S04]  /*119260*/  LDL.LU R58, [R1+0x300] ;  /* 0x00030000013a7983 */ /* 0x000ea80000300800 */
[----:B------:R-:W3:Y:S01]  /*119270*/  LDL.LU R13, [R1+0x553c] ;  /* 0x00553c00010d7983 */ /* 0x000ee20000300800 */
[----:B----4-:R-:W-:Y:S02]  /*119280*/  LOP3.LUT R14, R11, 0xffff, RZ, 0xc0, !PT ;  /* 0x0000ffff0b0e7812 */ /* 0x010fe400078ec0ff */
[----:B------:R-:W-:-:S02]  /*119290*/  LOP3.LUT R6, R38, 0xffff, RZ, 0xc0, !PT ;  /* 0x0000ffff26067812 */ /* 0x000fc400078ec0ff */
[----:B0-----:R-:W-:Y:S02]  /*1192a0*/  PRMT R4, R14, 0x3340, R0 ;  /* 0x000033400e047816 */ /* 0x001fe40000000000 */
[----:B------:R-:W-:-:S04]  /*1192b0*/  PRMT R5, R7, 0x3340, R6 ;  /* 0x0000334007057816 */ /* 0x000fc80000000006 */
[----:B------:R-:W-:-:S05]  /*1192c0*/  PRMT R4, R5, 0x5410, R4 ;  /* 0x0000541005047816 */ /* 0x000fca0000000004 */
[----:B------:R0:W-:Y:S04]  /*1192d0*/  STL [R1+0x558], R4 ;  /* 0x0005580401007387 */ /* 0x0001e80000100800 */
[----:B------:R-:W4:Y:S04]  /*1192e0*/  LDL.LU R11, [R1+0x222c] ;  /* 0x00222c00010b7983 */ /* 0x000f280000300800 */
[----:B------:R-:W4:Y:S01]  /*1192f0*/  LDL.LU R38, [R1+0x5078] ;  /* 0x0050780001267983 */ /* 0x000f220000300800 */
[----:B------:R-:W-:Y:S02]  /*119300*/  SHF.R.U32.HI R7, RZ, 0x8, R7 ;  /* 0x00000008ff077819 */ /* 0x000fe40000011607 */
[----:B------:R-:W-:-:S02]  /*119310*/  SHF.R.U32.HI R5, RZ, 0x8, R6 ;  /* 0x00000008ff057819 */ /* 0x000fc40000011606 */
[----:B0-----:R-:W-:Y:S02]  /*119320*/  SHF.R.U32.HI R4, RZ, 0x8, R9 ;  /* 0x00000008ff047819 */ /* 0x001fe40000011609 */
[----:B------:R-:W-:Y:S02]  /*119330*/  LOP3.LUT R6, R7, 0xffff, RZ, 0xc0, !PT ;  /* 0x0000ffff07067812 */ /* 0x000fe400078ec0ff */
[----:B------:R-:W-:Y:S02]  /*119340*/  LOP3.LUT R5, R5, 0xffff, RZ, 0xc0, !PT ;  /* 0x0000ffff05057812 */ /* 0x000fe400078ec0ff */
[----:B------:R-:W-:Y:S02]  /*119350*/  LOP3.LUT R4, R4, 0xffff, RZ, 0xc0, !PT ;  /* 0x0000ffff04047812 */ /* 0x000fe400078ec0ff */
[----:B------:R-:W-:Y:S02]  /*119360*/  PRMT R35, R6, 0x3340, R5 ;  /* 0x0000334006237816 */ /* 0x000fe40000000005 */
[----:B------:R-:W-:-:S03]  /*119370*/  PRMT R4, R4, 0x3340, R0 ;  /* 0x0000334004047816 */ /* 0x000fc60000000000 */
[----:B------:R-:W-:Y:S04]  /*119380*/  STL [R1+0x5750], R35 ;  /* 0x0057502301007387 */ /* 0x000fe80000100800 */
[----:B------:R0:W-:Y:S01]  /*119390*/  STL [R1+0x7c], R4 ;  /* 0x00007c0401007387 */ /* 0x0001e20000100800 */
[----:B------:R-:W-:Y:S02]  /*1193a0*/  LOP3.LUT R8, R57, 0xffff, RZ, 0xc0, !PT ;  /* 0x0000ffff39087812 */ /* 0x000fe400078ec0ff */
[----:B0-----:R-:W-:-:S05]  /*1193b0*/  PRMT R4, R56, 0x5410, R25 ;  /* 0x0000541038047816 */ /* 0x001fca0000000019 */
[----:B------:R0:W-:Y:S01]  /*1193c0*/  STL [R1+0x5cc], R4 ;  /* 0x0005cc0401007387 */ /* 0x0001e20000100800 */
[----:B------:R-:W-:-:S03]  /*1193d0*/  LOP3.LUT R6, R59, 0xffff, RZ, 0xc0, !PT ;  /* 0x0000ffff3b067812 */ /* 0x000fc600078ec0ff */
[----:B------:R-:W4:Y:S01]  /*1193e0*/  LDL.LU R57, [R1+0x54d8] ;  /* 0x0054d80001397983 */ /* 0x000f220000300800 */
[----:B------:R-:W-:-:S03]  /*1193f0*/  LOP3.LUT R7, R12, 0xffff, RZ, 0xc0, !PT ;  /* 0x0000ffff0c077812 */ /* 0x000fc600078ec0ff */
[----:B------:R-:W4:Y:S04]  /*119400*/  LDL.LU R59, [R1+0x1fac] ;  /* 0x001fac00013b7983 */ /* 0x000f280000300800 */
[----:B------:R-:W4:Y:S01]  /*119410*/  LDL.LU R12, [R1+0x4e14] ;  /* 0x004e1400010c7983 */ /* 0x000f220000300800 */
[----:B0-----:R-:W-:Y:S02]  /*119420*/  PRMT R4, R6, 0x3340, R0 ;  /* 0x0000334006047816 */ /* 0x001fe40000000000 */
[----:B------:R-:W-:Y:S02]  /*119430*/  PRMT R5, R8, 0x3340, R7 ;  /* 0x0000334008057816 */ /* 0x000fe40000000007 */
[----:B------:R-:W-:Y:S02]  /*119440*/  SHF.R.U32.HI R6, RZ, 0x8, R6 ;  /* 0x00000008ff067819 */ /* 0x000fe40000011606 */
[----:B------:R-:W-:-:S02]  /*119450*/  PRMT R9, R5, 0x5410, R4 ;  /* 0x0000541005097816 */ /* 0x000fc40000000004 */
[----:B------:R-:W-:Y:S02]  /*119460*/  SHF.R.U32.HI R5, RZ, 0x8, R8 ;  /* 0x00000008ff057819 */ /* 0x000fe40000011608 */
[----:B------:R-:W-:Y:S02]  /*119470*/  SHF.R.U32.HI R4, RZ, 0x8, R7 ;  /* 0x00000008ff047819 */ /* 0x000fe40000011607 */
[----:B------:R-:W-:Y:S02]  /*119480*/  LOP3.LUT R5, R5, 0xffff, RZ, 0xc0, !PT ;  /* 0x0000ffff05057812 */ /* 0x000fe400078ec0ff */
[----:B------:R-:W-:Y:S02]  /*119490*/  LOP3.LUT R4, R4, 0xffff, RZ, 0xc0, !PT ;  /* 0x0000ffff04047812 */ /* 0x000fe400078ec0ff */
[----:B------:R-:W-:Y:S02]  /*1194a0*/  LOP3.LUT R6, R6, 0xffff, RZ, 0xc0, !PT ;  /* 0x0000ffff06067812 */ /* 0x000fe400078ec0ff */
[----:B------:R-:W-:-:S02]  /*1194b0*/  PRMT R7, R5, 0x3340, R4 ;  /* 0x0000334005077816 */ /* 0x000fc40000000004 */
[----:B------:R-:W-:Y:S01]  /*1194c0*/  PRMT R5, R6, 0x3340, R0 ;  /* 0x0000334006057816 */ /* 0x000fe20000000000 */
[----:B------:R-:W-:Y:S04]  /*1194d0*/  STL [R1+0x548], R9 ;  /* 0x0005480901007387 */ /* 0x000fe80000100800 */
[----:B------:R0:W-:Y:S04]  /*1194e0*/  STL [R1+0x2bc], R7 ;  /* 0x0002bc0701007387 */ /* 0x0001e80000100800 */
[----:B------:R-:W-:Y:S01]  /*1194f0*/  STL [R1+0x78], R5 ;  /* 0x0000780501007387 */ /* 0x000fe20000100800 */
[----:B--2---:R-:W-:-:S02]  /*119500*/  PRMT R4, R58, 0x5410, R16 ;  /* 0x000054103a047816 */ /* 0x004fc40000000010 */
[----:B---3--:R-:W-:-:S03]  /*119510*/  LOP3.LUT R8, R13, 0xffff, RZ, 0xc0, !PT ;  /* 0x0000ffff0d087812 */ /* 0x008fc600078ec0ff */
[----:B------:R1:W-:Y:S04]  /*119520*/  STL [R1+0x5c8], R4 ;  /* 0x0005c80401007387 */ /* 0x0003e80000100800 */
[----:B------:R-:W2:Y:S01]  /*119530*/  LDL.LU R13, [R1+0x54e0] ;  /* 0x0054e000010d7983 */ /* 0x000ea20000300800 */
[----:B----4-:R-:W-:-:S03]  /*119540*/  LOP3.LUT R6, R11, 0xffff, RZ, 0xc0, !PT ;  /* 0x0000ffff0b067812 */ /* 0x010fc600078ec0ff */
[----:B------:R-:W3:Y:S01]  /*119550*/  LDL.LU R11, [R1+0x1fb8] ;  /* 0x001fb800010b7983 */ /* 0x000ee20000300800 */
[----:B0-----:R-:W-:-:S03]  /*119560*/  LOP3.LUT R7, R38, 0xffff, RZ, 0xc0, !PT ;  /* 0x0000ffff26077812 */ /* 0x001fc600078ec0ff */
[----:B------:R-:W4:Y:S01]  /*119570*/  LDL.LU R38, [R1+0x4e20] ;  /* 0x004e200001267983 */ /* 0x000f220000300800 */
[----:B-1----:R-:W-:Y:S02]  /*119580*/  PRMT R4, R6, 0x3340, R0 ;  /* 0x0000334006047816 */ /* 0x002fe40000000000 */
[--C-:B------:R-:W-:Y:S02]  /*119590*/  PRMT R5, R8, 0x3340, R7.reuse ;  /* 0x0000334008057816 */ /* 0x100fe40000000007 */
[----:B------:R-:W-:Y:S02]  /*1195a0*/  SHF.R.U32.HI R6, RZ, 0x8, R6 ;  /* 0x00000008ff067819 */ /* 0x000fe40000011606 */
[----:B------:R-:W-:Y:S02]  /*1195b0*/  PRMT R9, R5, 0x5410, R4 ;  /* 0x0000541005097816 */ /* 0x000fe40000000004 */
[----:B------:R-:W-:Y:S02]  /*1195c0*/  SHF.R.U32.HI R5, RZ, 0x8, R8 ;  /* 0x00000008ff057819 */ /* 0x000fe40000011608 */
[----:B------:R-:W-:-:S02]  /*1195d0*/  SHF.R.U32.HI R4, RZ, 0x8, R7 ;  /* 0x00000008ff047819 */ /* 0x000fc40000011607 */
[----:B------:R-:W-:Y:S02]  /*1195e0*/  LOP3.LUT R5, R5, 0xffff, RZ, 0xc0, !PT ;  /* 0x0000ffff05057812 */ /* 0x000fe400078ec0ff */
[----:B------:R-:W-:Y:S02]  /*1195f0*/  LOP3.LUT R4, R4, 0xffff, RZ, 0xc0, !PT ;  /* 0x0000ffff04047812 */ /* 0x000fe400078ec0ff */
[----:B------:R-:W-:Y:S02]  /*119600*/  LOP3.LUT R6, R6, 0xffff, RZ, 0xc0, !PT ;  /* 0x0000ffff06067812 */ /* 0x000fe400078ec0ff */
[----:B------:R-:W-:Y:S02]  /*119610*/  PRMT R5, R5, 0x3340, R4 ;  /* 0x0000334005057816 */ /* 0x000fe40000000004 */
[----:B------:R-:W-:Y:S01]  /*119620*/  PRMT R4, R6, 0x3340, R0 ;  /* 0x0000334006047816 */ /* 0x000fe20000000000 */
[----:B------:R-:W-:Y:S04]  /*119630*/  STL [R1+0x544], R9 ;  /* 0x0005440901007387 */ /* 0x000fe80000100800 */
[----:B------:R-:W-:Y:S04]  /*119640*/  STL [R1+0x2b8], R5 ;  /* 0x0002b80501007387 */ /* 0x000fe80000100800 */
[----:B------:R0:W-:Y:S04]  /*119650*/  STL [R1+0x74], R4 ;  /* 0x0000740401007387 */ /* 0x0001e80000100800 */
[----:B------:R-:W4:Y:S04]  /*119660*/  LDL.LU R54, [R1+0x554c] ;  /* 0x00554c0001367983 */ /* 0x000f280000300800 */
[----:B------:R-:W4:Y:S01]  /*119670*/  LDL.LU R55, [R1+0x4cc0] ;  /* 0x004cc00001377983 */ /* 0x000f220000300800 */
[----:B------:R-:W-:-:S02]  /*119680*/  LOP3.LUT R8, R57, 0xffff, RZ, 0xc0, !PT ;  /* 0x0000ffff39087812 */ /* 0x000fc400078ec0ff */
[----:B------:R-:W-:Y:S02]  /*119690*/  LOP3.LUT R6, R59, 0xffff, RZ, 0xc0, !PT ;  /* 0x0000ffff3b067812 */ /* 0x000fe400078ec0ff */
[----:B------:R-:W-:Y:S02]  /*1196a0*/  LOP3.LUT R7, R12, 0xffff, RZ, 0xc0, !PT ;  /* 0x0000ffff0c077812 */ /* 0x000fe400078ec0ff */
[----:B0-----:R-:W-:Y:S02]  /*1196b0*/  PRMT R4, R6, 0x3340, R0 ;  /* 0x0000334006047816 */ /* 0x001fe40000000000 */
[----:B------:R-:W-:-:S04]  /*1196c0*/  PRMT R5, R8, 0x3340, R7 ;  /* 0x0000334008057816 */ /* 0x000fc80000000007 */
[----:B------:R-:W-:-:S05]  /*1196d0*/  PRMT R4, R5, 0x5410, R4 ;  /* 0x0000541005047816 */ /* 0x000fca0000000004 */
[----:B------:R0:W-:Y:S04]  /*1196e0*/  STL [R1+0x540], R4 ;  /* 0x0005400401007387 */ /* 0x0001e80000100800 */
[----:B------:R-:W4:Y:S01]  /*1196f0*/  LDL.LU R56, [R1+0x50b0] ;  /* 0x0050b00001387983 */ /* 0x000f220000300800 */
[----:B------:R-:W-:Y:S02]  /*119700*/  SHF.R.U32.HI R5, RZ, 0x8, R8 ;  /* 0x00000008ff057819 */ /* 0x000fe40000011608 */
[----:B------:R-:W-:Y:S02]  /*119710*/  SHF.R.U32.HI R6, RZ, 0x8, R6 ;  /* 0x00000008ff067819 */ /* 0x000fe40000011606 */
[----:B0-----:R-:W-:Y:S02]  /*119720*/  SHF.R.U32.HI R4, RZ, 0x8, R7 ;  /* 0x00000008ff047819 */ /* 0x001fe40000011607 */
[----:B------:R-:W-:-:S02]  /*119730*/  LOP3.LUT R5, R5, 0xffff, RZ, 0xc0, !PT ;  /* 0x0000ffff05057812 */ /* 0x000fc400078ec0ff */
[----:B------:R-:W-:Y:S02]  /*119740*/  LOP3.LUT R4, R4, 0xffff, RZ, 0xc0, !PT ;  /* 0x0000ffff04047812 */ /* 0x000fe400078ec0ff */
[----:B------:R-:W-:Y:S02]  /*119750*/  LOP3.LUT R6, R6, 0xffff, RZ, 0xc0, !PT ;  /* 0x0000ffff06067812 */ /* 0x000fe400078ec0ff */
[----:B------:R-:W-:Y:S02]  /*119760*/  PRMT R5, R5, 0x3340, R4 ;  /* 0x0000334005057816 */ /* 0x000fe40000000004 */
[----:B------:R-:W-:-:S03]  /*119770*/  PRMT R4, R6, 0x3340, R0 ;  /* 0x0000334006047816 */ /* 0x000fc60000000000 */
[----:B------:R-:W-:Y:S04]  /*119780*/  STL [R1+0x2b4], R5 ;  /* 0x0002b40501007387 */ /* 0x000fe80000100800 */
[----:B------:R0:W-:Y:S04]  /*119790*/  STL [R1+0x70], R4 ;  /* 0x0000700401007387 */ /* 0x0001e80000100800 */
[----:B------:R-:W4:Y:S04]  /*1197a0*/  LDL.LU R58, [R1+0x404] ;  /* 0x00040400013a7983 */ /* 0x000f280000300800 */
[----:B------:R-:W4:Y:S01]  /*1197b0*/  LDL.LU R57, [R1+0x5550] ;  /* 0x0055500001397983 */ /* 0x000f220000300800 */
[----:B--2---:R-:W-:-:S02]  /*1197c0*/  LOP3.LUT R8, R13, 0xffff, RZ, 0xc0, !PT ;  /* 0x0000ffff0d087812 */ /* 0x004fc400078ec0ff */
[----:B---3--:R-:W-:Y:S02]  /*1197d0*/  LOP3.LUT R6, R11, 0xffff, RZ, 0xc0, !PT ;  /* 0x0000ffff0b067812 */ /* 0x008fe400078ec0ff */
[----:B------:R-:W2:Y:S04]  /*1197e0*/  LDL.LU R11, [R1+0x4ccc] ;  /* 0x004ccc00010b7983 */ /* 0x000ea80000300800 */
[----:B------:R-:W3:Y:S04]  /*1197f0*/  LDL.LU R59, [R1+0x50bc] ;  /* 0x0050bc00013b7983 */ /* 0x000ee80000300800 */
[----:B------:R-:W2:Y:S04]  /*119800*/  LDL.LU R12, [R1+0x54ec] ;  /* 0x0054ec00010c7983 */ /* 0x000ea80000300800 */
[----:B------:R-:W2:Y:S01]  /*119810*/  LDL.LU R13, [R1+0x2028] ;  /* 0x00202800010d7983 */ /* 0x000ea20000300800 */
[----:B----4-:R-:W-:-:S03]  /*119820*/  LOP3.LUT R7, R38, 0xffff, RZ, 0xc0, !PT ;  /* 0x0000ffff26077812 */ /* 0x010fc600078ec0ff */
[----:B------:R-:W4:Y:S01]  /*119830*/  LDL.LU R38, [R1+0x4e54] ;  /* 0x004e540001267983 */ /* 0x000f220000300800 */
[----:B0-----:R-:W-:Y:S02]  /*119840*/  PRMT R4, R6, 0x3340, R0 ;  /* 0x0000334006047816 */ /* 0x001fe40000000000 */
[----:B------:R-:W-:-:S04]  /*119850*/  PRMT R5, R8, 0x3340, R7 ;  /* 0x0000334008057816 */ /* 0x000fc80000000007 */
[----:B------:R-:W-:Y:S02]  /*119860*/  PRMT R4, R5, 0x5410, R4 ;  /* 0x0000541005047816 */ /* 0x000fe40000000004 */
[----:B------:R-:W-:-:S03]  /*119870*/  SHF.R.U32.HI R5, RZ, 0x8, R8 ;  /* 0x00000008ff057819 */ /* 0x000fc60000011608 */
[----:B------:R0:W-:Y:S01]  /*119880*/  STL [R1+0x53c], R4 ;  /* 0x00053c0401007387 */ /* 0x0001e20000100800 */
[----:B------:R-:W-:Y:S02]  /*119890*/  SHF.R.U32.HI R6, RZ, 0x8, R6 ;  /* 0x00000008ff067819 */ /* 0x000fe40000011606 */
[----:B------:R-:W-:Y:S02]  /*1198a0*/  LOP3.LUT R5, R5, 0xffff, RZ, 0xc0, !PT ;  /* 0x0000ffff05057812 */ /* 0x000fe400078ec0ff */
[----:B------:R-:W-:Y:S02]  /*1198b0*/  LOP3.LUT R6, R6, 0xffff, RZ, 0xc0, !PT ;  /* 0x0000ffff06067812 */ /* 0x000fe400078ec0ff */
[----:B0-----:R-:W-:-:S04]  /*1198c0*/  SHF.R.U32.HI R4, RZ, 0x8, R7 ;  /* 0x00000008ff047819 */ /* 0x001fc80000011607 */
[----:B------:R-:W-:-:S04]  /*1198d0*/  LOP3.LUT R4, R4, 0xffff, RZ, 0xc0, !PT ;  /* 0x0000ffff04047812 */ /* 0x000fc800078ec0ff */
[----:B------:R-:W-:Y:S02]  /*1198e0*/  PRMT R5, R5, 0x3340, R4 ;  /* 0x0000334005057816 */ /* 0x000fe40000000004 */
[----:B------:R-:W-:Y:S02]  /*1198f0*/  PRMT R4, R6, 0x3340, R0 ;  /* 0x0000334006047816 */ /* 0x000fe40000000000 */
[----:B------:R-:W-:Y:S02]  /*119900*/  LOP3.LUT R8, R54, 0xffff, RZ, 0xc0, !PT ;  /* 0x0000ffff36087812 */ /* 0x000fe400078ec0ff */
[----:B------:R-:W-:Y:S01]  /*119910*/  LOP3.LUT R6, R55, 0xffff, RZ, 0xc0, !PT ;  /* 0x0000ffff37067812 */ /* 0x000fe200078ec0ff */
[----:B------:R-:W-:Y:S04]  /*119920*/  STL [R1+0x2b0], R5 ;  /* 0x0002b00501007387 */ /* 0x000fe80000100800 */
[----:B------:R0:W-:Y:S01]  /*119930*/  STL [R1+0x6c], R4 ;  /* 0x00006c0401007387 */ /* 0x0001e20000100800 */
[----:B------:R-:W-:-:S02]  /*119940*/  LOP3.LUT R7, R56, 0xffff, RZ, 0xc0, !PT ;  /* 0x0000ffff38077812 */ /* 0x000fc400078ec0ff */
[----:B0-----:R-:W-:Y:S02]  /*119950*/  PRMT R4, R6, 0x3340, R0 ;  /* 0x0000334006047816 */ /* 0x001fe40000000000 */
        /* <DEDUP_REMOVED lines=10> */
[----:B------:R0:W-:Y:S01]  /*119a00*/  STL [R1+0x4b8], R9 ;  /* 0x0004b80901007387 */ /* 0x0001e20000100800 */
[----:B------:R-:W-:-:S03]  /*119a10*/  PRMT R4, R58, 0x5410, R24 ;  /* 0x000054103a047816 */ /* 0x000fc60000000018 */
[----:B------:R3:W-:Y:S04]  /*119a20*/  STL [R1+0x2ac], R7 ;  /* 0x0002ac0701007387 */ /* 0x0007e80000100800 */
[----:B------:R-:W-:Y:S04]  /*119a30*/  STL [R1+0x68], R5 ;  /* 0x0000680501007387 */ /* 0x000fe80000100800 */
[----:B------:R1:W-:Y:S04]  /*119a40*/  STL [R1+0x5c4], R4 ;  /* 0x0005c40401007387 */ /* 0x0003e80000100800 */
[----:B------:R-:W4:Y:S04]  /*119a50*/  LDL.LU R31, [R1+0x40c] ;  /* 0x00040c00011f7983 */ /* 0x000f280000300800 */
[----:B------:R-:W4:Y:S04]  /*119a60*/  LDL.LU R53, [R1+0x43c] ;  /* 0x00043c0001357983 */ /* 0x000f280000300800 */
[----:B------:R-:W4:Y:S01]  /*119a70*/  LDL.LU R54, [R1+0x54f8] ;  /* 0x0054f80001367983 */ /* 0x000f220000300800 */
[----:B0-----:R-:W-:-:S02]  /*119a80*/  LOP3.LUT R9, R57, 0xffff, RZ, 0xc0, !PT ;  /* 0x0000ffff39097812 */ /* 0x001fc400078ec0ff */
[----:B--2---:R-:W-:Y:S02]  /*119a90*/  LOP3.LUT R10, R13, 0xffff, RZ, 0xc0, !PT ;  /* 0x0000ffff0d0a7812 */ /* 0x004fe400078ec0ff */
[----:B------:R-:W2:Y:S04]  /*119aa0*/  LDL.LU R13, [R1+0x2048] ;  /* 0x00204800010d7983 */ /* 0x000ea80000300800 */
[----:B------:R-:W2:Y:S04]  /*119ab0*/  LDL.LU R55, [R1+0x4e6c] ;  /* 0x004e6c0001377983 */ /* 0x000ea80000300800 */
[----:B------:R-:W2:Y:S04]  /*119ac0*/  LDL.LU R56, [R1+0x5560] ;  /* 0x0055600001387983 */ /* 0x000ea80000300800 */
[----:B------:R-:W2:Y:S04]  /*119ad0*/  LDL.LU R58, [R1+0x4d08] ;  /* 0x004d0800013a7983 */ /* 0x000ea80000300800 */
[----:B------:R-:W2:Y:S01]  /*119ae0*/  LDL.LU R57, [R1+0x50dc] ;  /* 0x0050dc0001397983 */ /* 0x000ea20000300800 */
[----:B------:R-:W-:-:S02]  /*119af0*/  LOP3.LUT R11, R11, 0xffff, RZ, 0xc0, !PT ;  /* 0x0000ffff0b0b7812 */ /* 0x000fc400078ec0ff */
[----:B---3--:R-:W-:Y:S02]  /*119b00*/  LOP3.LUT R7, R59, 0xffff, RZ, 0xc0, !PT ;  /* 0x0000ffff3b077812 */ /* 0x008fe400078ec0ff */
[----:B-1----:R-:W-:Y:S02]  /*119b10*/  PRMT R4, R11, 0x3340, R0 ;  /* 0x000033400b047816 */ /* 0x002fe40000000000 */
[----:B------:R-:W-:Y:S02]  /*119b20*/  PRMT R5, R9, 0x3340, R7 ;  /* 0x0000334009057816 */ /* 0x000fe40000000007 */
[----:B------:R-:W-:Y:S02]  /*119b30*/  LOP3.LUT R8, R12, 0xffff, RZ, 0xc0, !PT ;  /* 0x0000ffff0c087812 */ /* 0x000fe400078ec0ff */
[----:B------:R-:W-:Y:S02]  /*119b40*/  PRMT R5, R5, 0x5410, R4 ;  /* 0x0000541005057816 */ /* 0x000fe40000000004 */
[----:B----4-:R-:W-:-:S02]  /*119b50*/  LOP3.LUT R6, R38, 0xffff, RZ, 0xc0, !PT ;  /* 0x0000ffff26067812 */ /* 0x010fc400078ec0ff */
[----:B------:R-:W-:Y:S01]  /*119b60*/  PRMT R4, R10, 0x3340, R0 ;  /* 0x000033400a047816 */ /* 0x000fe20000000000 */
[----:B------:R0:W-:Y:S02]  /*119b70*/  STL [R1+0x4ac], R5 ;  /* 0x0004ac0501007387 */ /* 0x0001e40000100800 */
[----:B0-----:R-:W-:-:S04]  /*119b80*/  PRMT R5, R8, 0x3340, R6 ;  /* 0x0000334008057816 */ /* 0x001fc80000000006 */
[----:B------:R-:W-:Y:S02]  /*119b90*/  PRMT R4, R5, 0x5410, R4 ;  /* 0x0000541005047816 */ /* 0x000fe40000000004 */
[----:B------:R-:W-:-:S03]  /*119ba0*/  SHF.R.U32.HI R5, RZ, 0x8, R9 ;  /* 0x00000008ff057819 */ /* 0x000fc60000011609 */
[----:B------:R0:W-:Y:S01]  /*119bb0*/  STL [R1+0x4a8], R4 ;  /* 0x0004a80401007387 */ /* 0x0001e20000100800 */
[----:B------:R-:W-:Y:S02]  /*119bc0*/  LOP3.LUT R5, R5, 0xffff, RZ, 0xc0, !PT ;  /* 0x0000ffff05057812 */ /* 0x000fe400078ec0ff */
[----:B------:R-:W-:Y:S02]  /*119bd0*/  SHF.R.U32.HI R8, RZ, 0x8, R8 ;  /* 0x00000008ff087819 */ /* 0x000fe40000011608 */
[----:B0-----:R-:W-:Y:S02]  /*119be0*/  SHF.R.U32.HI R4, RZ, 0x8, R7 ;  /* 0x00000008ff047819 */ /* 0x001fe40000011607 */
[----:B------:R-:W-:Y:S02]  /*119bf0*/  SHF.R.U32.HI R6, RZ, 0x8, R6 ;  /* 0x00000008ff067819 */ /* 0x000fe40000011606 */
[----:B------:R-:W-:Y:S02]  /*119c00*/  LOP3.LUT R4, R4, 0xffff, RZ, 0xc0, !PT ;  /* 0x0000ffff04047812 */ /* 0x000fe400078ec0ff */
[----:B------:R-:W-:-:S02]  /*119c10*/  LOP3.LUT R7, R8, 0xffff, RZ, 0xc0, !PT ;  /* 0x0000ffff08077812 */ /* 0x000fc400078ec0ff */
[----:B------:R-:W-:Y:S02]  /*119c20*/  PRMT R5, R5, 0x3340, R4 ;  /* 0x0000334005057816 */ /* 0x000fe40000000004 */
[----:B------:R-:W-:Y:S02]  /*119c30*/  LOP3.LUT R6, R6, 0xffff, RZ, 0xc0, !PT ;  /* 0x0000ffff06067812 */ /* 0x000fe400078ec0ff */
[----:B------:R-:W-:Y:S01]  /*119c40*/  SHF.R.U32.HI R4, RZ, 0x8, R10 ;  /* 0x00000008ff047819 */ /* 0x000fe2000001160a */
[----:B------:R0:W-:Y:S01]  /*119c50*/  STL [R1+0x2a8], R5 ;  /* 0x0002a80501007387 */ /* 0x0001e20000100800 */
[----:B------:R-:W-:Y:S02]  /*119c60*/  PRMT R6, R7, 0x3340, R6 ;  /* 0x0000334007067816 */ /* 0x000fe40000000006 */
[----:B------:R-:W-:Y:S02]  /*119c70*/  LOP3.LUT R4, R4, 0xffff, RZ, 0xc0, !PT ;  /* 0x0000ffff04047812 */ /* 0x000fe400078ec0ff */
[----:B0-----:R-:W-:Y:S01]  /*119c80*/  SHF.R.U32.HI R5, RZ, 0x8, R11 ;  /* 0x00000008ff057819 */ /* 0x001fe2000001160b */
[----:B------:R0:W-:Y:S03]  /*119c90*/  STL [R1+0x2a4], R6 ;  /* 0x0002a40601007387 */ /* 0x0001e60000100800 */
[----:B------:R-:W-:Y:S01]  /*119ca0*/  LOP3.LUT R5, R5, 0xffff, RZ, 0xc0, !PT ;  /* 0x0000ffff05057812 */ /* 0x000fe200078ec0ff */
[----:B------:R-:W3:Y:S01]  /*119cb0*/  LDL.LU R59, [R1+0x5564] ;  /* 0x00556400013b7983 */ /* 0x000ee20000300800 */
[----:B0-----:R-:W-:-:S02]  /*119cc0*/  PRMT R6, R4, 0x3340, R0 ;  /* 0x0000334004067816 */ /* 0x001fc40000000000 */
[----:B------:R-:W-:-:S03]  /*119cd0*/  PRMT R4, R5, 0x3340, R0 ;  /* 0x0000334005047816 */ /* 0x000fc60000000000 */
[----:B------:R-:W-:Y:S04]  /*119ce0*/  STL [R1+0x64], R6 ;  /* 0x0000640601007387 */ /* 0x000fe80000100800 */
[----:B------:R-:W4:Y:S04]  /*119cf0*/  LDL.LU R12, [R1+0x4d1c] ;  /* 0x004d1c00010c7983 */ /* 0x000f280000300800 */
[----:B------:R0:W-:Y:S04]  /*119d00*/  STL [R1+0x60], R4 ;  /* 0x0000600401007387 */ /* 0x0001e80000100800 */
[----:B------:R-:W4:Y:S01]  /*119d10*/  LDL.LU R38, [R1+0x50f0] ;  /* 0x0050f00001267983 */ /* 0x000f220000300800 */
[----:B------:R-:W-:-:S04]  /*119d20*/  LOP3.LUT R20, R20, 0xffff, RZ, 0xc0, !PT ;  /* 0x0000ffff14147812 */ /* 0x000fc800078ec0ff */
[----:B------:R-:W-:Y:S02]  /*119d30*/  PRMT R20, R20, 0x3340, R0 ;  /* 0x0000334014147816 */ /* 0x000fe40000000000 */
[----:B0-----:R-:W-:Y:S02]  /*119d40*/  PRMT R4, R53, 0x5410, R17 ;  /* 0x0000541035047816 */ /* 0x001fe40000000011 */
[----:B------:R-:W-:Y:S02]  /*119d50*/  PRMT R5, R31, 0x5410, R20 ;  /* 0x000054101f057816 */ /* 0x000fe40000000014 */
[----:B------:R-:W-:-:S03]  /*119d60*/  LOP3.LUT R8, R54, 0xffff, RZ, 0xc0, !PT ;  /* 0x0000ffff36087812 */ /* 0x000fc600078ec0ff */
[----:B------:R-:W-:Y:S04]  /*119d70*/  STL [R1+0x5c0], R5 ;  /* 0x0005c00501007387 */ /* 0x000fe80000100800 */
[----:B------:R0:W-:Y:S01]  /*119d80*/  STL [R1+0x5bc], R4 ;  /* 0x0005bc0401007387 */ /* 0x0001e20000100800 */
[----:B--2---:R-:W-:Y:S02]  /*119d90*/  LOP3.LUT R13, R13, 0xffff, RZ, 0xc0, !PT ;  /* 0x0000ffff0d0d7812 */ /* 0x004fe400078ec0ff */
[----:B------:R-:W-:Y:S02]  /*119da0*/  LOP3.LUT R6, R55, 0xffff, RZ, 0xc0, !PT ;  /* 0x0000ffff37067812 */ /* 0x000fe400078ec0ff */
[----:B0-----:R-:W-:Y:S02]  /*119db0*/  PRMT R4, R13, 0x3340, R0 ;  /* 0x000033400d047816 */ /* 0x001fe40000000000 */
[----:B------:R-:W-:-:S02]  /*119dc0*/  PRMT R5, R8, 0x3340, R6 ;  /* 0x0000334008057816 */ /* 0x000fc40000000006 */
[----:B------:R-:W-:Y:S02]  /*119dd0*/  LOP3.LUT R9, R56, 0xffff, RZ, 0xc0, !PT ;  /* 0x0000ffff38097812 */ /* 0x000fe400078ec0ff */
[----:B------:R-:W-:Y:S02]  /*119de0*/  LOP3.LUT R10, R58, 0xffff, RZ, 0xc0, !PT ;  /* 0x0000ffff3a0a7812 */ /* 0x000fe400078ec0ff */
[----:B------:R-:W-:Y:S02]  /*119df0*/  LOP3.LUT R7, R57, 0xffff, RZ, 0xc0, !PT ;  /* 0x0000ffff39077812 */ /* 0x000fe400078ec0ff */
        /* <DEDUP_REMOVED lines=8> */
[----:B------:R-:W2:Y:S01]  /*119e80*/  LDL.LU R57, [R1+0x4fa8] ;  /* 0x004fa80001397983 */ /* 0x000ea20000300800 */
        /* <DEDUP_REMOVED lines=12> */
[----:B---3--:R-:W-:-:S03]  /*119f50*/  LOP3.LUT R7, R59, 0xffff, RZ, 0xc0, !PT ;  /* 0x0000ffff3b077812 */ /* 0x008fc600078ec0ff */
[----:B------:R-:W3:Y:S01]  /*119f60*/  LDL.LU R59, [R1+0x5510] ;  /* 0x00551000013b7983 */ /* 0x000ee20000300800 */
[----:B----4-:R-:W-:-:S03]  /*119f70*/  LOP3.LUT R8, R12, 0xffff, RZ, 0xc0, !PT ;  /* 0x0000ffff0c087812 */ /* 0x010fc600078ec0ff */
[----:B------:R-:W4:Y:S01]  /*119f80*/  LDL.LU R12, [R1+0x20dc] ;  /* 0x0020dc00010c7983 */ /* 0x000f220000300800 */
[----:B------:R-:W-:-:S03]  /*119f90*/  LOP3.LUT R6, R38, 0xffff, RZ, 0xc0, !PT ;  /* 0x0000ffff26067812 */ /* 0x000fc600078ec0ff */
[----:B------:R-:W4:Y:S01]  /*119fa0*/  LDL.LU R38, [R1+0x4fbc] ;  /* 0x004fbc0001267983 */ /* 0x000f220000300800 */
[----:B0-----:R-:W-:Y:S02]  /*119fb0*/  PRMT R4, R8, 0x3340, R0 ;  /* 0x0000334008047816 */ /* 0x001fe40000000000 */
[----:B------:R-:W-:-:S04]  /*119fc0*/  PRMT R5, R7, 0x3340, R6 ;  /* 0x0000334007057816 */ /* 0x000fc80000000006 */
[----:B------:R-:W-:Y:S02]  /*119fd0*/  PRMT R5, R5, 0x5410, R4 ;  /* 0x0000541005057816 */ /* 0x000fe40000000004 */
[----:B------:R-:W-:Y:S02]  /*119fe0*/  SHF.R.U32.HI R4, RZ, 0x8, R10 ;  /* 0x00000008ff047819 */ /* 0x000fe4000001160a */
[----:B------:R-:W-:Y:S01]  /*119ff0*/  SHF.R.U32.HI R7, RZ, 0x8, R7 ;  /* 0x00000008ff077819 */ /* 0x000fe20000011607 */
[----:B------:R0:W-:Y:S01]  /*11a000*/  STL [R1+0x458], R5 ;  /* 0x0004580501007387 */ /* 0x0001e20000100800 */
[----:B------:R-:W-:Y:S02]  /*11a010*/  LOP3.LUT R4, R4, 0xffff, RZ, 0xc0, !PT ;  /* 0x0000ffff04047812 */ /* 0x000fe400078ec0ff */
[----:B0-----:R-:W-:Y:S02]  /*11a020*/  SHF.R.U32.HI R5, RZ, 0x8, R6 ;  /* 0x00000008ff057819 */ /* 0x001fe40000011606 */
[----:B------:R-:W-:-:S02]  /*11a030*/  LOP3.LUT R6, R7, 0xffff, RZ, 0xc0, !PT ;  /* 0x0000ffff07067812 */ /* 0x000fc400078ec0ff */
[----:B------:R-:W-:Y:S02]  /*11a040*/  LOP3.LUT R5, R5, 0xffff, RZ, 0xc0, !PT ;  /* 0x0000ffff05057812 */ /* 0x000fe400078ec0ff */
[----:B------:R-:W-:Y:S02]  /*11a050*/  PRMT R9, R4, 0x3340, R0 ;  /* 0x0000334004097816 */ /* 0x000fe40000000000 */
[----:B------:R-:W-:-:S03]  /*11a060*/  PRMT R4, R6, 0x3340, R5 ;  /* 0x0000334006047816 */ /* 0x000fc60000000005 */
[----:B------:R0:W-:Y:S04]  /*11a070*/  STL [R1+0x5c], R9 ;  /* 0x00005c0901007387 */ /* 0x0001e80000100800 */
[----:B------:R1:W-:Y:S04]  /*11a080*/  STL [R1+0x29c], R4 ;  /* 0x00029c0401007387 */ /* 0x0003e80000100800 */
[----:B------:R-:W4:Y:S01]  /*11a090*/  LDL.LU R55, [R1+0x556c] ;  /* 0x00556c0001377983 */ /* 0x000f220000300800 */
[----:B--2---:R-:W-:-:S03]  /*11a0a0*/  LOP3.LUT R7, R56, 0xffff, RZ, 0xc0, !PT ;  /* 0x0000ffff38077812 */ /* 0x004fc600078ec0ff */
[----:B------:R-:W2:Y:S01]  /*11a0b0*/  LDL.LU R56, [R1+0x4d5c] ;  /* 0x004d5c0001387983 */ /* 0x000ea20000300800 */
[----:B------:R-:W-:-:S03]  /*11a0c0*/  LOP3.LUT R6, R57, 0xffff, RZ, 0xc0, !PT ;  /* 0x0000ffff39067812 */ /* 0x000fc600078ec0ff */
[----:B------:R-:W2:Y:S01]  /*11a0d0*/  LDL.LU R57, [R1+0x5128] ;  /* 0x0051280001397983 */ /* 0x000ea20000300800 */
[----:B0-----:R-:W-:Y:S02]  /*11a0e0*/  LOP3.LUT R9, R58, 0xffff, RZ, 0xc0, !PT ;  /* 0x0000ffff3a097812 */ /* 0x001fe400078ec0ff */
[----:B------:R-:W-:Y:S02]  /*11a0f0*/  PRMT R5, R7, 0x3340, R6 ;  /* 0x0000334007057816 */ /* 0x000fe40000000006 */
[----:B-1----:R-:W-:-:S04]  /*11a100*/  PRMT R4, R9, 0x3340, R0 ;  /* 0x0000334009047816 */ /* 0x002fc80000000000 */
        /* <DEDUP_REMOVED lines=10> */
[----:B------:R-:W-:Y:S04]  /*11a1b0*/  STL [R1+0x58], R8 ;  /* 0x0000580801007387 */ /* 0x000fe80000100800 */
[----:B------:R0:W-:Y:S04]  /*11a1c0*/  STL [R1+0x298], R4 ;  /* 0x0002980401007387 */ /* 0x0001e80000100800 */
[----:B------:R-:W2:Y:S01]  /*11a1d0*/  LDL.LU R58, [R1+0x5574] ;  /* 0x00557400013a7983 */ /* 0x000ea20000300800 */
[----:B---3--:R-:W-:-:S03]  /*11a1e0*/  LOP3.LUT R7, R59, 0xffff, RZ, 0xc0, !PT ;  /* 0x0000ffff3b077812 */ /* 0x008fc600078ec0ff */
[----:B------:R-:W3:Y:S01]  /*11a1f0*/  LDL.LU R59, [R1+0x4d6c] ;  /* 0x004d6c00013b7983 */ /* 0x000ee20000300800 */
[----:B----4-:R-:W-:-:S03]  /*11a200*/  LOP3.LUT R6, R38, 0xffff, RZ, 0xc0, !PT ;  /* 0x0000ffff26067812 */ /* 0x010fc600078ec0ff */
[----:B------:R-:W4:Y:S01]  /*11a210*/  LDL.LU R38, [R1+0x5140] ;  /* 0x0051400001267983 */ /* 0x000f220000300800 */
[----:B------:R-:W-:Y:S02]  /*11a220*/  LOP3.LUT R12, R12, 0xffff, RZ, 0xc0, !PT ;  /* 0x0000ffff0c0c7812 */ /* 0x000fe400078ec0ff */
[----:B------:R-:W-:Y:S02]  /*11a230*/  PRMT R5, R7, 0x3340, R6 ;  /* 0x0000334007057816 */ /* 0x000fe40000000006 */
[----:B0-----:R-:W-:-:S04]  /*11a240*/  PRMT R4, R12, 0x3340, R0 ;  /* 0x000033400c047816 */ /* 0x001fc80000000000 */
[----:B------:R-:W-:Y:S02]  /*11a250*/  PRMT R5, R5, 0x5410, R4 ;  /* 0x0000541005057816 */ /* 0x000fe40000000004 */
[----:B------:R-:W-:-:S03]  /*11a260*/  SHF.R.U32.HI R7, RZ, 0x8, R7 ;  /* 0x00000008ff077819 */ /* 0x000fc60000011607 */
[----:B------:R0:W-:Y:S01]  /*11a270*/  STL [R1+0x450], R5 ;  /* 0x0004500501007387 */ /* 0x0001e20000100800 */
[----:B------:R-:W-:-:S04]  /*11a280*/  SHF.R.U32.HI R4, RZ, 0x8, R9 ;  /* 0x00000008ff047819 */ /* 0x000fc80000011609 */
[----:B------:R-:W-:Y:S02]  /*11a290*/  LOP3.LUT R4, R4, 0xffff, RZ, 0xc0, !PT ;  /* 0x0000ffff04047812 */ /* 0x000fe400078ec0ff */
[----:B0-----:R-:W-:Y:S02]  /*11a2a0*/  SHF.R.U32.HI R5, RZ, 0x8, R6 ;  /* 0x00000008ff057819 */ /* 0x001fe40000011606 */
[----:B------:R-:W-:Y:S02]  /*11a2b0*/  LOP3.LUT R6, R7, 0xffff, RZ, 0xc0, !PT ;  /* 0x0000ffff07067812 */ /* 0x000fe400078ec0ff */
[----:B------:R-:W-:Y:S02]  /*11a2c0*/  LOP3.LUT R5, R5, 0xffff, RZ, 0xc0, !PT ;  /* 0x0000ffff05057812 */ /* 0x000fe400078ec0ff */
[----:B------:R-:W-:Y:S02]  /*11a2d0*/  PRMT R4, R4, 0x3340, R0 ;  /* 0x0000334004047816 */ /* 0x000fe40000000000 */
[----:B------:R-:W-:-:S05]  /*11a2e0*/  PRMT R35, R6, 0x3340, R5 ;  /* 0x0000334006237816 */ /* 0x000fca0000000005 */
[----:B------:R-:W-:Y:S01]  /*11a2f0*/  STL [R1+0x5760], R35 ;  /* 0x0057602301007387 */ /* 0x000fe20000100800 */
[----:B------:R-:W-:-:S03]  /*11a300*/  LOP3.LUT R8, R55, 0xffff, RZ, 0xc0, !PT ;  /* 0x0000ffff37087812 */ /* 0x000fc600078ec0ff */
[----:B------:R0:W-:Y:S04]  /*11a310*/  STL [R1+0x48], R4 ;  /* 0x0000480401007387 */ /* 0x0001e80000100800 */
[----:B------:R-:W4:Y:S01]  /*11a320*/  LDL.LU R30, [R1+0x5524] ;  /* 0x00552400011e7983 */ /* 0x000f220000300800 */
[----:B--2---:R-:W-:-:S03]  /*11a330*/  LOP3.LUT R6, R56, 0xffff, RZ, 0xc0, !PT ;  /* 0x0000ffff38067812 */ /* 0x004fc600078ec0ff */
[----:B------:R-:W2:Y:S01]  /*11a340*/  LDL.LU R56, [R1+0x2148] ;  /* 0x0021480001387983 */ /* 0x000ea20000300800 */
[----:B0-----:R-:W-:Y:S02]  /*11a350*/  PRMT R4, R6, 0x3340, R0 ;  /* 0x0000334006047816 */ /* 0x001fe40000000000 */
[----:B------:R-:W-:-:S04]  /*11a360*/  LOP3.LUT R7, R57, 0xffff, RZ, 0xc0, !PT ;  /* 0x0000ffff39077812 */ /* 0x000fc800078ec0ff */
        /* <DEDUP_REMOVED lines=12> */
[----:B------:R-:W-:Y:S01]  /*11a430*/  PRMT R4, R40, 0x5410, R19 ;  /* 0x0000541028047816 */ /* 0x000fe20000000013 */
[----:B------:R-:W-:Y:S04]  /*11a440*/  STL [R1+0x270], R7 ;  /* 0x0002700701007387 */ /* 0x000fe80000100800 */
[----:B------:R-:W2:Y:S04]  /*11a450*/  LDL.LU R40, [R1+0x585c] ;  /* 0x00585c0001287983 */ /* 0x000ea80000300800 */
[----:B------:R-:W-:Y:S04]  /*11a460*/  STL [R1+0x44], R5 ;  /* 0x0000440501007387 */ /* 0x000fe80000100800 */
[----:B------:R0:W-:Y:S04]  /*11a470*/  STL [R1+0x5b8], R4 ;  /* 0x0005b80401007387 */ /* 0x0001e80000100800 */
[----:B------:R-:W2:Y:S04]  /*11a480*/  LDL.LU R31, [R1+0x514] ;  /* 0x00051400011f7983 */ /* 0x000ea80000300800 */
[----:B------:R-:W2:Y:S01]  /*11a490*/  LDL.LU R53, [R1+0x51c] ;  /* 0x00051c0001357983 */ /* 0x000ea20000300800 */
[----:B------:R-:W-:-:S02]  /*11a4a0*/  LOP3.LUT R8, R58, 0xffff, RZ, 0xc0, !PT ;  /* 0x0000ffff3a087812 */ /* 0x000fc400078ec0ff */
[----:B---3--:R-:W-:-:S04]  /*11a4b0*/  LOP3.LUT R6, R59, 0xffff, RZ, 0xc0, !PT ;  /* 0x0000ffff3b067812 */ /* 0x008fc800078ec0ff */
[----:B0-----:R-:W-:Y:S02]  /*11a4c0*/  PRMT R4, R6, 0x3340, R0 ;  /* 0x0000334006047816 */ /* 0x001fe40000000000 */
[----:B----4-:R-:W-:-:S04]  /*11a4d0*/  LOP3.LUT R7, R38, 0xffff, RZ, 0xc0, !PT ;  /* 0x0000ffff26077812 */ /* 0x010fc800078ec0ff */
[----:B------:R-:W-:-:S04]  /*11a4e0*/  PRMT R5, R8, 0x3340, R7 ;  /* 0x0000334008057816 */ /* 0x000fc80000000007 */
[----:B------:R-:W-:-:S05]  /*11a4f0*/  PRMT R4, R5, 0x5410, R4 ;  /* 0x0000541005047816 */ /* 0x000fca0000000004 */
[----:B------:R0:W-:Y:S04]  /*11a500*/  STL [R1+0x43c], R4 ;  /* 0x00043c0401007387 */ /* 0x0001e80000100800 */
[----:B------:R-:W3:Y:S04]  /*11a510*/  LDL.LU R54, [R1+0x5178] ;  /* 0x0051780001367983 */ /* 0x000ee80000300800 */
[----:B------:R-:W4:Y:S04]  /*11a520*/  LDL.LU R55, [R1+0x4da0] ;  /* 0x004da00001377983 */ /* 0x000f280000300800 */
[----:B------:R-:W4:Y:S04]  /*11a530*/  LDL.LU R58, [R1+0x510] ;  /* 0x00051000013a7983 */ /* 0x000f280000300800 */
[----:B------:R-:W4:Y:S01]  /*11a540*/  LDL.LU R59, [R1+0x5530] ;  /* 0x00553000013b7983 */ /* 0x000f220000300800 */
[----:B------:R-:W-:-:S02]  /*11a550*/  SHF.R.U32.HI R5, RZ, 0x8, R8 ;  /* 0x00000008ff057819 */ /* 0x000fc40000011608 */
[----:B0-----:R-:W-:Y:S01]  /*11a560*/  SHF.R.U32.HI R4, RZ, 0x8, R7 ;  /* 0x00000008ff047819 */ /* 0x001fe20000011607 */
[----:B------:R-:W4:Y:S01]  /*11a570*/  LDL.LU R38, [R1+0x5014] ;  /* 0x0050140001267983 */ /* 0x000f220000300800 */
[----:B------:R-:W-:Y:S02]  /*11a580*/  SHF.R.U32.HI R6, RZ, 0x8, R6 ;  /* 0x00000008ff067819 */ /* 0x000fe40000011606 */
[----:B------:R-:W-:Y:S02]  /*11a590*/  LOP3.LUT R5, R5, 0xffff, RZ, 0xc0, !PT ;  /* 0x0000ffff05057812 */ /* 0x000fe400078ec0ff */
[----:B------:R-:W-:Y:S02]  /*11a5a0*/  LOP3.LUT R4, R4, 0xffff, RZ, 0xc0, !PT ;  /* 0x0000ffff04047812 */ /* 0x000fe400078ec0ff */
[----:B------:R-:W-:Y:S02]  /*11a5b0*/  LOP3.LUT R6, R6, 0xffff, RZ, 0xc0, !PT ;  /* 0x0000ffff06067812 */ /* 0x000fe400078ec0ff */
[----:B------:R-:W-:-:S02]  /*11a5c0*/  PRMT R5, R5, 0x3340, R4 ;  /* 0x0000334005057816 */ /* 0x000fc40000000004 */
[----:B------:R-:W-:Y:S02]  /*11a5d0*/  PRMT R4, R6, 0x3340, R0 ;  /* 0x0000334006047816 */ /* 0x000fe40000000000 */
[----:B------:R-:W-:Y:S01]  /*11a5e0*/  LOP3.LUT R8, R30, 0xffff, RZ, 0xc0, !PT ;  /* 0x0000ffff1e087812 */ /* 0x000fe200078ec0ff */
[----:B------:R-:W-:Y:S04]  /*11a5f0*/  STL [R1+0x268], R5 ;  /* 0x0002680501007387 */ /* 0x000fe80000100800 */
[----:B------:R0:W-:Y:S01]  /*11a600*/  STL [R1+0x40], R4 ;  /* 0x0000400401007387 */ /* 0x0001e20000100800 */
[----:B--2---:R-:W-:-:S04]  /*11a610*/  LOP3.LUT R6, R56, 0xffff, RZ, 0xc0, !PT ;  /* 0x0000ffff38067812 */ /* 0x004fc800078ec0ff */
[----:B0-----:R-:W-:Y:S02]  /*11a620*/  PRMT R4, R6, 0x3340, R0 ;  /* 0x0000334006047816 */ /* 0x001fe40000000000 */
[----:B------:R-:W-:-:S04]  /*11a630*/  SHF.R.U32.HI R6, RZ, 0x8, R6 ;  /* 0x00000008ff067819 */ /* 0x000fc80000011606 */
[----:B------:R-:W-:Y:S02]  /*11a640*/  LOP3.LUT R6, R6, 0xffff, RZ, 0xc0, !PT ;  /* 0x0000ffff06067812 */ /* 0x000fe400078ec0ff */
[----:B------:R-:W-:-:S04]  /*11a650*/  LOP3.LUT R7, R57, 0xffff, RZ, 0xc0, !PT ;  /* 0x0000ffff39077812 */ /* 0x000fc800078ec0ff */
[----:B------:R-:W-:-:S04]  /*11a660*/  PRMT R5, R8, 0x3340, R7 ;  /* 0x0000334008057816 */ /* 0x000fc80000000007 */
[----:B------:R-:W-:Y:S02]  /*11a670*/  PRMT R9, R5, 0x5410, R4 ;  /* 0x0000541005097816 */ /* 0x000fe40000000004 */
[----:B------:R-:W-:Y:S02]  /*11a680*/  SHF.R.U32.HI R5, RZ, 0x8, R8 ;  /* 0x00000008ff057819 */ /* 0x000fe40000011608 */
[----:B------:R-:W-:Y:S02]  /*11a690*/  SHF.R.U32.HI R4, RZ, 0x8, R7 ;  /* 0x00000008ff047819 */ /* 0x000fe40000011607 */
[----:B------:R-:W-:Y:S02]  /*11a6a0*/  LOP3.LUT R5, R5, 0xffff, RZ, 0xc0, !PT ;  /* 0x0000ffff05057812 */ /* 0x000fe400078ec0ff */
[----:B------:R-:W-:Y:S01]  /*11a6b0*/  LOP3.LUT R4, R4, 0xffff, RZ, 0xc0, !PT ;  /* 0x0000ffff04047812 */ /* 0x000fe200078ec0ff */
[----:B------:R-:W-:Y:S03]  /*11a6c0*/  STL [R1+0x40c], R9 ;  /* 0x00040c0901007387 */ /* 0x000fe60000100800 */
[----:B------:R-:W-:Y:S01]  /*11a6d0*/  PRMT R5, R5, 0x3340, R4 ;  /* 0x0000334005057816 */ /* 0x000fe20000000004 */
[----:B------:R-:W2:Y:S01]  /*11a6e0*/  LDL.LU R56, [R1+0x5580] ;  /* 0x0055800001387983 */ /* 0x000ea20000300800 */
[----:B------:R-:W-:-:S03]  /*11a6f0*/  PRMT R4, R6, 0x3340, R0 ;  /* 0x0000334006047816 */ /* 0x000fc60000000000 */
[----:B------:R0:W-:Y:S04]  /*11a700*/  STL [R1+0x264], R5 ;  /* 0x0002640501007387 */ /* 0x0001e80000100800 */
[----:B------:R-:W2:Y:S04]  /*11a710*/  LDL.LU R57, [R1+0x5198] ;  /* 0x0051980001397983 */ /* 0x000ea80000300800 */
[----:B------:R1:W-:Y:S01]  /*11a720*/  STL [R1+0x3c], R4 ;  /* 0x00003c0401007387 */ /* 0x0003e20000100800 */
[----:B0-----:R-:W-:Y:S02]  /*11a730*/  PRMT R5, R31, 0x5410, R23 ;  /* 0x000054101f057816 */ /* 0x001fe40000000017 */
[----:B------:R-:W-:-:S02]  /*11a740*/  LOP3.LUT R11, R40, 0xffff, RZ, 0xc0, !PT ;  /* 0x0000ffff280b7812 */ /* 0x000fc400078ec0ff */
[----:B-1----:R-:W-:Y:S01]  /*11a750*/  PRMT R4, R53, 0x5410, R18 ;  /* 0x0000541035047816 */ /* 0x002fe20000000012 */
[----:B------:R-:W-:Y:S04]  /*11a760*/  STL [R1+0x5b4], R5 ;  /* 0x0005b40501007387 */ /* 0x000fe80000100800 */
[----:B------:R0:W-:Y:S04]  /*11a770*/  STL [R1+0x5b0], R4 ;  /* 0x0005b00401007387 */ /* 0x0001e80000100800 */
[----:B------:R-:W2:Y:S01]  /*11a780*/  LDL.LU R40, [R1+0x5858] ;  /* 0x0058580001287983 */ /* 0x000ea20000300800 */
[----:B---3--:R-:W-:-:S02]  /*11a790*/  LOP3.LUT R7, R54, 0xffff, RZ, 0xc0, !PT ;  /* 0x0000ffff36077812 */ /* 0x008fc400078ec0ff */
[----:B----4-:R-:W-:Y:S02]  /*11a7a0*/  LOP3.LUT R10, R55, 0xffff, RZ, 0xc0, !PT ;  /* 0x0000ffff370a7812 */ /* 0x010fe400078ec0ff */
[----:B------:R-:W-:Y:S02]  /*11a7b0*/  LOP3.LUT R9, R58, 0xffff, RZ, 0xc0, !PT ;  /* 0x0000ffff3a097812 */ /* 0x000fe400078ec0ff */
[----:B0-----:R-:W-:Y:S02]  /*11a7c0*/  PRMT R4, R10, 0x3340, R0 ;  /* 0x000033400a047816 */ /* 0x001fe40000000000 */
[----:B------:R-:W-:-:S04]  /*11a7d0*/  PRMT R5, R9, 0x3340, R7 ;  /* 0x0000334009057816 */ /* 0x000fc80000000007 */
[----:B------:R-:W-:Y:S02]  /*11a7e0*/  PRMT R16, R5, 0x5410, R4 ;  /* 0x0000541005107816 */ /* 0x000fe40000000004 */
[----:B------:R-:W-:-:S03]  /*11a7f0*/  LOP3.LUT R8, R59, 0xffff, RZ, 0xc0, !PT ;  /* 0x0000ffff3b087812 */ /* 0x000fc600078ec0ff */
[----:B------:R-:W-:Y:S04]  /*11a800*/  STL [R1+0x30c], R16 ;  /* 0x00030c1001007387 */ /* 0x000fe80000100800 */
[----:B------:R-:W3:Y:S04]  /*11a810*/  LDL.LU R58, [R1+0x5538] ;  /* 0x00553800013a7983 */ /* 0x000ee80000300800 */
[----:B------:R-:W4:Y:S01]  /*11a820*/  LDL.LU R59, [R1+0x21cc] ;  /* 0x0021cc00013b7983 */ /* 0x000f220000300800 */
[----:B------:R-:W-:Y:S02]  /*11a830*/  LOP3.LUT R6, R38, 0xffff, RZ, 0xc0, !PT ;  /* 0x0000ffff26067812 */ /* 0x000fe400078ec0ff */
[----:B------:R-:W-:-:S02]  /*11a840*/  PRMT R4, R11, 0x3340, R0 ;  /* 0x000033400b047816 */ /* 0x000fc40000000000 */
[----:B------:R-:W-:-:S04]  /*11a850*/  PRMT R5, R8, 0x3340, R6 ;  /* 0x0000334008057816 */ /* 0x000fc80000000006 */
[----:B------:R-:W-:Y:S02]  /*11a860*/  PRMT R4, R5, 0x5410, R4 ;  /* 0x0000541005047816 */ /* 0x000fe40000000004 */
[----:B------:R-:W-:-:S03]  /*11a870*/  SHF.R.U32.HI R5, RZ, 0x8, R8 ;  /* 0x00000008ff057819 */ /* 0x000fc60000011608 */
[----:B------:R0:W-:Y:S01]  /*11a880*/  STL [R1+0x404], R4 ;  /* 0x0004040401007387 */ /* 0x0001e20000100800 */
[----:B------:R-:W-:Y:S02]  /*11a890*/  SHF.R.U32.HI R9, RZ, 0x8, R9 ;  /* 0x00000008ff097819 */ /* 0x000fe40000011609 */
[----:B------:R-:W-:Y:S02]  /*11a8a0*/  LOP3.LUT R5, R5, 0xffff, RZ, 0xc0, !PT ;  /* 0x0000ffff05057812 */ /* 0x000fe400078ec0ff */
[----:B0-----:R-:W-:Y:S02]  /*11a8b0*/  SHF.R.U32.HI R4, RZ, 0x8, R6 ;  /* 0x00000008ff047819 */ /* 0x001fe40000011606 */
[----:B------:R-:W-:Y:S02]  /*11a8c0*/  SHF.R.U32.HI R6, RZ, 0x8, R7 ;  /* 0x00000008ff067819 */ /* 0x000fe40000011607 */
[----:B------:R-:W-:Y:S02]  /*11a8d0*/  LOP3.LUT R4, R4, 0xffff, RZ, 0xc0, !PT ;  /* 0x0000ffff04047812 */ /* 0x000fe400078ec0ff */
[----:B------:R-:W-:-:S02]  /*11a8e0*/  LOP3.LUT R7, R9, 0xffff, RZ, 0xc0, !PT ;  /* 0x0000ffff09077812 */ /* 0x000fc400078ec0ff */
[----:B------:R-:W-:Y:S02]  /*11a8f0*/  LOP3.LUT R6, R6, 0xffff, RZ, 0xc0, !PT ;  /* 0x0000ffff06067812 */ /* 0x000fe400078ec0ff */
[----:B------:R-:W-:Y:S02]  /*11a900*/  PRMT R35, R5, 0x3340, R4 ;  /* 0x0000334005237816 */ /* 0x000fe40000000004 */
[----:B------:R-:W-:-:S03]  /*11a910*/  PRMT R38, R7, 0x3340, R6 ;  /* 0x0000334007267816 */ /* 0x000fc60000000006 */
[----:B------:R-:W-:Y:S04]  /*11a920*/  STL [R1+0x576c], R35 ;  /* 0x00576c2301007387 */ /* 0x000fe80000100800 */
[----:B------:R-:W-:Y:S01]  /*11a930*/  STL [R1+0x5778], R38 ;  /* 0x0057782601007387 */ /* 0x000fe20000100800 */
[----:B--2---:R-:W-:Y:S02]  /*11a940*/  LOP3.LUT R7, R56, 0xffff, RZ, 0xc0, !PT ;  /* 0x0000ffff38077812 */ /* 0x004fe400078ec0ff */
[----:B------:R-:W-:Y:S02]  /*11a950*/  LOP3.LUT R6, R57, 0xffff, RZ, 0xc0, !PT ;  /* 0x0000ffff39067812 */ /* 0x000fe400078ec0ff */
[----:B------:R-:W-:Y:S02]  /*11a960*/  LOP3.LUT R8, R40, 0xffff, RZ, 0xc0, !PT ;  /* 0x0000ffff28087812 */ /* 0x000fe400078ec0ff */
[----:B------:R-:W2:Y:S04]  /*11a970*/  LDL.LU R40, [R1+0x5854] ;  /* 0x0058540001287983 */ /* 0x000ea80000300800 */
[----:B------:R-:W2:Y:S04]  /*11a980*/  LDL.LU R55, [R1+0x5540] ;  /* 0x0055400001377983 */ /* 0x000ea80000300800 */
[----:B------:R-:W2:Y:S04]  /*11a990*/  LDL.LU R56, [R1+0x21ec] ;  /* 0x0021ec0001387983 */ /* 0x000ea80000300800 */
[----:B------:R-:W2:Y:S01]  /*11a9a0*/  LDL.LU R57, [R1+0x5054] ;  /* 0x0050540001397983 */ /* 0x000ea20000300800 */
[----:B------:R-:W-:-:S02]  /*11a9b0*/  PRMT R4, R8, 0x3340, R0 ;  /* 0x0000334008047816 */ /* 0x000fc40000000000 */
        /* <DEDUP_REMOVED lines=12> */
[----:B------:R0:W-:Y:S01]  /*11aa80*/  STL [R1+0x258], R4 ;  /* 0x0002580401007387 */ /* 0x0001e20000100800 */
[----:B----4-:R-:W-:-:S03]  /*11aa90*/  LOP3.LUT R9, R59, 0xffff, RZ, 0xc0, !PT ;  /* 0x0000ffff3b097812 */ /* 0x010fc600078ec0ff */
[----:B------:R-:W4:Y:S01]  /*11aaa0*/  LDL.LU R59, [R1+0x568] ;  /* 0x00056800013b7983 */ /* 0x000f220000300800 */
[----:B---3--:R-:W-:Y:S02]  /*11aab0*/  LOP3.LUT R7, R58, 0xffff, RZ, 0xc0, !PT ;  /* 0x0000ffff3a077812 */ /* 0x008fe400078ec0ff */
[----:B0-----:R-:W-:Y:S02]  /*11aac0*/  PRMT R4, R9, 0x3340, R0 ;  /* 0x0000334009047816 */ /* 0x001fe40000000000 */
[----:B--2---:R-:W-:-:S04]  /*11aad0*/  LOP3.LUT R6, R40, 0xffff, RZ, 0xc0, !PT ;  /* 0x0000ffff28067812 */ /* 0x004fc800078ec0ff */
[----:B------:R-:W-:-:S04]  /*11aae0*/  PRMT R5, R7, 0x3340, R6 ;  /* 0x0000334007057816 */ /* 0x000fc80000000006 */
[----:B------:R-:W-:Y:S02]  /*11aaf0*/  PRMT R5, R5, 0x5410, R4 ;  /* 0x0000541005057816 */ /* 0x000fe40000000004 */
[----:B------:R-:W-:Y:S02]  /*11ab00*/  SHF.R.U32.HI R4, RZ, 0x8, R8 ;  /* 0x00000008ff047819 */ /* 0x000fe40000011608 */
[----:B------:R-:W-:Y:S01]  /*11ab10*/  SHF.R.U32.HI R7, RZ, 0x8, R7 ;  /* 0x00000008ff077819 */ /* 0x000fe20000011607 */
[----:B------:R0:W-:Y:S01]  /*11ab20*/  STL [R1+0x304], R5 ;  /* 0x0003040501007387 */ /* 0x0001e20000100800 */
[----:B------:R-:W-:Y:S02]  /*11ab30*/  LOP3.LUT R4, R4, 0xffff, RZ, 0xc0, !PT ;  /* 0x0000ffff04047812 */ /* 0x000fe400078ec0ff */
[----:B------:R-:W-:Y:S01]  /*11ab40*/  LOP3.LUT R8, R55, 0xffff, RZ, 0xc0, !PT ;  /* 0x0000ffff37087812 */ /* 0x000fe200078ec0ff */
[----:B------:R-:W2:Y:S01]  /*11ab50*/  LDL.LU R58, [R1+0x570] ;  /* 0x00057000013a7983 */ /* 0x000ea20000300800 */
[----:B0-----:R-:W-:-:S02]  /*11ab60*/  SHF.R.U32.HI R5, RZ, 0x8, R6 ;  /* 0x00000008ff057819 */ /* 0x001fc40000011606 */
[----:B------:R-:W-:Y:S02]  /*11ab70*/  LOP3.LUT R6, R7, 0xffff, RZ, 0xc0, !PT ;  /* 0x0000ffff07067812 */ /* 0x000fe400078ec0ff */
[----:B------:R-:W-:Y:S02]  /*11ab80*/  LOP3.LUT R5, R5, 0xffff, RZ, 0xc0, !PT ;  /* 0x0000ffff05057812 */ /* 0x000fe400078ec0ff */
[----:B------:R-:W-:Y:S02]  /*11ab90*/  PRMT R4, R4, 0x3340, R0 ;  /* 0x0000334004047816 */ /* 0x000fe40000000000 */
[----:B------:R-:W-:Y:S02]  /*11aba0*/  PRMT R40, R6, 0x3340, R5 ;  /* 0x0000334006287816 */ /* 0x000fe40000000005 */
[----:B------:R-:W-:Y:S02]  /*11abb0*/  LOP3.LUT R6, R56, 0xffff, RZ, 0xc0, !PT ;  /* 0x0000ffff38067812 */ /* 0x000fe400078ec0ff */
[----:B------:R-:W-:Y:S01]  /*11abc0*/  LOP3.LUT R7, R57, 0xffff, RZ, 0xc0, !PT ;  /* 0x0000ffff39077812 */ /* 0x000fe200078ec0ff */
[----:B------:R0:W-:Y:S03]  /*11abd0*/  STL [R1+0x34], R4 ;  /* 0x0000340401007387 */ /* 0x0001e60000100800 */
[----:B------:R-:W-:-:S02]  /*11abe0*/  PRMT R5, R8, 0x3340, R7 ;  /* 0x0000334008057816 */ /* 0x000fc40000000007 */
[----:B0-----:R-:W-:-:S04]  /*11abf0*/  PRMT R4, R6, 0x3340, R0 ;  /* 0x0000334006047816 */ /* 0x001fc80000000000 */
[----:B------:R-:W-:Y:S02]  /*11ac00*/  PRMT R10, R5, 0x5410, R4 ;  /* 0x00005410050a7816 */ /* 0x000fe40000000004 */
[----:B------:R-:W-:Y:S02]  /*11ac10*/  SHF.R.U32.HI R5, RZ, 0x8, R8 ;  /* 0x00000008ff057819 */ /* 0x000fe40000011608 */
[----:B------:R-:W-:Y:S02]  /*11ac20*/  SHF.R.U32.HI R4, RZ, 0x8, R7 ;  /* 0x00000008ff047819 */ /* 0x000fe40000011607 */
[----:B------:R-:W-:Y:S02]  /*11ac30*/  LOP3.LUT R5, R5, 0xffff, RZ, 0xc0, !PT ;  /* 0x0000ffff05057812 */ /* 0x000fe400078ec0ff */
[----:B------:R-:W-:Y:S01]  /*11ac40*/  LOP3.LUT R4, R4, 0xffff, RZ, 0xc0, !PT ;  /* 0x0000ffff04047812 */ /* 0x000fe200078ec0ff */
[----:B------:R-:W-:Y:S03]  /*11ac50*/  STL [R1+0x5770], R40 ;  /* 0x0057702801007387 */ /* 0x000fe60000100800 */
[----:B------:R-:W-:Y:S01]  /*11ac60*/  PRMT R5, R5, 0x3340, R4 ;  /* 0x0000334005057816 */ /* 0x000fe20000000004 */
[----:B------:R-:W-:Y:S01]  /*11ac70*/  STL [R1+0x300], R10 ;  /* 0x0003000a01007387 */ /* 0x000fe20000100800 */
[----:B------:R-:W-:-:S02]  /*11ac80*/  SHF.R.U32.HI R6, RZ, 0x8, R6 ;  /* 0x00000008ff067819 */ /* 0x000fc40000011606 */
[----:B------:R-:W-:Y:S01]  /*11ac90*/  SHF.R.U32.HI R4, RZ, 0x8, R9 ;  /* 0x00000008ff047819 */ /* 0x000fe20000011609 */
[----:B------:R0:W-:Y:S01]  /*11aca0*/  STL [R1+0x254], R5 ;  /* 0x0002540501007387 */ /* 0x0001e20000100800 */
[----:B------:R-:W-:Y:S02]  /*11acb0*/  LOP3.LUT R6, R6, 0xffff, RZ, 0xc0, !PT ;  /* 0x0000ffff06067812 */ /* 0x000fe400078ec0ff */
[----:B------:R-:W-:Y:S02]  /*11acc0*/  LOP3.LUT R4, R4, 0xffff, RZ, 0xc0, !PT ;  /* 0x0000ffff04047812 */ /* 0x000fe400078ec0ff */
[--C-:B------:R-:W-:Y:S02]  /*11acd0*/  PRMT R6, R6, 0x3340, R0.reuse ;  /* 0x0000334006067816 */ /* 0x100fe40000000000 */
[----:B0-----:R-:W-:Y:S02]  /*11ace0*/  SHF.R.U32.HI R5, RZ, 0x8, R11 ;  /* 0x00000008ff057819 */ /* 0x001fe4000001160b */
[----:B------:R-:W-:-:S02]  /*11acf0*/  PRMT R35, R4, 0x3340, R0 ;  /* 0x0000334004237816 */ /* 0x000fc40000000000 */
[----:B------:R-:W-:Y:S01]  /*11ad00*/  LOP3.LUT R5, R5, 0xffff, RZ, 0xc0, !PT ;  /* 0x0000ffff05057812 */ /* 0x000fe200078ec0ff */
[----:B------:R-:W-:Y:S03]  /*11ad10*/  STL [R1+0x2c], R6 ;  /* 0x00002c0601007387 */ /* 0x000fe60000100800 */
[----:B------:R-:W-:Y:S01]  /*11ad20*/  PRMT R5, R5, 0x3340, R0 ;  /* 0x0000334005057816 */ /* 0x000fe20000000000 */
[----:B------:R-:W-:Y:S01]  /*11ad30*/  STL [R1+0x5774], R35 ;  /* 0x0057742301007387 */ /* 0x000fe20000100800 */
[----:B----4-:R-:W-:-:S03]  /*11ad40*/  PRMT R4, R59, 0x5410, R22 ;  /* 0x000054103b047816 */ /* 0x010fc60000000016 */
[----:B------:R-:W3:Y:S04]  /*11ad50*/  LDL.LU R57, [R1+0x520] ;  /* 0x0005200001397983 */ /* 0x000ee80000300800 */
[----:B------:R0:W-:Y:S04]  /*11ad60*/  STL [R1+0x24], R5 ;  /* 0x0000240501007387 */ /* 0x0001e80000100800 */
[----:B------:R-:W4:Y:S04]  /*11ad70*/  LDL.LU R59, [R1+0x564] ;  /* 0x00056400013b7983 */ /* 0x000f280000300800 */
[----:B------:R1:W-:Y:S01]  /*11ad80*/  STL [R1+0x57c], R4 ;  /* 0x00057c0401007387 */ /* 0x0003e20000100800 */
[----:B0-----:R-:W-:-:S02]  /*11ad90*/  SHF.R.U32.HI R5, RZ, 0x8, R13 ;  /* 0x00000008ff057819 */ /* 0x001fc4000001160d */
[----:B-1----:R-:W-:Y:S02]  /*11ada0*/  SHF.R.U32.HI R4, RZ, 0x8, R12 ;  /* 0x00000008ff047819 */ /* 0x002fe4000001160c */
[----:B------:R-:W-:Y:S02]  /*11adb0*/  LOP3.LUT R5, R5, 0xffff, RZ, 0xc0, !PT ;  /* 0x0000ffff05057812 */ /* 0x000fe400078ec0ff */
[----:B------:R-:W-:Y:S02]  /*11adc0*/  LOP3.LUT R4, R4, 0xffff, RZ, 0xc0, !PT ;  /* 0x0000ffff04047812 */ /* 0x000fe400078ec0ff */
[--C-:B------:R-:W-:Y:S02]  /*11add0*/  PRMT R5, R5, 0x3340, R0.reuse ;  /* 0x0000334005057816 */ /* 0x100fe40000000000 */
[----:B------:R-:W-:-:S05]  /*11ade0*/  PRMT R4, R4, 0x3340, R0 ;  /* 0x0000334004047816 */ /* 0x000fca0000000000 */
[----:B------:R0:W-:Y:S04]  /*11adf0*/  STL [R1+0x20], R4 ;  /* 0x0000200401007387 */ /* 0x0001e80000100800 */
[----:B------:R1:W-:Y:S01]  /*11ae00*/  STL [R1+0x1c], R5 ;  /* 0x00001c0501007387 */ /* 0x0003e20000100800 */
[----:B0-----:R-:W-:Y:S02]  /*11ae10*/  SHF.R.U32.HI R4, RZ, 0x8, R14 ;  /* 0x00000008ff047819 */ /* 0x001fe4000001160e */
[----:B-1----:R-:W-:Y:S02]  /*11ae20*/  SHF.R.U32.HI R5, RZ, 0x8, R15 ;  /* 0x00000008ff057819 */ /* 0x002fe4000001160f */
[----:B------:R-:W-:Y:S02]  /*11ae30*/  LOP3.LUT R4, R4, 0xffff, RZ, 0xc0, !PT ;  /* 0x0000ffff04047812 */ /* 0x000fe400078ec0ff */
[----:B------:R-:W-:-:S02]  /*11ae40*/  LOP3.LUT R5, R5, 0xffff, RZ, 0xc0, !PT ;  /* 0x0000ffff05057812 */ /* 0x000fc400078ec0ff */
[----:B------:R-:W-:Y:S02]  /*11ae50*/  PRMT R7, R4, 0x3340, R0 ;  /* 0x0000334004077816 */ /* 0x000fe40000000000 */
[----:B------:R-:W-:-:S04]  /*11ae60*/  SHF.R.U32.HI R4, RZ, 0x8, R61 ;  /* 0x00000008ff047819 */ /* 0x000fc8000001163d */
[----:B------:R-:W-:Y:S02]  /*11ae70*/  LOP3.LUT R4, R4, 0xffff, RZ, 0xc0, !PT ;  /* 0x0000ffff04047812 */ /* 0x000fe400078ec0ff */
[----:B------:R-:W-:Y:S02]  /*11ae80*/  LOP3.LUT R21, R21, 0xffff, RZ, 0xc0, !PT ;  /* 0x0000ffff15157812 */ /* 0x000fe400078ec0ff */
[----:B------:R-:W-:Y:S02]  /*11ae90*/  PRMT R61, R4, 0x3340, R0 ;  /* 0x00003340043d7816 */ /* 0x000fe40000000000 */
[----:B------:R-:W-:Y:S02]  /*11aea0*/  SHF.R.U32.HI R4, RZ, 0x8, R36 ;  /* 0x00000008ff047819 */ /* 0x000fe40000011624 */
[----:B------:R-:W-:Y:S02]  /*11aeb0*/  PRMT R21, R21, 0x3340, R0 ;  /* 0x0000334015157816 */ /* 0x000fe40000000000 */
[----:B------:R-:W-:-:S04]  /*11aec0*/  LOP3.LUT R4, R4, 0xffff, RZ, 0xc0, !PT ;  /* 0x0000ffff04047812 */ /* 0x000fc800078ec0ff */
[----:B------:R-:W-:Y:S02]  /*11aed0*/  PRMT R36, R4, 0x3340, R0 ;  /* 0x0000334004247816 */ /* 0x000fe40000000000 */
[----:B------:R-:W-:-:S04]  /*11aee0*/  SHF.R.U32.HI R4, RZ, 0x8, R32 ;  /* 0x00000008ff047819 */ /* 0x000fc80000011620 */
[----:B------:R-:W-:Y:S02]  /*11aef0*/  LOP3.LUT R4, R4, 0xffff, RZ, 0xc0, !PT ;  /* 0x0000ffff04047812 */ /* 0x000fe400078ec0ff */
[----:B------:R-:W-:Y:S02]  /*11af00*/  SHF.R.U32.HI R56, RZ, 0x8, R50 ;  /* 0x00000008ff387819 */ /* 0x000fe40000011632 */
[----:B------:R-:W-:Y:S02]  /*11af10*/  SHF.R.U32.HI R30, RZ, 0x8, R51 ;  /* 0x00000008ff1e7819 */ /* 0x000fe40000011633 */
[----:B------:R-:W-:Y:S02]  /*11af20*/  SHF.R.U32.HI R31, RZ, 0x8, R52 ;  /* 0x00000008ff1f7819 */ /* 0x000fe40000011634 */
[----:B------:R-:W-:Y:S02]  /*11af30*/  SHF.R.U32.HI R53, RZ, 0x8, R60 ;  /* 0x00000008ff357819 */ /* 0x000fe4000001163c */
[----:B------:R-:W-:-:S02]  /*11af40*/  SHF.R.U32.HI R29, RZ, 0x8, R33 ;  /* 0x00000008ff1d7819 */ /* 0x000fc40000011621 */
[----:B--2---:R-:W-:-:S05]  /*11af50*/  PRMT R6, R58, 0x5410, R26 ;  /* 0x000054103a067816 */ /* 0x004fca000000001a */
[----:B------:R0:W-:Y:S02]  /*11af60*/  STL [R1+0x574], R6 ;  /* 0x0005740601007387 */ /* 0x0001e40000100800 */
[----:B0-----:R-:W-:Y:S02]  /*11af70*/  PRMT R6, R5, 0x3340, R0 ;  /* 0x0000334005067816 */ /* 0x001fe40000000000 */
[----:B------:R-:W-:-:S04]  /*11af80*/  SHF.R.U32.HI R5, RZ, 0x8, R39 ;  /* 0x00000008ff057819 */ /* 0x000fc80000011627 */
[----:B------:R-:W-:-:S04]  /*11af90*/  LOP3.LUT R5, R5, 0xffff, RZ, 0xc0, !PT ;  /* 0x0000ffff05057812 */ /* 0x000fc800078ec0ff */
[----:B------:R-:W-:Y:S02]  /*11afa0*/  PRMT R39, R5, 0x3340, R0 ;  /* 0x0000334005277816 */ /* 0x000fe40000000000 */
[----:B------:R-:W-:-:S04]  /*11afb0*/  SHF.R.U32.HI R5, RZ, 0x8, R34 ;  /* 0x00000008ff057819 */ /* 0x000fc80000011622 */
[----:B------:R-:W-:Y:S01]  /*11afc0*/  LOP3.LUT R5, R5, 0xffff, RZ, 0xc0, !PT ;  /* 0x0000ffff05057812 */ /* 0x000fe200078ec0ff */
[----:B------:R-:W-:Y:S03]  /*11afd0*/  STL [R1+0x18], R7 ;  /* 0x0000180701007387 */ /* 0x000fe60000100800 */
[----:B------:R-:W-:Y:S01]  /*11afe0*/  PRMT R34, R5, 0x3340, R0 ;  /* 0x0000334005227816 */ /* 0x000fe20000000000 */
[----:B------:R3:W-:Y:S01]  /*11aff0*/  STL [R1+0x14], R6 ;  /* 0x0000140601007387 */ /* 0x0007e20000100800 */
[----:B------:R-:W-:-:S03]  /*11b000*/  SHF.R.U32.HI R58, RZ, 0x8, R49 ;  /* 0x00000008ff3a7819 */ /* 0x000fc60000011631 */
[----:B------:R-:W-:Y:S01]  /*11b010*/  STL [R1+0x5744], R61 ;  /* 0x0057443d01007387 */ /* 0x000fe20000100800 */
[----:B------:R-:W-:-:S03]  /*11b020*/  LOP3.LUT R58, R58, 0xffff, RZ, 0xc0, !PT ;  /* 0x0000ffff3a3a7812 */ /* 0x000fc600078ec0ff */
[----:B------:R-:W-:Y:S04]  /*11b030*/  STL [R1+0x574c], R39 ;  /* 0x00574c2701007387 */ /* 0x000fe80000100800 */
[----:B------:R-:W-:Y:S01]  /*11b040*/  STL [R1+0x5754], R36 ;  /* 0x0057542401007387 */ /* 0x000fe20000100800 */
[----:B------:R-:W-:-:S03]  /*11b050*/  PRMT R58, R58, 0x3340, R0 ;  /* 0x000033403a3a7816 */ /* 0x000fc60000000000 */
[----:B------:R-:W-:Y:S01]  /*11b060*/  STL [R1+0x575c], R34 ;  /* 0x00575c2201007387 */ /* 0x000fe20000100800 */
[----:B---3--:R-:W-:Y:S02]  /*11b070*/  PRMT R6, R57, 0x5410, R27 ;  /* 0x0000541039067816 */ /* 0x008fe4000000001b */
[----:B------:R-:W-:Y:S02]  /*11b080*/  SHF.R.U32.HI R57, RZ, 0x8, R48 ;  /* 0x00000008ff397819 */ /* 0x000fe40000011630 */
[----:B----4-:R-:W-:Y:S02]  /*11b090*/  PRMT R5, R59, 0x5410, R21 ;  /* 0x000054103b057816 */ /* 0x010fe40000000015 */
[----:B------:R-:W-:-:S04]  /*11b0a0*/  SHF.R.U32.HI R59, RZ, 0x8, R37 ;  /* 0x00000008ff3b7819 */ /* 0x000fc80000011625 */
[----:B------:R-:W-:Y:S02]  /*11b0b0*/  LOP3.LUT R59, R59, 0xffff, RZ, 0xc0, !PT ;  /* 0x0000ffff3b3b7812 */ /* 0x000fe400078ec0ff */
[--C-:B------:R-:W-:Y:S01]  /*11b0c0*/  PRMT R37, R4, 0x3340, R0.reuse ;  /* 0x0000334004257816 */ /* 0x100fe20000000000 */
[----:B------:R-:W-:Y:S01]  /*11b0d0*/  STL [R1+0x578], R6 ;  /* 0x0005780601007387 */ /* 0x000fe20000100800 */
[--C-:B------:R-:W-:Y:S02]  /*11b0e0*/  PRMT R59, R59, 0x3340, R0.reuse ;  /* 0x000033403b3b7816 */ /* 0x100fe40000000000 */
[----:B------:R-:W-:Y:S01]  /*11b0f0*/  LOP3.LUT R57, R57, 0xffff, RZ, 0xc0, !PT ;  /* 0x0000ffff39397812 */ /* 0x000fe200078ec0ff */
[----:B------:R-:W2:Y:S03]  /*11b100*/  LDL.LU R32, [R1+0x5850] ;  /* 0x0058500001207983 */ /* 0x000ea60000300800 */
[----:B------:R-:W-:Y:S01]  /*11b110*/  PRMT R57, R57, 0x3340, R0 ;  /* 0x0000334039397816 */ /* 0x000fe20000000000 */
[----:B------:R-:W-:Y:S04]  /*11b120*/  STL [R1+0x570], R5 ;  /* 0x0005700501007387 */ /* 0x000fe80000100800 */
[----:B------:R-:W-:Y:S04]  /*11b130*/  STL [R1+0x5764], R37 ;  /* 0x0057642501007387 */ /* 0x000fe80000100800 */
[----:B------:R-:W-:Y:S04]  /*11b140*/  STL [R1+0x577c], R59 ;  /* 0x00577c3b01007387 */ /* 0x000fe80000100800 */
[----:B------:R-:W3:Y:S04]  /*11b150*/  LDL.LU R48, [R1+0x50] ;  /* 0x0000500001307983 */ /* 0x000ee80000300800 */
[----:B------:R-:W3:Y:S04]  /*11b160*/  LDL.LU R49, [R1+0x1db8] ;  /* 0x001db80001317983 */ /* 0x000ee80000300800 */
[----:B------:R-:W-:Y:S04]  /*11b170*/  STL [R1+0x5780], R58 ;  /* 0x0057803a01007387 */ /* 0x000fe80000100800 */
[----:B------:R-:W-:Y:S04]  /*11b180*/  STL [R1+0x5784], R57 ;  /* 0x0057843901007387 */ /* 0x000fe80000100800 */
[----:B------:R-:W4:Y:S04]  /*11b190*/  LDL.LU R50, [R1+0x226c] ;  /* 0x00226c0001327983 */ /* 0x000f280000300800 */
[----:B------:R-:W4:Y:S04]  /*11b1a0*/  LDL.LU R51, [R1+0x4c] ;  /* 0x00004c0001337983 */ /* 0x000f280000300800 */
[----:B------:R-:W4:Y:S04]  /*11b1b0*/  LDL.LU R52, [R1+0x56c] ;  /* 0x00056c0001347983 */ /* 0x000f280000300800 */
[----:B------:R-:W4:Y:S04]  /*11b1c0*/  LDL.LU R60, [R1+0x30] ;  /* 0x00003000013c7983 */ /* 0x000f280000300800 */
[----:B------:R-:W4:Y:S01]  /*11b1d0*/  LDL.LU R33, [R1+0x584c] ;  /* 0x00584c0001217983 */ /* 0x000f220000300800 */
[----:B------:R-:W-:-:S03]  /*11b1e0*/  SHF.R.U32.HI R28, RZ, 0x8, R3 ;  /* 0x00000008ff1c7819 */ /* 0x000fc60000011603 */
[----:B------:R-:W4:Y:S01]  /*11b1f0*/  LDL.LU R3, [R1+0x5848] ;  /* 0x0058480001037983 */ /* 0x000f220000300800 */
[----:B--2---:R-:W-:-:S03]  /*11b200*/  SHF.R.U32.HI R27, RZ, 0x8, R32 ;  /* 0x00000008ff1b7819 */ /* 0x004fc60000011620 */
[----:B------:R-:W2:Y:S01]  /*11b210*/  LDL.LU R32, [R1+0x5844] ;  /* 0x0058440001207983 */ /* 0x000ea20000300800 */
[----:B---3--:R-:W-:-:S05]  /*11b220*/  PRMT R4, R49, 0x5410, R48 ;  /* 0x0000541031047816 */ /* 0x008fca0000000030 */
[----:B------:R0:W-:Y:S01]  /*11b230*/  STL [R1+0x568], R4 ;  /* 0x0005680401007387 */ /* 0x0001e20000100800 */
[----:B----4-:R-:W-:-:S03]  /*11b240*/  SHF.R.U32.HI R26, RZ, 0x8, R33 ;  /* 0x00000008ff1a7819 */ /* 0x010fc60000011621 */
[----:B------:R-:W3:Y:S01]  /*11b250*/  LDL.LU R33, [R1+0x5840] ;  /* 0x0058400001217983 */ /* 0x000ee20000300800 */
[----:B------:R-:W-:-:S03]  /*11b260*/  SHF.R.U32.HI R24, RZ, 0x8, R3 ;  /* 0x00000008ff187819 */ /* 0x000fc60000011603 */
[----:B------:R-:W4:Y:S01]  /*11b270*/  LDL.LU R3, [R1+0x583c] ;  /* 0x00583c0001037983 */ /* 0x000f220000300800 */
[----:B--2---:R-:W-:-:S03]  /*11b280*/  SHF.R.U32.HI R23, RZ, 0x8, R32 ;  /* 0x00000008ff177819 */ /* 0x004fc60000011620 */
[----:B------:R-:W2:Y:S01]  /*11b290*/  LDL.LU R32, [R1+0x5838] ;  /* 0x0058380001207983 */ /* 0x000ea20000300800 */
[----:B---3--:R-:W-:-:S03]  /*11b2a0*/  SHF.R.U32.HI R22, RZ, 0x8, R33 ;  /* 0x00000008ff167819 */ /* 0x008fc60000011621 */
[----:B------:R-:W3:Y:S01]  /*11b2b0*/  LDL.LU R33, [R1+0x5834] ;  /* 0x0058340001217983 */ /* 0x000ee20000300800 */
[----:B0-----:R-:W-:Y:S02]  /*11b2c0*/  PRMT R4, R52, 0x5410, R51 ;  /* 0x0000541034047816 */ /* 0x001fe40000000033 */
[----:B----4-:R-:W-:Y:S02]  /*11b2d0*/  SHF.R.U32.HI R21, RZ, 0x8, R3 ;  /* 0x00000008ff157819 */ /* 0x010fe40000011603 */
[----:B------:R-:W4:Y:S04]  /*11b2e0*/  LDL.LU R3, [R1+0x5830] ;  /* 0x0058300001037983 */ /* 0x000f280000300800 */
[----:B------:R2:W-:Y:S02]  /*11b2f0*/  STL [R1+0x56c], R4 ;  /* 0x00056c0401007387 */ /* 0x0005e40000100800 */
[----:B--2---:R-:W-:-:S02]  /*11b300*/  PRMT R4, R32, 0x5410, R60 ;  /* 0x0000541020047816 */ /* 0x004fc4000000003c */
[----:B------:R-:W2:Y:S04]  /*11b310*/  LDL.LU R32, [R1+0x582c] ;  /* 0x00582c0001207983 */ /* 0x000ea80000300800 */
[----:B------:R0:W-:Y:S01]  /*11b320*/  STL [R1+0x564], R4 ;  /* 0x0005640401007387 */ /* 0x0001e20000100800 */
[----:B---3--:R-:W-:-:S03]  /*11b330*/  SHF.R.U32.HI R20, RZ, 0x8, R33 ;  /* 0x00000008ff147819 */ /* 0x008fc60000011621 */
[----:B------:R-:W3:Y:S01]  /*11b340*/  LDL.LU R33, [R1+0x5828] ;  /* 0x0058280001217983 */ /* 0x000ee20000300800 */
[----:B----4-:R-:W-:-:S03]  /*11b350*/  SHF.R.U32.HI R19, RZ, 0x8, R3 ;  /* 0x00000008ff137819 */ /* 0x010fc60000011603 */
[----:B------:R-:W4:Y:S01]  /*11b360*/  LDL.LU R3, [R1+0x5824] ;  /* 0x0058240001037983 */ /* 0x000f220000300800 */
[----:B--2---:R-:W-:-:S03]  /*11b370*/  SHF.R.U32.HI R18, RZ, 0x8, R32 ;  /* 0x00000008ff127819 */ /* 0x004fc60000011620 */
[----:B------:R-:W0:Y:S01]  /*11b380*/  LDL.LU R32, [R1+0x5820] ;  /* 0x0058200001207983 */ /* 0x000e220000300800 */
[----:B---3--:R-:W-:-:S03]  /*11b390*/  SHF.R.U32.HI R17, RZ, 0x8, R33 ;  /* 0x00000008ff117819 */ /* 0x008fc60000011621 */
[----:B------:R-:W2:Y:S01]  /*11b3a0*/  LDL.LU R33, [R1+0x581c] ;  /* 0x00581c0001217983 */ /* 0x000ea20000300800 */
[----:B----4-:R-:W-:-:S03]  /*11b3b0*/  SHF.R.U32.HI R16, RZ, 0x8, R3 ;  /* 0x00000008ff107819 */ /* 0x010fc60000011603 */
[----:B------:R-:W3:Y:S01]  /*11b3c0*/  LDL.LU R3, [R1+0x5818] ;  /* 0x0058180001037983 */ /* 0x000ee20000300800 */
[----:B--2---:R-:W-:-:S03]  /*11b3d0*/  SHF.R.U32.HI R15, RZ, 0x8, R33 ;  /* 0x00000008ff0f7819 */ /* 0x004fc60000011621 */
[----:B------:R-:W2:Y:S01]  /*11b3e0*/  LDL.LU R33, [R1+0x5814] ;  /* 0x0058140001217983 */ /* 0x000ea20000300800 */
[----:B---3--:R-:W-:-:S03]  /*11b3f0*/  SHF.R.U32.HI R14, RZ, 0x8, R3 ;  /* 0x00000008ff0e7819 */ /* 0x008fc60000011603 */
        /* <DEDUP_REMOVED lines=9> */
[----:B0-----:R-:W-:Y:S02]  /*11b490*/  SHF.R.U32.HI R4, RZ, 0x8, R32 ;  /* 0x00000008ff047819 */ /* 0x001fe40000011620 */
[----:B--2---:R-:W-:Y:S02]  /*11b4a0*/  SHF.R.U32.HI R9, RZ, 0x8, R33 ;  /* 0x00000008ff097819 */ /* 0x004fe40000011621 */
[----:B------:R-:W2:Y:S01]  /*11b4b0*/  LDL.LU R33, [R1+0x57fc] ;  /* 0x0057fc0001217983 */ /* 0x000ea20000300800 */
[----:B------:R-:W-:Y:S02]  /*11b4c0*/  LOP3.LUT R4, R4, 0xffff, RZ, 0xc0, !PT ;  /* 0x0000ffff04047812 */ /* 0x000fe400078ec0ff */
[----:B---3--:R-:W-:Y:S01]  /*11b4d0*/  SHF.R.U32.HI R8, RZ, 0x8, R3 ;  /* 0x00000008ff087819 */ /* 0x008fe20000011603 */
[----:B------:R-:W3:Y:S01]  /*11b4e0*/  LDL.LU R32, [R1+0x57f8] ;  /* 0x0057f80001207983 */ /* 0x000ee20000300800 */
[----:B------:R-:W-:-:S05]  /*11b4f0*/  PRMT R4, R4, 0x3340, R0 ;  /* 0x0000334004047816 */ /* 0x000fca0000000000 */
[----:B------:R0:W-:Y:S04]  /*11b500*/  STL [R1+0x30], R4 ;  /* 0x0000300401007387 */ /* 0x0001e80000100800 */
[----:B------:R-:W0:Y:S01]  /*11b510*/  LDL.LU R3, [R1+0x57f4] ;  /* 0x0057f40001037983 */ /* 0x000e220000300800 */
[----:B------:R-:W-:Y:S02]  /*11b520*/  SHF.R.U32.HI R6, RZ, 0x8, R45 ;  /* 0x00000008ff067819 */ /* 0x000fe4000001162d */
[----:B------:R-:W-:-:S04]  /*11b530*/  SHF.R.U32.HI R2, RZ, 0x8, R2 ;  /* 0x00000008ff027819 */ /* 0x000fc80000011602 */
[----:B------:R-:W-:Y:S02]  /*11b540*/  LOP3.LUT R2, R2, 0xffff, RZ, 0xc0, !PT ;  /* 0x0000ffff02027812 */ /* 0x000fe400078ec0ff */
[----:B------:R-:W-:Y:S02]  /*11b550*/  SHF.R.U32.HI R55, RZ, 0x8, R46 ;  /* 0x00000008ff377819 */ /* 0x000fe4000001162e */
[----:B------:R-:W-:Y:S02]  /*11b560*/  PRMT R2, R2, 0x3340, R0 ;  /* 0x0000334002027816 */ /* 0x000fe40000000000 */
[----:B------:R-:W-:Y:S02]  /*11b570*/  SHF.R.U32.HI R54, RZ, 0x8, R47 ;  /* 0x00000008ff367819 */ /* 0x000fe4000001162f */
[----:B------:R-:W-:Y:S02]  /*11b580*/  SHF.R.U32.HI R25, RZ, 0x8, R50 ;  /* 0x00000008ff197819 */ /* 0x000fe40000011632 */
[----:B--2---:R-:W-:-:S02]  /*11b590*/  SHF.R.U32.HI R7, RZ, 0x8, R33 ;  /* 0x00000008ff077819 */ /* 0x004fc40000011621 */
[----:B------:R-:W2:Y:S04]  /*11b5a0*/  LDL.LU R33, [R1+0x57f0] ;  /* 0x0057f00001217983 */ /* 0x000ea80000300800 */
[----:B------:R-:W4:Y:S04]  /*11b5b0*/  LDL.LU R45, [R1+0x56bc] ;  /* 0x0056bc00012d7983 */ /* 0x000f280000300800 */
        /* <DEDUP_REMOVED lines=14> */
[----:B---3--:R-:W-:-:S03]  /*11b6a0*/  SHF.R.U32.HI R5, RZ, 0x8, R32 ;  /* 0x00000008ff057819 */ /* 0x008fc60000011620 */
[----:B------:R-:W3:Y:S01]  /*11b6b0*/  LDL.LU R36, [R1+0x4dc] ;  /* 0x0004dc0001247983 */ /* 0x000ee20000300800 */
[----:B0-----:R-:W-:-:S03]  /*11b6c0*/  SHF.R.U32.HI R4, RZ, 0x8, R3 ;  /* 0x00000008ff047819 */ /* 0x001fc60000011603 */
[----:B------:R-:W3:Y:S04]  /*11b6d0*/  LDL.LU R39, [R1+0x234] ;  /* 0x0002340001277983 */ /* 0x000ee80000300800 */
[----:B------:R-:W3:Y:S04]  /*11b6e0*/  LDL.LU R61, [R1+0x230] ;  /* 0x00023000013d7983 */ /* 0x000ee80000300800 */
[----:B------:R-:W3:Y:S04]  /*11b6f0*/  LDL.LU R38, [R1+0x4d4] ;  /* 0x0004d40001267983 */ /* 0x000ee80000300800 */
[----:B------:R-:W3:Y:S04]  /*11b700*/  LDL R32, [R1+0x128] ;  /* 0x0001280001207983 */ /* 0x000ee80000100800 */
[----:B------:R-:W3:Y:S04]  /*11b710*/  LDL R3, [R1+0x12c] ;  /* 0x00012c0001037983 */ /* 0x000ee80000100800 */
[----:B-1----:R-:W3:Y:S01]  /*11b720*/  LDL R2, [R1+0x130] ;  /* 0x0001300001027983 */ /* 0x002ee20000100800 */
[----:B--2---:R-:W-:-:S04]  /*11b730*/  SHF.R.U32.HI R33, RZ, 0x8, R33 ;  /* 0x00000008ff217819 */ /* 0x004fc80000011621 */
[----:B------:R-:W-:Y:S02]  /*11b740*/  LOP3.LUT R35, R33, 0xffff, RZ, 0xc0, !PT ;  /* 0x0000ffff21237812 */ /* 0x000fe400078ec0ff */
[----:B------:R-:W2:Y:S02]  /*11b750*/  LDL R33, [R1+0x124] ;  /* 0x0001240001217983 */ /* 0x000ea40000100800 */
[----:B------:R-:W-:Y:S02]  /*11b760*/  PRMT R40, R35, 0x3340, R0 ;  /* 0x0000334023287816 */ /* 0x000fe40000000000 */
[----:B----4-:R-:W-:-:S04]  /*11b770*/  SHF.R.U32.HI R35, RZ, 0x8, R45 ;  /* 0x00000008ff237819 */ /* 0x010fc8000001162d */
[----:B------:R-:W-:Y:S01]  /*11b780*/  LOP3.LUT R45, R35, 0xffff, RZ, 0xc0, !PT ;  /* 0x0000ffff232d7812 */ /* 0x000fe200078ec0ff */
[----:B------:R0:W-:Y:S03]  /*11b790*/  STL [R1+0x50], R40 ;  /* 0x0000502801007387 */ /* 0x0001e60000100800 */
[----:B------:R-:W-:Y:S01]  /*11b7a0*/  PRMT R45, R45, 0x3340, R0 ;  /* 0x000033402d2d7816 */ /* 0x000fe20000000000 */
[----:B------:R-:W4:Y:S01]  /*11b7b0*/  LDL.LU R35, [R1+0x22c] ;  /* 0x00022c0001237983 */ /* 0x000f220000300800 */
[----:B------:R-:W-:-:S03]  /*11b7c0*/  PRMT R47, R47, 0x5410, R46 ;  /* 0x000054102f2f7816 */ /* 0x000fc6000000002e */
[----:B0-----:R-:W4:Y:S01]  /*11b7d0*/  LDL.LU R40, [R1+0x81c] ;  /* 0x00081c0001287983 */ /* 0x001f220000300800 */
[----:B------:R-:W-:-:S03]  /*11b7e0*/  PRMT R49, R49, 0x5410, R48 ;  /* 0x0000541031317816 */ /* 0x000fc60000000030 */
[----:B------:R0:W-:Y:S01]  /*11b7f0*/  STL [R1+0x4c], R45 ;  /* 0x00004c2d01007387 */ /* 0x0001e20000100800 */
[----:B------:R-:W-:-:S03]  /*11b800*/  PRMT R51, R51, 0x5410, R50 ;  /* 0x0000541033337816 */ /* 0x000fc60000000032 */
[----:B0-----:R-:W2:Y:S04]  /*11b810*/  LDL.LU R45, [R1+0x57ec] ;  /* 0x0057ec00012d7983 */ /* 0x001ea80000300800 */
[----:B------:R-:W2:Y:S04]  /*11b820*/  LDL.LU R46, [R1+0x57e8] ;  /* 0x0057e800012e7983 */ /* 0x000ea80000300800 */
[----:B------:R0:W-:Y:S01]  /*11b830*/  STL [R1+0x520], R47 ;  /* 0x0005202f01007387 */ /* 0x0001e20000100800 */
[----:B------:R-:W-:-:S03]  /*11b840*/  PRMT R60, R60, 0x5410, R52 ;  /* 0x000054103c3c7816 */ /* 0x000fc60000000034 */
[----:B0-----:R-:W2:Y:S04]  /*11b850*/  LDL.LU R47, [R1+0x57e4] ;  /* 0x0057e400012f7983 */ /* 0x001ea80000300800 */
[----:B------:R-:W2:Y:S04]  /*11b860*/  LDL.LU R48, [R1+0x57e0] ;  /* 0x0057e00001307983 */ /* 0x000ea80000300800 */
[----:B------:R0:W-:Y:S04]  /*11b870*/  STL [R1+0x51c], R49 ;  /* 0x00051c3101007387 */ /* 0x0001e80000100800 */
[----:B0-----:R-:W2:Y:S04]  /*11b880*/  LDL.LU R49, [R1+0x57dc] ;  /* 0x0057dc0001317983 */ /* 0x001ea80000300800 */
[----:B------:R-:W2:Y:S04]  /*11b890*/  LDL.LU R50, [R1+0x57d8] ;  /* 0x0057d80001327983 */ /* 0x000ea80000300800 */
[----:B------:R0:W-:Y:S04]  /*11b8a0*/  STL [R1+0x518], R51 ;  /* 0x0005183301007387 */ /* 0x0001e80000100800 */
[----:B0-----:R-:W2:Y:S04]  /*11b8b0*/  LDL.LU R51, [R1+0x57d4] ;  /* 0x0057d40001337983 */ /* 0x001ea80000300800 */
[----:B------:R-:W2:Y:S04]  /*11b8c0*/  LDL.LU R52, [R1+0x57d0] ;  /* 0x0057d00001347983 */ /* 0x000ea80000300800 */
[----:B------:R0:W-:Y:S04]  /*11b8d0*/  STL [R1+0x510], R60 ;  /* 0x0005103c01007387 */ /* 0x0001e80000100800 */
[----:B0-----:R-:W2:Y:S01]  /*11b8e0*/  LDL.LU R60, [R1+0x57cc] ;  /* 0x0057cc00013c7983 */ /* 0x001ea20000300800 */
[----:B------:R-:W-:-:S02]  /*11b8f0*/  PRMT R57, R58, 0x5410, R57 ;  /* 0x000054103a397816 */ /* 0x000fc40000000039 */
[----:B------:R-:W-:Y:S02]  /*11b900*/  PRMT R37, R37, 0x5410, R59 ;  /* 0x0000541025257816 */ /* 0x000fe4000000003b */
[----:B---3--:R-:W-:Y:S01]  /*11b910*/  PRMT R34, R36, 0x5410, R34 ;  /* 0x0000541024227816 */ /* 0x008fe20000000022 */
[----:B------:R-:W-:Y:S04]  /*11b920*/  STL [R1+0x514], R57 ;  /* 0x0005143901007387 */ /* 0x000fe80000100800 */
[----:B------:R2:W-:Y:S04]  /*11b930*/  STL [R1+0x50c], R37 ;  /* 0x00050c2501007387 */ /* 0x0005e80000100800 */
[----:B------:R0:W-:Y:S01]  /*11b940*/  STL [R1+0x508], R34 ;  /* 0x0005082201007387 */ /* 0x0001e20000100800 */
[----:B------:R-:W-:-:S02]  /*11b950*/  PRMT R36, R38, 0x5410, R61 ;  /* 0x0000541026247816 */ /* 0x000fc4000000003d */
[----:B--2---:R-:W-:Y:S02]  /*11b960*/  PRMT R37, R60, 0x5410, R39 ;  /* 0x000054103c257816 */ /* 0x004fe40000000027 */
[----:B------:R-:W2:Y:S04]  /*11b970*/  LDL.LU R60, [R1+0x57c8] ;  /* 0x0057c800013c7983 */ /* 0x000ea80000300800 */
[----:B0-----:R-:W3:Y:S04]  /*11b980*/  LDL.LU R34, [R1+0x51e0] ;  /* 0x0051e00001227983 */ /* 0x001ee80000300800 */
[----:B------:R-:W-:Y:S04]  /*11b990*/  STL [R1+0x4d8], R37 ;  /* 0x0004d82501007387 */ /* 0x000fe80000100800 */
[----:B------:R-:W3:Y:S04]  /*11b9a0*/  LDL.LU R61, [R1+0x228] ;  /* 0x00022800013d7983 */ /* 0x000ee80000300800 */
[----:B------:R0:W-:Y:S04]  /*11b9b0*/  STL [R1+0x4dc], R36 ;  /* 0x0004dc2401007387 */ /* 0x0001e80000100800 */
[----:B------:R-:W3:Y:S01]  /*11b9c0*/  LDL.LU R38, [R1+0x4d0] ;  /* 0x0004d00001267983 */ /* 0x000ee20000300800 */
[----:B------:R-:W-:-:S03]  /*11b9d0*/  ISETP.LT.AND P3, PT, R32, UR8, !P0 ;  /* 0x0000000820007c0c */ /* 0x000fc6000c761270 */
[----:B0-----:R-:W3:Y:S01]  /*11b9e0*/  LDL.LU R36, [R1+0x51e4] ;  /* 0x0051e40001247983 */ /* 0x001ee20000300800 */
[----:B------:R-:W-:Y:S02]  /*11b9f0*/  ISETP.LT.AND P2, PT, R3, UR15, !P0 ;  /* 0x0000000f03007c0c */ /* 0x000fe4000c741270 */
[----:B------:R-:W-:Y:S01]  /*11ba00*/  ISETP.LT.AND P1, PT, R2, UR14, !P0 ;  /* 0x0000000e02007c0c */ /* 0x000fe2000c721270 */
[----:B------:R-:W0:Y:S01]  /*11ba10*/  LDCU.64 UR14, c[0x0][0x398] ;  /* 0x00007300ff0e77ac */ /* 0x000e220008000a00 */
[----:B------:R-:W-:Y:S02]  /*11ba20*/  ISETP.LT.AND P0, PT, R33, UR31, !P0 ;  /* 0x0000001f21007c0c */ /* 0x000fe4000c701270 */
[----:B----4-:R-:W-:Y:S01]  /*11ba30*/  PRMT R35, R40, 0x5410, R35 ;  /* 0x0000541028237816 */ /* 0x010fe20000000023 */
[----:B------:R-:W1:Y:S04]  /*11ba40*/  LDCU UR31, c[0x0][0x398] ;  /* 0x00007300ff1f77ac */ /* 0x000e680008000800 */
[----:B------:R4:W-:Y:S04]  /*11ba50*/  STL [R1+0x4d4], R35 ;  /* 0x0004d42301007387 */ /* 0x0009e80000100800 */
[----:B----4-:R-:W4:Y:S04]  /*11ba60*/  LDL.LU R35, [R1+0x224] ;  /* 0x0002240001237983 */ /* 0x010f280000300800 */
[----:B------:R-:W4:Y:S01]  /*11ba70*/  LDL.LU R40, [R1+0x4cc] ;  /* 0x0004cc0001287983 */ /* 0x000f220000300800 */
[----:B--2---:R-:W-:-:S04]  /*11ba80*/  LOP3.LUT R60, R60, 0xefffffff, RZ, 0xc0, !PT ;  /* 0xefffffff3c3c7812 */ /* 0x004fc800078ec0ff */
[----:B------:R-:W-:-:S04]  /*11ba90*/  @P3 LOP3.LUT R60, R60, 0x10000000, RZ, 0xfc, !PT ;  /* 0x100000003c3c3812 */ /* 0x000fc800078efcff */
[----:B------:R-:W-:-:S04]  /*11baa0*/  LOP3.LUT R60, R60, 0xf7ffffff, RZ, 0xc0, !PT ;  /* 0xf7ffffff3c3c7812 */ /* 0x000fc800078ec0ff */
[----:B------:R-:W-:-:S04]  /*11bab0*/  @P2 LOP3.LUT R60, R60, 0x8000000, RZ, 0xfc, !PT ;  /* 0x080000003c3c2812 */ /* 0x000fc800078efcff */
[----:B------:R-:W-:-:S04]  /*11bac0*/  LOP3.LUT R60, R60, 0xfbffffff, RZ, 0xc0, !PT ;  /* 0xfbffffff3c3c7812 */ /* 0x000fc800078ec0ff */
[----:B------:R-:W-:Y:S02]  /*11bad0*/  @P1 LOP3.LUT R60, R60, 0x4000000, RZ, 0xfc, !PT ;  /* 0x040000003c3c1812 */ /* 0x000fe400078efcff */
[----:B---3--:R-:W-:Y:S02]  /*11bae0*/  PRMT R37, R38, 0x5410, R61 ;  /* 0x0000541026257816 */ /* 0x008fe4000000003d */
[----:B------:R-:W-:-:S04]  /*11baf0*/  LOP3.LUT R60, R60, 0xfdffffff, RZ, 0xc0, !PT ;  /* 0xfdffffff3c3c7812 */ /* 0x000fc800078ec0ff */
[----:B------:R-:W-:Y:S02]  /*11bb00*/  @P0 LOP3.LUT R60, R60, 0x2000000, RZ, 0xfc, !PT ;  /* 0x020000003c3c0812 */ /* 0x000fe400078efcff */
[----:B------:R-:W-:Y:S01]  /*11bb10*/  ISETP.GE.AND P0, PT, R34, UR17, PT ;  /* 0x0000001122007c0c */ /* 0x000fe2000bf06270 */
[----:B------:R-:W2:Y:S01]  /*11bb20*/  LDCU UR17, c[0x0][0x398] ;  /* 0x00007300ff1177ac */ /* 0x000ea20008000800 */
[----:B------:R-:W3:Y:S04]  /*11bb30*/  LDL.LU R34, [R1+0x51e8] ;  /* 0x0051e80001227983 */ /* 0x000ee80000300800 */
[----:B------:R4:W-:Y:S04]  /*11bb40*/  STL [R1+0x4d0], R37 ;  /* 0x0004d02501007387 */ /* 0x0009e80000100800 */
[----:B------:R-:W2:Y:S04]  /*11bb50*/  LDL.LU R61, [R1+0x220] ;  /* 0x00022000013d7983 */ /* 0x000ea80000300800 */
[----:B------:R-:W2:Y:S01]  /*11bb60*/  LDL.LU R38, [R1+0x4c4] ;  /* 0x0004c40001267983 */ /* 0x000ea20000300800 */
[----:B0-----:R-:W-:-:S02]  /*11bb70*/  ISETP.LT.AND P3, PT, R32, UR14, !P0 ;  /* 0x0000000e20007c0c */ /* 0x001fc4000c761270 */
[----:B------:R-:W-:Y:S02]  /*11bb80*/  ISETP.LT.AND P2, PT, R3, UR12, !P0 ;  /* 0x0000000c03007c0c */ /* 0x000fe4000c741270 */
[----:B------:R-:W-:Y:S02]  /*11bb90*/  LOP3.LUT R60, R60, 0xfeffffff, RZ, 0xc0, !PT ;  /* 0xfeffffff3c3c7812 */ /* 0x000fe400078ec0ff */
[----:B------:R-:W-:Y:S01]  /*11bba0*/  ISETP.LT.AND P1, PT, R2, UR13, !P0 ;  /* 0x0000000d02007c0c */ /* 0x000fe2000c721270 */
[----:B------:R-:W0:Y:S06]  /*11bbb0*/  LDCU.64 UR12, c[0x0][0x398] ;  /* 0x00007300ff0c77ac */ /* 0x000e2c0008000a00 */
        /* <DEDUP_REMOVED lines=9> */
[----:B------:R-:W-:Y:S01]  /*11bc50*/  ISETP.GE.AND P0, PT, R36, UR37, PT ;  /* 0x0000002524007c0c */ /* 0x000fe2000bf06270 */
[----:B------:R-:W1:Y:S01]  /*11bc60*/  LDCU UR37, c[0x0][0x398] ;  /* 0x00007300ff2577ac */ /* 0x000e620008000800 */
[----:B------:R-:W-:Y:S01]  /*11bc70*/  LOP3.LUT R60, R60, 0xffefffff, RZ, 0xc0, !PT ;  /* 0xffefffff3c3c7812 */ /* 0x000fe200078ec0ff */
[----:B------:R-:W2:Y:S01]  /*11bc80*/  LDL.LU R36, [R1+0x51ec] ;  /* 0x0051ec0001247983 */ /* 0x000ea20000300800 */
[----:B0-----:R-:W-:Y:S02]  /*11bc90*/  ISETP.LT.AND P3, PT, R32, UR12, !P0 ;  /* 0x0000000c20007c0c */ /* 0x001fe4000c761270 */
[----:B------:R-:W-:Y:S02]  /*11bca0*/  ISETP.LT.AND P2, PT, R3, UR10, !P0 ;  /* 0x0000000a03007c0c */ /* 0x000fe4000c741270 */
[----:B------:R-:W-:Y:S01]  /*11bcb0*/  ISETP.LT.AND P1, PT, R2, UR11, !P0 ;  /* 0x0000000b02007c0c */ /* 0x000fe2000c721270 */
[----:B------:R-:W0:Y:S08]  /*11bcc0*/  LDCU.64 UR10, c[0x0][0x398] ;  /* 0x00007300ff0a77ac */ /* 0x000e300008000a00 */
[----:B------:R-:W-:-:S04]  /*11bcd0*/  @P3 LOP3.LUT R60, R60, 0x100000, RZ, 0xfc, !PT ;  /* 0x001000003c3c3812 */ /* 0x000fc800078efcff */
[----:B------:R-:W-:-:S04]  /*11bce0*/  LOP3.LUT R60, R60, 0xfff7ffff, RZ, 0xc0, !PT ;  /* 0xfff7ffff3c3c7812 */ /* 0x000fc800078ec0ff */
[----:B------:R-:W-:Y:S02]  /*11bcf0*/  @P2 LOP3.LUT R60, R60, 0x80000, RZ, 0xfc, !PT ;  /* 0x000800003c3c2812 */ /* 0x000fe400078efcff */
[----:B------:R-:W-:Y:S01]  /*11bd00*/  ISETP.LT.AND P0, PT, R33, UR28, !P0 ;  /* 0x0000001c21007c0c */ /* 0x000fe2000c701270 */
[----:B------:R-:W0:Y:S01]  /*11bd10*/  LDCU UR28, c[0x0][0x398] ;  /* 0x00007300ff1c77ac */ /* 0x000e220008000800 */
[----:B------:R-:W-:Y:S02]  /*11bd20*/  LOP3.LUT R60, R60, 0xfffbffff, RZ, 0xc0, !PT ;  /* 0xfffbffff3c3c7812 */ /* 0x000fe400078ec0ff */
[----:B----4-:R-:W-:Y:S02]  /*11bd30*/  PRMT R37, R40, 0x5410, R35 ;  /* 0x0000541028257816 */ /* 0x010fe40000000023 */
[----:B------:R-:W-:Y:S01]  /*11bd40*/  @P1 LOP3.LUT R60, R60, 0x40000, RZ, 0xfc, !PT ;  /* 0x000400003c3c1812 */ /* 0x000fe200078efcff */
[----:B------:R-:W4:Y:S03]  /*11bd50*/  LDL.LU R35, [R1+0x21c] ;  /* 0x00021c0001237983 */ /* 0x000f260000300800 */
[----:B------:R-:W-:Y:S01]  /*11bd60*/  LOP3.LUT R60, R60, 0xfffdffff, RZ, 0xc0, !PT ;  /* 0xfffdffff3c3c7812 */ /* 0x000fe200078ec0ff */
[----:B------:R2:W-:Y:S04]  /*11bd70*/  STL [R1+0x4cc], R37 ;  /* 0x0004cc2501007387 */ /* 0x0005e80000100800 */
[----:B------:R-:W4:Y:S01]  /*11bd80*/  LDL.LU R40, [R1+0x4c0] ;  /* 0x0004c00001287983 */ /* 0x000f220000300800 */
[----:B------:R-:W-:-:S02]  /*11bd90*/  @P0 LOP3.LUT R60, R60, 0x20000, RZ, 0xfc, !PT ;  /* 0x000200003c3c0812 */ /* 0x000fc400078efcff */
[----:B---3--:R-:W-:Y:S01]  /*11bda0*/  ISETP.GE.AND P0, PT, R34, UR9, PT ;  /* 0x0000000922007c0c */ /* 0x008fe2000bf06270 */
[----:B------:R-:W3:Y:S01]  /*11bdb0*/  LDCU.64 UR8, c[0x0][0x398] ;  /* 0x00007300ff0877ac */ /* 0x000ee20008000a00 */
[----:B------:R-:W4:Y:S01]  /*11bdc0*/  LDL.LU R34, [R1+0x51f0] ;  /* 0x0051f00001227983 */ /* 0x000f220000300800 */
[----:B--2---:R-:W-:-:S03]  /*11bdd0*/  PRMT R37, R38, 0x5410, R61 ;  /* 0x0000541026257816 */ /* 0x004fc6000000003d */
[----:B------:R-:W2:Y:S01]  /*11bde0*/  LDL.LU R38, [R1+0x218] ;  /* 0x0002180001267983 */ /* 0x000ea20000300800 */
[----:B0-----:R-:W-:Y:S02]  /*11bdf0*/  ISETP.LT.AND P3, PT, R32, UR10, !P0 ;  /* 0x0000000a20007c0c */ /* 0x001fe4000c761270 */
[----:B------:R-:W-:Y:S02]  /*11be00*/  ISETP.LT.AND P2, PT, R3, UR29, !P0 ;  /* 0x0000001d03007c0c */ /* 0x000fe4000c741270 */
[----:B------:R-:W-:Y:S02]  /*11be10*/  LOP3.LUT R60, R60, 0xfffeffff, RZ, 0xc0, !PT ;  /* 0xfffeffff3c3c7812 */ /* 0x000fe400078ec0ff */
[----:B------:R-:W-:Y:S01]  /*11be20*/  ISETP.LT.AND P1, PT, R2, UR77, !P0 ;  /* 0x0000004d02007c0c */ /* 0x000fe2000c721270 */
[----:B------:R-:W-:Y:S01]  /*11be30*/  STL [R1+0x4c8], R37 ;  /* 0x0004c82501007387 */ /* 0x000fe20000100800 */
[----:B------:R-:W0:Y:S05]  /*11be40*/  LDCU UR29, c[0x0][0x398] ;  /* 0x00007300ff1d77ac */ /* 0x000e2a0008000800 */
[----:B------:R-:W-:Y:S01]  /*11be50*/  @P3 LOP3.LUT R60, R60, 0x10000, RZ, 0xfc, !PT ;  /* 0x000100003c3c3812 */ /* 0x000fe200078efcff */
[----:B------:R-:W0:Y:S03]  /*11be60*/  LDCU UR77, c[0x0][0x398] ;  /* 0x00007300ff4d77ac */ /* 0x000e260008000800 */
        /* <DEDUP_REMOVED lines=9> */
[----:B------:R-:W0:Y:S03]  /*11bf00*/  LDCU.64 UR14, c[0x0][0x398] ;  /* 0x00007300ff0e77ac */ /* 0x000e260008000a00 */
[----:B---3--:R-:W-:Y:S02]  /*11bf10*/  ISETP.LT.AND P3, PT, R32, UR8, !P0 ;  /* 0x0000000820007c0c */ /* 0x008fe4000c761270 */
[----:B----4-:R-:W-:Y:S02]  /*11bf20*/  PRMT R36, R40, 0x5410, R35 ;  /* 0x0000541028247816 */ /* 0x010fe40000000023 */
[----:B------:R-:W3:Y:S04]  /*11bf30*/  LDL.LU R35, [R1+0x51f4] ;  /* 0x0051f40001237983 */ /* 0x000ee80000300800 */
[----:B------:R2:W-:Y:S04]  /*11bf40*/  STL [R1+0x4c0], R36 ;  /* 0x0004c02401007387 */ /* 0x0005e80000100800 */
[----:B------:R-:W4:Y:S01]  /*11bf50*/  LDL.LU R40, [R1+0x214] ;  /* 0x0002140001287983 */ /* 0x000f220000300800 */
        /* <DEDUP_REMOVED lines=14> */
[----:B--2---:R-:W-:Y:S02]  /*11c040*/  PRMT R36, R52, 0x5410, R38 ;  /* 0x0000541034247816 */ /* 0x004fe40000000026 */
[----:B------:R-:W4:Y:S01]  /*11c050*/  LDL.LU R52, [R1+0x57c4] ;  /* 0x0057c40001347983 */ /* 0x000f220000300800 */
[----:B------:R-:W-:Y:S01]  /*11c060*/  ISETP.GE.AND P0, PT, R34, UR13, PT ;  /* 0x0000000d22007c0c */ /* 0x000fe2000bf06270 */
[----:B------:R-:W2:Y:S02]  /*11c070*/  LDCU.64 UR12, c[0x0][0x398] ;  /* 0x00007300ff0c77ac */ /* 0x000ea40008000a00 */
[----:B------:R-:W4:Y:S04]  /*11c080*/  LDL.LU R34, [R1+0x51f8] ;  /* 0x0051f80001227983 */ /* 0x000f280000300800 */
[----:B------:R1:W-:Y:S04]  /*11c090*/  STL [R1+0x4c4], R36 ;  /* 0x0004c42401007387 */ /* 0x0003e80000100800 */
[----:B------:R-:W4:Y:S04]  /*11c0a0*/  LDL.LU R61, [R1+0x210] ;  /* 0x00021000013d7983 */ /* 0x000f280000300800 */
[----:B------:R-:W4:Y:S01]  /*11c0b0*/  LDL.LU R38, [R1+0x488] ;  /* 0x0004880001267983 */ /* 0x000f220000300800 */
[----:B0-----:R-:W-:-:S02]  /*11c0c0*/  ISETP.LT.AND P3, PT, R32, UR14, !P0 ;  /* 0x0000000e20007c0c */ /* 0x001fc4000c761270 */
        /* <DEDUP_REMOVED lines=14> */
[----:B---3--:R-:W-:Y:S01]  /*11c1b0*/  ISETP.GE.AND P0, PT, R35, UR11, PT ;  /* 0x0000000b23007c0c */ /* 0x008fe2000bf06270 */
[----:B------:R-:W3:Y:S03]  /*11c1c0*/  LDCU.64 UR10, c[0x0][0x398] ;  /* 0x00007300ff0a77ac */ /* 0x000ee60008000a00 */
[----:B--2---:R-:W-:Y:S02]  /*11c1d0*/  ISETP.LT.AND P3, PT, R32, UR12, !P0 ;  /* 0x0000000c20007c0c */ /* 0x004fe4000c761270 */
[----:B------:R-:W-:Y:S01]  /*11c1e0*/  ISETP.LT.AND P2, PT, R3, UR71, !P0 ;  /* 0x0000004703007c0c */ /* 0x000fe2000c741270 */
[----:B------:R-:W2:Y:S01]  /*11c1f0*/  LDCU UR71, c[0x0][0x398] ;  /* 0x00007300ff4777ac */ /* 0x000ea20008000800 */
[----:B------:R-:W-:-:S02]  /*11c200*/  LOP3.LUT R60, R60, 0xffffffef, RZ, 0xc0, !PT ;  /* 0xffffffef3c3c7812 */ /* 0x000fc400078ec0ff */
        /* <DEDUP_REMOVED lines=11> */
[----:B----4-:R-:W-:Y:S02]  /*11c2c0*/  PRMT R35, R52, 0x5410, R40 ;  /* 0x0000541034237816 */ /* 0x010fe40000000028 */
[----:B------:R-:W4:Y:S04]  /*11c2d0*/  LDL.LU R52, [R1+0x57c0] ;  /* 0x0057c00001347983 */ /* 0x000f280000300800 */
[----:B-1----:R-:W2:Y:S04]  /*11c2e0*/  LDL.LU R36, [R1+0x51fc] ;  /* 0x0051fc0001247983 */ /* 0x002ea80000300800 */
[----:B------:R1:W-:Y:S04]  /*11c2f0*/  STL [R1+0x48c], R35 ;  /* 0x00048c2301007387 */ /* 0x0003e80000100800 */
[----:B-1----:R-:W2:Y:S04]  /*11c300*/  LDL.LU R35, [R1+0x20c] ;  /* 0x00020c0001237983 */ /* 0x002ea80000300800 */
[----:B------:R-:W2:Y:S01]  /*11c310*/  LDL.LU R40, [R1+0x480] ;  /* 0x0004800001287983 */ /* 0x000ea20000300800 */
[----:B------:R-:W-:-:S02]  /*11c320*/  PRMT R37, R38, 0x5410, R61 ;  /* 0x0000541026257816 */ /* 0x000fc4000000003d */
[----:B------:R-:W-:Y:S01]  /*11c330*/  ISETP.GE.AND P0, PT, R34, UR9, PT ;  /* 0x0000000922007c0c */ /* 0x000fe2000bf06270 */
[----:B------:R-:W1:Y:S01]  /*11c340*/  LDCU.64 UR8, c[0x0][0x398] ;  /* 0x00007300ff0877ac */ /* 0x000e620008000a00 */
[----:B------:R-:W2:Y:S04]  /*11c350*/  LDL.LU R34, [R1+0x5200] ;  /* 0x0052000001227983 */ /* 0x000ea80000300800 */
[----:B------:R-:W-:Y:S04]  /*11c360*/  STL [R1+0x484], R37 ;  /* 0x0004842501007387 */ /* 0x000fe80000100800 */
[----:B------:R-:W2:Y:S04]  /*11c370*/  LDL.LU R61, [R1+0x208] ;  /* 0x00020800013d7983 */ /* 0x000ea80000300800 */
[----:B------:R-:W2:Y:S01]  /*11c380*/  LDL.LU R38, [R1+0x7e8] ;  /* 0x0007e80001267983 */ /* 0x000ea20000300800 */
[----:B------:R-:W-:Y:S01]  /*11c390*/  ISETP.LT.AND P2, PT, R3, UR69, !P0 ;  /* 0x0000004503007c0c */ /* 0x000fe2000c741270 */
[----:B------:R-:W0:Y:S01]  /*11c3a0*/  LDCU UR69, c[0x0][0x398] ;  /* 0x00007300ff4577ac */ /* 0x000e220008000800 */
[----:B------:R-:W-:-:S02]  /*11c3b0*/  ISETP.LT.AND P1, PT, R2, UR68, !P0 ;  /* 0x0000004402007c0c */ /* 0x000fc4000c721270 */
[----:B---3--:R-:W-:Y:S01]  /*11c3c0*/  ISETP.LT.AND P3, PT, R32, UR10, !P0 ;  /* 0x0000000a20007c0c */ /* 0x008fe2000c761270 */
[----:B------:R-:W3:Y:S01]  /*11c3d0*/  LDCU UR68, c[0x0][0x398] ;  /* 0x00007300ff4477ac */ /* 0x000ee20008000800 */
[----:B------:R-:W-:Y:S02]  /*11c3e0*/  ISETP.LT.AND P0, PT, R33, UR24, !P0 ;  /* 0x0000001821007c0c */ /* 0x000fe4000c701270 */
[----:B------:R-:W-:Y:S01]  /*11c3f0*/  LOP3.LUT R60, R60, 0xfffffffe, RZ, 0xc0, !PT ;  /* 0xfffffffe3c3c7812 */ /* 0x000fe200078ec0ff */
[----:B------:R-:W0:Y:S08]  /*11c400*/  LDCU UR24, c[0x0][0x398] ;  /* 0x00007300ff1877ac */ /* 0x000e300008000800 */
[----:B------:R-:W-:-:S02]  /*11c410*/  @P3 LOP3.LUT R60, R60, 0x1, RZ, 0xfc, !PT ;  /* 0x000000013c3c3812 */ /* 0x000fc400078efcff */
[----:B----4-:R-:W-:-:S04]  /*11c420*/  LOP3.LUT R52, R52, 0x7fffffff, RZ, 0xc0, !PT ;  /* 0x7fffffff34347812 */ /* 0x010fc800078ec0ff */
[----:B------:R-:W-:-:S04]  /*11c430*/  @P2 LOP3.LUT R52, R52, 0x80000000, RZ, 0xfc, !PT ;  /* 0x8000000034342812 */ /* 0x000fc800078efcff */
[----:B------:R-:W-:-:S04]  /*11c440*/  LOP3.LUT R52, R52, 0xbfffffff, RZ, 0xc0, !PT ;  /* 0xbfffffff34347812 */ /* 0x000fc800078ec0ff */
[----:B------:R-:W-:-:S04]  /*11c450*/  @P1 LOP3.LUT R52, R52, 0x40000000, RZ, 0xfc, !PT ;  /* 0x4000000034341812 */ /* 0x000fc800078efcff */
[----:B------:R-:W-:-:S04]  /*11c460*/  LOP3.LUT R52, R52, 0xdfffffff, RZ, 0xc0, !PT ;  /* 0xdfffffff34347812 */ /* 0x000fc800078ec0ff */
[----:B------:R-:W-:Y:S02]  /*11c470*/  @P0 LOP3.LUT R52, R52, 0x20000000, RZ, 0xfc, !PT ;  /* 0x2000000034340812 */ /* 0x000fe400078efcff */
[----:B--2---:R-:W-:Y:S02]  /*11c480*/  PRMT R35, R40, 0x5410, R35 ;  /* 0x0000541028237816 */ /* 0x004fe40000000023 */
[----:B------:R-:W-:Y:S01]  /*11c490*/  ISETP.GE.AND P0, PT, R36, UR15, PT ;  /* 0x0000000f24007c0c */ /* 0x000fe2000bf06270 */
[----:B------:R-:W2:Y:S01]  /*11c4a0*/  LDCU.64 UR14, c[0x0][0x398] ;  /* 0x00007300ff0e77ac */ /* 0x000ea20008000a00 */
[----:B------:R-:W4:Y:S04]  /*11c4b0*/  LDL.LU R36, [R1+0x5204] ;  /* 0x0052040001247983 */ /* 0x000f280000300800 */
[----:B------:R0:W-:Y:S04]  /*11c4c0*/  STL [R1+0x488], R35 ;  /* 0x0004882301007387 */ /* 0x0001e80000100800 */
[----:B0-----:R-:W3:Y:S04]  /*11c4d0*/  LDL.LU R35, [R1+0x204] ;  /* 0x0002040001237983 */ /* 0x001ee80000300800 */
[----:B------:R-:W3:Y:S01]  /*11c4e0*/  LDL.LU R40, [R1+0x474] ;  /* 0x0004740001287983 */ /* 0x000ee20000300800 */
[----:B-1----:R-:W-:-:S02]  /*11c4f0*/  ISETP.LT.AND P3, PT, R32, UR8, !P0 ;  /* 0x0000000820007c0c */ /* 0x002fc4000c761270 */
[----:B------:R-:W-:Y:S01]  /*11c500*/  ISETP.LT.AND P2, PT, R3, UR67, !P0 ;  /* 0x0000004303007c0c */ /* 0x000fe2000c741270 */
[----:B------:R-:W0:Y:S01]  /*11c510*/  LDCU UR67, c[0x0][0x398] ;  /* 0x00007300ff4377ac */ /* 0x000e220008000800 */
[----:B------:R-:W-:Y:S02]  /*11c520*/  LOP3.LUT R52, R52, 0xefffffff, RZ, 0xc0, !PT ;  /* 0xefffffff34347812 */ /* 0x000fe400078ec0ff */
[----:B------:R-:W-:Y:S01]  /*11c530*/  ISETP.LT.AND P1, PT, R2, UR66, !P0 ;  /* 0x0000004202007c0c */ /* 0x000fe2000c721270 */
[----:B------:R-:W1:Y:S06]  /*11c540*/  LDCU UR66, c[0x0][0x398] ;  /* 0x00007300ff4277ac */ /* 0x000e6c0008000800 */
[----:B------:R-:W-:-:S04]  /*11c550*/  @P3 LOP3.LUT R52, R52, 0x10000000, RZ, 0xfc, !PT ;  /* 0x1000000034343812 */ /* 0x000fc800078efcff */
[----:B------:R-:W-:-:S04]  /*11c560*/  LOP3.LUT R52, R52, 0xf7ffffff, RZ, 0xc0, !PT ;  /* 0xf7ffffff34347812 */ /* 0x000fc800078ec0ff */
[----:B------:R-:W-:Y:S02]  /*11c570*/  @P2 LOP3.LUT R52, R52, 0x8000000, RZ, 0xfc, !PT ;  /* 0x0800000034342812 */ /* 0x000fe400078efcff */
[----:B------:R-:W-:Y:S01]  /*11c580*/  ISETP.LT.AND P0, PT, R33, UR22, !P0 ;  /* 0x0000001621007c0c */ /* 0x000fe2000c701270 */
[----:B------:R-:W0:Y:S01]  /*11c590*/  LDCU UR22, c[0x0][0x398] ;  /* 0x00007300ff1677ac */ /* 0x000e220008000800 */
[----:B------:R-:W-:-:S04]  /*11c5a0*/  LOP3.LUT R52, R52, 0xfbffffff, RZ, 0xc0, !PT ;  /* 0xfbffffff34347812 */ /* 0x000fc800078ec0ff */
[----:B------:R-:W-:Y:S02]  /*11c5b0*/  @P1 LOP3.LUT R52, R52, 0x4000000, RZ, 0xfc, !PT ;  /* 0x0400000034341812 */ /* 0x000fe400078efcff */
[----:B------:R-:W-:Y:S02]  /*11c5c0*/  PRMT R37, R38, 0x5410, R61 ;  /* 0x0000541026257816 */ /* 0x000fe4000000003d */
[----:B------:R-:W-:-:S04]  /*11c5d0*/  LOP3.LUT R52, R52, 0xfdffffff, RZ, 0xc0, !PT ;  /* 0xfdffffff34347812 */ /* 0x000fc800078ec0ff */
[----:B------:R-:W-:Y:S02]  /*11c5e0*/  @P0 LOP3.LUT R52, R52, 0x2000000, RZ, 0xfc, !PT ;  /* 0x0200000034340812 */ /* 0x000fe400078efcff */
[----:B------:R-:W-:Y:S01]  /*11c5f0*/  ISETP.GE.AND P0, PT, R34, UR13, PT ;  /* 0x0000000d22007c0c */ /* 0x000fe2000bf06270 */
[----:B------:R-:W0:Y:S01]  /*11c600*/  LDCU.64 UR12, c[0x0][0x398] ;  /* 0x00007300ff0c77ac */ /* 0x000e220008000a00 */
[----:B------:R-:W3:Y:S04]  /*11c610*/  LDL.LU R34, [R1+0x5208] ;  /* 0x0052080001227983 */ /* 0x000ee80000300800 */
[----:B------:R-:W-:Y:S04]  /*11c620*/  STL [R1+0x480], R37 ;  /* 0x0004802501007387 */ /* 0x000fe80000100800 */
[----:B------:R-:W3:Y:S04]  /*11c630*/  LDL.LU R61, [R1+0x200] ;  /* 0x00020000013d7983 */ /* 0x000ee80000300800 */
[----:B------:R-:W3:Y:S01]  /*11c640*/  LDL.LU R38, [R1+0x478] ;  /* 0x0004780001267983 */ /* 0x000ee20000300800 */
[----:B--2---:R-:W-:-:S02]  /*11c650*/  ISETP.LT.AND P3, PT, R32, UR14, !P0 ;  /* 0x0000000e20007c0c */ /* 0x004fc4000c761270 */
[----:B------:R-:W-:Y:S01]  /*11c660*/  ISETP.LT.AND P2, PT, R3, UR65, !P0 ;  /* 0x0000004103007c0c */ /* 0x000fe2000c741270 */
[----:B------:R-:W2:Y:S01]  /*11c670*/  LDCU UR65, c[0x0][0x398] ;  /* 0x00007300ff4177ac */ /* 0x000ea20008000800 */
        /* <DEDUP_REMOVED lines=11> */
[----:B------:R-:W-:-:S04]  /*11c730*/  @P0 LOP3.LUT R52, R52, 0x200000, RZ, 0xfc, !PT ;  /* 0x0020000034340812 */ /* 0x000fc800078efcff */
[----:B------:R-:W-:Y:S02]  /*11c740*/  LOP3.LUT R52, R52, 0xffefffff, RZ, 0xc0, !PT ;  /* 0xffefffff34347812 */ /* 0x000fe400078ec0ff */
[----:B----4-:R-:W-:Y:S01]  /*11c750*/  ISETP.GE.AND P0, PT, R36, UR11, PT ;  /* 0x0000000b24007c0c */ /* 0x010fe2000bf06270 */
[----:B------:R-:W4:Y:S01]  /*11c760*/  LDCU.64 UR10, c[0x0][0x398] ;  /* 0x00007300ff0a77ac */ /* 0x000f220008000a00 */
[----:B------:R-:W2:Y:S01]  /*11c770*/  LDL.LU R36, [R1+0x520c] ;  /* 0x00520c0001247983 */ /* 0x000ea20000300800 */
[----:B---3--:R-:W-:-:S05]  /*11c780*/  PRMT R35, R40, 0x5410, R35 ;  /* 0x0000541028237816 */ /* 0x008fca0000000023 */
[----:B------:R3:W-:Y:S04]  /*11c790*/  STL [R1+0x47c], R35 ;  /* 0x00047c2301007387 */ /* 0x0007e80000100800 */
[----:B---3--:R-:W3:Y:S04]  /*11c7a0*/  LDL.LU R35, [R1+0x1fc] ;  /* 0x0001fc0001237983 */ /* 0x008ee80000300800 */
[----:B------:R-:W3:Y:S01]  /*11c7b0*/  LDL.LU R40, [R1+0x470] ;  /* 0x0004700001287983 */ /* 0x000ee20000300800 */
[----:B0-----:R-:W-:Y:S02]  /*11c7c0*/  ISETP.LT.AND P3, PT, R32, UR12, !P0 ;  /* 0x0000000c20007c0c */ /* 0x001fe4000c761270 */
[----:B------:R-:W-:Y:S01]  /*11c7d0*/  ISETP.LT.AND P2, PT, R3, UR63, !P0 ;  /* 0x0000003f03007c0c */ /* 0x000fe2000c741270 */
[----:B------:R-:W0:Y:S01]  /*11c7e0*/  LDCU UR63, c[0x0][0x398] ;  /* 0x00007300ff3f77ac */ /* 0x000e220008000800 */
[----:B------:R-:W-:-:S09]  /*11c7f0*/  ISETP.LT.AND P1, PT, R2, UR62, !P0 ;  /* 0x0000003e02007c0c */ /* 0x000fd2000c721270 */
        /* <DEDUP_REMOVED lines=8> */
[----:B------:R-:W-:Y:S02]  /*11c880*/  LOP3.LUT R52, R52, 0xfffdffff, RZ, 0xc0, !PT ;  /* 0xfffdffff34347812 */ /* 0x000fe400078ec0ff */
[----:B------:R-:W-:Y:S02]  /*11c890*/  PRMT R37, R38, 0x5410, R61 ;  /* 0x0000541026257816 */ /* 0x000fe4000000003d */
[----:B------:R-:W-:Y:S02]  /*11c8a0*/  @P0 LOP3.LUT R52, R52, 0x20000, RZ, 0xfc, !PT ;  /* 0x0002000034340812 */ /* 0x000fe400078efcff */
[----:B------:R-:W-:Y:S01]  /*11c8b0*/  ISETP.GE.AND P0, PT, R34, UR9, PT ;  /* 0x0000000922007c0c */ /* 0x000fe2000bf06270 */
[----:B------:R-:W0:Y:S01]  /*11c8c0*/  LDCU.64 UR8, c[0x0][0x398] ;  /* 0x00007300ff0877ac */ /* 0x000e220008000a00 */
[----:B------:R-:W3:Y:S04]  /*11c8d0*/  LDL.LU R34, [R1+0x5210] ;  /* 0x0052100001227983 */ /* 0x000ee80000300800 */
[----:B------:R-:W-:Y:S04]  /*11c8e0*/  STL [R1+0x474], R37 ;  /* 0x0004742501007387 */ /* 0x000fe80000100800 */
[----:B------:R-:W3:Y:S04]  /*11c8f0*/  LDL.LU R61, [R1+0x1f8] ;  /* 0x0001f800013d7983 */ /* 0x000ee80000300800 */
[----:B------:R-:W3:Y:S01]  /*11c900*/  LDL.LU R38, [R1+0x7b0] ;  /* 0x0007b00001267983 */ /* 0x000ee20000300800 */
[----:B----4-:R-:W-:-:S02]  /*11c910*/  ISETP.LT.AND P3, PT, R32, UR10, !P0 ;  /* 0x0000000a20007c0c */ /* 0x010fc4000c761270 */
[----:B------:R-:W-:Y:S01]  /*11c920*/  ISETP.LT.AND P2, PT, R3, UR61, !P0 ;  /* 0x0000003d03007c0c */ /* 0x000fe2000c741270 */
[----:B------:R-:W4:Y:S01]  /*11c930*/  LDCU UR61, c[0x0][0x398] ;  /* 0x00007300ff3d77ac */ /* 0x000f220008000800 */
        /* <DEDUP_REMOVED lines=13> */
[----:B--2---:R-:W-:Y:S01]  /*11ca10*/  ISETP.GE.AND P0, PT, R36, UR15, PT ;  /* 0x0000000f24007c0c */ /* 0x004fe2000bf06270 */
[----:B------:R-:W2:Y:S03]  /*11ca20*/  LDCU.64 UR14, c[0x0][0x398] ;  /* 0x00007300ff0e77ac */ /* 0x000ea60008000a00 */
[----:B0-----:R-:W-:Y:S02]  /*11ca30*/  ISETP.LT.AND P3, PT, R32, UR8, !P0 ;  /* 0x0000000820007c0c */ /* 0x001fe4000c761270 */
[----:B------:R-:W-:Y:S01]  /*11ca40*/  ISETP.LT.AND P2, PT, R3, UR59, !P0 ;  /* 0x0000003b03007c0c */ /* 0x000fe2000c741270 */
[----:B------:R-:W0:Y:S01]  /*11ca50*/  LDCU UR59, c[0x0][0x398] ;  /* 0x00007300ff3b77ac */ /* 0x000e220008000800 */
[----:B---3--:R-:W-:-:S02]  /*11ca60*/  PRMT R36, R40, 0x5410, R35 ;  /* 0x0000541028247816 */ /* 0x008fc40000000023 */
[----:B------:R-:W3:Y:S04]  /*11ca70*/  LDL.LU R35, [R1+0x5214] ;  /* 0x0052140001237983 */ /* 0x000ee80000300800 */
[----:B------:R0:W-:Y:S04]  /*11ca80*/  STL [R1+0x478], R36 ;  /* 0x0004782401007387 */ /* 0x0001e80000100800 */
[----:B------:R-:W4:Y:S01]  /*11ca90*/  LDL.LU R40, [R1+0x1f4] ;  /* 0x0001f40001287983 */ /* 0x000f220000300800 */
        /* <DEDUP_REMOVED lines=12> */
[----:B------:R-:W1:Y:S01]  /*11cb60*/  LDCU.64 UR12, c[0x0][0x398] ;  /* 0x00007300ff0c77ac */ /* 0x000e620008000a00 */
[----:B------:R-:W4:Y:S01]  /*11cb70*/  LDL.LU R34, [R1+0x5218] ;  /* 0x0052180001227983 */ /* 0x000f220000300800 */
[----:B0-----:R-:W-:-:S05]  /*11cb80*/  PRMT R36, R38, 0x5410, R61 ;  /* 0x0000541026247816 */ /* 0x001fca000000003d */
[----:B------:R0:W-:Y:S04]  /*11cb90*/  STL [R1+0x470], R36 ;  /* 0x0004702401007387 */ /* 0x0001e80000100800 */
[----:B------:R-:W4:Y:S04]  /*11cba0*/  LDL.LU R61, [R1+0x1f0] ;  /* 0x0001f000013d7983 */ /* 0x000f280000300800 */
[----:B------:R-:W4:Y:S01]  /*11cbb0*/  LDL.LU R38, [R1+0x430] ;  /* 0x0004300001267983 */ /* 0x000f220000300800 */
        /* <DEDUP_REMOVED lines=16> */
[----:B---3--:R-:W-:Y:S01]  /*11ccc0*/  ISETP.GE.AND P0, PT, R35, UR11, PT ;  /* 0x0000000b23007c0c */ /* 0x008fe2000bf06270 */
[----:B------:R-:W3:Y:S01]  /*11ccd0*/  LDCU.64 UR10, c[0x0][0x398] ;  /* 0x00007300ff0a77ac */ /* 0x000ee20008000a00 */
[----:B----4-:R-:W-:Y:S02]  /*11cce0*/  PRMT R35, R51, 0x5410, R40 ;  /* 0x0000541033237816 */ /* 0x010fe40000000028 */
[----:B------:R-:W4:Y:S01]  /*11ccf0*/  LDL.LU R51, [R1+0x57bc] ;  /* 0x0057bc0001337983 */ /* 0x000f220000300800 */
[----:B-1----:R-:W-:-:S03]  /*11cd00*/  ISETP.LT.AND P3, PT, R32, UR12, !P0 ;  /* 0x0000000c20007c0c */ /* 0x002fc6000c761270 */
[----:B0-----:R-:W2:Y:S01]  /*11cd10*/  LDL.LU R36, [R1+0x521c] ;  /* 0x00521c0001247983 */ /* 0x001ea20000300800 */
[----:B------:R-:W-:Y:S01]  /*11cd20*/  ISETP.LT.AND P2, PT, R3, UR44, !P0 ;  /* 0x0000002c03007c0c */ /* 0x000fe2000c741270 */
[----:B------:R-:W0:Y:S01]  /*11cd30*/  LDCU UR44, c[0x0][0x398] ;  /* 0x00007300ff2c77ac */ /* 0x000e220008000800 */
[----:B------:R-:W-:-:S07]  /*11cd40*/  ISETP.LT.AND P1, PT, R2, UR45, !P0 ;  /* 0x0000002d02007c0c */ /* 0x000fce000c721270 */
[----:B------:R-:W-:Y:S01]  /*11cd50*/  @P3 LOP3.LUT R52, R52, 0x10, RZ, 0xfc, !PT ;  /* 0x0000001034343812 */ /* 0x000fe200078efcff */
[----:B------:R1:W-:Y:S01]  /*11cd60*/  STL [R1+0x434], R35 ;  /* 0x0004342301007387 */ /* 0x0003e20000100800 */
[----:B------:R-:W0:Y:S02]  /*11cd70*/  LDCU UR45, c[0x0][0x398] ;  /* 0x00007300ff2d77ac */ /* 0x000e240008000800 */
[----:B------:R-:W-:-:S04]  /*11cd80*/  LOP3.LUT R52, R52, 0xfffffff7, RZ, 0xc0, !PT ;  /* 0xfffffff734347812 */ /* 0x000fc800078ec0ff */
[----:B------:R-:W-:Y:S02]  /*11cd90*/  @P2 LOP3.LUT R52, R52, 0x8, RZ, 0xfc, !PT ;  /* 0x0000000834342812 */ /* 0x000fe400078efcff */
[----:B------:R-:W-:Y:S01]  /*11cda0*/  ISETP.LT.AND P0, PT, R33, UR56, !P0 ;  /* 0x0000003821007c0c */ /* 0x000fe2000c701270 */
[----:B-1----:R-:W2:Y:S01]  /*11cdb0*/  LDL.LU R35, [R1+0x1ec] ;  /* 0x0001ec0001237983 */ /* 0x002ea20000300800 */
[----:B------:R-:W-:Y:S01]  /*11cdc0*/  LOP3.LUT R52, R52, 0xfffffffb, RZ, 0xc0, !PT ;  /* 0xfffffffb34347812 */ /* 0x000fe200078ec0ff */
[----:B------:R-:W1:Y:S02]  /*11cdd0*/  LDCU UR56, c[0x0][0x398] ;  /* 0x00007300ff3877ac */ /* 0x000e640008000800 */
[----:B------:R-:W2:Y:S01]  /*11cde0*/  LDL.LU R40, [R1+0x698] ;  /* 0x0006980001287983 */ /* 0x000ea20000300800 */
[----:B------:R-:W-:-:S04]  /*11cdf0*/  @P1 LOP3.LUT R52, R52, 0x4, RZ, 0xfc, !PT ;  /* 0x0000000434341812 */ /* 0x000fc800078efcff */
[----:B------:R-:W-:-:S04]  /*11ce00*/  LOP3.LUT R52, R52, 0xfffffffd, RZ, 0xc0, !PT ;  /* 0xfffffffd34347812 */ /* 0x000fc800078ec0ff */
[----:B------:R-:W-:Y:S02]  /*11ce10*/  @P0 LOP3.LUT R52, R52, 0x2, RZ, 0xfc, !PT ;  /* 0x0000000234340812 */ /* 0x000fe400078efcff */
[----:B------:R-:W-:Y:S01]  /*11ce20*/  ISETP.GE.AND P0, PT, R34, UR9, PT ;  /* 0x0000000922007c0c */ /* 0x000fe2000bf06270 */
[----:B------:R-:W0:Y:S01]  /*11ce30*/  LDCU.64 UR8, c[0x0][0x398] ;  /* 0x00007300ff0877ac */ /* 0x000e220008000a00 */
[----:B------:R-:W2:Y:S01]  /*11ce40*/  LDL.LU R34, [R1+0x5220] ;  /* 0x0052200001227983 */ /* 0x000ea20000300800 */
[----:B------:R-:W-:-:S05]  /*11ce50*/  PRMT R37, R38, 0x5410, R61 ;  /* 0x0000541026257816 */ /* 0x000fca000000003d */
        /* <DEDUP_REMOVED lines=10> */
[----:B------:R-:W0:Y:S01]  /*11cf00*/  LDCU UR54, c[0x0][0x398] ;  /* 0x00007300ff3677ac */ /* 0x000e220008000800 */
[----:B------:R-:W0:Y:S07]  /*11cf10*/  LDCU UR10, c[0x0][0x398] ;  /* 0x00007300ff0a77ac */ /* 0x000e2e0008000800 */
[----:B------:R-:W-:-:S02]  /*11cf20*/  @P3 LOP3.LUT R52, R52, 0x1, RZ, 0xfc, !PT ;  /* 0x0000000134343812 */ /* 0x000fc400078efcff */
[----:B----4-:R-:W-:-:S04]  /*11cf30*/  LOP3.LUT R51, R51, 0x7fffffff, RZ, 0xc0, !PT ;  /* 0x7fffffff33337812 */ /* 0x010fc800078ec0ff */
[----:B------:R-:W-:-:S04]  /*11cf40*/  @P2 LOP3.LUT R51, R51, 0x80000000, RZ, 0xfc, !PT ;  /* 0x8000000033332812 */ /* 0x000fc800078efcff */
[----:B------:R-:W-:-:S04]  /*11cf50*/  LOP3.LUT R51, R51, 0xbfffffff, RZ, 0xc0, !PT ;  /* 0xbfffffff33337812 */ /* 0x000fc800078ec0ff */
[----:B------:R-:W-:-:S04]  /*11cf60*/  @P1 LOP3.LUT R51, R51, 0x40000000, RZ, 0xfc, !PT ;  /* 0x4000000033331812 */ /* 0x000fc800078efcff */
[----:B------:R-:W-:-:S04]  /*11cf70*/  LOP3.LUT R51, R51, 0xdfffffff, RZ, 0xc0, !PT ;  /* 0xdfffffff33337812 */ /* 0x000fc800078ec0ff */
[----:B------:R-:W-:Y:S02]  /*11cf80*/  @P0 LOP3.LUT R51, R51, 0x20000000, RZ, 0xfc, !PT ;  /* 0x2000000033330812 */ /* 0x000fe400078efcff */
[----:B--2---:R-:W-:Y:S01]  /*11cf90*/  ISETP.GE.AND P0, PT, R36, UR15, PT ;  /* 0x0000000f24007c0c */ /* 0x004fe2000bf06270 */
[----:B------:R-:W2:Y:S01]  /*11cfa0*/  LDCU.64 UR14, c[0x0][0x398] ;  /* 0x00007300ff0e77ac */ /* 0x000ea20008000a00 */
[----:B------:R-:W4:Y:S02]  /*11cfb0*/  LDL.LU R36, [R1+0x5224] ;  /* 0x0052240001247983 */ /* 0x000f240000300800 */
[----:B0-----:R-:W-:Y:S02]  /*11cfc0*/  ISETP.LT.AND P3, PT, R32, UR8, !P0 ;  /* 0x0000000820007c0c */ /* 0x001fe4000c761270 */
        /* <DEDUP_REMOVED lines=10> */
[----:B------:R-:W-:Y:S02]  /*11d070*/  LOP3.LUT R51, R51, 0xfbffffff, RZ, 0xc0, !PT ;  /* 0xfbffffff33337812 */ /* 0x000fe400078ec0ff */
[----:B------:R-:W-:Y:S02]  /*11d080*/  PRMT R35, R40, 0x5410, R35 ;  /* 0x0000541028237816 */ /* 0x000fe40000000023 */
[----:B------:R-:W-:-:S03]  /*11d090*/  @P1 LOP3.LUT R51, R51, 0x4000000, RZ, 0xfc, !PT ;  /* 0x0400000033331812 */ /* 0x000fc600078efcff */
[----:B------:R0:W-:Y:S01]  /*11d0a0*/  STL [R1+0x430], R35 ;  /* 0x0004302301007387 */ /* 0x0001e20000100800 */
[----:B------:R-:W-:-:S04]  /*11d0b0*/  LOP3.LUT R51, R51, 0xfdffffff, RZ, 0xc0, !PT ;  /* 0xfdffffff33337812 */ /* 0x000fc800078ec0ff */
[----:B------:R-:W-:Y:S01]  /*11d0c0*/  @P0 LOP3.LUT R51, R51, 0x2000000, RZ, 0xfc, !PT ;  /* 0x0200000033330812 */ /* 0x000fe200078efcff */
[----:B0-----:R-:W3:Y:S01]  /*11d0d0*/  LDL.LU R35, [R1+0x1e4] ;  /* 0x0001e40001237983 */ /* 0x001ee20000300800 */
[----:B------:R-:W-:-:S03]  /*11d0e0*/  PRMT R37, R38, 0x5410, R61 ;  /* 0x0000541026257816 */ /* 0x000fc6000000003d */
[----:B------:R-:W3:Y:S01]  /*11d0f0*/  LDL.LU R40, [R1+0x420] ;  /* 0x0004200001287983 */ /* 0x000ee20000300800 */
[----:B------:R-:W-:Y:S01]  /*11d100*/  ISETP.GE.AND P0, PT, R34, UR13, PT ;  /* 0x0000000d22007c0c */ /* 0x000fe2000bf06270 */
[----:B------:R-:W0:Y:S02]  /*11d110*/  LDCU.64 UR12, c[0x0][0x398] ;  /* 0x00007300ff0c77ac */ /* 0x000e240008000a00 */
        /* <DEDUP_REMOVED lines=8> */
[----:B------:R-:W-:-:S07]  /*11d1a0*/  ISETP.LT.AND P1, PT, R2, UR19, !P0 ;  /* 0x0000001302007c0c */ /* 0x000fce000c721270 */
[----:B------:R-:W-:-:S04]  /*11d1b0*/  @P3 LOP3.LUT R51, R51, 0x1000000, RZ, 0xfc, !PT ;  /* 0x0100000033333812 */ /* 0x000fc800078efcff */
[----:B------:R-:W-:Y:S02]  /*11d1c0*/  LOP3.LUT R51, R51, 0xff7fffff, RZ, 0xc0, !PT ;  /* 0xff7fffff33337812 */ /* 0x000fe400078ec0ff */
[----:B------:R-:W-:Y:S01]  /*11d1d0*/  ISETP.LT.AND P0, PT, R33, UR18, !P0 ;  /* 0x0000001221007c0c */ /* 0x000fe2000c701270 */
[----:B------:R-:W0:Y:S01]  /*11d1e0*/  LDCU.64 UR18, c[0x0][0x398] ;  /* 0x00007300ff1277ac */ /* 0x000e220008000a00 */
[----:B------:R-:W-:-:S04]  /*11d1f0*/  @P2 LOP3.LUT R51, R51, 0x800000, RZ, 0xfc, !PT ;  /* 0x0080000033332812 */ /* 0x000fc800078efcff */
[----:B------:R-:W-:-:S04]  /*11d200*/  LOP3.LUT R51, R51, 0xffbfffff, RZ, 0xc0, !PT ;  /* 0xffbfffff33337812 */ /* 0x000fc800078ec0ff */
[----:B------:R-:W-:-:S04]  /*11d210*/  @P1 LOP3.LUT R51, R51, 0x400000, RZ, 0xfc, !PT ;  /* 0x0040000033331812 */ /* 0x000fc800078efcff */
[----:B------:R-:W-:-:S04]  /*11d220*/  LOP3.LUT R51, R51, 0xffdfffff, RZ, 0xc0, !PT ;  /* 0xffdfffff33337812 */ /* 0x000fc800078ec0ff */
[----:B------:R-:W-:-:S04]  /*11d230*/  @P0 LOP3.LUT R51, R51, 0x200000, RZ, 0xfc, !PT ;  /* 0x0020000033330812 */ /* 0x000fc800078efcff */
[----:B------:R-:W-:Y:S02]  /*11d240*/  LOP3.LUT R51, R51, 0xffefffff, RZ, 0xc0, !PT ;  /* 0xffefffff33337812 */ /* 0x000fe400078ec0ff */
[----:B----4-:R-:W-:Y:S01]  /*11d250*/  ISETP.GE.AND P0, PT, R36, UR11, PT ;  /* 0x0000000b24007c0c */ /* 0x010fe2000bf06270 */
[----:B------:R-:W4:Y:S01]  /*11d260*/  LDCU UR11, c[0x0][0x398] ;  /* 0x00007300ff0b77ac */ /* 0x000f220008000800 */
[----:B------:R-:W2:Y:S02]  /*11d270*/  LDL.LU R36, [R1+0x522c] ;  /* 0x00522c0001247983 */ /* 0x000ea40000300800 */
        /* <DEDUP_REMOVED lines=13> */
[----:B---3--:R-:W-:-:S05]  /*11d350*/  PRMT R35, R40, 0x5410, R35 ;  /* 0x0000541028237816 */ /* 0x008fca0000000023 */
[----:B------:R3:W-:Y:S01]  /*11d360*/  STL [R1+0x428], R35 ;  /* 0x0004282301007387 */ /* 0x0007e20000100800 */
[----:B------:R-:W-:Y:S02]  /*11d370*/  @P0 LOP3.LUT R51, R51, 0x20000, RZ, 0xfc, !PT ;  /* 0x0002000033330812 */ /* 0x000fe400078efcff */
[----:B------:R-:W-:Y:S01]  /*11d380*/  ISETP.GE.AND P0, PT, R34, UR9, PT ;  /* 0x0000000922007c0c */ /* 0x000fe2000bf06270 */
[----:B------:R-:W0:Y:S01]  /*11d390*/  LDCU.64 UR8, c[0x0][0x398] ;  /* 0x00007300ff0877ac */ /* 0x000e220008000a00 */
[----:B---3--:R-:W3:Y:S01]  /*11d3a0*/  LDL.LU R35, [R1+0x1dc] ;  /* 0x0001dc0001237983 */ /* 0x008ee20000300800 */
[----:B------:R-:W-:-:S03]  /*11d3b0*/  PRMT R37, R38, 0x5410, R61 ;  /* 0x0000541026257816 */ /* 0x000fc6000000003d */
[----:B------:R-:W3:Y:S04]  /*11d3c0*/  LDL.LU R40, [R1+0x418] ;  /* 0x0004180001287983 */ /* 0x000ee80000300800 */
[----:B------:R-:W4:Y:S04]  /*11d3d0*/  LDL.LU R34, [R1+0x5230] ;  /* 0x0052300001227983 */ /* 0x000f280000300800 */
[----:B------:R-:W-:Y:S04]  /*11d3e0*/  STL [R1+0x424], R37 ;  /* 0x0004242501007387 */ /* 0x000fe80000100800 */
[----:B------:R-:W4:Y:S01]  /*11d3f0*/  LDL.LU R38, [R1+0x3f4] ;  /* 0x0003f40001267983 */ /* 0x000f220000300800 */
[----:B------:R-:W-:-:S02]  /*11d400*/  ISETP.LT.AND P3, PT, R32, UR12, !P0 ;  /* 0x0000000c20007c0c */ /* 0x000fc4000c761270 */
        /* <DEDUP_REMOVED lines=16> */
[----:B------:R-:W2:Y:S01]  /*11d510*/  LDCU.64 UR14, c[0x0][0x398] ;  /* 0x00007300ff0e77ac */ /* 0x000ea20008000a00 */
[----:B---3--:R-:W-:Y:S02]  /*11d520*/  PRMT R36, R40, 0x5410, R35 ;  /* 0x0000541028247816 */ /* 0x008fe40000000023 */
[----:B------:R-:W3:Y:S04]  /*11d530*/  LDL.LU R35, [R1+0x5234] ;  /* 0x0052340001237983 */ /* 0x000ee80000300800 */
[----:B------:R4:W-:Y:S04]  /*11d540*/  STL [R1+0x41c], R36 ;  /* 0x00041c2401007387 */ /* 0x0009e80000100800 */
[----:B------:R-:W3:Y:S01]  /*11d550*/  LDL.LU R40, [R1+0x1d4] ;  /* 0x0001d40001287983 */ /* 0x000ee20000300800 */
[----:B----4-:R-:W-:-:S03]  /*11d560*/  PRMT R36, R38, 0x5410, R50 ;  /* 0x0000541026247816 */ /* 0x010fc60000000032 */
[----:B------:R-:W4:Y:S01]  /*11d570*/  LDL.LU R50, [R1+0x57b8] ;  /* 0x0057b80001327983 */ /* 0x000f220000300800 */
        /* <DEDUP_REMOVED lines=14> */
[----:B------:R-:W0:Y:S01]  /*11d660*/  LDCU.64 UR18, c[0x0][0x398] ;  /* 0x00007300ff1277ac */ /* 0x000e220008000a00 */
[----:B------:R-:W4:Y:S04]  /*11d670*/  LDL.LU R34, [R1+0x5238] ;  /* 0x0052380001227983 */ /* 0x000f280000300800 */
[----:B------:R0:W-:Y:S04]  /*11d680*/  STL [R1+0x420], R36 ;  /* 0x0004202401007387 */ /* 0x0001e80000100800 */
[----:B------:R-:W4:Y:S04]  /*11d690*/  LDL.LU R61, [R1+0x1d0] ;  /* 0x0001d000013d7983 */ /* 0x000f280000300800 */
[----:B------:R-:W4:Y:S01]  /*11d6a0*/  LDL.LU R38, [R1+0x3ec] ;  /* 0x0003ec0001267983 */ /* 0x000f220000300800 */
        /* <DEDUP_REMOVED lines=19> */
[----:B------:R-:W4:Y:S04]  /*11d7e0*/  LDL.LU R50, [R1+0x57b4] ;  /* 0x0057b40001327983 */ /* 0x000f280000300800 */
[----:B0-----:R-:W2:Y:S04]  /*11d7f0*/  LDL.LU R36, [R1+0x523c] ;  /* 0x00523c0001247983 */ /* 0x001ea80000300800 */
[----:B------:R0:W-:Y:S04]  /*11d800*/  STL [R1+0x418], R35 ;  /* 0x0004182301007387 */ /* 0x0001e80000100800 */
[----:B0-----:R-:W2:Y:S04]  /*11d810*/  LDL.LU R35, [R1+0x1cc] ;  /* 0x0001cc0001237983 */ /* 0x001ea80000300800 */
[----:B------:R-:W2:Y:S01]  /*11d820*/  LDL.LU R40, [R1+0x3f0] ;  /* 0x0003f00001287983 */ /* 0x000ea20000300800 */
[----:B------:R-:W-:-:S02]  /*11d830*/  ISETP.LT.AND P3, PT, R32, UR18, !P0 ;  /* 0x0000001220007c0c */ /* 0x000fc4000c761270 */
        /* <DEDUP_REMOVED lines=16> */
[----:B------:R-:W2:Y:S04]  /*11d940*/  LDL.LU R34, [R1+0x5240] ;  /* 0x0052400001227983 */ /* 0x000ea80000300800 */
[----:B------:R-:W2:Y:S04]  /*11d950*/  LDL.LU R61, [R1+0x1c8] ;  /* 0x0001c800013d7983 */ /* 0x000ea80000300800 */
[----:B------:R-:W-:Y:S04]  /*11d960*/  STL [R1+0x3f8], R37 ;  /* 0x0003f82501007387 */ /* 0x000fe80000100800 */
[----:B------:R-:W2:Y:S01]  /*11d970*/  LDL.LU R38, [R1+0x3e4] ;  /* 0x0003e40001267983 */ /* 0x000ea20000300800 */
[----:B------:R-:W-:Y:S01]  /*11d980*/  ISETP.LT.AND P2, PT, R3, UR41, !P0 ;  /* 0x0000002903007c0c */ /* 0x000fe2000c741270 */
[----:B------:R-:W1:Y:S01]  /*11d990*/  LDCU UR41, c[0x0][0x398] ;  /* 0x00007300ff2977ac */ /* 0x000e620008000800 */
[----:B------:R-:W-:-:S02]  /*11d9a0*/  ISETP.LT.AND P1, PT, R2, UR39, !P0 ;  /* 0x0000002702007c0c */ /* 0x000fc4000c721270 */
[----:B---3--:R-:W-:Y:S01]  /*11d9b0*/  ISETP.LT.AND P3, PT, R32, UR12, !P0 ;  /* 0x0000000c20007c0c */ /* 0x008fe2000c761270 */
[----:B------:R-:W3:Y:S01]  /*11d9c0*/  LDCU UR39, c[0x0][0x398] ;  /* 0x00007300ff2777ac */ /* 0x000ee20008000800 */
[----:B0-----:R-:W-:Y:S02]  /*11d9d0*/  ISETP.LT.AND P0, PT, R33, UR65, !P0 ;  /* 0x0000004121007c0c */ /* 0x001fe4000c701270 */
        /* <DEDUP_REMOVED lines=14> */
[----:B0-----:R-:W4:Y:S04]  /*11dac0*/  LDL.LU R35, [R1+0x1c4] ;  /* 0x0001c40001237983 */ /* 0x001f280000300800 */
[----:B------:R-:W4:Y:S01]  /*11dad0*/  LDL.LU R40, [R1+0x3e8] ;  /* 0x0003e80001287983 */ /* 0x000f220000300800 */
[----:B------:R-:W-:-:S02]  /*11dae0*/  ISETP.LT.AND P3, PT, R32, UR8, !P0 ;  /* 0x0000000820007c0c */ /* 0x000fc4000c761270 */
[----:B---3--:R-:W-:Y:S01]  /*11daf0*/  ISETP.LT.AND P2, PT, R3, UR39, !P0 ;  /* 0x0000002703007c0c */ /* 0x008fe2000c741270 */
[----:B------:R-:W0:Y:S01]  /*11db00*/  LDCU UR39, c[0x0][0x398] ;  /* 0x00007300ff2777ac */ /* 0x000e220008000800 */
[----:B------:R-:W-:Y:S02]  /*11db10*/  LOP3.LUT R50, R50, 0xefffffff, RZ, 0xc0, !PT ;  /* 0xefffffff32327812 */ /* 0x000fe400078ec0ff */
[----:B------:R-:W-:Y:S01]  /*11db20*/  ISETP.LT.AND P1, PT, R2, UR65, !P0 ;  /* 0x0000004102007c0c */ /* 0x000fe2000c721270 */
[----:B------:R-:W3:Y:S06]  /*11db30*/  LDCU UR65, c[0x0][0x398] ;  /* 0x00007300ff4177ac */ /* 0x000eec0008000800 */
        /* <DEDUP_REMOVED lines=11> */
[----:B------:R-:W1:Y:S01]  /*11dbf0*/  LDCU.64 UR18, c[0x0][0x398] ;  /* 0x00007300ff1277ac */ /* 0x000e620008000a00 */
[----:B------:R-:W4:Y:S04]  /*11dc00*/  LDL.LU R34, [R1+0x5248] ;  /* 0x0052480001227983 */ /* 0x000f280000300800 */
[----:B------:R-:W-:Y:S04]  /*11dc10*/  STL [R1+0x3f4], R37 ;  /* 0x0003f42501007387 */ /* 0x000fe80000100800 */
[----:B------:R-:W4:Y:S04]  /*11dc20*/  LDL.LU R61, [R1+0x1c0] ;  /* 0x0001c000013d7983 */ /* 0x000f280000300800 */
[----:B------:R-:W4:Y:S01]  /*11dc30*/  LDL.LU R38, [R1+0x3e0] ;  /* 0x0003e00001267983 */ /* 0x000f220000300800 */
[----:B--2---:R-:W-:-:S02]  /*11dc40*/  ISETP.LT.AND P3, PT, R32, UR14, !P0 ;  /* 0x0000000e20007c0c */ /* 0x004fc4000c761270 */
[----:B0-----:R-:W-:Y:S01]  /*11dc50*/  ISETP.LT.AND P2, PT, R3, UR39, !P0 ;  /* 0x0000002703007c0c */ /* 0x001fe2000c741270 */
[----:B------:R-:W0:Y:S01]  /*11dc60*/  LDCU UR39, c[0x0][0x398] ;  /* 0x00007300ff2777ac */ /* 0x000e220008000800 */
[----:B------:R-:W-:Y:S02]  /*11dc70*/  LOP3.LUT R50, R50, 0xfeffffff, RZ, 0xc0, !PT ;  /* 0xfeffffff32327812 */ /* 0x000fe400078ec0ff */
[----:B---3--:R-:W-:Y:S01]  /*11dc80*/  ISETP.LT.AND P1, PT, R2, UR65, !P0 ;  /* 0x0000004102007c0c */ /* 0x008fe2000c721270 */
[----:B------:R-:W2:Y:S06]  /*11dc90*/  LDCU UR65, c[0x0][0x398] ;  /* 0x00007300ff4177ac */ /* 0x000eac0008000800 */
[----:B------:R-:W-:-:S04]  /*11dca0*/  @P3 LOP3.LUT R50, R50, 0x1000000, RZ, 0xfc, !PT ;  /* 0x0100000032323812 */ /* 0x000fc800078efcff */
[----:B------:R-:W-:-:S04]  /*11dcb0*/  LOP3.LUT R50, R50, 0xff7fffff, RZ, 0xc0, !PT ;  /* 0xff7fffff32327812 */ /* 0x000fc800078ec0ff */
[----:B------:R-:W-:Y:S02]  /*11dcc0*/  @P2 LOP3.LUT R50, R50, 0x800000, RZ, 0xfc, !PT ;  /* 0x0080000032322812 */ /* 0x000fe400078efcff */
[----:B------:R-:W-:Y:S01]  /*11dcd0*/  ISETP.LT.AND P0, PT, R33, UR30, !P0 ;  /* 0x0000001e21007c0c */ /* 0x000fe2000c701270 */
[----:B------:R-:W3:Y:S01]  /*11dce0*/  LDCU UR30, c[0x0][0x398] ;  /* 0x00007300ff1e77ac */ /* 0x000ee20008000800 */
[----:B------:R-:W-:-:S04]  /*11dcf0*/  LOP3.LUT R50, R50, 0xffbfffff, RZ, 0xc0, !PT ;  /* 0xffbfffff32327812 */ /* 0x000fc800078ec0ff */
[----:B------:R-:W-:-:S04]  /*11dd00*/  @P1 LOP3.LUT R50, R50, 0x400000, RZ, 0xfc, !PT ;  /* 0x0040000032321812 */ /* 0x000fc800078efcff */
[----:B------:R-:W-:-:S04]  /*11dd10*/  LOP3.LUT R50, R50, 0xffdfffff, RZ, 0xc0, !PT ;  /* 0xffdfffff32327812 */ /* 0x000fc800078ec0ff */
[----:B------:R-:W-:-:S04]  /*11dd20*/  @P0 LOP3.LUT R50, R50, 0x200000, RZ, 0xfc, !PT ;  /* 0x0020000032320812 */ /* 0x000fc800078efcff */
[----:B------:R-:W-:Y:S02]  /*11dd30*/  LOP3.LUT R50, R50, 0xffefffff, RZ, 0xc0, !PT ;  /* 0xffefffff32327812 */ /* 0x000fe400078ec0ff */
[----:B----4-:R-:W-:Y:S01]  /*11dd40*/  ISETP.GE.AND P0, PT, R36, UR13, PT ;  /* 0x0000000d24007c0c */ /* 0x010fe2000bf06270 */
[----:B------:R-:W4:Y:S01]  /*11dd50*/  LDCU.64 UR12, c[0x0][0x398] ;  /* 0x00007300ff0c77ac */ /* 0x000f220008000a00 */
[----:B------:R-:W3:Y:S01]  /*11dd60*/  LDL.LU R36, [R1+0x524c] ;  /* 0x00524c0001247983 */ /* 0x000ee20000300800 */
[----:B------:R-:W-:-:S05]  /*11dd70*/  PRMT R35, R40, 0x5410, R35 ;  /* 0x0000541028237816 */ /* 0x000fca0000000023 */
[----:B------:R0:W-:Y:S04]  /*11dd80*/  STL [R1+0x3ec], R35 ;  /* 0x0003ec2301007387 */ /* 0x0001e80000100800 */
[----:B0-----:R-:W3:Y:S04]  /*11dd90*/  LDL.LU R35, [R1+0x1bc] ;  /* 0x0001bc0001237983 */ /* 0x001ee80000300800 */
[----:B------:R-:W3:Y:S01]  /*11dda0*/  LDL.LU R40, [R1+0x3dc] ;  /* 0x0003dc0001287983 */ /* 0x000ee20000300800 */
[----:B-1----:R-:W-:Y:S02]  /*11ddb0*/  ISETP.LT.AND P3, PT, R32, UR18, !P0 ;  /* 0x0000001220007c0c */ /* 0x002fe4000c761270 */
[----:B--2---:R-:W-:Y:S01]  /*11ddc0*/  ISETP.LT.AND P2, PT, R3, UR65, !P0 ;  /* 0x0000004103007c0c */ /* 0x004fe2000c741270 */
[----:B------:R-:W0:Y:S01]  /*11ddd0*/  LDCU UR65, c[0x0][0x398] ;  /* 0x00007300ff4177ac */ /* 0x000e220008000800 */
[----:B------:R-:W-:-:S09]  /*11dde0*/  ISETP.LT.AND P1, PT, R2, UR28, !P0 ;  /* 0x0000001c02007c0c */ /* 0x000fd2000c721270 */
[----:B------:R-:W-:Y:S01]  /*11ddf0*/  @P3 LOP3.LUT R50, R50, 0x100000, RZ, 0xfc, !PT ;  /* 0x0010000032323812 */ /* 0x000fe200078efcff */
[----:B------:R-:W1:Y:S03]  /*11de00*/  LDCU UR28, c[0x0][0x398] ;  /* 0x00007300ff1c77ac */ /* 0x000e660008000800 */
[----:B------:R-:W-:-:S04]  /*11de10*/  LOP3.LUT R50, R50, 0xfff7ffff, RZ, 0xc0, !PT ;  /* 0xfff7ffff32327812 */ /* 0x000fc800078ec0ff */
[----:B------:R-:W-:Y:S02]  /*11de20*/  @P2 LOP3.LUT R50, R50, 0x80000, RZ, 0xfc, !PT ;  /* 0x0008000032322812 */ /* 0x000fe400078efcff */
[----:B------:R-:W-:Y:S01]  /*11de30*/  ISETP.LT.AND P0, PT, R33, UR29, !P0 ;  /* 0x0000001d21007c0c */ /* 0x000fe2000c701270 */
[----:B------:R-:W2:Y:S01]  /*11de40*/  LDCU UR29, c[0x0][0x398] ;  /* 0x00007300ff1d77ac */ /* 0x000ea20008000800 */
        /* <DEDUP_REMOVED lines=8> */
[----:B------:R-:W-:Y:S04]  /*11ded0*/  STL [R1+0x3e8], R37 ;  /* 0x0003e82501007387 */ /* 0x000fe80000100800 */
[----:B------:R-:W2:Y:S04]  /*11dee0*/  LDL.LU R61, [R1+0x1b8] ;  /* 0x0001b800013d7983 */ /* 0x000ea80000300800 */
[----:B------:R-:W2:Y:S01]  /*11def0*/  LDL.LU R38, [R1+0x3d8] ;  /* 0x0003d80001267983 */ /* 0x000ea20000300800 */
        /* <DEDUP_REMOVED lines=18> */
[----:B------:R-:W-:Y:S02]  /*11e020*/  PRMT R36, R40, 0x5410, R35 ;  /* 0x0000541028247816 */ /* 0x000fe40000000023 */
[----:B------:R-:W3:Y:S04]  /*11e030*/  LDL.LU R35, [R1+0x5254] ;  /* 0x0052540001237983 */ /* 0x000ee80000300800 */
[----:B------:R1:W-:Y:S04]  /*11e040*/  STL [R1+0x3e4], R36 ;  /* 0x0003e42401007387 */ /* 0x0003e80000100800 */
[----:B------:R-:W3:Y:S01]  /*11e050*/  LDL.LU R40, [R1+0x1b4] ;  /* 0x0001b40001287983 */ /* 0x000ee20000300800 */
[----:B0-----:R-:W-:-:S02]  /*11e060*/  ISETP.LT.AND P3, PT, R32, UR8, !P0 ;  /* 0x0000000820007c0c */ /* 0x001fc4000c761270 */
[----:B----4-:R-:W-:Y:S01]  /*11e070*/  ISETP.LT.AND P2, PT, R3, UR41, !P0 ;  /* 0x0000002903007c0c */ /* 0x010fe2000c741270 */
[----:B------:R-:W0:Y:S01]  /*11e080*/  LDCU UR41, c[0x0][0x398] ;  /* 0x00007300ff2977ac */ /* 0x000e220008000800 */
[----:B------:R-:W-:-:S09]  /*11e090*/  ISETP.LT.AND P1, PT, R2, UR39, !P0 ;  /* 0x0000002702007c0c */ /* 0x000fd2000c721270 */
[----:B------:R-:W-:Y:S01]  /*11e0a0*/  @P3 LOP3.LUT R50, R50, 0x1000, RZ, 0xfc, !PT ;  /* 0x0000100032323812 */ /* 0x000fe200078efcff */
[----:B------:R-:W4:Y:S03]  /*11e0b0*/  LDCU UR39, c[0x0][0x398] ;  /* 0x00007300ff2777ac */ /* 0x000f260008000800 */
        /* <DEDUP_REMOVED lines=10> */
[----:B------:R-:W2:Y:S01]  /*11e160*/  LDL.LU R34, [R1+0x5258] ;  /* 0x0052580001227983 */ /* 0x000ea20000300800 */
[----:B-1----:R-:W-:-:S05]  /*11e170*/  PRMT R36, R38, 0x5410, R61 ;  /* 0x0000541026247816 */ /* 0x002fca000000003d */
[----:B------:R1:W-:Y:S04]  /*11e180*/  STL [R1+0x3e0], R36 ;  /* 0x0003e02401007387 */ /* 0x0003e80000100800 */
[----:B------:R-:W2:Y:S04]  /*11e190*/  LDL.LU R61, [R1+0x1b0] ;  /* 0x0001b000013d7983 */ /* 0x000ea80000300800 */
[----:B------:R-:W2:Y:S01]  /*11e1a0*/  LDL.LU R38, [R1+0x3c8] ;  /* 0x0003c80001267983 */ /* 0x000ea20000300800 */
[----:B---3--:R-:W-:Y:S02]  /*11e1b0*/  ISETP.LT.AND P3, PT, R32, UR14, !P0 ;  /* 0x0000000e20007c0c */ /* 0x008fe4000c761270 */
[----:B0-----:R-:W-:-:S02]  /*11e1c0*/  ISETP.LT.AND P2, PT, R3, UR41, !P0 ;  /* 0x0000002903007c0c */ /* 0x001fc4000c741270 */
[----:B------:R-:W-:Y:S02]  /*11e1d0*/  LOP3.LUT R50, R50, 0xfffffeff, RZ, 0xc0, !PT ;  /* 0xfffffeff32327812 */ /* 0x000fe400078ec0ff */
[----:B----4-:R-:W-:Y:S01]  /*11e1e0*/  ISETP.LT.AND P1, PT, R2, UR39, !P0 ;  /* 0x0000002702007c0c */ /* 0x010fe2000c721270 */
[----:B------:R-:W0:Y:S06]  /*11e1f0*/  LDCU UR39, c[0x0][0x398] ;  /* 0x00007300ff2777ac */ /* 0x000e2c0008000800 */
        /* <DEDUP_REMOVED lines=10> */
[----:B------:R-:W-:Y:S01]  /*11e2a0*/  ISETP.GE.AND P0, PT, R35, UR13, PT ;  /* 0x0000000d23007c0c */ /* 0x000fe2000bf06270 */
[----:B------:R-:W4:Y:S01]  /*11e2b0*/  LDCU.64 UR12, c[0x0][0x398] ;  /* 0x00007300ff0c77ac */ /* 0x000f220008000a00 */
[----:B------:R-:W-:Y:S02]  /*11e2c0*/  PRMT R35, R49, 0x5410, R40 ;  /* 0x0000541031237816 */ /* 0x000fe40000000028 */
[----:B------:R-:W3:Y:S04]  /*11e2d0*/  LDL.LU R49, [R1+0x57b0] ;  /* 0x0057b00001317983 */ /* 0x000ee80000300800 */
[----:B-1----:R-:W3:Y:S04]  /*11e2e0*/  LDL.LU R36, [R1+0x525c] ;  /* 0x00525c0001247983 */ /* 0x002ee80000300800 */
[----:B------:R1:W-:Y:S04]  /*11e2f0*/  STL [R1+0x3d8], R35 ;  /* 0x0003d82301007387 */ /* 0x0003e80000100800 */
[----:B-1----:R-:W3:Y:S04]  /*11e300*/  LDL.LU R35, [R1+0x1ac] ;  /* 0x0001ac0001237983 */ /* 0x002ee80000300800 */
[----:B------:R-:W3:Y:S01]  /*11e310*/  LDL.LU R40, [R1+0x3cc] ;  /* 0x0003cc0001287983 */ /* 0x000ee20000300800 */
[----:B--2---:R-:W-:Y:S01]  /*11e320*/  ISETP.LT.AND P3, PT, R32, UR18, !P0 ;  /* 0x0000001220007c0c */ /* 0x004fe2000c761270 */
[----:B------:R-:W1:Y:S01]  /*11e330*/  LDCU UR18, c[0x0][0x398] ;  /* 0x00007300ff1277ac */ /* 0x000e620008000800 */
[----:B0-----:R-:W-:-:S02]  /*11e340*/  ISETP.LT.AND P2, PT, R3, UR39, !P0 ;  /* 0x0000002703007c0c */ /* 0x001fc4000c741270 */
[----:B------:R-:W-:Y:S01]  /*11e350*/  ISETP.LT.AND P1, PT, R2, UR77, !P0 ;  /* 0x0000004d02007c0c */ /* 0x000fe2000c721270 */
[----:B------:R-:W0:Y:S08]  /*11e360*/  LDCU.64 UR38, c[0x0][0x398] ;  /* 0x00007300ff2677ac */ /* 0x000e300008000a00 */
[----:B------:R-:W-:Y:S01]  /*11e370*/  @P3 LOP3.LUT R50, R50, 0x10, RZ, 0xfc, !PT ;  /* 0x0000001032323812 */ /* 0x000fe200078efcff */
[----:B------:R-:W2:Y:S03]  /*11e380*/  LDCU UR77, c[0x0][0x398] ;  /* 0x00007300ff4d77ac */ /* 0x000ea60008000800 */
        /* <DEDUP_REMOVED lines=15> */
[----:B------:R-:W-:Y:S01]  /*11e480*/  ISETP.LT.AND P2, PT, R3, UR76, !P0 ;  /* 0x0000004c03007c0c */ /* 0x000fe2000c741270 */
[----:B------:R-:W0:Y:S01]  /*11e490*/  LDCU UR76, c[0x0][0x398] ;  /* 0x00007300ff4c77ac */ /* 0x000e220008000800 */
[----:B------:R-:W-:-:S02]  /*11e4a0*/  ISETP.LT.AND P1, PT, R2, UR75, !P0 ;  /* 0x0000004b02007c0c */ /* 0x000fc4000c721270 */
[----:B----4-:R-:W-:Y:S01]  /*11e4b0*/  ISETP.LT.AND P3, PT, R32, UR12, !P0 ;  /* 0x0000000c20007c0c */ /* 0x010fe2000c761270 */
[----:B------:R-:W4:Y:S01]  /*11e4c0*/  LDCU UR75, c[0x0][0x398] ;  /* 0x00007300ff4b77ac */ /* 0x000f220008000800 */
[----:B------:R-:W-:Y:S02]  /*11e4d0*/  ISETP.LT.AND P0, PT, R33, UR22, !P0 ;  /* 0x0000001621007c0c */ /* 0x000fe4000c701270 */
[----:B------:R-:W-:Y:S01]  /*11e4e0*/  LOP3.LUT R50, R50, 0xfffffffe, RZ, 0xc0, !PT ;  /* 0xfffffffe32327812 */ /* 0x000fe200078ec0ff */
[----:B------:R-:W0:Y:S08]  /*11e4f0*/  LDCU UR22, c[0x0][0x398] ;  /* 0x00007300ff1677ac */ /* 0x000e300008000800 */
[----:B------:R-:W-:-:S02]  /*11e500*/  @P3 LOP3.LUT R50, R50, 0x1, RZ, 0xfc, !PT ;  /* 0x0000000132323812 */ /* 0x000fc400078efcff */
[----:B---3--:R-:W-:-:S04]  /*11e510*/  LOP3.LUT R49, R49, 0x7fffffff, RZ, 0xc0, !PT ;  /* 0x7fffffff31317812 */ /* 0x008fc800078ec0ff */
[----:B------:R-:W-:-:S04]  /*11e520*/  @P2 LOP3.LUT R49, R49, 0x80000000, RZ, 0xfc, !PT ;  /* 0x8000000031312812 */ /* 0x000fc800078efcff */
[----:B------:R-:W-:-:S04]  /*11e530*/  LOP3.LUT R49, R49, 0xbfffffff, RZ, 0xc0, !PT ;  /* 0xbfffffff31317812 */ /* 0x000fc800078ec0ff */
[----:B------:R-:W-:-:S04]  /*11e540*/  @P1 LOP3.LUT R49, R49, 0x40000000, RZ, 0xfc, !PT ;  /* 0x4000000031311812 */ /* 0x000fc800078efcff */
[----:B------:R-:W-:-:S04]  /*11e550*/  LOP3.LUT R49, R49, 0xdfffffff, RZ, 0xc0, !PT ;  /* 0xdfffffff31317812 */ /* 0x000fc800078ec0ff */
[----:B------:R-:W-:Y:S02]  /*11e560*/  @P0 LOP3.LUT R49, R49, 0x20000000, RZ, 0xfc, !PT ;  /* 0x2000000031310812 */ /* 0x000fe400078efcff */
[----:B------:R-:W-:Y:S02]  /*11e570*/  PRMT R35, R40, 0x5410, R35 ;  /* 0x0000541028237816 */ /* 0x000fe40000000023 */
[----:B------:R-:W-:Y:S01]  /*11e580*/  ISETP.GE.AND P0, PT, R36, UR15, PT ;  /* 0x0000000f24007c0c */ /* 0x000fe2000bf06270 */
[----:B------:R-:W3:Y:S01]  /*11e590*/  LDCU.64 UR14, c[0x0][0x398] ;  /* 0x00007300ff0e77ac */ /* 0x000ee20008000a00 */
[----:B------:R-:W4:Y:S04]  /*11e5a0*/  LDL.LU R36, [R1+0x5264] ;  /* 0x0052640001247983 */ /* 0x000f280000300800 */
[----:B------:R0:W-:Y:S04]  /*11e5b0*/  STL [R1+0x3d4], R35 ;  /* 0x0003d42301007387 */ /* 0x0001e80000100800 */
[----:B0-----:R-:W4:Y:S04]  /*11e5c0*/  LDL.LU R35, [R1+0x1a4] ;  /* 0x0001a40001237983 */ /* 0x001f280000300800 */
        /* <DEDUP_REMOVED lines=14> */
[----:B--2---:R-:W-:Y:S02]  /*11e6b0*/  PRMT R37, R38, 0x5410, R61 ;  /* 0x0000541026257816 */ /* 0x004fe4000000003d */
[----:B------:R-:W-:-:S04]  /*11e6c0*/  LOP3.LUT R49, R49, 0xfdffffff, RZ, 0xc0, !PT ;  /* 0xfdffffff31317812 */ /* 0x000fc800078ec0ff */
[----:B------:R-:W-:Y:S02]  /*11e6d0*/  @P0 LOP3.LUT R49, R49, 0x2000000, RZ, 0xfc, !PT ;  /* 0x0200000031310812 */ /* 0x000fe400078efcff */
[----:B------:R-:W-:Y:S01]  /*11e6e0*/  ISETP.GE.AND P0, PT, R34, UR19, PT ;  /* 0x0000001322007c0c */ /* 0x000fe2000bf06270 */
[----:B------:R-:W2:Y:S01]  /*11e6f0*/  LDCU UR19, c[0x0][0x398] ;  /* 0x00007300ff1377ac */ /* 0x000ea20008000800 */
[----:B------:R-:W2:Y:S04]  /*11e700*/  LDL.LU R34, [R1+0x5268] ;  /* 0x0052680001227983 */ /* 0x000ea80000300800 */
[----:B------:R-:W-:Y:S04]  /*11e710*/  STL [R1+0x3c8], R37 ;  /* 0x0003c82501007387 */ /* 0x000fe80000100800 */
[----:B------:R-:W2:Y:S04]  /*11e720*/  LDL.LU R61, [R1+0x1a0] ;  /* 0x0001a000013d7983 */ /* 0x000ea80000300800 */
[----:B------:R-:W2:Y:S01]  /*11e730*/  LDL.LU R38, [R1+0x3c0] ;  /* 0x0003c00001267983 */ /* 0x000ea20000300800 */
[----:B---3--:R-:W-:Y:S01]  /*11e740*/  ISETP.LT.AND P3, PT, R32, UR14, !P0 ;  /* 0x0000000e20007c0c */ /* 0x008fe2000c761270 */
[----:B------:R-:W3:Y:S01]  /*11e750*/  LDCU UR14, c[0x0][0x398] ;  /* 0x00007300ff0e77ac */ /* 0x000ee20008000800 */
[----:B------:R-:W-:-:S02]  /*11e760*/  ISETP.LT.AND P2, PT, R3, UR73, !P0 ;  /* 0x0000004903007c0c */ /* 0x000fc4000c741270 */
[----:B------:R-:W-:Y:S01]  /*11e770*/  LOP3.LUT R49, R49, 0xfeffffff, RZ, 0xc0, !PT ;  /* 0xfeffffff31317812 */ /* 0x000fe200078ec0ff */
[----:B------:R-:W0:Y:S01]  /*11e780*/  LDCU UR73, c[0x0][0x398] ;  /* 0x00007300ff4977ac */ /* 0x000e220008000800 */
[----:B------:R-:W-:-:S07]  /*11e790*/  ISETP.LT.AND P1, PT, R2, UR72, !P0 ;  /* 0x0000004802007c0c */ /* 0x000fce000c721270 */
        /* <DEDUP_REMOVED lines=18> */
[----:B------:R-:W-:Y:S02]  /*11e8c0*/  ISETP.LT.AND P3, PT, R32, UR38, !P0 ;  /* 0x0000002620007c0c */ /* 0x000fe4000c761270 */
        /* <DEDUP_REMOVED lines=12> */
[----:B--2---:R-:W-:Y:S02]  /*11e990*/  PRMT R37, R38, 0x5410, R61 ;  /* 0x0000541026257816 */ /* 0x004fe4000000003d */
[----:B------:R-:W-:Y:S02]  /*11e9a0*/  @P0 LOP3.LUT R49, R49, 0x20000, RZ, 0xfc, !PT ;  /* 0x0002000031310812 */ /* 0x000fe400078efcff */
[----:B------:R-:W-:Y:S01]  /*11e9b0*/  ISETP.GE.AND P0, PT, R34, UR9, PT ;  /* 0x0000000922007c0c */ /* 0x000fe2000bf06270 */
[----:B------:R-:W2:Y:S01]  /*11e9c0*/  LDCU.64 UR8, c[0x0][0x398] ;  /* 0x00007300ff0877ac */ /* 0x000ea20008000a00 */
[----:B------:R-:W2:Y:S04]  /*11e9d0*/  LDL.LU R34, [R1+0x5270] ;  /* 0x0052700001227983 */ /* 0x000ea80000300800 */
[----:B------:R-:W-:Y:S04]  /*11e9e0*/  STL [R1+0x3c4], R37 ;  /* 0x0003c42501007387 */ /* 0x000fe80000100800 */
[----:B------:R-:W2:Y:S04]  /*11e9f0*/  LDL.LU R61, [R1+0x198] ;  /* 0x00019800013d7983 */ /* 0x000ea80000300800 */
[----:B------:R-:W2:Y:S01]  /*11ea00*/  LDL.LU R38, [R1+0x3b8] ;  /* 0x0003b80001267983 */ /* 0x000ea20000300800 */
[----:B----4-:R-:W-:Y:S01]  /*11ea10*/  ISETP.LT.AND P3, PT, R32, UR12, !P0 ;  /* 0x0000000c20007c0c */ /* 0x010fe2000c761270 */
[----:B------:R-:W4:Y:S01]  /*11ea20*/  LDCU UR12, c[0x0][0x398] ;  /* 0x00007300ff0c77ac */ /* 0x000f220008000800 */
        /* <DEDUP_REMOVED lines=16> */
[----:B------:R-:W3:Y:S01]  /*11eb30*/  LDCU UR15, c[0x0][0x398] ;  /* 0x00007300ff0f77ac */ /* 0x000ee20008000800 */
[----:B------:R-:W-:Y:S02]  /*11eb40*/  PRMT R36, R40, 0x5410, R35 ;  /* 0x0000541028247816 */ /* 0x000fe40000000023 */
[----:B------:R-:W3:Y:S04]  /*11eb50*/  LDL.LU R35, [R1+0x5274] ;  /* 0x0052740001237983 */ /* 0x000ee80000300800 */
[----:B------:R0:W-:Y:S04]  /*11eb60*/  STL [R1+0x3c0], R36 ;  /* 0x0003c02401007387 */ /* 0x0001e80000100800 */
[----:B------:R-:W4:Y:S01]  /*11eb70*/  LDL.LU R40, [R1+0x194] ;  /* 0x0001940001287983 */ /* 0x000f220000300800 */
[----:B--2---:R-:W-:Y:S01]  /*11eb80*/  ISETP.LT.AND P3, PT, R32, UR8, !P0 ;  /* 0x0000000820007c0c */ /* 0x004fe2000c761270 */
[----:B------:R-:W2:Y:S01]  /*11eb90*/  LDCU UR8, c[0x0][0x398] ;  /* 0x00007300ff0877ac */ /* 0x000ea20008000800 */
[----:B------:R-:W-:-:S02]  /*11eba0*/  ISETP.LT.AND P2, PT, R3, UR67, !P0 ;  /* 0x0000004303007c0c */ /* 0x000fc4000c741270 */
[----:B------:R-:W-:Y:S01]  /*11ebb0*/  ISETP.LT.AND P1, PT, R2, UR66, !P0 ;  /* 0x0000004202007c0c */ /* 0x000fe2000c721270 */
[----:B------:R-:W0:Y:S08]  /*11ebc0*/  LDCU UR67, c[0x0][0x398] ;  /* 0x00007300ff4377ac */ /* 0x000e300008000800 */
[----:B------:R-:W-:Y:S01]  /*11ebd0*/  @P3 LOP3.LUT R49, R49, 0x1000, RZ, 0xfc, !PT ;  /* 0x0000100031313812 */ /* 0x000fe200078efcff */
[----:B------:R-:W0:Y:S03]  /*11ebe0*/  LDCU UR66, c[0x0][0x398] ;  /* 0x00007300ff4277ac */ /* 0x000e260008000800 */
[----:B------:R-:W-:-:S04]  /*11ebf0*/  LOP3.LUT R49, R49, 0xfffff7ff, RZ, 0xc0, !PT ;  /* 0xfffff7ff31317812 */ /* 0x000fc800078ec0ff */
[----:B------:R-:W-:Y:S02]  /*11ec00*/  @P2 LOP3.LUT R49, R49, 0x800, RZ, 0xfc, !PT ;  /* 0x0000080031312812 */ /* 0x000fe400078efcff */
[----:B------:R-:W-:Y:S01]  /*11ec10*/  ISETP.LT.AND P0, PT, R33, UR40, !P0 ;  /* 0x0000002821007c0c */ /* 0x000fe2000c701270 */
[----:B------:R-:W0:Y:S01]  /*11ec20*/  LDCU.64 UR40, c[0x0][0x398] ;  /* 0x00007300ff2877ac */ /* 0x000e220008000a00 */
[----:B------:R-:W-:-:S04]  /*11ec30*/  LOP3.LUT R49, R49, 0xfffffbff, RZ, 0xc0, !PT ;  /* 0xfffffbff31317812 */ /* 0x000fc800078ec0ff */
[----:B------:R-:W-:-:S04]  /*11ec40*/  @P1 LOP3.LUT R49, R49, 0x400, RZ, 0xfc, !PT ;  /* 0x0000040031311812 */ /* 0x000fc800078efcff */
[----:B------:R-:W-:-:S04]  /*11ec50*/  LOP3.LUT R49, R49, 0xfffffdff, RZ, 0xc0, !PT ;  /* 0xfffffdff31317812 */ /* 0x000fc800078ec0ff */
[----:B------:R-:W-:Y:S02]  /*11ec60*/  @P0 LOP3.LUT R49, R49, 0x200, RZ, 0xfc, !PT ;  /* 0x0000020031310812 */ /* 0x000fe400078efcff */
[----:B------:R-:W-:Y:S01]  /*11ec70*/  ISETP.GE.AND P0, PT, R34, UR39, PT ;  /* 0x0000002722007c0c */ /* 0x000fe2000bf06270 */
[----:B------:R-:W1:Y:S01]  /*11ec80*/  LDCU.64 UR38, c[0x0][0x398] ;  /* 0x00007300ff2677ac */ /* 0x000e620008000a00 */
[----:B------:R-:W2:Y:S01]  /*11ec90*/  LDL.LU R34, [R1+0x5278] ;  /* 0x0052780001227983 */ /* 0x000ea20000300800 */
[----:B0-----:R-:W-:-:S05]  /*11eca0*/  PRMT R36, R38, 0x5410, R61 ;  /* 0x0000541026247816 */ /* 0x001fca000000003d */
[----:B------:R0:W-:Y:S04]  /*11ecb0*/  STL [R1+0x3b8], R36 ;  /* 0x0003b82401007387 */ /* 0x0001e80000100800 */
[----:B------:R-:W2:Y:S04]  /*11ecc0*/  LDL.LU R61, [R1+0x190] ;  /* 0x00019000013d7983 */ /* 0x000ea80000300800 */
[----:B------:R-:W2:Y:S01]  /*11ecd0*/  LDL.LU R38, [R1+0x3b0] ;  /* 0x0003b00001267983 */ /* 0x000ea20000300800 */
[----:B------:R-:W-:Y:S02]  /*11ece0*/  ISETP.LT.AND P3, PT, R32, UR40, !P0 ;  /* 0x0000002820007c0c */ /* 0x000fe4000c761270 */
[----:B------:R-:W-:-:S02]  /*11ecf0*/  ISETP.LT.AND P2, PT, R3, UR43, !P0 ;  /* 0x0000002b03007c0c */ /* 0x000fc4000c741270 */
        /* <DEDUP_REMOVED lines=15> */
[----:B----4-:R-:W-:Y:S02]  /*11edf0*/  PRMT R35, R48, 0x5410, R40 ;  /* 0x0000541030237816 */ /* 0x010fe40000000028 */
[----:B------:R-:W4:Y:S04]  /*11ee00*/  LDL.LU R48, [R1+0x57ac] ;  /* 0x0057ac0001307983 */ /* 0x000f280000300800 */
[----:B0-----:R-:W3:Y:S04]  /*11ee10*/  LDL.LU R36, [R1+0x527c] ;  /* 0x00527c0001247983 */ /* 0x001ee80000300800 */
[----:B------:R0:W-:Y:S04]  /*11ee20*/  STL [R1+0x3bc], R35 ;  /* 0x0003bc2301007387 */ /* 0x0001e80000100800 */
[----:B0-----:R-:W3:Y:S04]  /*11ee30*/  LDL.LU R35, [R1+0x18c] ;  /* 0x00018c0001237983 */ /* 0x001ee80000300800 */
[----:B------:R-:W3:Y:S01]  /*11ee40*/  LDL.LU R40, [R1+0x3a8] ;  /* 0x0003a80001287983 */ /* 0x000ee20000300800 */
[----:B------:R-:W-:-:S02]  /*11ee50*/  ISETP.LT.AND P3, PT, R32, UR42, !P0 ;  /* 0x0000002a20007c0c */ /* 0x000fc4000c761270 */
        /* <DEDUP_REMOVED lines=14> */
[----:B------:R-:W2:Y:S01]  /*11ef40*/  LDCU UR9, c[0x0][0x398] ;  /* 0x00007300ff0977ac */ /* 0x000ea20008000800 */
[----:B------:R-:W2:Y:S04]  /*11ef50*/  LDL.LU R34, [R1+0x5280] ;  /* 0x0052800001227983 */ /* 0x000ea80000300800 */
[----:B------:R-:W-:Y:S04]  /*11ef60*/  STL [R1+0x3b4], R37 ;  /* 0x0003b42501007387 */ /* 0x000fe80000100800 */
[----:B------:R-:W2:Y:S04]  /*11ef70*/  LDL.LU R61, [R1+0x188] ;  /* 0x00018800013d7983 */ /* 0x000ea80000300800 */
[----:B------:R-:W2:Y:S01]  /*11ef80*/  LDL.LU R38, [R1+0x3a0] ;  /* 0x0003a00001267983 */ /* 0x000ea20000300800 */
[----:B------:R-:W-:Y:S01]  /*11ef90*/  ISETP.LT.AND P2, PT, R3, UR60, !P0 ;  /* 0x0000003c03007c0c */ /* 0x000fe2000c741270 */
[----:B------:R-:W1:Y:S01]  /*11efa0*/  LDCU UR60, c[0x0][0x398] ;  /* 0x00007300ff3c77ac */ /* 0x000e620008000800 */
[----:B------:R-:W-:-:S02]  /*11efb0*/  ISETP.LT.AND P1, PT, R2, UR61, !P0 ;  /* 0x0000003d02007c0c */ /* 0x000fc4000c721270 */
[----:B0-----:R-:W-:Y:S01]  /*11efc0*/  ISETP.LT.AND P3, PT, R32, UR44, !P0 ;  /* 0x0000002c20007c0c */ /* 0x001fe2000c761270 */
[----:B------:R-:W0:Y:S01]  /*11efd0*/  LDCU UR61, c[0x0][0x398] ;  /* 0x00007300ff3d77ac */ /* 0x000e220008000800 */
        /* <DEDUP_REMOVED lines=10> */
[----:B---3--:R-:W-:Y:S02]  /*11f080*/  PRMT R35, R40, 0x5410, R35 ;  /* 0x0000541028237816 */ /* 0x008fe40000000023 */
[----:B------:R-:W-:Y:S01]  /*11f090*/  ISETP.GE.AND P0, PT, R36, UR41, PT ;  /* 0x0000002924007c0c */ /* 0x000fe2000bf06270 */
[----:B------:R-:W3:Y:S01]  /*11f0a0*/  LDCU.64 UR40, c[0x0][0x398] ;  /* 0x00007300ff2877ac */ /* 0x000ee20008000a00 */
[----:B------:R-:W4:Y:S04]  /*11f0b0*/  LDL.LU R36, [R1+0x5284] ;  /* 0x0052840001247983 */ /* 0x000f280000300800 */
[----:B------:R0:W-:Y:S04]  /*11f0c0*/  STL [R1+0x3ac], R35 ;  /* 0x0003ac2301007387 */ /* 0x0001e80000100800 */
[----:B0-----:R-:W4:Y:S04]  /*11f0d0*/  LDL.LU R35, [R1+0x184] ;  /* 0x0001840001237983 */ /* 0x001f280000300800 */
[----:B------:R-:W4:Y:S01]  /*11f0e0*/  LDL.LU R40, [R1+0x3a4] ;  /* 0x0003a40001287983 */ /* 0x000f220000300800 */
        /* <DEDUP_REMOVED lines=17> */
[----:B------:R-:W2:Y:S01]  /*11f200*/  LDCU.64 UR42, c[0x0][0x398] ;  /* 0x00007300ff2a77ac */ /* 0x000ea20008000a00 */
[----:B------:R-:W2:Y:S04]  /*11f210*/  LDL.LU R34, [R1+0x5288] ;  /* 0x0052880001227983 */ /* 0x000ea80000300800 */
[----:B------:R-:W-:Y:S04]  /*11f220*/  STL [R1+0x3b0], R37 ;  /* 0x0003b02501007387 */ /* 0x000fe80000100800 */
[----:B------:R-:W2:Y:S04]  /*11f230*/  LDL.LU R61, [R1+0x180] ;  /* 0x00018000013d7983 */ /* 0x000ea80000300800 */
[----:B------:R-:W2:Y:S01]  /*11f240*/  LDL.LU R38, [R1+0x39c] ;  /* 0x00039c0001267983 */ /* 0x000ea20000300800 */
[----:B---3--:R-:W-:-:S02]  /*11f250*/  ISETP.LT.AND P3, PT, R32, UR40, !P0 ;  /* 0x0000002820007c0c */ /* 0x008fc4000c761270 */
        /* <DEDUP_REMOVED lines=22> */
[----:B--2---:R-:W-:Y:S02]  /*11f3c0*/  ISETP.LT.AND P3, PT, R32, UR42, !P0 ;  /* 0x0000002a20007c0c */ /* 0x004fe4000c761270 */
[----:B------:R-:W-:Y:S01]  /*11f3d0*/  ISETP.LT.AND P2, PT, R3, UR11, !P0 ;  /* 0x0000000b03007c0c */ /* 0x000fe2000c741270 */
[----:B------:R-:W0:Y:S01]  /*11f3e0*/  LDCU UR11, c[0x0][0x398] ;  /* 0x00007300ff0b77ac */ /* 0x000e220008000800 */
[----:B------:R-:W-:-:S09]  /*11f3f0*/  ISETP.LT.AND P1, PT, R2, UR52, !P0 ;  /* 0x0000003402007c0c */ /* 0x000fd2000c721270 */
        /* <DEDUP_REMOVED lines=36> */
[----:B------:R-:W4:Y:S04]  /*11f640*/  LDL.LU R35, [R1+0x5294] ;  /* 0x0052940001237983 */ /* 0x000f280000300800 */
[----:B------:R1:W-:Y:S04]  /*11f650*/  STL [R1+0x3a0], R36 ;  /* 0x0003a02401007387 */ /* 0x0003e80000100800 */
[----:B------:R-:W4:Y:S01]  /*11f660*/  LDL.LU R40, [R1+0x174] ;  /* 0x0001740001287983 */ /* 0x000f220000300800 */
[----:B0-----:R-:W-:-:S02]  /*11f670*/  ISETP.LT.AND P3, PT, R32, UR38, !P0 ;  /* 0x0000002620007c0c */ /* 0x001fc4000c761270 */
        /* <DEDUP_REMOVED lines=21> */
[----:B------:R-:W-:Y:S01]  /*11f7d0*/  ISETP.LT.AND P2, PT, R3, UR46, !P0 ;  /* 0x0000002e03007c0c */ /* 0x000fe2000c741270 */
[----:B------:R-:W3:Y:S01]  /*11f7e0*/  LDCU UR46, c[0x0][0x398] ;  /* 0x00007300ff2e77ac */ /* 0x000ee20008000800 */
        /* <DEDUP_REMOVED lines=15> */
[----:B------:R-:W-:Y:S02]  /*11f8e0*/  PRMT R35, R47, 0x5410, R40 ;  /* 0x000054102f237816 */ /* 0x000fe40000000028 */
[----:B------:R-:W3:Y:S04]  /*11f8f0*/  LDL.LU R47, [R1+0x57a8] ;  /* 0x0057a800012f7983 */ /* 0x000ee80000300800 */
[----:B-1----:R-:W3:Y:S04]  /*11f900*/  LDL.LU R36, [R1+0x529c] ;  /* 0x00529c0001247983 */ /* 0x002ee80000300800 */
[----:B------:R1:W-:Y:S04]  /*11f910*/  STL [R1+0x2e8], R35 ;  /* 0x0002e82301007387 */ /* 0x0003e80000100800 */
[----:B-1----:R-:W3:Y:S04]  /*11f920*/  LDL.LU R35, [R1+0x16c] ;  /* 0x00016c0001237983 */ /* 0x002ee80000300800 */
[----:B------:R-:W3:Y:S01]  /*11f930*/  LDL.LU R40, [R1+0x2e0] ;  /* 0x0002e00001287983 */ /* 0x000ee20000300800 */
[----:B--2---:R-:W-:-:S02]  /*11f940*/  ISETP.LT.AND P3, PT, R32, UR42, !P0 ;  /* 0x0000002a20007c0c */ /* 0x004fc4000c761270 */
[----:B------:R-:W-:Y:S01]  /*11f950*/  ISETP.LT.AND P2, PT, R3, UR70, !P0 ;  /* 0x0000004603007c0c */ /* 0x000fe2000c741270 */
[----:B------:R-:W1:Y:S01]  /*11f960*/  LDCU UR70, c[0x0][0x398] ;  /* 0x00007300ff4677ac */ /* 0x000e620008000800 */
        /* <DEDUP_REMOVED lines=15> */
[----:B------:R0:W-:Y:S04]  /*11fa60*/  STL [R1+0x2ec], R37 ;  /* 0x0002ec2501007387 */ /* 0x0001e80000100800 */
[----:B------:R-:W3:Y:S04]  /*11fa70*/  LDL.LU R61, [R1+0x168] ;  /* 0x00016800013d7983 */ /* 0x000ee80000300800 */
[----:B------:R-:W3:Y:S01]  /*11fa80*/  LDL.LU R38, [R1+0x2d4] ;  /* 0x0002d40001267983 */ /* 0x000ee20000300800 */
[----:B------:R-:W-:Y:S01]  /*11fa90*/  ISETP.LT.AND P2, PT, R3, UR69, !P0 ;  /* 0x0000004503007c0c */ /* 0x000fe2000c741270 */
[----:B------:R-:W0:Y:S01]  /*11faa0*/  LDCU UR69, c[0x0][0x398] ;  /* 0x00007300ff4577ac */ /* 0x000e220008000800 */
[----:B-1----:R-:W-:-:S02]  /*11fab0*/  ISETP.LT.AND P1, PT, R2, UR70, !P0 ;  /* 0x0000004602007c0c */ /* 0x002fc4000c721270 */
[----:B----4-:R-:W-:Y:S01]  /*11fac0*/  ISETP.LT.AND P3, PT, R32, UR44, !P0 ;  /* 0x0000002c20007c0c */ /* 0x010fe2000c761270 */
[----:B------:R-:W1:Y:S01]  /*11fad0*/  LDCU UR70, c[0x0][0x398] ;  /* 0x00007300ff4677ac */ /* 0x000e620008000800 */
[----:B--2---:R-:W-:Y:S02]  /*11fae0*/  ISETP.LT.AND P0, PT, R33, UR71, !P0 ;  /* 0x0000004721007c0c */ /* 0x004fe4000c701270 */
[----:B------:R-:W-:Y:S01]  /*11faf0*/  LOP3.LUT R48, R48, 0xfffffffe, RZ, 0xc0, !PT ;  /* 0xfffffffe30307812 */ /* 0x000fe200078ec0ff */
[----:B------:R-:W2:Y:S08]  /*11fb00*/  LDCU UR71, c[0x0][0x398] ;  /* 0x00007300ff4777ac */ /* 0x000eb00008000800 */
[----:B------:R-:W-:-:S02]  /*11fb10*/  @P3 LOP3.LUT R48, R48, 0x1, RZ, 0xfc, !PT ;  /* 0x0000000130303812 */ /* 0x000fc400078efcff */
[----:B---3--:R-:W-:-:S04]  /*11fb20*/  LOP3.LUT R47, R47, 0x7fffffff, RZ, 0xc0, !PT ;  /* 0x7fffffff2f2f7812 */ /* 0x008fc800078ec0ff */
[----:B------:R-:W-:-:S04]  /*11fb30*/  @P2 LOP3.LUT R47, R47, 0x80000000, RZ, 0xfc, !PT ;  /* 0x800000002f2f2812 */ /* 0x000fc800078efcff */
[----:B------:R-:W-:-:S04]  /*11fb40*/  LOP3.LUT R47, R47, 0xbfffffff, RZ, 0xc0, !PT ;  /* 0xbfffffff2f2f7812 */ /* 0x000fc800078ec0ff */
[----:B------:R-:W-:-:S04]  /*11fb50*/  @P1 LOP3.LUT R47, R47, 0x40000000, RZ, 0xfc, !PT ;  /* 0x400000002f2f1812 */ /* 0x000fc800078efcff */
[----:B------:R-:W-:-:S04]  /*11fb60*/  LOP3.LUT R47, R47, 0xdfffffff, RZ, 0xc0, !PT ;  /* 0xdfffffff2f2f7812 */ /* 0x000fc800078ec0ff */
[----:B------:R-:W-:Y:S02]  /*11fb70*/  @P0 LOP3.LUT R47, R47, 0x20000000, RZ, 0xfc, !PT ;  /* 0x200000002f2f0812 */ /* 0x000fe400078efcff */
[----:B0-----:R-:W-:Y:S02]  /*11fb80*/  PRMT R37, R40, 0x5410, R35 ;  /* 0x0000541028257816 */ /* 0x001fe40000000023 */
[----:B------:R-:W-:Y:S01]  /*11fb90*/  ISETP.GE.AND P0, PT, R36, UR41, PT ;  /* 0x0000002924007c0c */ /* 0x000fe2000bf06270 */
[----:B------:R-:W0:Y:S01]  /*11fba0*/  LDCU.64 UR40, c[0x0][0x398] ;  /* 0x00007300ff2877ac */ /* 0x000e220008000a00 */
[----:B------:R-:W3:Y:S04]  /*11fbb0*/  LDL.LU R36, [R1+0x52a4] ;  /* 0x0052a40001247983 */ /* 0x000ee80000300800 */
[----:B------:R-:W4:Y:S04]  /*11fbc0*/  LDL.LU R35, [R1+0x164] ;  /* 0x0001640001237983 */ /* 0x000f280000300800 */
[----:B------:R0:W-:Y:S04]  /*11fbd0*/  STL [R1+0x2e4], R37 ;  /* 0x0002e42501007387 */ /* 0x0001e80000100800 */
[----:B------:R-:W4:Y:S01]  /*11fbe0*/  LDL.LU R40, [R1+0x2d8] ;  /* 0x0002d80001287983 */ /* 0x000f220000300800 */
[----:B------:R-:W-:-:S02]  /*11fbf0*/  ISETP.LT.AND P3, PT, R32, UR38, !P0 ;  /* 0x0000002620007c0c */ /* 0x000fc4000c761270 */
        /* <DEDUP_REMOVED lines=12> */
[----:B------:R-:W-:Y:S02]  /*11fcc0*/  LOP3.LUT R47, R47, 0xfdffffff, RZ, 0xc0, !PT ;  /* 0xfdffffff2f2f7812 */ /* 0x000fe400078ec0ff */
[----:B0-----:R-:W-:Y:S02]  /*11fcd0*/  PRMT R37, R38, 0x5410, R61 ;  /* 0x0000541026257816 */ /* 0x001fe4000000003d */
[----:B------:R-:W-:Y:S02]  /*11fce0*/  @P0 LOP3.LUT R47, R47, 0x2000000, RZ, 0xfc, !PT ;  /* 0x020000002f2f0812 */ /* 0x000fe400078efcff */
[----:B------:R-:W-:Y:S01]  /*11fcf0*/  ISETP.GE.AND P0, PT, R34, UR43, PT ;  /* 0x0000002b22007c0c */ /* 0x000fe2000bf06270 */
[----:B------:R-:W0:Y:S01]  /*11fd00*/  LDCU.64 UR42, c[0x0][0x398] ;  /* 0x00007300ff2a77ac */ /* 0x000e220008000a00 */
[----:B------:R-:W4:Y:S04]  /*11fd10*/  LDL.LU R34, [R1+0x52a8] ;  /* 0x0052a80001227983 */ /* 0x000f280000300800 */
[----:B------:R-:W4:Y:S04]  /*11fd20*/  LDL.LU R61, [R1+0x160] ;  /* 0x00016000013d7983 */ /* 0x000f280000300800 */
[----:B------:R4:W-:Y:S04]  /*11fd30*/  STL [R1+0x2e0], R37 ;  /* 0x0002e02501007387 */ /* 0x0009e80000100800 */
[----:B------:R-:W4:Y:S01]  /*11fd40*/  LDL.LU R38, [R1+0x294] ;  /* 0x0002940001267983 */ /* 0x000f220000300800 */
[----:B------:R-:W-:Y:S01]  /*11fd50*/  ISETP.LT.AND P3, PT, R32, UR40, !P0 ;  /* 0x0000002820007c0c */ /* 0x000fe2000c761270 */
[----:B------:R-:W0:Y:S01]  /*11fd60*/  LDCU UR40, c[0x0][0x398] ;  /* 0x00007300ff2877ac */ /* 0x000e220008000800 */
[----:B-1----:R-:W-:-:S02]  /*11fd70*/  ISETP.LT.AND P2, PT, R3, UR70, !P0 ;  /* 0x0000004603007c0c */ /* 0x002fc4000c741270 */
[----:B------:R-:W-:Y:S01]  /*11fd80*/  LOP3.LUT R47, R47, 0xfeffffff, RZ, 0xc0, !PT ;  /* 0xfeffffff2f2f7812 */ /* 0x000fe200078ec0ff */
[----:B------:R-:W1:Y:S01]  /*11fd90*/  LDCU UR70, c[0x0][0x398] ;  /* 0x00007300ff4677ac */ /* 0x000e620008000800 */
[----:B--2---:R-:W-:-:S07]  /*11fda0*/  ISETP.LT.AND P1, PT, R2, UR71, !P0 ;  /* 0x0000004702007c0c */ /* 0x004fce000c721270 */
        /* <DEDUP_REMOVED lines=13> */
[----:B------:R-:W3:Y:S01]  /*11fe80*/  LDL.LU R36, [R1+0x52ac] ;  /* 0x0052ac0001247983 */ /* 0x000ee20000300800 */
[----:B----4-:R-:W-:-:S03]  /*11fe90*/  PRMT R37, R40, 0x5410, R35 ;  /* 0x0000541028257816 */ /* 0x010fc60000000023 */
[----:B------:R-:W4:Y:S04]  /*11fea0*/  LDL.LU R35, [R1+0x15c] ;  /* 0x00015c0001237983 */ /* 0x000f280000300800 */
[----:B------:R2:W-:Y:S04]  /*11feb0*/  STL [R1+0x2d8], R37 ;  /* 0x0002d82501007387 */ /* 0x0005e80000100800 */
[----:B------:R-:W4:Y:S01]  /*11fec0*/  LDL.LU R40, [R1+0x54c] ;  /* 0x00054c0001287983 */ /* 0x000f220000300800 */
[----:B0-----:R-:W-:Y:S01]  /*11fed0*/  ISETP.LT.AND P3, PT, R32, UR42, !P0 ;  /* 0x0000002a20007c0c */ /* 0x001fe2000c761270 */
[----:B------:R-:W0:Y:S01]  /*11fee0*/  LDCU UR42, c[0x0][0x398] ;  /* 0x00007300ff2a77ac */ /* 0x000e220008000800 */
[----:B-1----:R-:W-:-:S02]  /*11fef0*/  ISETP.LT.AND P2, PT, R3, UR70, !P0 ;  /* 0x0000004603007c0c */ /* 0x002fc4000c741270 */
[----:B--2---:R-:W-:Y:S01]  /*11ff00*/  ISETP.LT.AND P1, PT, R2, UR71, !P0 ;  /* 0x0000004702007c0c */ /* 0x004fe2000c721270 */
[----:B------:R-:W1:Y:S08]  /*11ff10*/  LDCU UR70, c[0x0][0x398] ;  /* 0x00007300ff4677ac */ /* 0x000e700008000800 */
        /* <DEDUP_REMOVED lines=11> */
[----:B------:R-:W0:Y:S01]  /*11ffd0*/  LDCU.64 UR38, c[0x0][0x398] ;  /* 0x00007300ff2677ac */ /* 0x000e220008000a00 */
[----:B------:R-:W4:Y:S01]  /*11ffe0*/  LDL.LU R34, [R1+0x52b0] ;  /* 0x0052b00001227983 */ /* 0x000f220000300800 */
[----:B------:R-:W-:-:S03]  /*11fff0*/  PRMT R37, R38, 0x5410, R61 ;  /* 0x0000541026257816 */ /* 0x000fc6000000003d */
[----:B------:R-:W4:Y:S04]  /*120000*/  LDL.LU R61, [R1+0x158] ;  /* 0x00015800013d7983 */ /* 0x000f280000300800 */
[----:B------:R-:W-:Y:S04]  /*120010*/  STL [R1+0x2dc], R37 ;  /* 0x0002dc2501007387 */ /* 0x000fe80000100800 */
[----:B------:R-:W4:Y:S01]  /*120020*/  LDL.LU R38, [R1+0x290] ;  /* 0x0002900001267983 */ /* 0x000f220000300800 */
[----:B---3--:R-:W-:Y:S01]  /*120030*/  ISETP.LT.AND P3, PT, R32, UR44, !P0 ;  /* 0x0000002c20007c0c */ /* 0x008fe2000c761270 */
[----:B------:R-:W3:Y:S01]  /*120040*/  LDCU UR44, c[0x0][0x398] ;  /* 0x00007300ff2c77ac */ /* 0x000ee20008000800 */
        /* <DEDUP_REMOVED lines=15> */
[----:B------:R-:W-:Y:S02]  /*120140*/  ISETP.GE.AND P0, PT, R36, UR41, PT ;  /* 0x0000002924007c0c */ /* 0x000fe4000bf06270 */
[----:B----4-:R-:W-:Y:S02]  /*120150*/  PRMT R36, R40, 0x5410, R35 ;  /* 0x0000541028247816 */ /* 0x010fe40000000023 */
[----:B------:R-:W4:Y:S04]  /*120160*/  LDL.LU R35, [R1+0x52b4] ;  /* 0x0052b40001237983 */ /* 0x000f280000300800 */
[----:B------:R-:W2:Y:S01]  /*120170*/  LDL.LU R40, [R1+0x154] ;  /* 0x0001540001287983 */ /* 0x000ea20000300800 */
[----:B0-----:R-:W-:-:S02]  /*120180*/  ISETP.LT.AND P3, PT, R32, UR38, !P0 ;  /* 0x0000002620007c0c */ /* 0x001fc4000c761270 */
[----:B------:R-:W-:Y:S02]  /*120190*/  ISETP.LT.AND P2, PT, R3, UR30, !P0 ;  /* 0x0000001e03007c0c */ /* 0x000fe4000c741270 */
[----:B------:R-:W-:Y:S01]  /*1201a0*/  ISETP.LT.AND P1, PT, R2, UR31, !P0 ;  /* 0x0000001f02007c0c */ /* 0x000fe2000c721270 */
[----:B------:R0:W-:Y:S08]  /*1201b0*/  STL [R1+0x2d4], R36 ;  /* 0x0002d42401007387 */ /* 0x0001f00000100800 */
[----:B------:R-:W-:Y:S01]  /*1201c0*/  @P3 LOP3.LUT R47, R47, 0x1000, RZ, 0xfc, !PT ;  /* 0x000010002f2f3812 */ /* 0x000fe200078efcff */
[----:B------:R-:W0:Y:S03]  /*1201d0*/  LDCU.64 UR30, c[0x0][0x398] ;  /* 0x00007300ff1e77ac */ /* 0x000e260008000a00 */
        /* <DEDUP_REMOVED lines=8> */
[----:B------:R-:W-:Y:S02]  /*120260*/  ISETP.GE.AND P0, PT, R34, UR43, PT ;  /* 0x0000002b22007c0c */ /* 0x000fe4000bf06270 */
[----:B------:R-:W3:Y:S01]  /*120270*/  LDL.LU R34, [R1+0x52b8] ;  /* 0x0052b80001227983 */ /* 0x000ee20000300800 */
[----:B0-----:R-:W-:-:S05]  /*120280*/  PRMT R36, R38, 0x5410, R61 ;  /* 0x0000541026247816 */ /* 0x001fca000000003d */
[----:B------:R0:W-:Y:S04]  /*120290*/  STL [R1+0x294], R36 ;  /* 0x0002942401007387 */ /* 0x0001e80000100800 */
[----:B------:R-:W3:Y:S04]  /*1202a0*/  LDL.LU R61, [R1+0x150] ;  /* 0x00015000013d7983 */ /* 0x000ee80000300800 */
[----:B------:R-:W3:Y:S01]  /*1202b0*/  LDL.LU R38, [R1+0x288] ;  /* 0x0002880001267983 */ /* 0x000ee20000300800 */
        /* <DEDUP_REMOVED lines=16> */
[----:B------:R-:W4:Y:S01]  /*1203c0*/  LDCU UR45, c[0x0][0x398] ;  /* 0x00007300ff2d77ac */ /* 0x000f220008000800 */
[----:B--2---:R-:W-:Y:S02]  /*1203d0*/  PRMT R35, R46, 0x5410, R40 ;  /* 0x000054102e237816 */ /* 0x004fe40000000028 */
[----:B------:R-:W2:Y:S04]  /*1203e0*/  LDL.LU R46, [R1+0x57a4] ;  /* 0x0057a400012e7983 */ /* 0x000ea80000300800 */
[----:B0-----:R-:W4:Y:S04]  /*1203f0*/  LDL.LU R36, [R1+0x52bc] ;  /* 0x0052bc0001247983 */ /* 0x001f280000300800 */
[----:B------:R0:W-:Y:S04]  /*120400*/  STL [R1+0x290], R35 ;  /* 0x0002902301007387 */ /* 0x0001e80000100800 */
[----:B0-----:R-:W4:Y:S04]  /*120410*/  LDL.LU R35, [R1+0x14c] ;  /* 0x00014c0001237983 */ /* 0x001f280000300800 */
[----:B------:R-:W4:Y:S01]  /*120420*/  LDL.LU R40, [R1+0x284] ;  /* 0x0002840001287983 */ /* 0x000f220000300800 */
        /* <DEDUP_REMOVED lines=12> */
[----:B---3--:R-:W-:Y:S02]  /*1204f0*/  PRMT R37, R38, 0x5410, R61 ;  /* 0x0000541026257816 */ /* 0x008fe4000000003d */
[----:B------:R-:W-:Y:S02]  /*120500*/  @P0 LOP3.LUT R47, R47, 0x2, RZ, 0xfc, !PT ;  /* 0x000000022f2f0812 */ /* 0x000fe400078efcff */
[----:B------:R-:W-:Y:S01]  /*120510*/  ISETP.GE.AND P0, PT, R34, UR39, PT ;  /* 0x0000002722007c0c */ /* 0x000fe2000bf06270 */
[----:B------:R-:W3:Y:S01]  /*120520*/  LDCU.64 UR38, c[0x0][0x398] ;  /* 0x00007300ff2677ac */ /* 0x000ee20008000a00 */
[----:B------:R-:W3:Y:S04]  /*120530*/  LDL.LU R34, [R1+0x52c0] ;  /* 0x0052c00001227983 */ /* 0x000ee80000300800 */
[----:B------:R-:W-:Y:S04]  /*120540*/  STL [R1+0x28c], R37 ;  /* 0x00028c2501007387 */ /* 0x000fe80000100800 */
[----:B------:R-:W3:Y:S04]  /*120550*/  LDL.LU R61, [R1+0x148] ;  /* 0x00014800013d7983 */ /* 0x000ee80000300800 */
[----:B------:R-:W3:Y:S01]  /*120560*/  LDL.LU R38, [R1+0x280] ;  /* 0x0002800001267983 */ /* 0x000ee20000300800 */
[----:B------:R-:W-:-:S02]  /*120570*/  ISETP.LT.AND P2, PT, R3, UR24, !P0 ;  /* 0x0000001803007c0c */ /* 0x000fc4000c741270 */
[----:B------:R-:W-:Y:S01]  /*120580*/  ISETP.LT.AND P1, PT, R2, UR25, !P0 ;  /* 0x0000001902007c0c */ /* 0x000fe2000c721270 */
[----:B------:R-:W1:Y:S01]  /*120590*/  LDCU.64 UR24, c[0x0][0x398] ;  /* 0x00007300ff1877ac */ /* 0x000e620008000a00 */
[----:B0-----:R-:W-:Y:S02]  /*1205a0*/  ISETP.LT.AND P3, PT, R32, UR26, !P0 ;  /* 0x0000001a20007c0c */ /* 0x001fe4000c761270 */
[----:B------:R-:W-:Y:S01]  /*1205b0*/  ISETP.LT.AND P0, PT, R33, UR37, !P0 ;  /* 0x0000002521007c0c */ /* 0x000fe2000c701270 */
[----:B------:R-:W0:Y:S01]  /*1205c0*/  LDCU UR37, c[0x0][0x398] ;  /* 0x00007300ff2577ac */ /* 0x000e220008000800 */
[----:B------:R-:W-:Y:S01]  /*1205d0*/  LOP3.LUT R47, R47, 0xfffffffe, RZ, 0xc0, !PT ;  /* 0xfffffffe2f2f7812 */ /* 0x000fe200078ec0ff */
[----:B------:R-:W0:Y:S08]  /*1205e0*/  LDCU UR26, c[0x0][0x398] ;  /* 0x00007300ff1a77ac */ /* 0x000e300008000800 */
[----:B------:R-:W-:-:S02]  /*1205f0*/  @P3 LOP3.LUT R47, R47, 0x1, RZ, 0xfc, !PT ;  /* 0x000000012f2f3812 */ /* 0x000fc400078efcff */
[----:B--2---:R-:W-:-:S04]  /*120600*/  LOP3.LUT R46, R46, 0x7fffffff, RZ, 0xc0, !PT ;  /* 0x7fffffff2e2e7812 */ /* 0x004fc800078ec0ff */
[----:B------:R-:W-:-:S04]  /*120610*/  @P2 LOP3.LUT R46, R46, 0x80000000, RZ, 0xfc, !PT ;  /* 0x800000002e2e2812 */ /* 0x000fc800078efcff */
[----:B------:R-:W-:-:S04]  /*120620*/  LOP3.LUT R46, R46, 0xbfffffff, RZ, 0xc0, !PT ;  /* 0xbfffffff2e2e7812 */ /* 0x000fc800078ec0ff */
[----:B------:R-:W-:-:S04]  /*120630*/  @P1 LOP3.LUT R46, R46, 0x40000000, RZ, 0xfc, !PT ;  /* 0x400000002e2e1812 */ /* 0x000fc800078efcff */
[----:B------:R-:W-:-:S04]  /*120640*/  LOP3.LUT R46, R46, 0xdfffffff, RZ, 0xc0, !PT ;  /* 0xdfffffff2e2e7812 */ /* 0x000fc800078ec0ff */
[----:B------:R-:W-:Y:S02]  /*120650*/  @P0 LOP3.LUT R46, R46, 0x20000000, RZ, 0xfc, !PT ;  /* 0x200000002e2e0812 */ /* 0x000fe400078efcff */
[----:B----4-:R-:W-:Y:S02]  /*120660*/  PRMT R35, R40, 0x5410, R35 ;  /* 0x0000541028237816 */ /* 0x010fe40000000023 */
[----:B------:R-:W-:Y:S01]  /*120670*/  ISETP.GE.AND P0, PT, R36, UR31, PT ;  /* 0x0000001f24007c0c */ /* 0x000fe2000bf06270 */
[----:B------:R-:W2:Y:S01]  /*120680*/  LDCU.64 UR30, c[0x0][0x398] ;  /* 0x00007300ff1e77ac */ /* 0x000ea20008000a00 */
[----:B------:R-:W4:Y:S04]  /*120690*/  LDL.LU R36, [R1+0x52c4] ;  /* 0x0052c40001247983 */ /* 0x000f280000300800 */
[----:B------:R0:W-:Y:S04]  /*1206a0*/  STL [R1+0x284], R35 ;  /* 0x0002842301007387 */ /* 0x0001e80000100800 */
[----:B0-----:R-:W4:Y:S04]  /*1206b0*/  LDL.LU R35, [R1+0x144] ;  /* 0x0001440001237983 */ /* 0x001f280000300800 */
[----:B------:R-:W4:Y:S01]  /*1206c0*/  LDL.LU R40, [R1+0x534] ;  /* 0x0005340001287983 */ /* 0x000f220000300800 */
[----:B-1----:R-:W-:Y:S01]  /*1206d0*/  ISETP.LT.AND P3, PT, R32, UR24, !P0 ;  /* 0x0000001820007c0c */ /* 0x002fe2000c761270 */
[----:B------:R-:W0:Y:S01]  /*1206e0*/  LDCU UR24, c[0x0][0x398] ;  /* 0x00007300ff1877ac */ /* 0x000e220008000800 */
[----:B------:R-:W-:-:S02]  /*1206f0*/  ISETP.LT.AND P2, PT, R3, UR21, !P0 ;  /* 0x0000001503007c0c */ /* 0x000fc4000c741270 */
[----:B------:R-:W-:Y:S02]  /*120700*/  LOP3.LUT R46, R46, 0xefffffff, RZ, 0xc0, !PT ;  /* 0xefffffff2e2e7812 */ /* 0x000fe400078ec0ff */
[----:B------:R-:W-:-:S07]  /*120710*/  ISETP.LT.AND P1, PT, R2, UR22, !P0 ;  /* 0x0000001602007c0c */ /* 0x000fce000c721270 */
[----:B------:R-:W-:-:S04]  /*120720*/  @P3 LOP3.LUT R46, R46, 0x10000000, RZ, 0xfc, !PT ;  /* 0x100000002e2e3812 */ /* 0x000fc800078efcff */
[----:B------:R-:W-:-:S04]  /*120730*/  LOP3.LUT R46, R46, 0xf7ffffff, RZ, 0xc0, !PT ;  /* 0xf7ffffff2e2e7812 */ /* 0x000fc800078ec0ff */
[----:B------:R-:W-:Y:S02]  /*120740*/  @P2 LOP3.LUT R46, R46, 0x8000000, RZ, 0xfc, !PT ;  /* 0x080000002e2e2812 */ /* 0x000fe400078efcff */
[----:B------:R-:W-:Y:S01]  /*120750*/  ISETP.LT.AND P0, PT, R33, UR23, !P0 ;  /* 0x0000001721007c0c */ /* 0x000fe2000c701270 */
[----:B------:R-:W1:Y:S01]  /*120760*/  LDCU.64 UR22, c[0x0][0x398] ;  /* 0x00007300ff1677ac */ /* 0x000e620008000a00 */
        /* <DEDUP_REMOVED lines=11> */
[----:B--2---:R-:W-:Y:S01]  /*120820*/  ISETP.LT.AND P3, PT, R32, UR30, !P0 ;  /* 0x0000001e20007c0c */ /* 0x004fe2000c761270 */
[----:B------:R-:W2:Y:S01]  /*120830*/  LDCU UR30, c[0x0][0x398] ;  /* 0x00007300ff1e77ac */ /* 0x000ea20008000800 */
        /* <DEDUP_REMOVED lines=8> */
[----:B------:R-:W0:Y:S01]  /*1208c0*/  LDCU.64 UR20, c[0x0][0x398] ;  /* 0x00007300ff1477ac */ /* 0x000e220008000a00 */
[----:B------:R-:W-:-:S04]  /*1208d0*/  LOP3.LUT R46, R46, 0xffbfffff, RZ, 0xc0, !PT ;  /* 0xffbfffff2e2e7812 */ /* 0x000fc800078ec0ff */
[----:B------:R-:W-:-:S04]  /*1208e0*/  @P1 LOP3.LUT R46, R46, 0x400000, RZ, 0xfc, !PT ;  /* 0x004000002e2e1812 */ /* 0x000fc800078efcff */
[----:B------:R-:W-:-:S04]  /*1208f0*/  LOP3.LUT R46, R46, 0xffdfffff, RZ, 0xc0, !PT ;  /* 0xffdfffff2e2e7812 */ /* 0x000fc800078ec0ff */
[----:B------:R-:W-:-:S04]  /*120900*/  @P0 LOP3.LUT R46, R46, 0x200000, RZ, 0xfc, !PT ;  /* 0x002000002e2e0812 */ /* 0x000fc800078efcff */
[----:B------:R-:W-:Y:S02]  /*120910*/  LOP3.LUT R46, R46, 0xffefffff, RZ, 0xc0, !PT ;  /* 0xffefffff2e2e7812 */ /* 0x000fe400078ec0ff */
[----:B----4-:R-:W-:Y:S01]  /*120920*/  ISETP.GE.AND P0, PT, R36, UR27, PT ;  /* 0x0000001b24007c0c */ /* 0x010fe2000bf06270 */
[----:B------:R-:W4:Y:S01]  /*120930*/  LDCU UR27, c[0x0][0x398] ;  /* 0x00007300ff1b77ac */ /* 0x000f220008000800 */
[----:B------:R-:W2:Y:S01]  /*120940*/  LDL.LU R36, [R1+0x52cc] ;  /* 0x0052cc0001247983 */ /* 0x000ea20000300800 */
[----:B------:R-:W-:-:S05]  /*120950*/  PRMT R35, R40, 0x5410, R35 ;  /* 0x0000541028237816 */ /* 0x000fca0000000023 */
[----:B------:R0:W-:Y:S04]  /*120960*/  STL [R1+0x280], R35 ;  /* 0x0002802301007387 */ /* 0x0001e80000100800 */
[----:B0-----:R-:W4:Y:S04]  /*120970*/  LDL.LU R35, [R1+0x11c] ;  /* 0x00011c0001237983 */ /* 0x001f280000300800 */
[----:B------:R-:W4:Y:S01]  /*120980*/  LDL.LU R40, [R1+0x278] ;  /* 0x0002780001287983 */ /* 0x000f220000300800 */
[----:B---3--:R-:W-:Y:S01]  /*120990*/  ISETP.LT.AND P3, PT, R32, UR28, !P0 ;  /* 0x0000001c20007c0c */ /* 0x008fe2000c761270 */
[----:B------:R-:W0:Y:S01]  /*1209a0*/  LDCU UR28, c[0x0][0x398] ;  /* 0x00007300ff1c77ac */ /* 0x000e220008000800 */
[----:B------:R-:W-:-:S02]  /*1209b0*/  ISETP.LT.AND P2, PT, R3, UR46, !P0 ;  /* 0x0000002e03007c0c */ /* 0x000fc4000c741270 */
[----:B------:R-:W-:Y:S01]  /*1209c0*/  ISETP.LT.AND P1, PT, R2, UR49, !P0 ;  /* 0x0000003102007c0c */ /* 0x000fe2000c721270 */
[----:B------:R-:W3:Y:S08]  /*1209d0*/  LDCU UR46, c[0x0][0x398] ;  /* 0x00007300ff2e77ac */ /* 0x000ef00008000800 */
        /* <DEDUP_REMOVED lines=12> */
[----:B------:R-:W0:Y:S01]  /*120aa0*/  LDCU UR25, c[0x0][0x398] ;  /* 0x00007300ff1977ac */ /* 0x000e220008000800 */
[----:B------:R-:W4:Y:S04]  /*120ab0*/  LDL.LU R34, [R1+0x52d0] ;  /* 0x0052d00001227983 */ /* 0x000f280000300800 */
[----:B------:R-:W-:Y:S04]  /*120ac0*/  STL [R1+0x27c], R37 ;  /* 0x00027c2501007387 */ /* 0x000fe80000100800 */
[----:B------:R-:W4:Y:S04]  /*120ad0*/  LDL.LU R61, [R1+0x118] ;  /* 0x00011800013d7983 */ /* 0x000f280000300800 */
[----:B------:R-:W4:Y:S01]  /*120ae0*/  LDL.LU R38, [R1+0x274] ;  /* 0x0002740001267983 */ /* 0x000f220000300800 */
[----:B------:R-:W-:-:S02]  /*120af0*/  ISETP.LT.AND P3, PT, R32, UR18, !P0 ;  /* 0x0000001220007c0c */ /* 0x000fc4000c761270 */
[----:B------:R-:W-:Y:S01]  /*120b00*/  ISETP.LT.AND P2, PT, R3, UR40, !P0 ;  /* 0x0000002803007c0c */ /* 0x000fe2000c741270 */
[----:B------:R-:W0:Y:S01]  /*120b10*/  LDCU UR40, c[0x0][0x398] ;  /* 0x00007300ff2877ac */ /* 0x000e220008000800 */
[----:B------:R-:W-:Y:S02]  /*120b20*/  LOP3.LUT R46, R46, 0xfffeffff, RZ, 0xc0, !PT ;  /* 0xfffeffff2e2e7812 */ /* 0x000fe400078ec0ff */
[----:B---3--:R-:W-:Y:S01]  /*120b30*/  ISETP.LT.AND P1, PT, R2, UR46, !P0 ;  /* 0x0000002e02007c0c */ /* 0x008fe2000c721270 */
[----:B------:R-:W3:Y:S06]  /*120b40*/  LDCU UR46, c[0x0][0x398] ;  /* 0x00007300ff2e77ac */ /* 0x000eec0008000800 */
[----:B------:R-:W-:-:S04]  /*120b50*/  @P3 LOP3.LUT R46, R46, 0x10000, RZ, 0xfc, !PT ;  /* 0x000100002e2e3812 */ /* 0x000fc800078efcff */
[----:B------:R-:W-:-:S04]  /*120b60*/  LOP3.LUT R46, R46, 0xffff7fff, RZ, 0xc0, !PT ;  /* 0xffff7fff2e2e7812 */ /* 0x000fc800078ec0ff */
[----:B------:R-:W-:Y:S02]  /*120b70*/  @P2 LOP3.LUT R46, R46, 0x8000, RZ, 0xfc, !PT ;  /* 0x000080002e2e2812 */ /* 0x000fe400078efcff */
[----:B------:R-:W-:Y:S02]  /*120b80*/  ISETP.LT.AND P0, PT, R33, UR15, !P0 ;  /* 0x0000000f21007c0c */ /* 0x000fe4000c701270 */
[----:B------:R-:W-:-:S04]  /*120b90*/  LOP3.LUT R46, R46, 0xffffbfff, RZ, 0xc0, !PT ;  /* 0xffffbfff2e2e7812 */ /* 0x000fc800078ec0ff */
[----:B------:R-:W-:-:S04]  /*120ba0*/  @P1 LOP3.LUT R46, R46, 0x4000, RZ, 0xfc, !PT ;  /* 0x000040002e2e1812 */ /* 0x000fc800078efcff */
[----:B------:R-:W-:-:S04]  /*120bb0*/  LOP3.LUT R46, R46, 0xffffdfff, RZ, 0xc0, !PT ;  /* 0xffffdfff2e2e7812 */ /* 0x000fc800078ec0ff */
[----:B------:R-:W-:-:S04]  /*120bc0*/  @P0 LOP3.LUT R46, R46, 0x2000, RZ, 0xfc, !PT ;  /* 0x000020002e2e0812 */ /* 0x000fc800078efcff */
[----:B------:R-:W-:Y:S02]  /*120bd0*/  LOP3.LUT R46, R46, 0xffffefff, RZ, 0xc0, !PT ;  /* 0xffffefff2e2e7812 */ /* 0x000fe400078ec0ff */
[----:B--2---:R-:W-:Y:S01]  /*120be0*/  ISETP.GE.AND P0, PT, R36, UR31, PT ;  /* 0x0000001f24007c0c */ /* 0x004fe2000bf06270 */
[----:B------:R-:W2:Y:S03]  /*120bf0*/  LDCU UR31, c[0x0][0x398] ;  /* 0x00007300ff1f77ac */ /* 0x000ea60008000800 */
[----:B-1----:R-:W-:Y:S01]  /*120c00*/  ISETP.LT.AND P3, PT, R32, UR22, !P0 ;  /* 0x0000001620007c0c */ /* 0x002fe2000c761270 */
[----:B------:R-:W1:Y:S01]  /*120c10*/  LDCU UR22, c[0x0][0x398] ;  /* 0x00007300ff1677ac */ /* 0x000e620008000800 */
[----:B------:R-:W-:Y:S02]  /*120c20*/  ISETP.LT.AND P2, PT, R3, UR68, !P0 ;  /* 0x0000004403007c0c */ /* 0x000fe4000c741270 */
[----:B----4-:R-:W-:Y:S01]  /*120c30*/  PRMT R36, R40, 0x5410, R35 ;  /* 0x0000541028247816 */ /* 0x010fe20000000023 */
[----:B------:R-:W4:Y:S01]  /*120c40*/  LDCU UR68, c[0x0][0x398] ;  /* 0x00007300ff4477ac */ /* 0x000f220008000800 */
[----:B------:R-:W2:Y:S04]  /*120c50*/  LDL.LU R35, [R1+0x52d4] ;  /* 0x0052d40001237983 */ /* 0x000ea80000300800 */
[----:B------:R0:W-:Y:S04]  /*120c60*/  STL [R1+0x278], R36 ;  /* 0x0002782401007387 */ /* 0x0001e80000100800 */
[----:B------:R-:W3:Y:S01]  /*120c70*/  LDL.LU R40, [R1+0x114] ;  /* 0x0001140001287983 */ /* 0x000ee20000300800 */
[----:B------:R-:W-:-:S02]  /*120c80*/  @P3 LOP3.LUT R46, R46, 0x1000, RZ, 0xfc, !PT ;  /* 0x000010002e2e3812 */ /* 0x000fc400078efcff */
[----:B------:R-:W-:Y:S01]  /*120c90*/  ISETP.LT.AND P1, PT, R2, UR67, !P0 ;  /* 0x0000004302007c0c */ /* 0x000fe2000c721270 */
[----:B------:R-:W0:Y:S01]  /*120ca0*/  LDCU UR67, c[0x0][0x398] ;  /* 0x00007300ff4377ac */ /* 0x000e220008000800 */
        /* <DEDUP_REMOVED lines=9> */
[----:B------:R-:W1:Y:S01]  /*120d40*/  LDCU UR29, c[0x0][0x398] ;  /* 0x00007300ff1d77ac */ /* 0x000e620008000800 */
[----:B------:R-:W4:Y:S01]  /*120d50*/  LDL.LU R34, [R1+0x52d8] ;  /* 0x0052d80001227983 */ /* 0x000f220000300800 */
[----:B0-----:R-:W-:-:S05]  /*120d60*/  PRMT R36, R38, 0x5410, R61 ;  /* 0x0000541026247816 */ /* 0x001fca000000003d */
[----:B------:R0:W-:Y:S04]  /*120d70*/  STL [R1+0x274], R36 ;  /* 0x0002742401007387 */ /* 0x0001e80000100800 */
[----:B------:R-:W4:Y:S04]  /*120d80*/  LDL.LU R61, [R1+0x110] ;  /* 0x00011000013d7983 */ /* 0x000f280000300800 */
[----:B------:R-:W4:Y:S01]  /*120d90*/  LDL.LU R38, [R1+0x530] ;  /* 0x0005300001267983 */ /* 0x000f220000300800 */
        /* <DEDUP_REMOVED lines=18> */
[----:B------:R-:W3:Y:S01]  /*120ec0*/  LDL.LU R45, [R1+0x57a0] ;  /* 0x0057a000012d7983 */ /* 0x000ee20000300800 */
[----:B------:R-:W-:-:S03]  /*120ed0*/  ISETP.LT.AND P3, PT, R32, UR14, !P0 ;  /* 0x0000000e20007c0c */ /* 0x000fc6000c761270 */
[----:B0-----:R-:W3:Y:S01]  /*120ee0*/  LDL.LU R36, [R1+0x52dc] ;  /* 0x0052dc0001247983 */ /* 0x001ee20000300800 */
[----:B------:R-:W-:Y:S01]  /*120ef0*/  ISETP.LT.AND P2, PT, R3, UR77, !P0 ;  /* 0x0000004d03007c0c */ /* 0x000fe2000c741270 */
[----:B------:R-:W0:Y:S01]  /*120f00*/  LDCU UR77, c[0x0][0x398] ;  /* 0x00007300ff4d77ac */ /* 0x000e220008000800 */
[----:B------:R-:W-:-:S07]  /*120f10*/  ISETP.LT.AND P1, PT, R2, UR64, !P0 ;  /* 0x0000004002007c0c */ /* 0x000fce000c721270 */
[----:B------:R-:W-:Y:S01]  /*120f20*/  @P3 LOP3.LUT R46, R46, 0x10, RZ, 0xfc, !PT ;  /* 0x000000102e2e3812 */ /* 0x000fe200078efcff */
[----:B------:R0:W-:Y:S01]  /*120f30*/  STL [R1+0x248], R35 ;  /* 0x0002482301007387 */ /* 0x0001e20000100800 */
[----:B------:R-:W1:Y:S02]  /*120f40*/  LDCU UR64, c[0x0][0x398] ;  /* 0x00007300ff4077ac */ /* 0x000e640008000800 */
[----:B------:R-:W-:-:S04]  /*120f50*/  LOP3.LUT R46, R46, 0xfffffff7, RZ, 0xc0, !PT ;  /* 0xfffffff72e2e7812 */ /* 0x000fc800078ec0ff */
[----:B------:R-:W-:Y:S02]  /*120f60*/  @P2 LOP3.LUT R46, R46, 0x8, RZ, 0xfc, !PT ;  /* 0x000000082e2e2812 */ /* 0x000fe400078efcff */
[----:B------:R-:W-:Y:S01]  /*120f70*/  ISETP.LT.AND P0, PT, R33, UR9, !P0 ;  /* 0x0000000921007c0c */ /* 0x000fe2000c701270 */
[----:B0-----:R-:W3:Y:S01]  /*120f80*/  LDL.LU R35, [R1+0x10c] ;  /* 0x00010c0001237983 */ /* 0x001ee20000300800 */
[----:B------:R-:W-:-:S03]  /*120f90*/  LOP3.LUT R46, R46, 0xfffffffb, RZ, 0xc0, !PT ;  /* 0xfffffffb2e2e7812 */ /* 0x000fc600078ec0ff */
[----:B------:R-:W3:Y:S01]  /*120fa0*/  LDL.LU R40, [R1+0x500] ;  /* 0x0005000001287983 */ /* 0x000ee20000300800 */
[----:B------:R-:W-:-:S04]  /*120fb0*/  @P1 LOP3.LUT R46, R46, 0x4, RZ, 0xfc, !PT ;  /* 0x000000042e2e1812 */ /* 0x000fc800078efcff */
[----:B------:R-:W-:-:S04]  /*120fc0*/  LOP3.LUT R46, R46, 0xfffffffd, RZ, 0xc0, !PT ;  /* 0xfffffffd2e2e7812 */ /* 0x000fc800078ec0ff */
[----:B------:R-:W-:Y:S02]  /*120fd0*/  @P0 LOP3.LUT R46, R46, 0x2, RZ, 0xfc, !PT ;  /* 0x000000022e2e0812 */ /* 0x000fe400078efcff */
[----:B----4-:R-:W-:Y:S01]  /*120fe0*/  ISETP.GE.AND P0, PT, R34, UR23, PT ;  /* 0x0000001722007c0c */ /* 0x010fe2000bf06270 */
[----:B------:R-:W0:Y:S01]  /*120ff0*/  LDCU UR23, c[0x0][0x398] ;  /* 0x00007300ff1777ac */ /* 0x000e220008000800 */
[----:B------:R-:W4:Y:S01]  /*121000*/  LDL.LU R34, [R1+0x52e0] ;  /* 0x0052e00001227983 */ /* 0x000f220000300800 */
[----:B------:R-:W-:-:S05]  /*121010*/  PRMT R37, R38, 0x5410, R61 ;  /* 0x0000541026257816 */ /* 0x000fca000000003d */
[----:B------:R-:W-:Y:S04]  /*121020*/  STL [R1+0x244], R37 ;  /* 0x0002442501007387 */ /* 0x000fe80000100800 */
[----:B------:R-:W4:Y:S04]  /*121030*/  LDL.LU R61, [R1+0x108] ;  /* 0x00010800013d7983 */ /* 0x000f280000300800 */
[----:B------:R-:W4:Y:S01]  /*121040*/  LDL.LU R38, [R1+0x528] ;  /* 0x0005280001267983 */ /* 0x000f220000300800 */
[----:B------:R-:W-:Y:S01]  /*121050*/  ISETP.LT.AND P2, PT, R3, UR76, !P0 ;  /* 0x0000004c03007c0c */ /* 0x000fe2000c741270 */
[----:B------:R-:W0:Y:S01]  /*121060*/  LDCU UR76, c[0x0][0x398] ;  /* 0x00007300ff4c77ac */ /* 0x000e220008000800 */
[----:B------:R-:W-:-:S02]  /*121070*/  ISETP.LT.AND P1, PT, R2, UR75, !P0 ;  /* 0x0000004b02007c0c */ /* 0x000fc4000c721270 */
[----:B--2---:R-:W-:Y:S01]  /*121080*/  ISETP.LT.AND P3, PT, R32, UR18, !P0 ;  /* 0x0000001220007c0c */ /* 0x004fe2000c761270 */
[----:B------:R-:W2:Y:S01]  /*121090*/  LDCU UR75, c[0x0][0x398] ;  /* 0x00007300ff4b77ac */ /* 0x000ea20008000800 */
[----:B------:R-:W-:Y:S01]  /*1210a0*/  ISETP.LT.AND P0, PT, R33, UR8, !P0 ;  /* 0x0000000821007c0c */ /* 0x000fe2000c701270 */
[----:B------:R-:W0:Y:S01]  /*1210b0*/  LDCU.64 UR8, c[0x0][0x398] ;  /* 0x00007300ff0877ac */ /* 0x000e220008000a00 */
[----:B------:R-:W-:-:S09]  /*1210c0*/  LOP3.LUT R46, R46, 0xfffffffe, RZ, 0xc0, !PT ;  /* 0xfffffffe2e2e7812 */ /* 0x000fd200078ec0ff */
[----:B------:R-:W-:Y:S02]  /*1210d0*/  @P3 LOP3.LUT R46, R46, 0x1, RZ, 0xfc, !PT ;  /* 0x000000012e2e3812 */ /* 0x000fe400078efcff */
[----:B---3--:R-:W-:-:S04]  /*1210e0*/  LOP3.LUT R45, R45, 0x7fffffff, RZ, 0xc0, !PT ;  /* 0x7fffffff2d2d7812 */ /* 0x008fc800078ec0ff */
[----:B------:R-:W-:-:S04]  /*1210f0*/  @P2 LOP3.LUT R45, R45, 0x80000000, RZ, 0xfc, !PT ;  /* 0x800000002d2d2812 */ /* 0x000fc800078efcff */
[----:B------:R-:W-:-:S04]  /*121100*/  LOP3.LUT R45, R45, 0xbfffffff, RZ, 0xc0, !PT ;  /* 0xbfffffff2d2d7812 */ /* 0x000fc800078ec0ff */
[----:B------:R-:W-:-:S04]  /*121110*/  @P1 LOP3.LUT R45, R45, 0x40000000, RZ, 0xfc, !PT ;  /* 0x400000002d2d1812 */ /* 0x000fc800078efcff */
[----:B------:R-:W-:-:S04]  /*121120*/  LOP3.LUT R45, R45, 0xdfffffff, RZ, 0xc0, !PT ;  /* 0xdfffffff2d2d7812 */ /* 0x000fc800078ec0ff */
[----:B------:R-:W-:Y:S02]  /*121130*/  @P0 LOP3.LUT R45, R45, 0x20000000, RZ, 0xfc, !PT ;  /* 0x200000002d2d0812 */ /* 0x000fe400078efcff */
[----:B------:R-:W-:Y:S01]  /*121140*/  ISETP.GE.AND P0, PT, R36, UR21, PT ;  /* 0x0000001524007c0c */ /* 0x000fe2000bf06270 */
[----:B------:R-:W3:Y:S01]  /*121150*/  LDCU.64 UR20, c[0x0][0x398] ;  /* 0x00007300ff1477ac */ /* 0x000ee20008000a00 */
[----:B------:R-:W2:Y:S02]  /*121160*/  LDL.LU R36, [R1+0x52e4] ;  /* 0x0052e40001247983 */ /* 0x000ea40000300800 */
[----:B0-----:R-:W-:Y:S01]  /*121170*/  ISETP.LT.AND P3, PT, R32, UR8, !P0 ;  /* 0x0000000820007c0c */ /* 0x001fe2000c761270 */
[----:B------:R-:W0:Y:S01]  /*121180*/  LDCU UR8, c[0x0][0x398] ;  /* 0x00007300ff0877ac */ /* 0x000e220008000800 */
[----:B------:R-:W-:Y:S02]  /*121190*/  ISETP.LT.AND P2, PT, R3, UR66, !P0 ;  /* 0x0000004203007c0c */ /* 0x000fe4000c741270 */
        /* <DEDUP_REMOVED lines=8> */
[----:B------:R-:W0:Y:S01]  /*121220*/  LDCU.64 UR12, c[0x0][0x398] ;  /* 0x00007300ff0c77ac */ /* 0x000e220008000a00 */
[----:B------:R-:W-:Y:S02]  /*121230*/  LOP3.LUT R45, R45, 0xfbffffff, RZ, 0xc0, !PT ;  /* 0xfbffffff2d2d7812 */ /* 0x000fe400078ec0ff */
[----:B------:R-:W-:Y:S02]  /*121240*/  PRMT R35, R40, 0x5410, R35 ;  /* 0x0000541028237816 */ /* 0x000fe40000000023 */
[----:B------:R-:W-:-:S03]  /*121250*/  @P1 LOP3.LUT R45, R45, 0x4000000, RZ, 0xfc, !PT ;  /* 0x040000002d2d1812 */ /* 0x000fc600078efcff */
[----:B------:R0:W-:Y:S01]  /*121260*/  STL [R1+0x24c], R35 ;  /* 0x00024c2301007387 */ /* 0x0001e20000100800 */
[----:B------:R-:W-:-:S04]  /*121270*/  LOP3.LUT R45, R45, 0xfdffffff, RZ, 0xc0, !PT ;  /* 0xfdffffff2d2d7812 */ /* 0x000fc800078ec0ff */
[----:B------:R-:W-:Y:S01]  /*121280*/  @P0 LOP3.LUT R45, R45, 0x2000000, RZ, 0xfc, !PT ;  /* 0x020000002d2d0812 */ /* 0x000fe200078efcff */
[----:B0-----:R-:W3:Y:S01]  /*121290*/  LDL.LU R35, [R1+0x104] ;  /* 0x0001040001237983 */ /* 0x001ee20000300800 */
[----:B----4-:R-:W-:-:S03]  /*1212a0*/  PRMT R37, R38, 0x5410, R61 ;  /* 0x0000541026257816 */ /* 0x010fc6000000003d */
[----:B------:R-:W3:Y:S01]  /*1212b0*/  LDL.LU R40, [R1+0x524] ;  /* 0x0005240001287983 */ /* 0x000ee20000300800 */
[----:B------:R-:W-:Y:S01]  /*1212c0*/  ISETP.GE.AND P0, PT, R34, UR15, PT ;  /* 0x0000000f22007c0c */ /* 0x000fe2000bf06270 */
[----:B------:R-:W0:Y:S02]  /*1212d0*/  LDCU.64 UR14, c[0x0][0x398] ;  /* 0x00007300ff0e77ac */ /* 0x000e240008000a00 */
[----:B------:R-:W4:Y:S04]  /*1212e0*/  LDL.LU R34, [R1+0x52e8] ;  /* 0x0052e80001227983 */ /* 0x000f280000300800 */
[----:B------:R-:W-:Y:S04]  /*1212f0*/  STL [R1+0x240], R37 ;  /* 0x0002402501007387 */ /* 0x000fe80000100800 */
[----:B------:R-:W4:Y:S04]  /*121300*/  LDL.LU R61, [R1+0x100] ;  /* 0x00010000013d7983 */ /* 0x000f280000300800 */
[----:B------:R-:W4:Y:S01]  /*121310*/  LDL.LU R38, [R1+0x4f8] ;  /* 0x0004f80001267983 */ /* 0x000f220000300800 */
[----:B------:R-:W-:Y:S01]  /*121320*/  ISETP.LT.AND P3, PT, R32, UR12, !P0 ;  /* 0x0000000c20007c0c */ /* 0x000fe2000c761270 */
[----:B------:R-:W0:Y:S01]  /*121330*/  LDCU UR12, c[0x0][0x398] ;  /* 0x00007300ff0c77ac */ /* 0x000e220008000800 */
        /* <DEDUP_REMOVED lines=17> */
[----:B------:R-:W2:Y:S02]  /*121450*/  LDL.LU R36, [R1+0x52ec] ;  /* 0x0052ec0001247983 */ /* 0x000ea40000300800 */
[----:B0-----:R-:W-:Y:S01]  /*121460*/  ISETP.LT.AND P3, PT, R32, UR14, !P0 ;  /* 0x0000000e20007c0c */ /* 0x001fe2000c761270 */
[----:B------:R-:W0:Y:S01]  /*121470*/  LDCU UR14, c[0x0][0x398] ;  /* 0x00007300ff0e77ac */ /* 0x000e220008000800 */
[----:B------:R-:W-:Y:S02]  /*121480*/  ISETP.LT.AND P2, PT, R3, UR74, !P0 ;  /* 0x0000004a03007c0c */ /* 0x000fe4000c741270 */
[----:B------:R-:W-:Y:S01]  /*121490*/  ISETP.LT.AND P1, PT, R2, UR58, !P0 ;  /* 0x0000003a02007c0c */ /* 0x000fe2000c721270 */
[----:B------:R-:W0:Y:S08]  /*1214a0*/  LDCU UR58, c[0x0][0x398] ;  /* 0x00007300ff3a77ac */ /* 0x000e300008000800 */
        /* <DEDUP_REMOVED lines=12> */
[----:B----4-:R-:W-:Y:S01]  /*121570*/  ISETP.GE.AND P0, PT, R34, UR9, PT ;  /* 0x0000000922007c0c */ /* 0x010fe2000bf06270 */
[----:B------:R-:W4:Y:S01]  /*121580*/  LDCU UR9, c[0x0][0x398] ;  /* 0x00007300ff0977ac */ /* 0x000f220008000800 */
[----:B---3--:R-:W3:Y:S01]  /*121590*/  LDL.LU R35, [R1+0xfc] ;  /* 0x0000fc0001237983 */ /* 0x008ee20000300800 */
[----:B------:R-:W-:-:S03]  /*1215a0*/  PRMT R37, R38, 0x5410, R61 ;  /* 0x0000541026257816 */ /* 0x000fc6000000003d */
[----:B------:R-:W3:Y:S04]  /*1215b0*/  LDL.LU R40, [R1+0x504] ;  /* 0x0005040001287983 */ /* 0x000ee80000300800 */
[----:B------:R-:W4:Y:S04]  /*1215c0*/  LDL.LU R34, [R1+0x52f0] ;  /* 0x0052f00001227983 */ /* 0x000f280000300800 */
[----:B------:R-:W-:Y:S04]  /*1215d0*/  STL [R1+0x23c], R37 ;  /* 0x00023c2501007387 */ /* 0x000fe80000100800 */
[----:B------:R-:W4:Y:S01]  /*1215e0*/  LDL.LU R38, [R1+0xf8] ;  /* 0x0000f80001267983 */ /* 0x000f220000300800 */
[----:B--2---:R-:W-:Y:S01]  /*1215f0*/  ISETP.LT.AND P3, PT, R32, UR18, !P0 ;  /* 0x0000001220007c0c */ /* 0x004fe2000c761270 */
[----:B------:R-:W2:Y:S01]  /*121600*/  LDCU UR18, c[0x0][0x398] ;  /* 0x00007300ff1277ac */ /* 0x000ea20008000800 */
        /* <DEDUP_REMOVED lines=15> */
[----:B------:R-:W-:Y:S01]  /*121700*/  ISETP.GE.AND P0, PT, R36, UR13, PT ;  /* 0x0000000d24007c0c */ /* 0x000fe2000bf06270 */
[----:B------:R-:W0:Y:S03]  /*121710*/  LDCU UR13, c[0x0][0x398] ;  /* 0x00007300ff0d77ac */ /* 0x000e260008000800 */
[----:B------:R-:W-:Y:S01]  /*121720*/  ISETP.LT.AND P3, PT, R32, UR20, !P0 ;  /* 0x0000001420007c0c */ /* 0x000fe2000c761270 */
        /* <DEDUP_REMOVED lines=8> */
[----:B---3--:R-:W-:Y:S02]  /*1217b0*/  PRMT R36, R40, 0x5410, R35 ;  /* 0x0000541028247816 */ /* 0x008fe40000000023 */
[----:B------:R-:W3:Y:S04]  /*1217c0*/  LDL.LU R35, [R1+0x52f4] ;  /* 0x0052f40001237983 */ /* 0x000ee80000300800 */
[----:B------:R4:W-:Y:S04]  /*1217d0*/  STL [R1+0x234], R36 ;  /* 0x0002342401007387 */ /* 0x0009e80000100800 */
[----:B------:R-:W2:Y:S01]  /*1217e0*/  LDL.LU R40, [R1+0xf4] ;  /* 0x0000f40001287983 */ /* 0x000ea20000300800 */
[----:B----4-:R-:W-:-:S03]  /*1217f0*/  PRMT R36, R44, 0x5410, R38 ;  /* 0x000054102c247816 */ /* 0x010fc60000000026 */
[----:B------:R-:W2:Y:S01]  /*121800*/  LDL.LU R44, [R1+0x579c] ;  /* 0x00579c00012c7983 */ /* 0x000ea20000300800 */
[----:B------:R-:W-:Y:S01]  /*121810*/  ISETP.LT.AND P0, PT, R33, UR16, !P0 ;  /* 0x0000001021007c0c */ /* 0x000fe2000c701270 */
[----:B------:R-:W4:Y:S01]  /*121820*/  LDCU UR16, c[0x0][0x398] ;  /* 0x00007300ff1077ac */ /* 0x000f220008000800 */
[----:B------:R-:W-:-:S04]  /*121830*/  LOP3.LUT R45, R45, 0xfffffbff, RZ, 0xc0, !PT ;  /* 0xfffffbff2d2d7812 */ /* 0x000fc800078ec0ff */
[----:B------:R-:W-:-:S04]  /*121840*/  @P1 LOP3.LUT R45, R45, 0x400, RZ, 0xfc, !PT ;  /* 0x000004002d2d1812 */ /* 0x000fc800078efcff */
[----:B------:R-:W-:-:S04]  /*121850*/  LOP3.LUT R45, R45, 0xfffffdff, RZ, 0xc0, !PT ;  /* 0xfffffdff2d2d7812 */ /* 0x000fc800078ec0ff */
[----:B------:R-:W-:Y:S02]  /*121860*/  @P0 LOP3.LUT R45, R45, 0x200, RZ, 0xfc, !PT ;  /* 0x000002002d2d0812 */ /* 0x000fe400078efcff */
[----:B------:R-:W-:Y:S01]  /*121870*/  ISETP.GE.AND P0, PT, R34, UR15, PT ;  /* 0x0000000f22007c0c */ /* 0x000fe2000bf06270 */
[----:B------:R-:W0:Y:S01]  /*121880*/  LDCU UR15, c[0x0][0x398] ;  /* 0x00007300ff0f77ac */ /* 0x000e220008000800 */
[----:B------:R-:W4:Y:S04]  /*121890*/  LDL.LU R34, [R1+0x52f8] ;  /* 0x0052f80001227983 */ /* 0x000f280000300800 */
[----:B------:R0:W-:Y:S04]  /*1218a0*/  STL [R1+0x1fc], R36 ;  /* 0x0001fc2401007387 */ /* 0x0001e80000100800 */
[----:B------:R-:W4:Y:S04]  /*1218b0*/  LDL.LU R61, [R1+0xf0] ;  /* 0x0000f000013d7983 */ /* 0x000f280000300800 */
        /* <DEDUP_REMOVED lines=19> */
[----:B--2---:R-:W-:Y:S02]  /*1219f0*/  PRMT R35, R44, 0x5410, R40 ;  /* 0x000054102c237816 */ /* 0x004fe40000000028 */
[----:B------:R-:W2:Y:S01]  /*121a00*/  LDL.LU R44, [R1+0x5798] ;  /* 0x00579800012c7983 */ /* 0x000ea20000300800 */
[----:B------:R-:W-:-:S03]  /*121a10*/  ISETP.LT.AND P3, PT, R32, UR40, !P0 ;  /* 0x0000002820007c0c */ /* 0x000fc6000c761270 */
[----:B0-----:R-:W3:Y:S01]  /*121a20*/  LDL.LU R36, [R1+0x52fc] ;  /* 0x0052fc0001247983 */ /* 0x001ee20000300800 */
[----:B------:R-:W-:Y:S01]  /*121a30*/  ISETP.LT.AND P2, PT, R3, UR44, !P0 ;  /* 0x0000002c03007c0c */ /* 0x000fe2000c741270 */
[----:B------:R-:W0:Y:S01]  /*121a40*/  LDCU UR44, c[0x0][0x398] ;  /* 0x00007300ff2c77ac */ /* 0x000e220008000800 */
[----:B------:R-:W-:-:S07]  /*121a50*/  ISETP.LT.AND P1, PT, R2, UR42, !P0 ;  /* 0x0000002a02007c0c */ /* 0x000fce000c721270 */
[----:B------:R-:W-:Y:S01]  /*121a60*/  @P3 LOP3.LUT R45, R45, 0x10, RZ, 0xfc, !PT ;  /* 0x000000102d2d3812 */ /* 0x000fe200078efcff */
[----:B------:R0:W-:Y:S01]  /*121a70*/  STL [R1+0x1f4], R35 ;  /* 0x0001f42301007387 */ /* 0x0001e20000100800 */
[----:B------:R-:W1:Y:S02]  /*121a80*/  LDCU.64 UR42, c[0x0][0x398] ;  /* 0x00007300ff2a77ac */ /* 0x000e640008000a00 */
[----:B------:R-:W-:-:S04]  /*121a90*/  LOP3.LUT R45, R45, 0xfffffff7, RZ, 0xc0, !PT ;  /* 0xfffffff72d2d7812 */ /* 0x000fc800078ec0ff */
[----:B------:R-:W-:Y:S02]  /*121aa0*/  @P2 LOP3.LUT R45, R45, 0x8, RZ, 0xfc, !PT ;  /* 0x000000082d2d2812 */ /* 0x000fe400078efcff */
[----:B------:R-:W-:Y:S01]  /*121ab0*/  ISETP.LT.AND P0, PT, R33, UR50, !P0 ;  /* 0x0000003221007c0c */ /* 0x000fe2000c701270 */
[----:B0-----:R-:W3:Y:S01]  /*121ac0*/  LDL.LU R35, [R1+0xec] ;  /* 0x0000ec0001237983 */ /* 0x001ee20000300800 */
[----:B------:R-:W-:Y:S01]  /*121ad0*/  LOP3.LUT R45, R45, 0xfffffffb, RZ, 0xc0, !PT ;  /* 0xfffffffb2d2d7812 */ /* 0x000fe200078ec0ff */
[----:B------:R-:W0:Y:S02]  /*121ae0*/  LDCU UR50, c[0x0][0x398] ;  /* 0x00007300ff3277ac */ /* 0x000e240008000800 */
[----:B------:R-:W3:Y:S01]  /*121af0*/  LDL.LU R40, [R1+0x4e8] ;  /* 0x0004e80001287983 */ /* 0x000ee20000300800 */
[----:B------:R-:W-:Y:S02]  /*121b00*/  @P1 LOP3.LUT R45, R45, 0x4, RZ, 0xfc, !PT ;  /* 0x000000042d2d1812 */ /* 0x000fe400078efcff */
[----:B----4-:R-:W-:-:S02]  /*121b10*/  PRMT R37, R38, 0x5410, R61 ;  /* 0x0000541026257816 */ /* 0x010fc4000000003d */
[----:B------:R-:W-:-:S04]  /*121b20*/  LOP3.LUT R45, R45, 0xfffffffd, RZ, 0xc0, !PT ;  /* 0xfffffffd2d2d7812 */ /* 0x000fc800078ec0ff */
[----:B------:R-:W-:Y:S02]  /*121b30*/  @P0 LOP3.LUT R45, R45, 0x2, RZ, 0xfc, !PT ;  /* 0x000000022d2d0812 */ /* 0x000fe400078efcff */
[----:B------:R-:W-:Y:S01]  /*121b40*/  ISETP.GE.AND P0, PT, R34, UR21, PT ;  /* 0x0000001522007c0c */ /* 0x000fe2000bf06270 */
[----:B------:R-:W4:Y:S01]  /*121b50*/  LDCU UR21, c[0x0][0x398] ;  /* 0x00007300ff1577ac */ /* 0x000f220008000800 */
[----:B------:R-:W4:Y:S04]  /*121b60*/  LDL.LU R34, [R1+0x5300] ;  /* 0x0053000001227983 */ /* 0x000f280000300800 */
[----:B------:R0:W-:Y:S04]  /*121b70*/  STL [R1+0x1f8], R37 ;  /* 0x0001f82501007387 */ /* 0x0001e80000100800 */
[----:B------:R-:W0:Y:S04]  /*121b80*/  LDL.LU R61, [R1+0xe8] ;  /* 0x0000e800013d7983 */ /* 0x000e280000300800 */
[----:B------:R-:W0:Y:S01]  /*121b90*/  LDL.LU R38, [R1+0x4e4] ;  /* 0x0004e40001267983 */ /* 0x000e220000300800 */
[----:B-1----:R-:W-:Y:S01]  /*121ba0*/  ISETP.LT.AND P2, PT, R3, UR22, !P0 ;  /* 0x0000001603007c0c */ /* 0x002fe2000c741270 */
[----:B------:R-:W1:Y:S01]  /*121bb0*/  LDCU UR22, c[0x0][0x398] ;  /* 0x00007300ff1677ac */ /* 0x000e620008000800 */
[----:B------:R-:W-:-:S02]  /*121bc0*/  ISETP.LT.AND P1, PT, R2, UR45, !P0 ;  /* 0x0000002d02007c0c */ /* 0x000fc4000c721270 */
[----:B------:R-:W-:Y:S02]  /*121bd0*/  ISETP.LT.AND P3, PT, R32, UR42, !P0 ;  /* 0x0000002a20007c0c */ /* 0x000fe4000c761270 */
[----:B------:R-:W-:Y:S01]  /*121be0*/  ISETP.LT.AND P0, PT, R33, UR44, !P0 ;  /* 0x0000002c21007c0c */ /* 0x000fe2000c701270 */
[----:B------:R-:W1:Y:S01]  /*121bf0*/  LDCU.64 UR44, c[0x0][0x398] ;  /* 0x00007300ff2c77ac */ /* 0x000e620008000a00 */
[----:B------:R-:W-:-:S09]  /*121c00*/  LOP3.LUT R45, R45, 0xfffffffe, RZ, 0xc0, !PT ;  /* 0xfffffffe2d2d7812 */ /* 0x000fd200078ec0ff */
[----:B------:R-:W-:Y:S02]  /*121c10*/  @P3 LOP3.LUT R45, R45, 0x1, RZ, 0xfc, !PT ;  /* 0x000000012d2d3812 */ /* 0x000fe400078efcff */
[----:B--2---:R-:W-:-:S04]  /*121c20*/  LOP3.LUT R44, R44, 0x7fffffff, RZ, 0xc0, !PT ;  /* 0x7fffffff2c2c7812 */ /* 0x004fc800078ec0ff */
[----:B------:R-:W-:-:S04]  /*121c30*/  @P2 LOP3.LUT R44, R44, 0x80000000, RZ, 0xfc, !PT ;  /* 0x800000002c2c2812 */ /* 0x000fc800078efcff */
[----:B------:R-:W-:-:S04]  /*121c40*/  LOP3.LUT R44, R44, 0xbfffffff, RZ, 0xc0, !PT ;  /* 0xbfffffff2c2c7812 */ /* 0x000fc800078ec0ff */
[----:B------:R-:W-:-:S04]  /*121c50*/  @P1 LOP3.LUT R44, R44, 0x40000000, RZ, 0xfc, !PT ;  /* 0x400000002c2c1812 */ /* 0x000fc800078efcff */
[----:B------:R-:W-:-:S04]  /*121c60*/  LOP3.LUT R44, R44, 0xdfffffff, RZ, 0xc0, !PT ;  /* 0xdfffffff2c2c7812 */ /* 0x000fc800078ec0ff */
[----:B------:R-:W-:Y:S02]  /*121c70*/  @P0 LOP3.LUT R44, R44, 0x20000000, RZ, 0xfc, !PT ;  /* 0x200000002c2c0812 */ /* 0x000fe400078efcff */
[----:B---3--:R-:W-:Y:S01]  /*121c80*/  ISETP.GE.AND P0, PT, R36, UR39, PT ;  /* 0x0000002724007c0c */ /* 0x008fe2000bf06270 */
[----:B------:R-:W2:Y:S01]  /*121c90*/  LDCU.64 UR38, c[0x0][0x398] ;  /* 0x00007300ff2677ac */ /* 0x000ea20008000a00 */
[----:B------:R-:W3:Y:S02]  /*121ca0*/  LDL.LU R36, [R1+0x5304] ;  /* 0x0053040001247983 */ /* 0x000ee40000300800 */
[----:B-1----:R-:W-:Y:S02]  /*121cb0*/  ISETP.LT.AND P3, PT, R32, UR44, !P0 ;  /* 0x0000002c20007c0c */ /* 0x002fe4000c761270 */
[----:B------:R-:W-:Y:S01]  /*121cc0*/  ISETP.LT.AND P2, PT, R3, UR75, !P0 ;  /* 0x0000004b03007c0c */ /* 0x000fe2000c741270 */
[----:B------:R-:W1:Y:S01]  /*121cd0*/  LDCU UR75, c[0x0][0x398] ;  /* 0x00007300ff4b77ac */ /* 0x000e620008000800 */
[----:B------:R-:W-:-:S02]  /*121ce0*/  LOP3.LUT R44, R44, 0xefffffff, RZ, 0xc0, !PT ;  /* 0xefffffff2c2c7812 */ /* 0x000fc400078ec0ff */
[----:B------:R-:W-:Y:S01]  /*121cf0*/  ISETP.LT.AND P1, PT, R2, UR76, !P0 ;  /* 0x0000004c02007c0c */ /* 0x000fe2000c721270 */
[----:B------:R-:W0:Y:S06]  /*121d00*/  LDCU UR76, c[0x0][0x398] ;  /* 0x00007300ff4c77ac */ /* 0x000e2c0008000800 */
[----:B------:R-:W-:-:S04]  /*121d10*/  @P3 LOP3.LUT R44, R44, 0x10000000, RZ, 0xfc, !PT ;  /* 0x100000002c2c3812 */ /* 0x000fc800078efcff */
[----:B------:R-:W-:-:S04]  /*121d20*/  LOP3.LUT R44, R44, 0xf7ffffff, RZ, 0xc0, !PT ;  /* 0xf7ffffff2c2c7812 */ /* 0x000fc800078ec0ff */
[----:B------:R-:W-:Y:S02]  /*121d30*/  @P2 LOP3.LUT R44, R44, 0x8000000, RZ, 0xfc, !PT ;  /* 0x080000002c2c2812 */ /* 0x000fe400078efcff */
[----:B------:R-:W-:Y:S01]  /*121d40*/  ISETP.LT.AND P0, PT, R33, UR77, !P0 ;  /* 0x0000004d21007c0c */ /* 0x000fe2000c701270 */
[----:B------:R-:W1:Y:S01]  /*121d50*/  LDCU UR77, c[0x0][0x398] ;  /* 0x00007300ff4d77ac */ /* 0x000e620008000800 */
[----:B------:R-:W-:Y:S02]  /*121d60*/  LOP3.LUT R44, R44, 0xfbffffff, RZ, 0xc0, !PT ;  /* 0xfbffffff2c2c7812 */ /* 0x000fe400078ec0ff */
[----:B------:R-:W-:Y:S02]  /*121d70*/  PRMT R35, R40, 0x5410, R35 ;  /* 0x0000541028237816 */ /* 0x000fe40000000023 */
[----:B------:R-:W-:-:S03]  /*121d80*/  @P1 LOP3.LUT R44, R44, 0x4000000, RZ, 0xfc, !PT ;  /* 0x040000002c2c1812 */ /* 0x000fc600078efcff */
[----:B------:R1:W-:Y:S01]  /*121d90*/  STL [R1+0x1ec], R35 ;  /* 0x0001ec2301007387 */ /* 0x0003e20000100800 */
[----:B------:R-:W-:Y:S02]  /*121da0*/  LOP3.LUT R44, R44, 0xfdffffff, RZ, 0xc0, !PT ;  /* 0xfdffffff2c2c7812 */ /* 0x000fe400078ec0ff */
[----:B0-----:R-:W-:Y:S02]  /*121db0*/  PRMT R37, R38, 0x5410, R61 ;  /* 0x0000541026257816 */ /* 0x001fe4000000003d */
[----:B------:R-:W-:Y:S01]  /*121dc0*/  @P0 LOP3.LUT R44, R44, 0x2000000, RZ, 0xfc, !PT ;  /* 0x020000002c2c0812 */ /* 0x000fe200078efcff */
[----:B-1----:R-:W3:Y:S01]  /*121dd0*/  LDL.LU R35, [R1+0xe4] ;  /* 0x0000e40001237983 */ /* 0x002ee20000300800 */
[----:B----4-:R-:W-:Y:S01]  /*121de0*/  ISETP.GE.AND P0, PT, R34, UR41, PT ;  /* 0x0000002922007c0c */ /* 0x010fe2000bf06270 */
[----:B------:R-:W0:Y:S02]  /*121df0*/  LDCU.64 UR40, c[0x0][0x398] ;  /* 0x00007300ff2877ac */ /* 0x000e240008000a00 */
[----:B------:R-:W4:Y:S04]  /*121e00*/  LDL.LU R40, [R1+0x4ec] ;  /* 0x0004ec0001287983 */ /* 0x000f280000300800 */
[----:B------:R-:W4:Y:S04]  /*121e10*/  LDL.LU R34, [R1+0x5308] ;  /* 0x0053080001227983 */ /* 0x000f280000300800 */
[----:B------:R-:W-:Y:S04]  /*121e20*/  STL [R1+0x1f0], R37 ;  /* 0x0001f02501007387 */ /* 0x000fe80000100800 */
[----:B------:R-:W4:Y:S04]  /*121e30*/  LDL.LU R61, [R1+0xe0] ;  /* 0x0000e000013d7983 */ /* 0x000f280000300800 */
[----:B------:R-:W4:Y:S01]  /*121e40*/  LDL.LU R38, [R1+0x4b4] ;  /* 0x0004b40001267983 */ /* 0x000f220000300800 */
[----:B--2---:R-:W-:-:S02]  /*121e50*/  ISETP.LT.AND P3, PT, R32, UR38, !P0 ;  /* 0x0000002620007c0c */ /* 0x004fc4000c761270 */
[----:B------:R-:W-:Y:S01]  /*121e60*/  ISETP.LT.AND P2, PT, R3, UR75, !P0 ;  /* 0x0000004b03007c0c */ /* 0x000fe2000c741270 */
[----:B------:R-:W1:Y:S01]  /*121e70*/  LDCU UR75, c[0x0][0x398] ;  /* 0x00007300ff4b77ac */ /* 0x000e620008000800 */
[----:B------:R-:W-:Y:S02]  /*121e80*/  LOP3.LUT R44, R44, 0xfeffffff, RZ, 0xc0, !PT ;  /* 0xfeffffff2c2c7812 */ /* 0x000fe400078ec0ff */
[----:B------:R-:W-:Y:S01]  /*121e90*/  ISETP.LT.AND P1, PT, R2, UR76, !P0 ;  /* 0x0000004c02007c0c */ /* 0x000fe2000c721270 */
[----:B------:R-:W2:Y:S06]  /*121ea0*/  LDCU UR76, c[0x0][0x398] ;  /* 0x00007300ff4c77ac */ /* 0x000eac0008000800 */
        /* <DEDUP_REMOVED lines=12> */
[----:B------:R-:W3:Y:S02]  /*121f70*/  LDL.LU R36, [R1+0x530c] ;  /* 0x00530c0001247983 */ /* 0x000ee40000300800 */
[----:B0-----:R-:W-:Y:S02]  /*121f80*/  ISETP.LT.AND P3, PT, R32, UR40, !P0 ;  /* 0x0000002820007c0c */ /* 0x001fe4000c761270 */
[----:B-1----:R-:W-:Y:S01]  /*121f90*/  ISETP.LT.AND P2, PT, R3, UR75, !P0 ;  /* 0x0000004b03007c0c */ /* 0x002fe2000c741270 */
[----:B------:R-:W0:Y:S01]  /*121fa0*/  LDCU UR75, c[0x0][0x398] ;  /* 0x00007300ff4b77ac */ /* 0x000e220008000800 */
[----:B--2---:R-:W-:-:S09]  /*121fb0*/  ISETP.LT.AND P1, PT, R2, UR76, !P0 ;  /* 0x0000004c02007c0c */ /* 0x004fd2000c721270 */
        /* <DEDUP_REMOVED lines=9> */
[----:B----4-:R-:W-:-:S05]  /*122050*/  PRMT R35, R40, 0x5410, R35 ;  /* 0x0000541028237816 */ /* 0x010fca0000000023 */
[----:B------:R4:W-:Y:S01]  /*122060*/  STL [R1+0x1e8], R35 ;  /* 0x0001e82301007387 */ /* 0x0009e20000100800 */
[----:B------:R-:W-:Y:S02]  /*122070*/  @P0 LOP3.LUT R44, R44, 0x20000, RZ, 0xfc, !PT ;  /* 0x000200002c2c0812 */ /* 0x000fe400078efcff */
[----:B------:R-:W-:Y:S01]  /*122080*/  ISETP.GE.AND P0, PT, R34, UR45, PT ;  /* 0x0000002d22007c0c */ /* 0x000fe2000bf06270 */
[----:B------:R-:W0:Y:S01]  /*122090*/  LDCU.64 UR44, c[0x0][0x398] ;  /* 0x00007300ff2c77ac */ /* 0x000e220008000a00 */
[----:B----4-:R-:W4:Y:S01]  /*1220a0*/  LDL.LU R35, [R1+0xdc] ;  /* 0x0000dc0001237983 */ /* 0x010f220000300800 */
[----:B------:R-:W-:-:S03]  /*1220b0*/  PRMT R37, R38, 0x5410, R61 ;  /* 0x0000541026257816 */ /* 0x000fc6000000003d */
[----:B------:R-:W4:Y:S04]  /*1220c0*/  LDL.LU R40, [R1+0x4e0] ;  /* 0x0004e00001287983 */ /* 0x000f280000300800 */
[----:B------:R-:W4:Y:S04]  /*1220d0*/  LDL.LU R34, [R1+0x5310] ;  /* 0x0053100001227983 */ /* 0x000f280000300800 */
[----:B------:R-:W-:Y:S04]  /*1220e0*/  STL [R1+0x1b0], R37 ;  /* 0x0001b02501007387 */ /* 0x000fe80000100800 */
[----:B------:R-:W4:Y:S01]  /*1220f0*/  LDL.LU R38, [R1+0xd8] ;  /* 0x0000d80001267983 */ /* 0x000f220000300800 */
[----:B---3--:R-:W-:-:S02]  /*122100*/  ISETP.LT.AND P3, PT, R32, UR42, !P0 ;  /* 0x0000002a20007c0c */ /* 0x008fc4000c761270 */
        /* <DEDUP_REMOVED lines=15> */
[----:B------:R-:W-:Y:S01]  /*122200*/  ISETP.GE.AND P0, PT, R36, UR39, PT ;  /* 0x0000002724007c0c */ /* 0x000fe2000bf06270 */
[----:B------:R-:W3:Y:S01]  /*122210*/  LDCU.64 UR38, c[0x0][0x398] ;  /* 0x00007300ff2677ac */ /* 0x000ee20008000a00 */
[----:B----4-:R-:W-:Y:S02]  /*122220*/  PRMT R36, R40, 0x5410, R35 ;  /* 0x0000541028247816 */ /* 0x010fe40000000023 */
[----:B------:R-:W4:Y:S04]  /*122230*/  LDL.LU R35, [R1+0x5314] ;  /* 0x0053140001237983 */ /* 0x000f280000300800 */
[----:B------:R-:W4:Y:S04]  /*122240*/  LDL.LU R40, [R1+0xd4] ;  /* 0x0000d40001287983 */ /* 0x000f280000300800 */
[----:B------:R0:W-:Y:S02]  /*122250*/  STL [R1+0x1a8], R36 ;  /* 0x0001a82401007387 */ /* 0x0001e40000100800 */
[----:B0-----:R-:W-:-:S02]  /*122260*/  PRMT R36, R43, 0x5410, R38 ;  /* 0x000054102b247816 */ /* 0x001fc40000000026 */
[----:B------:R-:W4:Y:S01]  /*122270*/  LDL.LU R43, [R1+0x5794] ;  /* 0x00579400012b7983 */ /* 0x000f220000300800 */
[----:B------:R-:W-:Y:S02]  /*122280*/  ISETP.LT.AND P3, PT, R32, UR44, !P0 ;  /* 0x0000002c20007c0c */ /* 0x000fe4000c761270 */
[----:B------:R-:W-:Y:S01]  /*122290*/  ISETP.LT.AND P2, PT, R3, UR75, !P0 ;  /* 0x0000004b03007c0c */ /* 0x000fe2000c741270 */
[----:B------:R-:W0:Y:S01]  /*1222a0*/  LDCU UR75, c[0x0][0x398] ;  /* 0x00007300ff4b77ac */ /* 0x000e220008000800 */
[----:B-1----:R-:W-:-:S09]  /*1222b0*/  ISETP.LT.AND P1, PT, R2, UR76, !P0 ;  /* 0x0000004c02007c0c */ /* 0x002fd2000c721270 */
[----:B------:R-:W-:Y:S01]  /*1222c0*/  @P3 LOP3.LUT R44, R44, 0x1000, RZ, 0xfc, !PT ;  /* 0x000010002c2c3812 */ /* 0x000fe200078efcff */
[----:B------:R-:W1:Y:S03]  /*1222d0*/  LDCU UR76, c[0x0][0x398] ;  /* 0x00007300ff4c77ac */ /* 0x000e660008000800 */
        /* <DEDUP_REMOVED lines=8> */
[----:B------:R-:W-:Y:S01]  /*122360*/  ISETP.GE.AND P0, PT, R34, UR41, PT ;  /* 0x0000002922007c0c */ /* 0x000fe2000bf06270 */
[----:B------:R-:W0:Y:S01]  /*122370*/  LDCU.64 UR40, c[0x0][0x398] ;  /* 0x00007300ff2877ac */ /* 0x000e220008000a00 */
[----:B------:R-:W4:Y:S02]  /*122380*/  LDL.LU R34, [R1+0x5318] ;  /* 0x0053180001227983 */ /* 0x000f240000300800 */
[----:B---3--:R-:W-:Y:S02]  /*122390*/  ISETP.LT.AND P3, PT, R32, UR38, !P0 ;  /* 0x0000002620007c0c */ /* 0x008fe4000c761270 */
[----:B-1----:R-:W-:Y:S01]  /*1223a0*/  ISETP.LT.AND P2, PT, R3, UR76, !P0 ;  /* 0x0000004c03007c0c */ /* 0x002fe2000c741270 */
[----:B------:R-:W3:Y:S01]  /*1223b0*/  LDL.LU R61, [R1+0xd0] ;  /* 0x0000d000013d7983 */ /* 0x000ee20000300800 */
[----:B------:R-:W-:Y:S01]  /*1223c0*/  LOP3.LUT R44, R44, 0xfffffeff, RZ, 0xc0, !PT ;  /* 0xfffffeff2c2c7812 */ /* 0x000fe200078ec0ff */
[----:B------:R-:W1:Y:S01]  /*1223d0*/  LDCU UR76, c[0x0][0x398] ;  /* 0x00007300ff4c77ac */ /* 0x000e620008000800 */
[----:B--2---:R-:W-:-:S07]  /*1223e0*/  ISETP.LT.AND P1, PT, R2, UR77, !P0 ;  /* 0x0000004d02007c0c */ /* 0x004fce000c721270 */
[----:B------:R-:W-:Y:S01]  /*1223f0*/  @P3 LOP3.LUT R44, R44, 0x100, RZ, 0xfc, !PT ;  /* 0x000001002c2c3812 */ /* 0x000fe200078efcff */
[----:B------:R2:W-:Y:S01]  /*122400*/  STL [R1+0x1ac], R36 ;  /* 0x0001ac2401007387 */ /* 0x0005e20000100800 */
[----:B------:R-:W0:Y:S02]  /*122410*/  LDCU UR77, c[0x0][0x398] ;  /* 0x00007300ff4d77ac */ /* 0x000e240008000800 */
[----:B------:R-:W-:Y:S01]  /*122420*/  LOP3.LUT R44, R44, 0xffffff7f, RZ, 0xc0, !PT ;  /* 0xffffff7f2c2c7812 */ /* 0x000fe200078ec0ff */
[----:B------:R-:W3:Y:S03]  /*122430*/  LDL.LU R38, [R1+0x4a0] ;  /* 0x0004a00001267983 */ /* 0x000ee60000300800 */
        /* <DEDUP_REMOVED lines=12> */
[----:B--2---:R-:W2:Y:S04]  /*122500*/  LDL.LU R36, [R1+0x531c] ;  /* 0x00531c0001247983 */ /* 0x004ea80000300800 */
[----:B------:R-:W2:Y:S04]  /*122510*/  LDL.LU R35, [R1+0xcc] ;  /* 0x0000cc0001237983 */ /* 0x000ea80000300800 */
[----:B------:R3:W-:Y:S04]  /*122520*/  STL [R1+0x1a4], R37 ;  /* 0x0001a42501007387 */ /* 0x0007e80000100800 */
[----:B------:R-:W2:Y:S01]  /*122530*/  LDL.LU R40, [R1+0x4b0] ;  /* 0x0004b00001287983 */ /* 0x000ea20000300800 */
[----:B0-----:R-:W-:-:S02]  /*122540*/  ISETP.LT.AND P3, PT, R32, UR40, !P0 ;  /* 0x0000002820007c0c */ /* 0x001fc4000c761270 */
[----:B-1----:R-:W-:Y:S01]  /*122550*/  ISETP.LT.AND P2, PT, R3, UR76, !P0 ;  /* 0x0000004c03007c0c */ /* 0x002fe2000c741270 */
[----:B------:R-:W0:Y:S01]  /*122560*/  LDCU UR76, c[0x0][0x398] ;  /* 0x00007300ff4c77ac */ /* 0x000e220008000800 */
[----:B------:R-:W-:-:S09]  /*122570*/  ISETP.LT.AND P1, PT, R2, UR77, !P0 ;  /* 0x0000004d02007c0c */ /* 0x000fd2000c721270 */
[----:B------:R-:W-:Y:S01]  /*122580*/  @P3 LOP3.LUT R44, R44, 0x10, RZ, 0xfc, !PT ;  /* 0x000000102c2c3812 */ /* 0x000fe200078efcff */
[----:B------:R-:W1:Y:S03]  /*122590*/  LDCU UR77, c[0x0][0x398] ;  /* 0x00007300ff4d77ac */ /* 0x000e660008000800 */
        /* <DEDUP_REMOVED lines=10> */
[----:B------:R-:W2:Y:S02]  /*122640*/  LDL.LU R34, [R1+0x5320] ;  /* 0x0053200001227983 */ /* 0x000ea40000300800 */
[----:B------:R-:W-:Y:S01]  /*122650*/  ISETP.LT.AND P2, PT, R3, UR70, !P0 ;  /* 0x0000004603007c0c */ /* 0x000fe2000c741270 */
[----:B------:R-:W0:Y:S01]  /*122660*/  LDCU UR70, c[0x0][0x398] ;  /* 0x00007300ff4677ac */ /* 0x000e220008000800 */
[----:B------:R-:W-:Y:S02]  /*122670*/  ISETP.LT.AND P1, PT, R2, UR69, !P0 ;  /* 0x0000004502007c0c */ /* 0x000fe4000c721270 */
[----:B----4-:R-:W-:Y:S01]  /*122680*/  ISETP.LT.AND P3, PT, R32, UR42, !P0 ;  /* 0x0000002a20007c0c */ /* 0x010fe2000c761270 */
[----:B------:R-:W4:Y:S01]  /*122690*/  LDCU UR42, c[0x0][0x398] ;  /* 0x00007300ff2a77ac */ /* 0x000f220008000800 */
[----:B------:R-:W-:-:S02]  /*1226a0*/  ISETP.LT.AND P0, PT, R33, UR59, !P0 ;  /* 0x0000003b21007c0c */ /* 0x000fc4000c701270 */
[----:B---3--:R-:W-:Y:S01]  /*1226b0*/  PRMT R37, R38, 0x5410, R61 ;  /* 0x0000541026257816 */ /* 0x008fe2000000003d */
[----:B------:R-:W3:Y:S04]  /*1226c0*/  LDCU UR59, c[0x0][0x398] ;  /* 0x00007300ff3b77ac */ /* 0x000ee80008000800 */
[----:B------:R-:W-:Y:S01]  /*1226d0*/  STL [R1+0x1a0], R37 ;  /* 0x0001a02501007387 */ /* 0x000fe20000100800 */
[----:B------:R-:W-:Y:S01]  /*1226e0*/  LOP3.LUT R44, R44, 0xfffffffe, RZ, 0xc0, !PT ;  /* 0xfffffffe2c2c7812 */ /* 0x000fe200078ec0ff */
[----:B------:R-:W0:Y:S02]  /*1226f0*/  LDCU UR69, c[0x0][0x398] ;  /* 0x00007300ff4577ac */ /* 0x000e240008000800 */
[----:B------:R-:W3:Y:S04]  /*122700*/  LDL.LU R61, [R1+0xc8] ;  /* 0x0000c800013d7983 */ /* 0x000ee80000300800 */
[----:B------:R-:W3:Y:S01]  /*122710*/  LDL.LU R38, [R1+0x49c] ;  /* 0x00049c0001267983 */ /* 0x000ee20000300800 */
[----:B------:R-:W-:-:S02]  /*122720*/  @P3 LOP3.LUT R44, R44, 0x1, RZ, 0xfc, !PT ;  /* 0x000000012c2c3812 */ /* 0x000fc400078efcff */
[----:B------:R-:W-:-:S04]  /*122730*/  LOP3.LUT R43, R43, 0x7fffffff, RZ, 0xc0, !PT ;  /* 0x7fffffff2b2b7812 */ /* 0x000fc800078ec0ff */
[----:B------:R-:W-:-:S04]  /*122740*/  @P2 LOP3.LUT R43, R43, 0x80000000, RZ, 0xfc, !PT ;  /* 0x800000002b2b2812 */ /* 0x000fc800078efcff */
[----:B------:R-:W-:-:S04]  /*122750*/  LOP3.LUT R43, R43, 0xbfffffff, RZ, 0xc0, !PT ;  /* 0xbfffffff2b2b7812 */ /* 0x000fc800078ec0ff */
[----:B------:R-:W-:-:S04]  /*122760*/  @P1 LOP3.LUT R43, R43, 0x40000000, RZ, 0xfc, !PT ;  /* 0x400000002b2b1812 */ /* 0x000fc800078efcff */
[----:B------:R-:W-:Y:S02]  /*122770*/  LOP3.LUT R43, R43, 0xdfffffff, RZ, 0xc0, !PT ;  /* 0xdfffffff2b2b7812 */ /* 0x000fe400078ec0ff */
[----:B--2---:R-:W-:Y:S02]  /*122780*/  PRMT R35, R40, 0x5410, R35 ;  /* 0x0000541028237816 */ /* 0x004fe40000000023 */
[----:B------:R-:W-:Y:S02]  /*122790*/  @P0 LOP3.LUT R43, R43, 0x20000000, RZ, 0xfc, !PT ;  /* 0x200000002b2b0812 */ /* 0x000fe400078efcff */
[----:B------:R-:W-:Y:S01]  /*1227a0*/  ISETP.GE.AND P0, PT, R36, UR39, PT ;  /* 0x0000002724007c0c */ /* 0x000fe2000bf06270 */
[----:B------:R-:W2:Y:S01]  /*1227b0*/  LDCU.64 UR38, c[0x0][0x398] ;  /* 0x00007300ff2677ac */ /* 0x000ea20008000a00 */
[----:B------:R-:W4:Y:S04]  /*1227c0*/  LDL.LU R36, [R1+0x5324] ;  /* 0x0053240001247983 */ /* 0x000f280000300800 */
[----:B------:R0:W-:Y:S04]  /*1227d0*/  STL [R1+0x198], R35 ;  /* 0x0001982301007387 */ /* 0x0001e80000100800 */
[----:B0-----:R-:W4:Y:S04]  /*1227e0*/  LDL.LU R35, [R1+0xc4] ;  /* 0x0000c40001237983 */ /* 0x001f280000300800 */
        /* <DEDUP_REMOVED lines=19> */
[----:B------:R-:W4:Y:S02]  /*122920*/  LDL.LU R34, [R1+0x5328] ;  /* 0x0053280001227983 */ /* 0x000f240000300800 */
[----:B--2---:R-:W-:Y:S01]  /*122930*/  ISETP.LT.AND P3, PT, R32, UR38, !P0 ;  /* 0x0000002620007c0c */ /* 0x004fe2000c761270 */
[----:B------:R-:W2:Y:S01]  /*122940*/  LDCU UR38, c[0x0][0x398] ;  /* 0x00007300ff2677ac */ /* 0x000ea20008000800 */
        /* <DEDUP_REMOVED lines=10> */
[----:B------:R-:W-:Y:S02]  /*1229f0*/  LOP3.LUT R43, R43, 0xffbfffff, RZ, 0xc0, !PT ;  /* 0xffbfffff2b2b7812 */ /* 0x000fe400078ec0ff */
[----:B---3--:R-:W-:Y:S02]  /*122a00*/  PRMT R37, R38, 0x5410, R61 ;  /* 0x0000541026257816 */ /* 0x008fe4000000003d */
[----:B------:R-:W-:-:S03]  /*122a10*/  @P1 LOP3.LUT R43, R43, 0x400000, RZ, 0xfc, !PT ;  /* 0x004000002b2b1812 */ /* 0x000fc600078efcff */
[----:B------:R-:W-:Y:S01]  /*122a20*/  STL [R1+0x19c], R37 ;  /* 0x00019c2501007387 */ /* 0x000fe20000100800 */
[----:B------:R-:W-:-:S03]  /*122a30*/  LOP3.LUT R43, R43, 0xffdfffff, RZ, 0xc0, !PT ;  /* 0xffdfffff2b2b7812 */ /* 0x000fc600078ec0ff */
[----:B------:R-:W3:Y:S01]  /*122a40*/  LDL.LU R61, [R1+0xc0] ;  /* 0x0000c000013d7983 */ /* 0x000ee20000300800 */
[----:B------:R-:W-:-:S03]  /*122a50*/  @P0 LOP3.LUT R43, R43, 0x200000, RZ, 0xfc, !PT ;  /* 0x002000002b2b0812 */ /* 0x000fc600078efcff */
[----:B------:R-:W3:Y:S01]  /*122a60*/  LDL.LU R38, [R1+0x46c] ;  /* 0x00046c0001267983 */ /* 0x000ee20000300800 */
        /* <DEDUP_REMOVED lines=8> */
[----:B------:R-:W-:Y:S01]  /*122af0*/  ISETP.LT.AND P3, PT, R32, UR40, !P0 ;  /* 0x0000002820007c0c */ /* 0x000fe2000c761270 */
[----:B------:R-:W0:Y:S01]  /*122b00*/  LDCU UR40, c[0x0][0x398] ;  /* 0x00007300ff2877ac */ /* 0x000e220008000800 */
[----:B------:R-:W-:-:S02]  /*122b10*/  ISETP.LT.AND P2, PT, R3, UR37, !P0 ;  /* 0x0000002503007c0c */ /* 0x000fc4000c741270 */
        /* <DEDUP_REMOVED lines=13> */
[----:B------:R-:W4:Y:S02]  /*122bf0*/  LDL.LU R34, [R1+0x5330] ;  /* 0x0053300001227983 */ /* 0x000f240000300800 */
[----:B0-----:R-:W-:Y:S01]  /*122c00*/  ISETP.LT.AND P3, PT, R32, UR36, !P0 ;  /* 0x0000002420007c0c */ /* 0x001fe2000c761270 */
[----:B------:R-:W0:Y:S01]  /*122c10*/  LDCU UR36, c[0x0][0x398] ;  /* 0x00007300ff2477ac */ /* 0x000e220008000800 */
[----:B------:R-:W-:Y:S02]  /*122c20*/  ISETP.LT.AND P2, PT, R3, UR24, !P0 ;  /* 0x0000001803007c0c */ /* 0x000fe4000c741270 */
[----:B------:R-:W-:-:S02]  /*122c30*/  LOP3.LUT R43, R43, 0xfffeffff, RZ, 0xc0, !PT ;  /* 0xfffeffff2b2b7812 */ /* 0x000fc400078ec0ff */
[----:B------:R-:W-:Y:S01]  /*122c40*/  ISETP.LT.AND P1, PT, R2, UR25, !P0 ;  /* 0x0000001902007c0c */ /* 0x000fe2000c721270 */
[----:B------:R-:W0:Y:S06]  /*122c50*/  LDCU.64 UR24, c[0x0][0x398] ;  /* 0x00007300ff1877ac */ /* 0x000e2c0008000a00 */
[----:B------:R-:W-:-:S04]  /*122c60*/  @P3 LOP3.LUT R43, R43, 0x10000, RZ, 0xfc, !PT ;  /* 0x000100002b2b3812 */ /* 0x000fc800078efcff */
[----:B------:R-:W-:-:S04]  /*122c70*/  LOP3.LUT R43, R43, 0xffff7fff, RZ, 0xc0, !PT ;  /* 0xffff7fff2b2b7812 */ /* 0x000fc800078ec0ff */
[----:B------:R-:W-:Y:S02]  /*122c80*/  @P2 LOP3.LUT R43, R43, 0x8000, RZ, 0xfc, !PT ;  /* 0x000080002b2b2812 */ /* 0x000fe400078efcff */
[----:B------:R-:W-:Y:S02]  /*122c90*/  ISETP.LT.AND P0, PT, R33, UR26, !P0 ;  /* 0x0000001a21007c0c */ /* 0x000fe4000c701270 */
[----:B------:R-:W-:Y:S02]  /*122ca0*/  LOP3.LUT R43, R43, 0xffffbfff, RZ, 0xc0, !PT ;  /* 0xffffbfff2b2b7812 */ /* 0x000fe400078ec0ff */
[----:B---3--:R-:W-:Y:S02]  /*122cb0*/  PRMT R37, R38, 0x5410, R61 ;  /* 0x0000541026257816 */ /* 0x008fe4000000003d */
[----:B------:R-:W-:-:S04]  /*122cc0*/  @P1 LOP3.LUT R43, R43, 0x4000, RZ, 0xfc, !PT ;  /* 0x000040002b2b1812 */ /* 0x000fc800078efcff */
[----:B------:R-:W-:Y:S01]  /*122cd0*/  LOP3.LUT R43, R43, 0xffffdfff, RZ, 0xc0, !PT ;  /* 0xffffdfff2b2b7812 */ /* 0x000fe200078ec0ff */
[----:B------:R-:W-:Y:S03]  /*122ce0*/  STL [R1+0x16c], R37 ;  /* 0x00016c2501007387 */ /* 0x000fe60000100800 */
[----:B------:R-:W-:Y:S01]  /*122cf0*/  @P0 LOP3.LUT R43, R43, 0x2000, RZ, 0xfc, !PT ;  /* 0x000020002b2b0812 */ /* 0x000fe200078efcff */
[----:B------:R-:W3:Y:S04]  /*122d00*/  LDL.LU R61, [R1+0xb8] ;  /* 0x0000b800013d7983 */ /* 0x000ee80000300800 */
[----:B------:R-:W3:Y:S01]  /*122d10*/  LDL.LU R38, [R1+0x468] ;  /* 0x0004680001267983 */ /* 0x000ee20000300800 */
[----:B------:R-:W-:-:S02]  /*122d20*/  LOP3.LUT R43, R43, 0xffffefff, RZ, 0xc0, !PT ;  /* 0xffffefff2b2b7812 */ /* 0x000fc400078ec0ff */
[----:B--2---:R-:W-:Y:S01]  /*122d30*/  ISETP.GE.AND P0, PT, R36, UR39, PT ;  /* 0x0000002724007c0c */ /* 0x004fe2000bf06270 */
[----:B------:R-:W2:Y:S01]  /*122d40*/  LDCU UR39, c[0x0][0x398] ;  /* 0x00007300ff2777ac */ /* 0x000ea20008000800 */
[----:B----4-:R-:W-:Y:S02]  /*122d50*/  PRMT R36, R40, 0x5410, R35 ;  /* 0x0000541028247816 */ /* 0x010fe40000000023 */
[----:B------:R-:W4:Y:S04]  /*122d60*/  LDL.LU R35, [R1+0x5334] ;  /* 0x0053340001237983 */ /* 0x000f280000300800 */
[----:B------:R3:W-:Y:S04]  /*122d70*/  STL [R1+0x164], R36 ;  /* 0x0001642401007387 */ /* 0x0007e80000100800 */
[----:B------:R-:W2:Y:S01]  /*122d80*/  LDL.LU R40, [R1+0xb4] ;  /* 0x0000b40001287983 */ /* 0x000ea20000300800 */
        /* <DEDUP_REMOVED lines=16> */
[----:B------:R-:W2:Y:S02]  /*122e90*/  LDL.LU R34, [R1+0x5338] ;  /* 0x0053380001227983 */ /* 0x000ea40000300800 */
[----:B0-----:R-:W-:Y:S02]  /*122ea0*/  ISETP.LT.AND P3, PT, R32, UR26, !P0 ;  /* 0x0000001a20007c0c */ /* 0x001fe4000c761270 */
        /* <DEDUP_REMOVED lines=9> */
[----:B------:R-:W-:Y:S02]  /*122f40*/  @P1 LOP3.LUT R43, R43, 0x40, RZ, 0xfc, !PT ;  /* 0x000000402b2b1812 */ /* 0x000fe400078efcff */
[----:B---3--:R-:W-:Y:S02]  /*122f50*/  PRMT R36, R38, 0x5410, R61 ;  /* 0x0000541026247816 */ /* 0x008fe4000000003d */
[----:B------:R-:W-:-:S03]  /*122f60*/  LOP3.LUT R43, R43, 0xffffffdf, RZ, 0xc0, !PT ;  /* 0xffffffdf2b2b7812 */ /* 0x000fc600078ec0ff */
[----:B------:R3:W-:Y:S01]  /*122f70*/  STL [R1+0x15c], R36 ;  /* 0x00015c2401007387 */ /* 0x0007e20000100800 */
[----:B------:R-:W-:-:S03]  /*122f80*/  @P0 LOP3.LUT R43, R43, 0x20, RZ, 0xfc, !PT ;  /* 0x000000202b2b0812 */ /* 0x000fc600078efcff */
[----:B------:R-:W2:Y:S04]  /*122f90*/  LDL.LU R61, [R1+0xb0] ;  /* 0x0000b000013d7983 */ /* 0x000ea80000300800 */
[----:B------:R-:W2:Y:S01]  /*122fa0*/  LDL.LU R38, [R1+0x460] ;  /* 0x0004600001267983 */ /* 0x000ea20000300800 */
[----:B------:R-:W-:Y:S02]  /*122fb0*/  LOP3.LUT R43, R43, 0xffffffef, RZ, 0xc0, !PT ;  /* 0xffffffef2b2b7812 */ /* 0x000fe400078ec0ff */
[----:B----4-:R-:W-:Y:S01]  /*122fc0*/  ISETP.GE.AND P0, PT, R35, UR37, PT ;  /* 0x0000002523007c0c */ /* 0x010fe2000bf06270 */
[----:B------:R-:W4:Y:S01]  /*122fd0*/  LDCU UR37, c[0x0][0x398] ;  /* 0x00007300ff2577ac */ /* 0x000f220008000800 */
[----:B--2---:R-:W-:Y:S02]  /*122fe0*/  PRMT R35, R42, 0x5410, R40 ;  /* 0x000054102a237816 */ /* 0x004fe40000000028 */
[----:B------:R-:W2:Y:S04]  /*122ff0*/  LDL.LU R42, [R1+0x578c] ;  /* 0x00578c00012a7983 */ /* 0x000ea80000300800 */
[----:B---3--:R-:W3:Y:S04]  /*123000*/  LDL.LU R36, [R1+0x533c] ;  /* 0x00533c0001247983 */ /* 0x008ee80000300800 */
[----:B------:R0:W-:Y:S04]  /*123010*/  STL [R1+0x160], R35 ;  /* 0x0001602301007387 */ /* 0x0001e80000100800 */
[----:B0-----:R-:W3:Y:S04]  /*123020*/  LDL.LU R35, [R1+0xac] ;  /* 0x0000ac0001237983 */ /* 0x001ee80000300800 */
[----:B------:R-:W3:Y:S01]  /*123030*/  LDL.LU R40, [R1+0x448] ;  /* 0x0004480001287983 */ /* 0x000ee20000300800 */
[----:B------:R-:W-:-:S02]  /*123040*/  ISETP.LT.AND P3, PT, R32, UR28, !P0 ;  /* 0x0000001c20007c0c */ /* 0x000fc4000c761270 */
[----:B------:R-:W-:Y:S01]  /*123050*/  ISETP.LT.AND P2, PT, R3, UR64, !P0 ;  /* 0x0000004003007c0c */ /* 0x000fe2000c741270 */
[----:B------:R-:W0:Y:S01]  /*123060*/  LDCU UR64, c[0x0][0x398] ;  /* 0x00007300ff4077ac */ /* 0x000e220008000800 */
[----:B------:R-:W-:-:S09]  /*123070*/  ISETP.LT.AND P1, PT, R2, UR31, !P0 ;  /* 0x0000001f02007c0c */ /* 0x000fd2000c721270 */
        /* <DEDUP_REMOVED lines=12> */
[----:B------:R-:W4:Y:S02]  /*123140*/  LDL.LU R34, [R1+0x5340] ;  /* 0x0053400001227983 */ /* 0x000f240000300800 */
[----:B------:R-:W-:Y:S02]  /*123150*/  ISETP.LT.AND P2, PT, R3, UR33, !P0 ;  /* 0x0000002103007c0c */ /* 0x000fe4000c741270 */
[----:B------:R-:W-:Y:S02]  /*123160*/  ISETP.LT.AND P1, PT, R2, UR34, !P0 ;  /* 0x0000002202007c0c */ /* 0x000fe4000c721270 */
[----:B0-----:R-:W-:-:S02]  /*123170*/  ISETP.LT.AND P3, PT, R32, UR30, !P0 ;  /* 0x0000001e20007c0c */ /* 0x001fc4000c761270 */
[----:B------:R-:W-:Y:S01]  /*123180*/  ISETP.LT.AND P0, PT, R33, UR35, !P0 ;  /* 0x0000002321007c0c */ /* 0x000fe2000c701270 */
[----:B------:R-:W0:Y:S01]  /*123190*/  LDCU.64 UR34, c[0x0][0x398] ;  /* 0x00007300ff2277ac */ /* 0x000e220008000a00 */
[----:B------:R-:W-:-:S05]  /*1231a0*/  PRMT R37, R38, 0x5410, R61 ;  /* 0x0000541026257816 */ /* 0x000fca000000003d */
[----:B------:R-:W-:Y:S04]  /*1231b0*/  STL [R1+0x158], R37 ;  /* 0x0001582501007387 */ /* 0x000fe80000100800 */
[----:B------:R-:W4:Y:S04]  /*1231c0*/  LDL.LU R61, [R1+0xa8] ;  /* 0x0000a800013d7983 */ /* 0x000f280000300800 */
[----:B------:R-:W4:Y:S01]  /*1231d0*/  LDL.LU R38, [R1+0x44c] ;  /* 0x00044c0001267983 */ /* 0x000f220000300800 */
[----:B------:R-:W-:-:S04]  /*1231e0*/  LOP3.LUT R43, R43, 0xfffffffe, RZ, 0xc0, !PT ;  /* 0xfffffffe2b2b7812 */ /* 0x000fc800078ec0ff */
[----:B------:R-:W-:Y:S02]  /*1231f0*/  @P3 LOP3.LUT R43, R43, 0x1, RZ, 0xfc, !PT ;  /* 0x000000012b2b3812 */ /* 0x000fe400078efcff */
[----:B--2---:R-:W-:-:S04]  /*123200*/  LOP3.LUT R42, R42, 0x7fffffff, RZ, 0xc0, !PT ;  /* 0x7fffffff2a2a7812 */ /* 0x004fc800078ec0ff */
[----:B------:R-:W-:-:S04]  /*123210*/  @P2 LOP3.LUT R42, R42, 0x80000000, RZ, 0xfc, !PT ;  /* 0x800000002a2a2812 */ /* 0x000fc800078efcff */
[----:B------:R-:W-:-:S04]  /*123220*/  LOP3.LUT R42, R42, 0xbfffffff, RZ, 0xc0, !PT ;  /* 0xbfffffff2a2a7812 */ /* 0x000fc800078ec0ff */
[----:B------:R-:W-:-:S04]  /*123230*/  @P1 LOP3.LUT R42, R42, 0x40000000, RZ, 0xfc, !PT ;  /* 0x400000002a2a1812 */ /* 0x000fc800078efcff */
[----:B------:R-:W-:-:S04]  /*123240*/  LOP3.LUT R42, R42, 0xdfffffff, RZ, 0xc0, !PT ;  /* 0xdfffffff2a2a7812 */ /* 0x000fc800078ec0ff */
[----:B------:R-:W-:Y:S02]  /*123250*/  @P0 LOP3.LUT R42, R42, 0x20000000, RZ, 0xfc, !PT ;  /* 0x200000002a2a0812 */ /* 0x000fe400078efcff */
[----:B---3--:R-:W-:Y:S02]  /*123260*/  PRMT R35, R40, 0x5410, R35 ;  /* 0x0000541028237816 */ /* 0x008fe40000000023 */
[----:B------:R-:W-:Y:S01]  /*123270*/  ISETP.GE.AND P0, PT, R36, UR27, PT ;  /* 0x0000001b24007c0c */ /* 0x000fe2000bf06270 */
[----:B------:R-:W2:Y:S01]  /*123280*/  LDCU.64 UR26, c[0x0][0x398] ;  /* 0x00007300ff1a77ac */ /* 0x000ea20008000a00 */
[----:B------:R-:W3:Y:S04]  /*123290*/  LDL.LU R36, [R1+0x5344] ;  /* 0x0053440001247983 */ /* 0x000ee80000300800 */
[----:B------:R0:W-:Y:S01]  /*1232a0*/  STL [R1+0x150], R35 ;  /* 0x0001502301007387 */ /* 0x0001e20000100800 */
[----:B-1----:R-:W-:Y:S01]  /*1232b0*/  ISETP.LT.AND P3, PT, R32, UR24, !P0 ;  /* 0x0000001820007c0c */ /* 0x002fe2000c761270 */
[----:B------:R-:W1:Y:S02]  /*1232c0*/  LDCU UR24, c[0x0][0x398] ;  /* 0x00007300ff1877ac */ /* 0x000e640008000800 */
[----:B0-----:R-:W3:Y:S04]  /*1232d0*/  LDL.LU R35, [R1+0xa4] ;  /* 0x0000a40001237983 */ /* 0x001ee80000300800 */
[----:B------:R-:W3:Y:S01]  /*1232e0*/  LDL.LU R40, [R1+0x414] ;  /* 0x0004140001287983 */ /* 0x000ee20000300800 */
        /* <DEDUP_REMOVED lines=14> */
[----:B----4-:R-:W-:Y:S01]  /*1233d0*/  ISETP.GE.AND P0, PT, R34, UR29, PT ;  /* 0x0000001d22007c0c */ /* 0x010fe2000bf06270 */
[----:B------:R-:W4:Y:S01]  /*1233e0*/  LDCU.64 UR28, c[0x0][0x398] ;  /* 0x00007300ff1c77ac */ /* 0x000f220008000a00 */
[----:B------:R-:W3:Y:S02]  /*1233f0*/  LDL.LU R34, [R1+0x5348] ;  /* 0x0053480001227983 */ /* 0x000ee40000300800 */
        /* <DEDUP_REMOVED lines=13> */
[----:B------:R-:W-:Y:S02]  /*1234d0*/  PRMT R37, R38, 0x5410, R61 ;  /* 0x0000541026257816 */ /* 0x000fe4000000003d */
[----:B------:R-:W-:Y:S01]  /*1234e0*/  @P1 LOP3.LUT R42, R42, 0x400000, RZ, 0xfc, !PT ;  /* 0x004000002a2a1812 */ /* 0x000fe200078efcff */
[----:B------:R-:W2:Y:S03]  /*1234f0*/  LDL.LU R61, [R1+0xa0] ;  /* 0x0000a000013d7983 */ /* 0x000ea60000300800 */
[----:B------:R-:W-:Y:S01]  /*123500*/  LOP3.LUT R42, R42, 0xffdfffff, RZ, 0xc0, !PT ;  /* 0xffdfffff2a2a7812 */ /* 0x000fe200078ec0ff */
[----:B------:R0:W-:Y:S03]  /*123510*/  STL [R1+0x14c], R37 ;  /* 0x00014c2501007387 */ /* 0x0001e60000100800 */
[----:B------:R-:W-:Y:S01]  /*123520*/  @P0 LOP3.LUT R42, R42, 0x200000, RZ, 0xfc, !PT ;  /* 0x002000002a2a0812 */ /* 0x000fe200078efcff */
[----:B------:R-:W2:Y:S03]  /*123530*/  LDL.LU R38, [R1+0x410] ;  /* 0x0004100001267983 */ /* 0x000ea60000300800 */
[----:B------:R-:W-:-:S02]  /*123540*/  LOP3.LUT R42, R42, 0xffefffff, RZ, 0xc0, !PT ;  /* 0xffefffff2a2a7812 */ /* 0x000fc400078ec0ff */
[----:B---3--:R-:W-:Y:S01]  /*123550*/  ISETP.GE.AND P0, PT, R36, UR31, PT ;  /* 0x0000001f24007c0c */ /* 0x008fe2000bf06270 */
[----:B------:R-:W3:Y:S01]  /*123560*/  LDCU.64 UR30, c[0x0][0x398] ;  /* 0x00007300ff1e77ac */ /* 0x000ee20008000a00 */
[----:B------:R-:W3:Y:S02]  /*123570*/  LDL.LU R36, [R1+0x534c] ;  /* 0x00534c0001247983 */ /* 0x000ee40000300800 */
[----:B----4-:R-:W-:Y:S02]  /*123580*/  ISETP.LT.AND P3, PT, R32, UR28, !P0 ;  /* 0x0000001c20007c0c */ /* 0x010fe4000c761270 */
[----:B0-----:R-:W-:Y:S02]  /*123590*/  PRMT R37, R40, 0x5410, R35 ;  /* 0x0000541028257816 */ /* 0x001fe40000000023 */
[----:B------:R-:W4:Y:S04]  /*1235a0*/  LDL.LU R35, [R1+0x9c] ;  /* 0x00009c0001237983 */ /* 0x000f280000300800 */
[----:B------:R2:W-:Y:S04]  /*1235b0*/  STL [R1+0x154], R37 ;  /* 0x0001542501007387 */ /* 0x0005e80000100800 */
[----:B------:R-:W4:Y:S01]  /*1235c0*/  LDL.LU R40, [R1+0x408] ;  /* 0x0004080001287983 */ /* 0x000f220000300800 */
[----:B------:R-:W-:-:S02]  /*1235d0*/  ISETP.LT.AND P2, PT, R3, UR7, !P0 ;  /* 0x0000000703007c0c */ /* 0x000fc4000c741270 */
[----:B------:R-:W-:Y:S02]  /*1235e0*/  @P3 LOP3.LUT R42, R42, 0x100000, RZ, 0xfc, !PT ;  /* 0x001000002a2a3812 */ /* 0x000fe400078efcff */
[----:B------:R-:W-:Y:S02]  /*1235f0*/  ISETP.LT.AND P1, PT, R2, UR8, !P0 ;  /* 0x0000000802007c0c */ /* 0x000fe4000c721270 */
[----:B------:R-:W-:Y:S02]  /*123600*/  LOP3.LUT R42, R42, 0xfff7ffff, RZ, 0xc0, !PT ;  /* 0xfff7ffff2a2a7812 */ /* 0x000fe400078ec0ff */
[----:B------:R-:W-:Y:S01]  /*123610*/  ISETP.LT.AND P0, PT, R33, UR9, !P0 ;  /* 0x0000000921007c0c */ /* 0x000fe2000c701270 */
[----:B------:R-:W0:Y:S04]  /*123620*/  LDCU.64 UR8, c[0x0][0x398] ;  /* 0x00007300ff0877ac */ /* 0x000e280008000a00 */
[----:B------:R-:W-:-:S04]  /*123630*/  @P2 LOP3.LUT R42, R42, 0x80000, RZ, 0xfc, !PT ;  /* 0x000800002a2a2812 */ /* 0x000fc800078efcff */
[----:B------:R-:W-:-:S04]  /*123640*/  LOP3.LUT R42, R42, 0xfffbffff, RZ, 0xc0, !PT ;  /* 0xfffbffff2a2a7812 */ /* 0x000fc800078ec0ff */
[----:B------:R-:W-:-:S04]  /*123650*/  @P1 LOP3.LUT R42, R42, 0x40000, RZ, 0xfc, !PT ;  /* 0x000400002a2a1812 */ /* 0x000fc800078efcff */
[----:B------:R-:W-:-:S04]  /*123660*/  LOP3.LUT R42, R42, 0xfffdffff, RZ, 0xc0, !PT ;  /* 0xfffdffff2a2a7812 */ /* 0x000fc800078ec0ff */
[----:B------:R-:W-:Y:S02]  /*123670*/  @P0 LOP3.LUT R42, R42, 0x20000, RZ, 0xfc, !PT ;  /* 0x000200002a2a0812 */ /* 0x000fe400078efcff */
[----:B------:R-:W-:Y:S01]  /*123680*/  ISETP.GE.AND P0, PT, R34, UR25, PT ;  /* 0x0000001922007c0c */ /* 0x000fe2000bf06270 */
[----:B------:R-:W1:Y:S01]  /*123690*/  LDCU UR25, c[0x0][0x398] ;  /* 0x00007300ff1977ac */ /* 0x000e620008000800 */
[----:B------:R-:W4:Y:S02]  /*1236a0*/  LDL.LU R34, [R1+0x5350] ;  /* 0x0053500001227983 */ /* 0x000f240000300800 */
        /* <DEDUP_REMOVED lines=11> */
[----:B--2---:R-:W-:Y:S02]  /*123760*/  PRMT R37, R38, 0x5410, R61 ;  /* 0x0000541026257816 */ /* 0x004fe4000000003d */
[----:B------:R-:W-:Y:S01]  /*123770*/  LOP3.LUT R42, R42, 0xffffdfff, RZ, 0xc0, !PT ;  /* 0xffffdfff2a2a7812 */ /* 0x000fe200078ec0ff */
[----:B------:R-:W2:Y:S03]  /*123780*/  LDL.LU R61, [R1+0x98] ;  /* 0x00009800013d7983 */ /* 0x000ea60000300800 */
[----:B------:R-:W-:Y:S01]  /*123790*/  @P0 LOP3.LUT R42, R42, 0x2000, RZ, 0xfc, !PT ;  /* 0x000020002a2a0812 */ /* 0x000fe200078efcff */
[----:B------:R-:W-:Y:S04]  /*1237a0*/  STL [R1+0x148], R37 ;  /* 0x0001482501007387 */ /* 0x000fe80000100800 */
[----:B------:R-:W2:Y:S01]  /*1237b0*/  LDL.LU R38, [R1+0x400] ;  /* 0x0004000001267983 */ /* 0x000ea20000300800 */
[----:B------:R-:W-:-:S02]  /*1237c0*/  LOP3.LUT R42, R42, 0xffffefff, RZ, 0xc0, !PT ;  /* 0xffffefff2a2a7812 */ /* 0x000fc400078ec0ff */
[----:B---3--:R-:W-:Y:S01]  /*1237d0*/  ISETP.GE.AND P0, PT, R36, UR27, PT ;  /* 0x0000001b24007c0c */ /* 0x008fe2000bf06270 */
[----:B------:R-:W3:Y:S03]  /*1237e0*/  LDCU UR27, c[0x0][0x398] ;  /* 0x00007300ff1b77ac */ /* 0x000ee60008000800 */
[----:B0-----:R-:W-:Y:S02]  /*1237f0*/  ISETP.LT.AND P3, PT, R32, UR10, !P0 ;  /* 0x0000000a20007c0c */ /* 0x001fe4000c761270 */
[----:B------:R-:W-:Y:S01]  /*123800*/  ISETP.LT.AND P2, PT, R3, UR13, !P0 ;  /* 0x0000000d03007c0c */ /* 0x000fe2000c741270 */
[----:B------:R-:W0:Y:S01]  /*123810*/  LDCU.64 UR12, c[0x0][0x398] ;  /* 0x00007300ff0c77ac */ /* 0x000e220008000a00 */
[----:B----4-:R-:W-:Y:S02]  /*123820*/  PRMT R36, R40, 0x5410, R35 ;  /* 0x0000541028247816 */ /* 0x010fe40000000023 */
[----:B------:R-:W4:Y:S07]  /*123830*/  LDL.LU R35, [R1+0x5354] ;  /* 0x0053540001237983 */ /* 0x000f2e0000300800 */
[----:B------:R-:W-:-:S02]  /*123840*/  @P3 LOP3.LUT R42, R42, 0x1000, RZ, 0xfc, !PT ;  /* 0x000010002a2a3812 */ /* 0x000fc400078efcff */
[----:B------:R-:W-:Y:S01]  /*123850*/  ISETP.LT.AND P1, PT, R2, UR14, !P0 ;  /* 0x0000000e02007c0c */ /* 0x000fe2000c721270 */
[----:B------:R2:W-:Y:S01]  /*123860*/  STL [R1+0xe4], R36 ;  /* 0x0000e42401007387 */ /* 0x0005e20000100800 */
[----:B------:R-:W-:-:S03]  /*123870*/  LOP3.LUT R42, R42, 0xfffff7ff, RZ, 0xc0, !PT ;  /* 0xfffff7ff2a2a7812 */ /* 0x000fc600078ec0ff */
[----:B------:R-:W3:Y:S01]  /*123880*/  LDL.LU R40, [R1+0x94] ;  /* 0x0000940001287983 */ /* 0x000ee20000300800 */
        /* <DEDUP_REMOVED lines=9> */
[----:B------:R-:W3:Y:S02]  /*123920*/  LDL.LU R34, [R1+0x5358] ;  /* 0x0053580001227983 */ /* 0x000ee40000300800 */
        /* <DEDUP_REMOVED lines=15> */
[----:B------:R-:W-:-:S03]  /*123a20*/  LOP3.LUT R42, R42, 0xffffffef, RZ, 0xc0, !PT ;  /* 0xffffffef2a2a7812 */ /* 0x000fc600078ec0ff */
[----:B------:R2:W-:Y:S04]  /*123a30*/  STL [R1+0xe8], R36 ;  /* 0x0000e82401007387 */ /* 0x0005e80000100800 */
[----:B--2---:R-:W2:Y:S04]  /*123a40*/  LDL.LU R36, [R1+0x90] ;  /* 0x0000900001247983 */ /* 0x004ea80000300800 */
[----:B------:R-:W2:Y:S04]  /*123a50*/  LDL.LU R39, [R1+0x3d0] ;  /* 0x0003d00001277983 */ /* 0x000ea80000300800 */
[----:B------:R-:W2:Y:S04]  /*123a60*/  LDL.LU R61, [R1+0x8c] ;  /* 0x00008c00013d7983 */ /* 0x000ea80000300800 */
[----:B------:R-:W2:Y:S01]  /*123a70*/  LDL.LU R38, [R1+0x2f0] ;  /* 0x0002f00001267983 */ /* 0x000ea20000300800 */
[----:B----4-:R-:W-:Y:S01]  /*123a80*/  ISETP.GE.AND P0, PT, R35, UR9, PT ;  /* 0x0000000923007c0c */ /* 0x010fe2000bf06270 */
[----:B------:R-:W4:Y:S03]  /*123a90*/  LDCU.64 UR8, c[0x0][0x398] ;  /* 0x00007300ff0877ac */ /* 0x000f260008000a00 */
[----:B------:R-:W-:-:S02]  /*123aa0*/  ISETP.LT.AND P3, PT, R32, UR14, !P0 ;  /* 0x0000000e20007c0c */ /* 0x000fc4000c761270 */
[----:B------:R-:W-:Y:S01]  /*123ab0*/  ISETP.LT.AND P2, PT, R3, UR18, !P0 ;  /* 0x0000001203007c0c */ /* 0x000fe2000c741270 */
[----:B------:R-:W0:Y:S01]  /*123ac0*/  LDCU UR18, c[0x0][0x398] ;  /* 0x00007300ff1277ac */ /* 0x000e220008000800 */
[----:B------:R-:W-:Y:S02]  /*123ad0*/  ISETP.LT.AND P1, PT, R2, UR19, !P0 ;  /* 0x0000001302007c0c */ /* 0x000fe4000c721270 */
[----:B---3--:R-:W-:Y:S01]  /*123ae0*/  PRMT R35, R41, 0x5410, R40 ;  /* 0x0000541029237816 */ /* 0x008fe20000000028 */
[----:B------:R-:W3:Y:S01]  /*123af0*/  LDCU UR19, c[0x0][0x398] ;  /* 0x00007300ff1377ac */ /* 0x000ee20008000800 */
[----:B------:R-:W3:Y:S05]  /*123b00*/  LDL.LU R41, [R1+0x5788] ;  /* 0x0057880001297983 */ /* 0x000eea0000300800 */
[----:B------:R-:W-:-:S04]  /*123b10*/  @P3 LOP3.LUT R42, R42, 0x10, RZ, 0xfc, !PT ;  /* 0x000000102a2a3812 */ /* 0x000fc800078efcff */
[----:B------:R-:W-:-:S04]  /*123b20*/  LOP3.LUT R42, R42, 0xfffffff7, RZ, 0xc0, !PT ;  /* 0xfffffff72a2a7812 */ /* 0x000fc800078ec0ff */
[----:B------:R-:W-:Y:S02]  /*123b30*/  @P2 LOP3.LUT R42, R42, 0x8, RZ, 0xfc, !PT ;  /* 0x000000082a2a2812 */ /* 0x000fe400078efcff */
[----:B------:R-:W-:Y:S01]  /*123b40*/  ISETP.LT.AND P0, PT, R33, UR23, !P0 ;  /* 0x0000001721007c0c */ /* 0x000fe2000c701270 */
[----:B------:R0:W-:Y:S01]  /*123b50*/  STL [R1+0xe0], R35 ;  /* 0x0000e02301007387 */ /* 0x0001e20000100800 */
[----:B------:R-:W-:Y:S01]  /*123b60*/  LOP3.LUT R42, R42, 0xfffffffb, RZ, 0xc0, !PT ;  /* 0xfffffffb2a2a7812 */ /* 0x000fe200078ec0ff */
[----:B------:R-:W0:Y:S03]  /*123b70*/  LDCU UR23, c[0x0][0x398] ;  /* 0x00007300ff1777ac */ /* 0x000e260008000800 */
[----:B------:R-:W-:-:S04]  /*123b80*/  @P1 LOP3.LUT R42, R42, 0x4, RZ, 0xfc, !PT ;  /* 0x000000042a2a1812 */ /* 0x000fc800078efcff */
[----:B------:R-:W-:-:S04]  /*123b90*/  LOP3.LUT R42, R42, 0xfffffffd, RZ, 0xc0, !PT ;  /* 0xfffffffd2a2a7812 */ /* 0x000fc800078ec0ff */
[----:B------:R-:W-:Y:S02]  /*123ba0*/  @P0 LOP3.LUT R42, R42, 0x2, RZ, 0xfc, !PT ;  /* 0x000000022a2a0812 */ /* 0x000fe400078efcff */
[----:B------:R-:W-:Y:S01]  /*123bb0*/  ISETP.GE.AND P0, PT, R34, UR11, PT ;  /* 0x0000000b22007c0c */ /* 0x000fe2000bf06270 */
[----:B------:R-:W1:Y:S01]  /*123bc0*/  LDCU.64 UR10, c[0x0][0x398] ;  /* 0x00007300ff0a77ac */ /* 0x000e620008000a00 */
[----:B------:R-:W4:Y:S02]  /*123bd0*/  LDL.LU R34, [R1+0x535c] ;  /* 0x00535c0001227983 */ /* 0x000f240000300800 */
[----:B------:R-:W-:Y:S01]  /*123be0*/  ISETP.LT.AND P2, PT, R3, UR21, !P0 ;  /* 0x0000001503007c0c */ /* 0x000fe2000c741270 */
[----:B------:R-:W1:Y:S01]  /*123bf0*/  LDCU UR21, c[0x0][0x398] ;  /* 0x00007300ff1577ac */ /* 0x000e620008000800 */
[----:B------:R-:W-:Y:S01]  /*123c00*/  ISETP.LT.AND P1, PT, R2, UR22, !P0 ;  /* 0x0000001602007c0c */ /* 0x000fe2000c721270 */
[----:B0-----:R-:W4:Y:S01]  /*123c10*/  LDL.LU R35, [R1+0x88] ;  /* 0x0000880001237983 */ /* 0x001f220000300800 */
[----:B------:R-:W-:Y:S01]  /*123c20*/  ISETP.LT.AND P3, PT, R32, UR16, !P0 ;  /* 0x0000001020007c0c */ /* 0x000fe2000c761270 */
[----:B------:R-:W0:Y:S01]  /*123c30*/  LDCU UR22, c[0x0][0x398] ;  /* 0x00007300ff1677ac */ /* 0x000e220008000800 */
[----:B------:R-:W-:Y:S01]  /*123c40*/  ISETP.LT.AND P0, PT, R33, UR52, !P0 ;  /* 0x0000003421007c0c */ /* 0x000fe2000c701270 */
[----:B------:R-:W4:Y:S01]  /*123c50*/  LDL.LU R40, [R1+0x2f4] ;  /* 0x0002f40001287983 */ /* 0x000f220000300800 */
[----:B--2---:R-:W-:-:S03]  /*123c60*/  PRMT R36, R39, 0x5410, R36 ;  /* 0x0000541027247816 */ /* 0x004fc60000000024 */
[----:B------:R-:W2:Y:S01]  /*123c70*/  LDL.LU R59, [R1+0x84] ;  /* 0x00008400013b7983 */ /* 0x000ea20000300800 */
[----:B------:R-:W-:-:S03]  /*123c80*/  PRMT R38, R38, 0x5410, R61 ;  /* 0x0000541026267816 */ /* 0x000fc6000000003d */
[----:B------:R-:W2:Y:S01]  /*123c90*/  LDL.LU R37, [R1+0x2d0] ;  /* 0x0002d00001257983 */ /* 0x000ea20000300800 */
[----:B---3--:R-:W-:Y:S01]  /*123ca0*/  LOP3.LUT R41, R41, 0x7fffffff, RZ, 0xc0, !PT ;  /* 0x7fffffff29297812 */ /* 0x008fe200078ec0ff */
[----:B------:R-:W3:Y:S03]  /*123cb0*/  LDCU UR52, c[0x0][0x398] ;  /* 0x00007300ff3477ac */ /* 0x000ee60008000800 */
[----:B------:R-:W-:Y:S01]  /*123cc0*/  @P2 LOP3.LUT R41, R41, 0x80000000, RZ, 0xfc, !PT ;  /* 0x8000000029292812 */ /* 0x000fe200078efcff */
[----:B------:R-:W0:Y:S03]  /*123cd0*/  LDCU UR16, c[0x0][0x398] ;  /* 0x00007300ff1077ac */ /* 0x000e260008000800 */
[----:B------:R-:W-:Y:S01]  /*123ce0*/  LOP3.LUT R41, R41, 0xbfffffff, RZ, 0xc0, !PT ;  /* 0xbfffffff29297812 */ /* 0x000fe200078ec0ff */
[----:B------:R1:W-:Y:S03]  /*123cf0*/  STL [R1+0xd8], R36 ;  /* 0x0000d82401007387 */ /* 0x0003e60000100800 */
[----:B------:R-:W-:-:S04]  /*123d00*/  @P1 LOP3.LUT R41, R41, 0x40000000, RZ, 0xfc, !PT ;  /* 0x4000000029291812 */ /* 0x000fc800078efcff */
[----:B------:R-:W-:Y:S01]  /*123d10*/  LOP3.LUT R41, R41, 0xdfffffff, RZ, 0xc0, !PT ;  /* 0xdfffffff29297812 */ /* 0x000fe200078ec0ff */
[----:B-1----:R-:W3:Y:S03]  /*123d20*/  LDL.LU R36, [R1+0x80] ;  /* 0x0000800001247983 */ /* 0x002ee60000300800 */
[----:B------:R-:W-:Y:S01]  /*123d30*/  @P0 LOP3.LUT R41, R41, 0x20000000, RZ, 0xfc, !PT ;  /* 0x2000000029290812 */ /* 0x000fe200078efcff */
[----:B------:R-:W3:Y:S04]  /*123d40*/  LDL.LU R39, [R1+0x2c8] ;  /* 0x0002c80001277983 */ /* 0x000ee80000300800 */
[----:B------:R1:W-:Y:S01]  /*123d50*/  STL [R1+0xdc], R38 ;  /* 0x0000dc2601007387 */ /* 0x0003e20000100800 */
[----:B----4-:R-:W-:Y:S01]  /*123d60*/  ISETP.GE.AND P0, PT, R34, UR13, PT ;  /* 0x0000000d22007c0c */ /* 0x010fe2000bf06270 */
[----:B------:R-:W4:Y:S02]  /*123d70*/  LDCU.64 UR12, c[0x0][0x398] ;  /* 0x00007300ff0c77ac */ /* 0x000f240008000a00 */
[----:B------:R-:W4:Y:S01]  /*123d80*/  LDL.LU R34, [R1+0x5360] ;  /* 0x0053600001227983 */ /* 0x000f220000300800 */
[----:B------:R-:W-:-:S02]  /*123d90*/  LOP3.LUT R42, R42, 0xfffffffe, RZ, 0xc0, !PT ;  /* 0xfffffffe2a2a7812 */ /* 0x000fc400078ec0ff */
[----:B------:R-:W-:Y:S01]  /*123da0*/  ISETP.LT.AND P2, PT, R3, UR59, !P0 ;  /* 0x0000003b03007c0c */ /* 0x000fe2000c741270 */
[----:B------:R-:W4:Y:S01]  /*123db0*/  LDL.LU R61, [R1+0x7c] ;  /* 0x00007c00013d7983 */ /* 0x000f220000300800 */
[----:B------:R-:W-:Y:S01]  /*123dc0*/  @P3 LOP3.LUT R42, R42, 0x1, RZ, 0xfc, !PT ;  /* 0x000000012a2a3812 */ /* 0x000fe200078efcff */
[----:B------:R-:W0:Y:S01]  /*123dd0*/  LDCU UR59, c[0x0][0x398] ;  /* 0x00007300ff3b77ac */ /* 0x000e220008000800 */
[----:B------:R-:W-:Y:S01]  /*123de0*/  ISETP.LT.AND P3, PT, R32, UR10, !P0 ;  /* 0x0000000a20007c0c */ /* 0x000fe2000c761270 */
[----:B-1----:R-:W4:Y:S01]  /*123df0*/  LDL.LU R38, [R1+0x2c4] ;  /* 0x0002c40001267983 */ /* 0x002f220000300800 */
[----:B------:R-:W-:Y:S02]  /*123e00*/  LOP3.LUT R41, R41, 0xefffffff, RZ, 0xc0, !PT ;  /* 0xefffffff29297812 */ /* 0x000fe400078ec0ff */
[----:B------:R-:W-:Y:S01]  /*123e10*/  ISETP.LT.AND P1, PT, R2, UR60, !P0 ;  /* 0x0000003c02007c0c */ /* 0x000fe2000c721270 */
[----:B------:R-:W4:Y:S08]  /*123e20*/  LDL.LU R57, [R1+0x78] ;  /* 0x0000780001397983 */ /* 0x000f300000300800 */
[----:B------:R-:W-:Y:S01]  /*123e30*/  @P3 LOP3.LUT R41, R41, 0x10000000, RZ, 0xfc, !PT ;  /* 0x1000000029293812 */ /* 0x000fe200078efcff */
[----:B------:R-:W4:Y:S01]  /*123e40*/  LDL.LU R58, [R1+0x2bc] ;  /* 0x0002bc00013a7983 */ /* 0x000f220000300800 */
[----:B------:R-:W-:Y:S01]  /*123e50*/  PRMT R35, R40, 0x5410, R35 ;  /* 0x0000541028237816 */ /* 0x000fe20000000023 */
[----:B------:R-:W1:Y:S01]  /*123e60*/  LDCU UR60, c[0x0][0x398] ;  /* 0x00007300ff3c77ac */ /* 0x000e620008000800 */
[----:B------:R-:W-:-:S04]  /*123e70*/  LOP3.LUT R41, R41, 0xf7ffffff, RZ, 0xc0, !PT ;  /* 0xf7ffffff29297812 */ /* 0x000fc800078ec0ff */
[----:B------:R-:W-:Y:S02]  /*123e80*/  @P2 LOP3.LUT R41, R41, 0x8000000, RZ, 0xfc, !PT ;  /* 0x0800000029292812 */ /* 0x000fe400078efcff */
[----:B------:R-:W-:Y:S01]  /*123e90*/  ISETP.LT.AND P0, PT, R33, UR57, !P0 ;  /* 0x0000003921007c0c */ /* 0x000fe2000c701270 */
[----:B------:R0:W-:Y:S01]  /*123ea0*/  STL [R1+0xd4], R35 ;  /* 0x0000d42301007387 */ /* 0x0001e20000100800 */
[----:B------:R-:W-:Y:S01]  /*123eb0*/  LOP3.LUT R41, R41, 0xfbffffff, RZ, 0xc0, !PT ;  /* 0xfbffffff29297812 */ /* 0x000fe200078ec0ff */
[----:B------:R-:W1:Y:S03]  /*123ec0*/  LDCU UR57, c[0x0][0x398] ;  /* 0x00007300ff3977ac */ /* 0x000e660008000800 */
[----:B------:R-:W-:-:S04]  /*123ed0*/  @P1 LOP3.LUT R41, R41, 0x4000000, RZ, 0xfc, !PT ;  /* 0x0400000029291812 */ /* 0x000fc800078efcff */
[----:B------:R-:W-:Y:S01]  /*123ee0*/  LOP3.LUT R41, R41, 0xfdffffff, RZ, 0xc0, !PT ;  /* 0xfdffffff29297812 */ /* 0x000fe200078ec0ff */
[----:B0-----:R-:W4:Y:S04]  /*123ef0*/  LDL.LU R35, [R1+0x74] ;  /* 0x0000740001237983 */ /* 0x001f280000300800 */
[----:B------:R-:W4:Y:S01]  /*123f00*/  LDL.LU R40, [R1+0x2b8] ;  /* 0x0002b80001287983 */ /* 0x000f220000300800 */
[----:B------:R-:W-:Y:S02]  /*123f10*/  @P0 LOP3.LUT R41, R41, 0x2000000, RZ, 0xfc, !PT ;  /* 0x0200000029290812 */ /* 0x000fe400078efcff */
[----:B--2---:R-:W-:-:S05]  /*123f20*/  PRMT R37, R37, 0x5410, R59 ;  /* 0x0000541025257816 */ /* 0x004fca000000003b */
[----:B------:R0:W-:Y:S01]  /*123f30*/  STL [R1+0xcc], R37 ;  /* 0x0000cc2501007387 */ /* 0x0001e20000100800 */
[----:B---3--:R-:W-:-:S05]  /*123f40*/  PRMT R36, R39, 0x5410, R36 ;  /* 0x0000541027247816 */ /* 0x008fca0000000024 */
[----:B------:R2:W-:Y:S01]  /*123f50*/  STL [R1+0xc4], R36 ;  /* 0x0000c42401007387 */ /* 0x0005e20000100800 */
[----:B----4-:R-:W-:Y:S01]  /*123f60*/  ISETP.GE.AND P0, PT, R34, UR15, PT ;  /* 0x0000000f22007c0c */ /* 0x010fe2000bf06270 */
[----:B------:R-:W3:Y:S02]  /*123f70*/  LDCU.64 UR14, c[0x0][0x398] ;  /* 0x00007300ff0e77ac */ /* 0x000ee40008000a00 */
[----:B------:R-:W4:Y:S01]  /*123f80*/  LDL.LU R34, [R1+0x5364] ;  /* 0x0053640001227983 */ /* 0x000f220000300800 */
[----:B------:R-:W-:Y:S02]  /*123f90*/  ISETP.LT.AND P3, PT, R32, UR8, !P0 ;  /* 0x0000000820007c0c */ /* 0x000fe4000c761270 */
[----:B------:R-:W-:Y:S01]  /*123fa0*/  ISETP.LT.AND P2, PT, R3, UR59, !P0 ;  /* 0x0000003b03007c0c */ /* 0x000fe2000c741270 */
[----:B------:R-:W3:Y:S01]  /*123fb0*/  LDL.LU R59, [R1+0x70] ;  /* 0x00007000013b7983 */ /* 0x000ee20000300800 */
[----:B------:R-:W-:Y:S01]  /*123fc0*/  LOP3.LUT R41, R41, 0xfeffffff, RZ, 0xc0, !PT ;  /* 0xfeffffff29297812 */ /* 0x000fe200078ec0ff */
[----:B------:R-:W3:Y:S01]  /*123fd0*/  LDCU UR59, c[0x0][0x398] ;  /* 0x00007300ff3b77ac */ /* 0x000ee20008000800 */
[----:B-1----:R-:W-:Y:S01]  /*123fe0*/  ISETP.LT.AND P1, PT, R2, UR60, !P0 ;  /* 0x0000003c02007c0c */ /* 0x002fe2000c721270 */
[----:B0-----:R-:W3:Y:S06]  /*123ff0*/  LDL.LU R37, [R1+0x2b4] ;  /* 0x0002b40001257983 */ /* 0x001eec0000300800 */
[----:B------:R-:W-:Y:S01]  /*124000*/  @P3 LOP3.LUT R41, R41, 0x1000000, RZ, 0xfc, !PT ;  /* 0x0100000029293812 */ /* 0x000fe200078efcff */
[----:B--2---:R-:W2:Y:S01]  /*124010*/  LDL.LU R36, [R1+0x6c] ;  /* 0x00006c0001247983 */ /* 0x004ea20000300800 */
[----:B------:R-:W-:Y:S01]  /*124020*/  PRMT R38, R38, 0x5410, R61 ;  /* 0x0000541026267816 */ /* 0x000fe2000000003d */
[----:B------:R-:W0:Y:S01]  /*124030*/  LDCU UR60, c[0x0][0x398] ;  /* 0x00007300ff3c77ac */ /* 0x000e220008000800 */
[----:B------:R-:W-:Y:S01]  /*124040*/  LOP3.LUT R41, R41, 0xff7fffff, RZ, 0xc0, !PT ;  /* 0xff7fffff29297812 */ /* 0x000fe200078ec0ff */
[----:B------:R-:W2:Y:S03]  /*124050*/  LDL.LU R39, [R1+0x2b0] ;  /* 0x0002b00001277983 */ /* 0x000ea60000300800 */
[----:B------:R-:W-:-:S02]  /*124060*/  @P2 LOP3.LUT R41, R41, 0x800000, RZ, 0xfc, !PT ;  /* 0x0080000029292812 */ /* 0x000fc400078efcff */
[----:B------:R-:W-:Y:S01]  /*124070*/  ISETP.LT.AND P0, PT, R33, UR56, !P0 ;  /* 0x0000003821007c0c */ /* 0x000fe2000c701270 */
[----:B------:R1:W-:Y:S01]  /*124080*/  STL [R1+0xc8], R38 ;  /* 0x0000c82601007387 */ /* 0x0003e20000100800 */
[----:B------:R-:W-:Y:S01]  /*124090*/  LOP3.LUT R41, R41, 0xffbfffff, RZ, 0xc0, !PT ;  /* 0xffbfffff29297812 */ /* 0x000fe200078ec0ff */
[----:B------:R-:W0:Y:S01]  /*1240a0*/  LDCU UR56, c[0x0][0x398] ;  /* 0x00007300ff3877ac */ /* 0x000e220008000800 */
[----:B------:R-:W-:Y:S01]  /*1240b0*/  PRMT R57, R58, 0x5410, R57 ;  /* 0x000054103a397816 */ /* 0x000fe20000000039 */
[----:B------:R-:W2:Y:S01]  /*1240c0*/  LDL.LU R61, [R1+0x68] ;  /* 0x00006800013d7983 */ /* 0x000ea20000300800 */
[----:B------:R-:W-:-:S04]  /*1240d0*/  @P1 LOP3.LUT R41, R41, 0x400000, RZ, 0xfc, !PT ;  /* 0x0040000029291812 */ /* 0x000fc800078efcff */
[----:B------:R-:W-:Y:S01]  /*1240e0*/  LOP3.LUT R41, R41, 0xffdfffff, RZ, 0xc0, !PT ;  /* 0xffdfffff29297812 */ /* 0x000fe200078ec0ff */
[----:B-1----:R-:W2:Y:S03]  /*1240f0*/  LDL.LU R38, [R1+0x2ac] ;  /* 0x0002ac0001267983 */ /* 0x002ea60000300800 */
[----:B------:R-:W-:Y:S02]  /*124100*/  @P0 LOP3.LUT R41, R41, 0x200000, RZ, 0xfc, !PT ;  /* 0x0020000029290812 */ /* 0x000fe400078efcff */
[----:B------:R-:W-:Y:S01]  /*124110*/  PRMT R35, R40, 0x5410, R35 ;  /* 0x0000541028237816 */ /* 0x000fe20000000023 */
[----:B------:R-:W-:Y:S04]  /*124120*/  STL [R1+0xa0], R57 ;  /* 0x0000a03901007387 */ /* 0x000fe80000100800 */
[----:B------:R1:W-:Y:S01]  /*124130*/  STL [R1+0x9c], R35 ;  /* 0x00009c2301007387 */ /* 0x0003e20000100800 */
[----:B----4-:R-:W-:Y:S01]  /*124140*/  ISETP.GE.AND P0, PT, R34, UR17, PT ;  /* 0x0000001122007c0c */ /* 0x010fe2000bf06270 */
[----:B------:R-:W4:Y:S02]  /*124150*/  LDCU UR17, c[0x0][0x398] ;  /* 0x00007300ff1177ac */ /* 0x000f240008000800 */
[----:B------:R-:W4:Y:S01]  /*124160*/  LDL.LU R34, [R1+0x536c] ;  /* 0x00536c0001227983 */ /* 0x000f220000300800 */
[----:B---3--:R-:W-:Y:S01]  /*124170*/  ISETP.LT.AND P3, PT, R32, UR14, !P0 ;  /* 0x0000000e20007c0c */ /* 0x008fe2000c761270 */
[----:B------:R-:W3:Y:S01]  /*124180*/  LDCU UR14, c[0x0][0x398] ;  /* 0x00007300ff0e77ac */ /* 0x000ee20008000800 */
[----:B------:R-:W-:Y:S01]  /*124190*/  ISETP.LT.AND P2, PT, R3, UR41, !P0 ;  /* 0x0000002903007c0c */ /* 0x000fe2000c741270 */
[----:B-1----:R-:W3:Y:S01]  /*1241a0*/  LDL.LU R35, [R1+0x64] ;  /* 0x0000640001237983 */ /* 0x002ee20000300800 */
[----:B------:R-:W-:Y:S01]  /*1241b0*/  LOP3.LUT R41, R41, 0xffefffff, RZ, 0xc0, !PT ;  /* 0xffefffff29297812 */ /* 0x000fe200078ec0ff */
[----:B------:R-:W1:Y:S01]  /*1241c0*/  LDCU UR41, c[0x0][0x398] ;  /* 0x00007300ff2977ac */ /* 0x000e620008000800 */
[----:B------:R-:W-:Y:S01]  /*1241d0*/  ISETP.LT.AND P1, PT, R2, UR59, !P0 ;  /* 0x0000003b02007c0c */ /* 0x000fe2000c721270 */
[----:B------:R-:W3:Y:S06]  /*1241e0*/  LDL.LU R40, [R1+0x2a4] ;  /* 0x0002a40001287983 */ /* 0x000eec0000300800 */
[----:B------:R-:W-:Y:S01]  /*1241f0*/  @P3 LOP3.LUT R41, R41, 0x100000, RZ, 0xfc, !PT ;  /* 0x0010000029293812 */ /* 0x000fe200078efcff */
[----:B------:R-:W3:Y:S01]  /*124200*/  LDL.LU R57, [R1+0x60] ;  /* 0x0000600001397983 */ /* 0x000ee20000300800 */
[----:B------:R-:W-:Y:S01]  /*124210*/  PRMT R37, R37, 0x5410, R59 ;  /* 0x0000541025257816 */ /* 0x000fe2000000003b */
[----:B------:R-:W0:Y:S01]  /*124220*/  LDCU UR59, c[0x0][0x398] ;  /* 0x00007300ff3b77ac */ /* 0x000e220008000800 */
[----:B------:R-:W-:Y:S01]  /*124230*/  LOP3.LUT R41, R41, 0xfff7ffff, RZ, 0xc0, !PT ;  /* 0xfff7ffff29297812 */ /* 0x000fe200078ec0ff */
[----:B------:R-:W3:Y:S03]  /*124240*/  LDL.LU R58, [R1+0x2a8] ;  /* 0x0002a800013a7983 */ /* 0x000ee60000300800 */
[----:B------:R-:W-:-:S02]  /*124250*/  @P2 LOP3.LUT R41, R41, 0x80000, RZ, 0xfc, !PT ;  /* 0x0008000029292812 */ /* 0x000fc400078efcff */
[----:B------:R-:W-:Y:S02]  /*124260*/  ISETP.LT.AND P0, PT, R33, UR51, !P0 ;  /* 0x0000003321007c0c */ /* 0x000fe4000c701270 */
[----:B------:R-:W-:Y:S01]  /*124270*/  LOP3.LUT R41, R41, 0xfffbffff, RZ, 0xc0, !PT ;  /* 0xfffbffff29297812 */ /* 0x000fe200078ec0ff */
[----:B------:R0:W-:Y:S03]  /*124280*/  STL [R1+0x98], R37 ;  /* 0x0000982501007387 */ /* 0x0001e60000100800 */
[----:B------:R-:W-:Y:S01]  /*124290*/  @P1 LOP3.LUT R41, R41, 0x40000, RZ, 0xfc, !PT ;  /* 0x0004000029291812 */ /* 0x000fe200078efcff */
[----:B------:R-:W3:Y:S01]  /*1242a0*/  LDL.LU R59, [R1+0x5c] ;  /* 0x00005c00013b7983 */ /* 0x000ee20000300800 */
[----:B--2---:R-:W-:Y:S02]  /*1242b0*/  PRMT R39, R39, 0x5410, R36 ;  /* 0x0000541027277816 */ /* 0x004fe40000000024 */
[----:B------:R-:W-:-:S02]  /*1242c0*/  LOP3.LUT R41, R41, 0xfffdffff, RZ, 0xc0, !PT ;  /* 0xfffdffff29297812 */ /* 0x000fc400078ec0ff */
[----:B------:R-:W-:Y:S01]  /*1242d0*/  PRMT R36, R38, 0x5410, R61 ;  /* 0x0000541026247816 */ /* 0x000fe2000000003d */
[----:B0-----:R-:W2:Y:S01]  /*1242e0*/  LDL.LU R37, [R1+0x2a0] ;  /* 0x0002a00001257983 */ /* 0x001ea20000300800 */
[----:B------:R-:W-:-:S03]  /*1242f0*/  @P0 LOP3.LUT R41, R41, 0x20000, RZ, 0xfc, !PT ;  /* 0x0002000029290812 */ /* 0x000fc600078efcff */
[----:B------:R-:W-:Y:S04]  /*124300*/  STL [R1+0x94], R39 ;  /* 0x0000942701007387 */ /* 0x000fe80000100800 */
[----:B------:R0:W-:Y:S01]  /*124310*/  STL [R1+0x88], R36 ;  /* 0x0000882401007387 */ /* 0x0001e20000100800 */
[----:B----4-:R-:W-:Y:S01]  /*124320*/  ISETP.GE.AND P0, PT, R34, UR11, PT ;  /* 0x0000000b22007c0c */ /* 0x010fe2000bf06270 */
[----:B------:R-:W4:Y:S02]  /*124330*/  LDCU.64 UR10, c[0x0][0x398] ;  /* 0x00007300ff0a77ac */ /* 0x000f240008000a00 */
[----:B------:R-:W4:Y:S04]  /*124340*/  LDL.LU R34, [R1+0x5370] ;  /* 0x0053700001227983 */ /* 0x000f280000300800 */
[----:B0-----:R-:W4:Y:S04]  /*124350*/  LDL.LU R36, [R1+0x58] ;  /* 0x0000580001247983 */ /* 0x001f280000300800 */
[----:B------:R-:W4:Y:S01]  /*124360*/  LDL.LU R38, [R1+0x29c] ;  /* 0x00029c0001267983 */ /* 0x000f220000300800 */
[----:B------:R-:W-:Y:S01]  /*124370*/  ISETP.LT.AND P3, PT, R32, UR12, !P0 ;  /* 0x0000000c20007c0c */ /* 0x000fe2000c761270 */
[----:B------:R-:W0:Y:S01]  /*124380*/  LDCU UR12, c[0x0][0x398] ;  /* 0x00007300ff0c77ac */ /* 0x000e220008000800 */
[----:B------:R-:W-:Y:S01]  /*124390*/  ISETP.LT.AND P2, PT, R3, UR64, !P0 ;  /* 0x0000004003007c0c */ /* 0x000fe2000c741270 */
[----:B------:R-:W4:Y:S01]  /*1243a0*/  LDL.LU R39, [R1+0x48] ;  /* 0x0000480001277983 */ /* 0x000f220000300800 */
[----:B------:R-:W-:Y:S01]  /*1243b0*/  LOP3.LUT R41, R41, 0xfffeffff, RZ, 0xc0, !PT ;  /* 0xfffeffff29297812 */ /* 0x000fe200078ec0ff */
[----:B------:R-:W0:Y:S01]  /*1243c0*/  LDCU UR64, c[0x0][0x398] ;  /* 0x00007300ff4077ac */ /* 0x000e220008000800 */
[----:B-1----:R-:W-:Y:S01]  /*1243d0*/  ISETP.LT.AND P1, PT, R2, UR41, !P0 ;  /* 0x0000002902007c0c */ /* 0x002fe2000c721270 */
[----:B------:R-:W4:Y:S06]  /*1243e0*/  LDL.LU R61, [R1+0x298] ;  /* 0x00029800013d7983 */ /* 0x000f2c0000300800 */
[----:B------:R-:W-:Y:S01]  /*1243f0*/  @P3 LOP3.LUT R41, R41, 0x10000, RZ, 0xfc, !PT ;  /* 0x0001000029293812 */ /* 0x000fe200078efcff */
[----:B------:R-:W1:Y:S03]  /*124400*/  LDCU UR41, c[0x0][0x398] ;  /* 0x00007300ff2977ac */ /* 0x000e660008000800 */
[----:B------:R-:W-:-:S04]  /*124410*/  LOP3.LUT R41, R41, 0xffff7fff, RZ, 0xc0, !PT ;  /* 0xffff7fff29297812 */ /* 0x000fc800078ec0ff */
[----:B------:R-:W-:Y:S02]  /*124420*/  @P2 LOP3.LUT R41, R41, 0x8000, RZ, 0xfc, !PT ;  /* 0x0000800029292812 */ /* 0x000fe400078efcff */
[----:B------:R-:W-:Y:S01]  /*124430*/  ISETP.LT.AND P0, PT, R33, UR50, !P0 ;  /* 0x0000003221007c0c */ /* 0x000fe2000c701270 */
[----:B------:R-:W0:Y:S01]  /*124440*/  LDCU.64 UR50, c[0x0][0x398] ;  /* 0x00007300ff3277ac */ /* 0x000e220008000a00 */
[----:B------:R-:W-:Y:S02]  /*124450*/  LOP3.LUT R41, R41, 0xffffbfff, RZ, 0xc0, !PT ;  /* 0xffffbfff29297812 */ /* 0x000fe400078ec0ff */
[----:B---3--:R-:W-:Y:S02]  /*124460*/  PRMT R35, R40, 0x5410, R35 ;  /* 0x0000541028237816 */ /* 0x008fe40000000023 */
[----:B------:R-:W-:Y:S02]  /*124470*/  @P1 LOP3.LUT R41, R41, 0x4000, RZ, 0xfc, !PT ;  /* 0x0000400029291812 */ /* 0x000fe400078efcff */
[----:B------:R-:W-:Y:S01]  /*124480*/  PRMT R58, R58, 0x5410, R57 ;  /* 0x000054103a3a7816 */ /* 0x000fe20000000039 */
[----:B------:R3:W-:Y:S01]  /*124490*/  STL [R1+0x8c], R35 ;  /* 0x00008c2301007387 */ /* 0x0007e20000100800 */
[----:B------:R-:W-:-:S02]  /*1244a0*/  LOP3.LUT R41, R41, 0xffffdfff, RZ, 0xc0, !PT ;  /* 0xffffdfff29297812 */ /* 0x000fc400078ec0ff */
[----:B--2---:R-:W-:Y:S02]  /*1244b0*/  PRMT R37, R37, 0x5410, R59 ;  /* 0x0000541025257816 */ /* 0x004fe4000000003b */
[----:B------:R-:W-:Y:S01]  /*1244c0*/  @P0 LOP3.LUT R41, R41, 0x2000, RZ, 0xfc, !PT ;  /* 0x0000200029290812 */ /* 0x000fe200078efcff */
[----:B---3--:R-:W2:Y:S04]  /*1244d0*/  LDL.LU R35, [R1+0x44] ;  /* 0x0000440001237983 */ /* 0x008ea80000300800 */
[----:B------:R-:W2:Y:S04]  /*1244e0*/  LDL.LU R40, [R1+0x270] ;  /* 0x0002700001287983 */ /* 0x000ea80000300800 */
[----:B------:R-:W3:Y:S04]  /*1244f0*/  LDL.LU R57, [R1+0x5784] ;  /* 0x0057840001397983 */ /* 0x000ee80000300800 */
[----:B------:R0:W-:Y:S04]  /*124500*/  STL [R1+0x84], R58 ;  /* 0x0000843a01007387 */ /* 0x0001e80000100800 */
[----:B------:R0:W-:Y:S01]  /*124510*/  STL [R1+0x64], R37 ;  /* 0x0000642501007387 */ /* 0x0001e20000100800 */
[----:B----4-:R-:W-:Y:S01]  /*124520*/  ISETP.GE.AND P0, PT, R34, UR9, PT ;  /* 0x0000000922007c0c */ /* 0x010fe2000bf06270 */
[----:B------:R-:W4:Y:S02]  /*124530*/  LDCU.64 UR8, c[0x0][0x398] ;  /* 0x00007300ff0877ac */ /* 0x000f240008000a00 */
[----:B------:R-:W3:Y:S04]  /*124540*/  LDL.LU R34, [R1+0x5374] ;  /* 0x0053740001227983 */ /* 0x000ee80000300800 */
[----:B0-----:R-:W4:Y:S01]  /*124550*/  LDL.LU R58, [R1+0x40] ;  /* 0x00004000013a7983 */ /* 0x001f220000300800 */
[----:B------:R-:W-:-:S03]  /*124560*/  PRMT R36, R38, 0x5410, R36 ;  /* 0x0000541026247816 */ /* 0x000fc60000000024 */
[----:B------:R-:W4:Y:S04]  /*124570*/  LDL.LU R59, [R1+0x268] ;  /* 0x00026800013b7983 */ /* 0x000f280000300800 */
[----:B------:R0:W-:Y:S04]  /*124580*/  STL [R1+0x60], R36 ;  /* 0x0000602401007387 */ /* 0x0001e80000100800 */
[----:B------:R-:W4:Y:S04]  /*124590*/  LDL.LU R38, [R1+0x3c] ;  /* 0x00003c0001267983 */ /* 0x000f280000300800 */
[----:B------:R-:W4:Y:S01]  /*1245a0*/  LDL.LU R37, [R1+0x264] ;  /* 0x0002640001257983 */ /* 0x000f220000300800 */
[----:B------:R-:W-:Y:S01]  /*1245b0*/  ISETP.LT.AND P3, PT, R32, UR10, !P0 ;  /* 0x0000000a20007c0c */ /* 0x000fe2000c761270 */
[----:B------:R-:W2:Y:S01]  /*1245c0*/  LDCU UR10, c[0x0][0x398] ;  /* 0x00007300ff0a77ac */ /* 0x000ea20008000800 */
[----:B------:R-:W-:Y:S01]  /*1245d0*/  ISETP.LT.AND P2, PT, R3, UR64, !P0 ;  /* 0x0000004003007c0c */ /* 0x000fe2000c741270 */
[----:B0-----:R-:W4:Y:S01]  /*1245e0*/  LDL.LU R36, [R1+0x38] ;  /* 0x0000380001247983 */ /* 0x001f220000300800 */
[----:B------:R-:W-:Y:S01]  /*1245f0*/  LOP3.LUT R41, R41, 0xffffefff, RZ, 0xc0, !PT ;  /* 0xffffefff29297812 */ /* 0x000fe200078ec0ff */
[----:B------:R-:W0:Y:S01]  /*124600*/  LDCU UR64, c[0x0][0x398] ;  /* 0x00007300ff4077ac */ /* 0x000e220008000800 */
[----:B-1----:R-:W-:-:S07]  /*124610*/  ISETP.LT.AND P1, PT, R2, UR41, !P0 ;  /* 0x0000002902007c0c */ /* 0x002fce000c721270 */
[----:B------:R-:W-:Y:S01]  /*124620*/  @P3 LOP3.LUT R41, R41, 0x1000, RZ, 0xfc, !PT ;  /* 0x0000100029293812 */ /* 0x000fe200078efcff */
[----:B------:R-:W1:Y:S03]  /*124630*/  LDCU UR41, c[0x0][0x398] ;  /* 0x00007300ff2977ac */ /* 0x000e660008000800 */
[----:B------:R-:W-:-:S04]  /*124640*/  LOP3.LUT R41, R41, 0xfffff7ff, RZ, 0xc0, !PT ;  /* 0xfffff7ff29297812 */ /* 0x000fc800078ec0ff */
[----:B------:R-:W-:Y:S02]  /*124650*/  @P2 LOP3.LUT R41, R41, 0x800, RZ, 0xfc, !PT ;  /* 0x0000080029292812 */ /* 0x000fe400078efcff */
[----:B------:R-:W-:Y:S01]  /*124660*/  ISETP.LT.AND P0, PT, R33, UR6, !P0 ;  /* 0x0000000621007c0c */ /* 0x000fe2000c701270 */
[----:B------:R-:W0:Y:S01]  /*124670*/  LDCU.64 UR6, c[0x0][0x398] ;  /* 0x00007300ff0677ac */ /* 0x000e220008000a00 */
[----:B------:R-:W-:-:S04]  /*124680*/  LOP3.LUT R41, R41, 0xfffffbff, RZ, 0xc0, !PT ;  /* 0xfffffbff29297812 */ /* 0x000fc800078ec0ff */
[----:B------:R-:W-:Y:S02]  /*124690*/  @P1 LOP3.LUT R41, R41, 0x400, RZ, 0xfc, !PT ;  /* 0x0000040029291812 */ /* 0x000fe400078efcff */
[----:B------:R-:W-:Y:S02]  /*1246a0*/  PRMT R39, R61, 0x5410, R39 ;  /* 0x000054103d277816 */ /* 0x000fe40000000027 */
[----:B------:R-:W-:Y:S02]  /*1246b0*/  LOP3.LUT R41, R41, 0xfffffdff, RZ, 0xc0, !PT ;  /* 0xfffffdff29297812 */ /* 0x000fe400078ec0ff */
[----:B--2---:R-:W-:Y:S01]  /*1246c0*/  PRMT R35, R40, 0x5410, R35 ;  /* 0x0000541028237816 */ /* 0x004fe20000000023 */
[----:B------:R-:W-:Y:S01]  /*1246d0*/  STL [R1+0x5c], R39 ;  /* 0x00005c2701007387 */ /* 0x000fe20000100800 */
[----:B------:R-:W-:-:S03]  /*1246e0*/  @P0 LOP3.LUT R41, R41, 0x200, RZ, 0xfc, !PT ;  /* 0x0000020029290812 */ /* 0x000fc600078efcff */
[----:B------:R2:W-:Y:S01]  /*1246f0*/  STL [R1+0x48], R35 ;  /* 0x0000482301007387 */ /* 0x0005e20000100800 */
[----:B---3--:R-:W-:Y:S01]  /*124700*/  ISETP.GE.AND P0, PT, R34, UR15, PT ;  /* 0x0000000f22007c0c */ /* 0x008fe2000bf06270 */
[----:B------:R-:W3:Y:S02]  /*124710*/  LDCU UR15, c[0x0][0x398] ;  /* 0x00007300ff0f77ac */ /* 0x000ee40008000800 */
[----:B------:R-:W3:Y:S04]  /*124720*/  LDL.LU R34, [R1+0x5378] ;  /* 0x0053780001227983 */ /* 0x000ee80000300800 */
[----:B--2---:R-:W2:Y:S01]  /*124730*/  LDL.LU R35, [R1+0x34] ;  /* 0x0000340001237983 */ /* 0x004ea20000300800 */
[----:B----4-:R-:W-:-:S03]  /*124740*/  PRMT R59, R59, 0x5410, R58 ;  /* 0x000054103b3b7816 */ /* 0x010fc6000000003a */
[----:B------:R-:W2:Y:S04]  /*124750*/  LDL.LU R40, [R1+0x258] ;  /* 0x0002580001287983 */ /* 0x000ea80000300800 */
[----:B------:R-:W4:Y:S04]  /*124760*/  LDL.LU R39, [R1+0x2c] ;  /* 0x00002c0001277983 */ /* 0x000f280000300800 */
[----:B------:R-:W4:Y:S01]  /*124770*/  LDL.LU R61, [R1+0x254] ;  /* 0x00025400013d7983 */ /* 0x000f220000300800 */
[----:B------:R-:W-:-:S03]  /*124780*/  PRMT R37, R37, 0x5410, R38 ;  /* 0x0000541025257816 */ /* 0x000fc60000000026 */
[----:B------:R-:W4:Y:S04]  /*124790*/  LDL.LU R58, [R1+0x5780] ;  /* 0x00578000013a7983 */ /* 0x000f280000300800 */
[----:B------:R0:W-:Y:S04]  /*1247a0*/  STL [R1+0x44], R59 ;  /* 0x0000443b01007387 */ /* 0x0001e80000100800 */
[----:B0-----:R-:W4:Y:S04]  /*1247b0*/  LDL.LU R59, [R1+0x577c] ;  /* 0x00577c00013b7983 */ /* 0x001f280000300800 */
[----:B------:R-:W4:Y:S01]  /*1247c0*/  LDL.LU R38, [R1+0x5778] ;  /* 0x0057780001267983 */ /* 0x000f220000300800 */
[----:B------:R-:W-:Y:S01]  /*1247d0*/  ISETP.LT.AND P3, PT, R32, UR8, !P0 ;  /* 0x0000000820007c0c */ /* 0x000fe2000c761270 */
[----:B------:R-:W0:Y:S01]  /*1247e0*/  LDCU UR8, c[0x0][0x398] ;  /* 0x00007300ff0877ac */ /* 0x000e220008000800 */
[----:B------:R-:W-:-:S02]  /*1247f0*/  ISETP.LT.AND P2, PT, R3, UR32, !P0 ;  /* 0x0000002003007c0c */ /* 0x000fc4000c741270 */
[----:B------:R-:W-:Y:S02]  /*124800*/  LOP3.LUT R41, R41, 0xfffffeff, RZ, 0xc0, !PT ;  /* 0xfffffeff29297812 */ /* 0x000fe400078ec0ff */
[----:B------:R-:W-:Y:S01]  /*124810*/  ISETP.LT.AND P1, PT, R2, UR64, !P0 ;  /* 0x0000004002007c0c */ /* 0x000fe2000c721270 */
[----:B------:R0:W-:Y:S01]  /*124820*/  STL [R1+0x40], R37 ;  /* 0x0000402501007387 */ /* 0x0001e20000100800 */
[----:B------:R-:W0:Y:S05]  /*124830*/  LDCU UR32, c[0x0][0x398] ;  /* 0x00007300ff2077ac */ /* 0x000e2a0008000800 */
[----:B------:R-:W-:Y:S01]  /*124840*/  @P3 LOP3.LUT R41, R41, 0x100, RZ, 0xfc, !PT ;  /* 0x0000010029293812 */ /* 0x000fe200078efcff */
[----:B------:R-:W0:Y:S03]  /*124850*/  LDCU UR64, c[0x0][0x398] ;  /* 0x00007300ff4077ac */ /* 0x000e260008000800 */
        /* <DEDUP_REMOVED lines=8> */
[----:B---3--:R-:W-:Y:S01]  /*1248e0*/  ISETP.GE.AND P0, PT, R34, UR13, PT ;  /* 0x0000000d22007c0c */ /* 0x008fe2000bf06270 */
[----:B------:R-:W3:Y:S01]  /*1248f0*/  LDCU UR13, c[0x0][0x398] ;  /* 0x00007300ff0d77ac */ /* 0x000ee20008000800 */
[----:B--2---:R-:W-:Y:S02]  /*124900*/  PRMT R40, R40, 0x5410, R35 ;  /* 0x0000541028287816 */ /* 0x004fe40000000023 */
[----:B----4-:R-:W-:-:S05]  /*124910*/  PRMT R36, R38, 0x5410, R36 ;  /* 0x0000541026247816 */ /* 0x010fca0000000024 */
[----:B------:R2:W-:Y:S04]  /*124920*/  STL [R1+0x38], R36 ;  /* 0x0000382401007387 */ /* 0x0005e80000100800 */
[----:B------:R-:W4:Y:S04]  /*124930*/  LDL.LU R38, [R1+0x537c] ;  /* 0x00537c0001267983 */ /* 0x000f280000300800 */
[----:B0-----:R-:W3:Y:S04]  /*124940*/  LDL.LU R37, [R1+0x24] ;  /* 0x0000240001257983 */ /* 0x001ee80000300800 */
[----:B------:R-:W3:Y:S04]  /*124950*/  LDL.LU R34, [R1+0x20] ;  /* 0x0000200001227983 */ /* 0x000ee80000300800 */
[----:B--2---:R-:W2:Y:S04]  /*124960*/  LDL.LU R36, [R1+0x1c] ;  /* 0x00001c0001247983 */ /* 0x004ea80000300800 */
[----:B------:R-:W2:Y:S04]  /*124970*/  LDL.LU R35, [R1+0x5774] ;  /* 0x0057740001237983 */ /* 0x000ea80000300800 */
[----:B------:R0:W-:Y:S04]  /*124980*/  STL [R1+0x34], R40 ;  /* 0x0000342801007387 */ /* 0x0001e80000100800 */
[----:B0-----:R-:W2:Y:S01]  /*124990*/  LDL.LU R40, [R1+0x5770] ;  /* 0x0057700001287983 */ /* 0x001ea20000300800 */
[----:B------:R-:W-:-:S02]  /*1249a0*/  PRMT R61, R61, 0x5410, R39 ;  /* 0x000054103d3d7816 */ /* 0x000fc40000000027 */
[----:B------:R-:W-:Y:S01]  /*1249b0*/  ISETP.LT.AND P3, PT, R32, UR6, !P0 ;  /* 0x0000000620007c0c */ /* 0x000fe2000c761270 */
[----:B------:R-:W0:Y:S01]  /*1249c0*/  LDCU UR6, c[0x0][0x398] ;  /* 0x00007300ff0677ac */ /* 0x000e220008000800 */
[----:B------:R-:W-:Y:S02]  /*1249d0*/  ISETP.LT.AND P2, PT, R3, UR32, !P0 ;  /* 0x0000002003007c0c */ /* 0x000fe4000c741270 */
[----:B------:R-:W-:Y:S01]  /*1249e0*/  LOP3.LUT R41, R41, 0xffffffef, RZ, 0xc0, !PT ;  /* 0xffffffef29297812 */ /* 0x000fe200078ec0ff */
[----:B------:R-:W0:Y:S01]  /*1249f0*/  LDCU.64 UR32, c[0x0][0x398] ;  /* 0x00007300ff2077ac */ /* 0x000e220008000a00 */
[----:B------:R-:W-:-:S07]  /*124a00*/  ISETP.LT.AND P1, PT, R2, UR64, !P0 ;  /* 0x0000004002007c0c */ /* 0x000fce000c721270 */
[----:B------:R-:W-:Y:S01]  /*124a10*/  @P3 LOP3.LUT R41, R41, 0x10, RZ, 0xfc, !PT ;  /* 0x0000001029293812 */ /* 0x000fe200078efcff */
[----:B------:R-:W0:Y:S03]  /*124a20*/  LDCU UR64, c[0x0][0x398] ;  /* 0x00007300ff4077ac */ /* 0x000e260008000800 */
[----:B------:R-:W-:Y:S02]  /*124a30*/  LOP3.LUT R41, R41, 0xfffffff7, RZ, 0xc0, !PT ;  /* 0xfffffff729297812 */ /* 0x000fe400078ec0ff */
[----:B--2---:R-:W-:Y:S02]  /*124a40*/  PRMT R39, R40, 0x5410, R35 ;  /* 0x0000541028277816 */ /* 0x004fe40000000023 */
[----:B------:R-:W3:Y:S01]  /*124a50*/  LDL.LU R35, [R1+0x576c] ;  /* 0x00576c0001237983 */ /* 0x000ee20000300800 */
[----:B------:R-:W-:Y:S02]  /*124a60*/  @P2 LOP3.LUT R41, R41, 0x8, RZ, 0xfc, !PT ;  /* 0x0000000829292812 */ /* 0x000fe400078efcff */
[----:B-1----:R-:W-:Y:S01]  /*124a70*/  ISETP.LT.AND P0, PT, R33, UR41, !P0 ;  /* 0x0000002921007c0c */ /* 0x002fe2000c701270 */
[----:B------:R-:W-:Y:S01]  /*124a80*/  STL [R1+0x2c], R61 ;  /* 0x00002c3d01007387 */ /* 0x000fe20000100800 */
[----:B------:R-:W-:Y:S01]  /*124a90*/  LOP3.LUT R41, R41, 0xfffffffb, RZ, 0xc0, !PT ;  /* 0xfffffffb29297812 */ /* 0x000fe200078ec0ff */
[----:B------:R-:W1:Y:S02]  /*124aa0*/  LDCU UR41, c[0x0][0x398] ;  /* 0x00007300ff2977ac */ /* 0x000e640008000800 */
[----:B------:R-:W2:Y:S01]  /*124ab0*/  LDL.LU R40, [R1+0x5768] ;  /* 0x0057680001287983 */ /* 0x000ea20000300800 */
[----:B------:R-:W-:-:S04]  /*124ac0*/  @P1 LOP3.LUT R41, R41, 0x4, RZ, 0xfc, !PT ;  /* 0x0000000429291812 */ /* 0x000fc800078efcff */
[----:B------:R-:W-:Y:S01]  /*124ad0*/  LOP3.LUT R41, R41, 0xfffffffd, RZ, 0xc0, !PT ;  /* 0xfffffffd29297812 */ /* 0x000fe200078ec0ff */
[----:B------:R0:W-:Y:S03]  /*124ae0*/  STL [R1+0x28], R39 ;  /* 0x0000282701007387 */ /* 0x0001e60000100800 */
[----:B------:R-:W-:Y:S02]  /*124af0*/  @P0 LOP3.LUT R41, R41, 0x2, RZ, 0xfc, !PT ;  /* 0x0000000229290812 */ /* 0x000fe400078efcff */
[----:B----4-:R-:W-:Y:S01]  /*124b00*/  ISETP.GE.AND P0, PT, R38, UR11, PT ;  /* 0x0000000b26007c0c */ /* 0x010fe2000bf06270 */
[----:B------:R-:W4:Y:S01]  /*124b10*/  LDCU UR11, c[0x0][0x398] ;  /* 0x00007300ff0b77ac */ /* 0x000f220008000800 */
[----:B------:R-:W2:Y:S04]  /*124b20*/  LDL.LU R38, [R1+0x5380] ;  /* 0x0053800001267983 */ /* 0x000ea80000300800 */
[----:B0-----:R-:W2:Y:S04]  /*124b30*/  LDL.LU R39, [R1+0x18] ;  /* 0x0000180001277983 */ /* 0x001ea80000300800 */
[----:B------:R-:W2:Y:S01]  /*124b40*/  LDL.LU R61, [R1+0x14] ;  /* 0x00001400013d7983 */ /* 0x000ea20000300800 */
[----:B---3--:R-:W-:-:S03]  /*124b50*/  PRMT R35, R35, 0x5410, R37 ;  /* 0x0000541023237816 */ /* 0x008fc60000000025 */
[----:B------:R-:W3:Y:S04]  /*124b60*/  LDL.LU R37, [R1+0x5764] ;  /* 0x0057640001257983 */ /* 0x000ee80000300800 */
[----:B------:R0:W-:Y:S04]  /*124b70*/  STL [R1+0x3c], R35 ;  /* 0x00003c2301007387 */ /* 0x0001e80000100800 */
[----:B0-----:R-:W2:Y:S02]  /*124b80*/  LDL.LU R35, [R1+0x5760] ;  /* 0x0057600001237983 */ /* 0x001ea40000300800 */
[----:B--2---:R-:W-:-:S02]  /*124b90*/  PRMT R35, R35, 0x5410, R34 ;  /* 0x0000541023237816 */ /* 0x004fc40000000022 */
[----:B------:R-:W2:Y:S04]  /*124ba0*/  LDL.LU R34, [R1+0x575c] ;  /* 0x00575c0001227983 */ /* 0x000ea80000300800 */
[----:B------:R0:W-:Y:S04]  /*124bb0*/  STL [R1+0x58], R35 ;  /* 0x0000582301007387 */ /* 0x0001e80000100800 */
[----:B0-----:R-:W2:Y:S01]  /*124bc0*/  LDL.LU R35, [R1+0x5758] ;  /* 0x0057580001237983 */ /* 0x001ea20000300800 */
[----:B------:R-:W-:Y:S01]  /*124bd0*/  ISETP.LT.AND P2, PT, R3, UR64, !P0 ;  /* 0x0000004003007c0c */ /* 0x000fe2000c741270 */
[----:B------:R-:W0:Y:S01]  /*124be0*/  LDCU UR64, c[0x0][0x398] ;  /* 0x00007300ff4077ac */ /* 0x000e220008000800 */
[----:B-1----:R-:W-:-:S02]  /*124bf0*/  ISETP.LT.AND P1, PT, R2, UR41, !P0 ;  /* 0x0000002902007c0c */ /* 0x002fc4000c721270 */
[----:B------:R-:W-:Y:S01]  /*124c00*/  LOP3.LUT R40, R40, 0x7fffffff, RZ, 0xc0, !PT ;  /* 0x7fffffff28287812 */ /* 0x000fe200078ec0ff */
[----:B------:R-:W1:Y:S01]  /*124c10*/  LDCU UR41, c[0x0][0x398] ;  /* 0x00007300ff2977ac */ /* 0x000e620008000800 */
[----:B------:R-:W-:Y:S02]  /*124c20*/  ISETP.LT.AND P3, PT, R32, UR34, !P0 ;  /* 0x0000002220007c0c */ /* 0x000fe4000c761270 */
[----:B--2---:R-:W-:Y:S02]  /*124c30*/  PRMT R35, R35, 0x5410, R36 ;  /* 0x0000541023237816 */ /* 0x004fe40000000024 */
[----:B------:R-:W2:Y:S04]  /*124c40*/  LDL.LU R36, [R1+0x5754] ;  /* 0x0057540001247983 */ /* 0x000ea80000300800 */
[----:B------:R0:W-:Y:S04]  /*124c50*/  STL [R1+0x80], R35 ;  /* 0x0000802301007387 */ /* 0x0001e80000100800 */
[----:B0-----:R-:W2:Y:S01]  /*124c60*/  LDL.LU R35, [R1+0x5750] ;  /* 0x0057500001237983 */ /* 0x001ea20000300800 */
[----:B------:R-:W-:-:S02]  /*124c70*/  @P2 LOP3.LUT R40, R40, 0x80000000, RZ, 0xfc, !PT ;  /* 0x8000000028282812 */ /* 0x000fc400078efcff */
[----:B------:R-:W-:Y:S02]  /*124c80*/  ISETP.LT.AND P0, PT, R33, UR54, !P0 ;  /* 0x0000003621007c0c */ /* 0x000fe4000c701270 */
[----:B------:R-:W-:-:S04]  /*124c90*/  LOP3.LUT R40, R40, 0xbfffffff, RZ, 0xc0, !PT ;  /* 0xbfffffff28287812 */ /* 0x000fc800078ec0ff */
[----:B------:R-:W-:-:S04]  /*124ca0*/  @P1 LOP3.LUT R40, R40, 0x40000000, RZ, 0xfc, !PT ;  /* 0x4000000028281812 */ /* 0x000fc800078efcff */
[----:B------:R-:W-:-:S04]  /*124cb0*/  LOP3.LUT R40, R40, 0xdfffffff, RZ, 0xc0, !PT ;  /* 0xdfffffff28287812 */ /* 0x000fc800078ec0ff */
[----:B------:R-:W-:Y:S02]  /*124cc0*/  @P0 LOP3.LUT R40, R40, 0x20000000, RZ, 0xfc, !PT ;  /* 0x2000000028280812 */ /* 0x000fe400078efcff */
[----:B------:R-:W-:Y:S02]  /*124cd0*/  ISETP.GE.AND P0, PT, R38, UR9, PT ;  /* 0x0000000926007c0c */ /* 0x000fe4000bf06270 */
[----:B------:R-:W-:Y:S01]  /*124ce0*/  LOP3.LUT R41, R41, 0xfffffffe, RZ, 0xc0, !PT ;  /* 0xfffffffe29297812 */ /* 0x000fe200078ec0ff */
[----:B------:R-:W3:Y:S01]  /*124cf0*/  LDL.LU R38, [R1+0x5384] ;  /* 0x0053840001267983 */ /* 0x000ee20000300800 */
[----:B--2---:R-:W-:Y:S02]  /*124d00*/  PRMT R35, R35, 0x5410, R39 ;  /* 0x0000541023237816 */ /* 0x004fe40000000027 */
[----:B------:R-:W-:Y:S01]  /*124d10*/  LOP3.LUT R40, R40, 0xefffffff, RZ, 0xc0, !PT ;  /* 0xefffffff28287812 */ /* 0x000fe200078ec0ff */
[----:B------:R-:W2:Y:S04]  /*124d20*/  LDL.LU R39, [R1+0x574c] ;  /* 0x00574c0001277983 */ /* 0x000ea80000300800 */
[----:B------:R0:W-:Y:S01]  /*124d30*/  STL [R1+0x90], R35 ;  /* 0x0000902301007387 */ /* 0x0001e20000100800 */
[----:B------:R-:W-:-:S02]  /*124d40*/  LOP3.LUT R56, R56, 0xffff, RZ, 0xc0, !PT ;  /* 0x0000ffff38387812 */ /* 0x000fc400078ec0ff */
[----:B------:R-:W-:Y:S02]  /*124d50*/  LOP3.LUT R55, R55, 0xffff, RZ, 0xc0, !PT ;  /* 0x0000ffff37377812 */ /* 0x000fe400078ec0ff */
[----:B------:R-:W-:Y:S02]  /*124d60*/  LOP3.LUT R54, R54, 0xffff, RZ, 0xc0, !PT ;  /* 0x0000ffff36367812 */ /* 0x000fe400078ec0ff */
[----:B------:R-:W-:Y:S02]  /*124d70*/  LOP3.LUT R53, R53, 0xffff, RZ, 0xc0, !PT ;  /* 0x0000ffff35357812 */ /* 0x000fe400078ec0ff */
[----:B------:R-:W-:Y:S02]  /*124d80*/  LOP3.LUT R31, R31, 0xffff, RZ, 0xc0, !PT ;  /* 0x0000ffff1f1f7812 */ /* 0x000fe400078ec0ff */
[----:B------:R-:W-:Y:S02]  /*124d90*/  LOP3.LUT R30, R30, 0xffff, RZ, 0xc0, !PT ;  /* 0x0000ffff1e1e7812 */ /* 0x000fe400078ec0ff */
[----:B------:R-:W-:-:S02]  /*124da0*/  LOP3.LUT R29, R29, 0xffff, RZ, 0xc0, !PT ;  /* 0x0000ffff1d1d7812 */ /* 0x000fc400078ec0ff */
[----:B------:R-:W-:Y:S02]  /*124db0*/  LOP3.LUT R28, R28, 0xffff, RZ, 0xc0, !PT ;  /* 0x0000ffff1c1c7812 */ /* 0x000fe400078ec0ff */
[----:B------:R-:W-:Y:S01]  /*124dc0*/  LOP3.LUT R27, R27, 0xffff, RZ, 0xc0, !PT ;  /* 0x0000ffff1b1b7812 */ /* 0x000fe200078ec0ff */
[----:B0-----:R-:W2:Y:S01]  /*124dd0*/  LDL.LU R35, [R1+0x5748] ;  /* 0x0057480001237983 */ /* 0x001ea20000300800 */
[----:B------:R-:W-:Y:S02]  /*124de0*/  LOP3.LUT R26, R26, 0xffff, RZ, 0xc0, !PT ;  /* 0x0000ffff1a1a7812 */ /* 0x000fe400078ec0ff */
[----:B------:R-:W-:Y:S02]  /*124df0*/  LOP3.LUT R25, R25, 0xffff, RZ, 0xc0, !PT ;  /* 0x0000ffff19197812 */ /* 0x000fe400078ec0ff */
[----:B------:R-:W-:Y:S02]  /*124e00*/  LOP3.LUT R24, R24, 0xffff, RZ, 0xc0, !PT ;  /* 0x0000ffff18187812 */ /* 0x000fe400078ec0ff */
[----:B------:R-:W-:-:S02]  /*124e10*/  LOP3.LUT R23, R23, 0xffff, RZ, 0xc0, !PT ;  /* 0x0000ffff17177812 */ /* 0x000fc400078ec0ff */
[----:B------:R-:W-:Y:S01]  /*124e20*/  LOP3.LUT R22, R22, 0xffff, RZ, 0xc0, !PT ;  /* 0x0000ffff16167812 */ /* 0x000fe200078ec0ff */
[----:B------:R-:W0:Y:S01]  /*124e30*/  LDCU UR9, c[0x0][0x398] ;  /* 0x00007300ff0977ac */ /* 0x000e220008000800 */
[----:B--2---:R-:W-:Y:S02]  /*124e40*/  PRMT R35, R35, 0x5410, R61 ;  /* 0x0000541023237816 */ /* 0x004fe4000000003d */
[----:B------:R-:W2:Y:S04]  /*124e50*/  LDL.LU R61, [R1+0x5744] ;  /* 0x00574400013d7983 */ /* 0x000ea80000300800 */
[----:B------:R0:W-:Y:S04]  /*124e60*/  STL [R1+0xc0], R35 ;  /* 0x0000c02301007387 */ /* 0x0001e80000100800 */
[----:B0-----:R-:W2:Y:S01]  /*124e70*/  LDL.LU R35, [R1+0x5740] ;  /* 0x0057400001237983 */ /* 0x001ea20000300800 */
[----:B------:R-:W-:-:S02]  /*124e80*/  @P3 LOP3.LUT R41, R41, 0x1, RZ, 0xfc, !PT ;  /* 0x0000000129293812 */ /* 0x000fc400078efcff */
[----:B------:R-:W-:Y:S02]  /*124e90*/  ISETP.LT.AND P3, PT, R32, UR32, !P0 ;  /* 0x0000002020007c0c */ /* 0x000fe4000c761270 */
[----:B------:R-:W-:Y:S02]  /*124ea0*/  ISETP.LT.AND P2, PT, R3, UR64, !P0 ;  /* 0x0000004003007c0c */ /* 0x000fe4000c741270 */
[----:B-1----:R-:W-:-:S09]  /*124eb0*/  ISETP.LT.AND P1, PT, R2, UR41, !P0 ;  /* 0x0000002902007c0c */ /* 0x002fd2000c721270 */
[----:B------:R-:W-:Y:S01]  /*124ec0*/  @P3 LOP3.LUT R40, R40, 0x10000000, RZ, 0xfc, !PT ;  /* 0x1000000028283812 */ /* 0x000fe200078efcff */
[----:B------:R-:W0:Y:S01]  /*124ed0*/  LDCU UR64, c[0x0][0x398] ;  /* 0x00007300ff4077ac */ /* 0x000e220008000800 */
[----:B------:R-:W1:Y:S02]  /*124ee0*/  LDCU UR41, c[0x0][0x398] ;  /* 0x00007300ff2977ac */ /* 0x000e640008000800 */
[----:B------:R-:W-:Y:S02]  /*124ef0*/  LOP3.LUT R40, R40, 0xf7ffffff, RZ, 0xc0, !PT ;  /* 0xf7ffffff28287812 */ /* 0x000fe400078ec0ff */
[----:B--2---:R-:W-:Y:S02]  /*124f00*/  PRMT R35, R35, 0x5410, R61 ;  /* 0x0000541023237816 */ /* 0x004fe4000000003d */
[----:B------:R-:W2:Y:S04]  /*124f10*/  LDL.LU R61, [R1+0x573c] ;  /* 0x00573c00013d7983 */ /* 0x000ea80000300800 */
[----:B------:R0:W-:Y:S04]  /*124f20*/  STL [R1+0xd0], R35 ;  /* 0x0000d02301007387 */ /* 0x0001e80000100800 */
[----:B0-----:R-:W4:Y:S01]  /*124f30*/  LDL.LU R35, [R1+0x5738] ;  /* 0x0057380001237983 */ /* 0x001f220000300800 */
[----:B------:R-:W-:-:S02]  /*124f40*/  @P2 LOP3.LUT R40, R40, 0x8000000, RZ, 0xfc, !PT ;  /* 0x0800000028282812 */ /* 0x000fc400078efcff */
[----:B------:R-:W-:Y:S02]  /*124f50*/  ISETP.LT.AND P0, PT, R33, UR44, !P0 ;  /* 0x0000002c21007c0c */ /* 0x000fe4000c701270 */
[----:B------:R-:W-:-:S04]  /*124f60*/  LOP3.LUT R40, R40, 0xfbffffff, RZ, 0xc0, !PT ;  /* 0xfbffffff28287812 */ /* 0x000fc800078ec0ff */
[----:B------:R-:W-:-:S04]  /*124f70*/  @P1 LOP3.LUT R40, R40, 0x4000000, RZ, 0xfc, !PT ;  /* 0x0400000028281812 */ /* 0x000fc800078efcff */
[----:B------:R-:W-:-:S04]  /*124f80*/  LOP3.LUT R40, R40, 0xfdffffff, RZ, 0xc0, !PT ;  /* 0xfdffffff28287812 */ /* 0x000fc800078ec0ff */
[----:B------:R-:W-:Y:S02]  /*124f90*/  @P0 LOP3.LUT R40, R40, 0x2000000, RZ, 0xfc, !PT ;  /* 0x0200000028280812 */ /* 0x000fe400078efcff */
[----:B---3--:R-:W-:Y:S02]  /*124fa0*/  ISETP.GE.AND P0, PT, R38, UR7, PT ;  /* 0x0000000726007c0c */ /* 0x008fe4000bf06270 */
[----:B------:R-:W-:Y:S01]  /*124fb0*/  PRMT R56, R56, 0x3340, R0 ;  /* 0x0000334038387816 */ /* 0x000fe20000000000 */
[----:B------:R-:W3:Y:S01]  /*124fc0*/  LDL.LU R38, [R1+0x5388] ;  /* 0x0053880001267983 */ /* 0x000ee20000300800 */
[----:B--2---:R-:W-:Y:S02]  /*124fd0*/  PRMT R61, R61, 0x5410, R39 ;  /* 0x000054103d3d7816 */ /* 0x004fe40000000027 */
[----:B----4-:R-:W-:Y:S01]  /*124fe0*/  PRMT R35, R35, 0x5410, R36 ;  /* 0x0000541023237816 */ /* 0x010fe20000000024 */
[----:B------:R-:W2:Y:S04]  /*124ff0*/  LDL.LU R39, [R1+0x5734] ;  /* 0x0057340001277983 */ /* 0x000ea80000300800 */
[----:B------:R0:W-:Y:S01]  /*125000*/  STL [R1+0x140], R61 ;  /* 0x0001403d01007387 */ /* 0x0001e20000100800 */
[----:B------:R-:W-:-:S02]  /*125010*/  LOP3.LUT R40, R40, 0xfeffffff, RZ, 0xc0, !PT ;  /* 0xfeffffff28287812 */ /* 0x000fc400078ec0ff */
[--C-:B------:R-:W-:Y:S02]  /*125020*/  PRMT R55, R55, 0x3340, R0.reuse ;  /* 0x0000334037377816 */ /* 0x100fe40000000000 */
[--C-:B------:R-:W-:Y:S02]  /*125030*/  PRMT R54, R54, 0x3340, R0.reuse ;  /* 0x0000334036367816 */ /* 0x100fe40000000000 */
[--C-:B------:R-:W-:Y:S02]  /*125040*/  PRMT R53, R53, 0x3340, R0.reuse ;  /* 0x0000334035357816 */ /* 0x100fe40000000000 */
[--C-:B------:R-:W-:Y:S02]  /*125050*/  PRMT R31, R31, 0x3340, R0.reuse ;  /* 0x000033401f1f7816 */ /* 0x100fe40000000000 */
[--C-:B------:R-:W-:Y:S02]  /*125060*/  PRMT R30, R30, 0x3340, R0.reuse ;  /* 0x000033401e1e7816 */ /* 0x100fe40000000000 */
[----:B------:R-:W-:-:S02]  /*125070*/  PRMT R29, R29, 0x3340, R0 ;  /* 0x000033401d1d7816 */ /* 0x000fc40000000000 */
[--C-:B------:R-:W-:Y:S02]  /*125080*/  PRMT R28, R28, 0x3340, R0.reuse ;  /* 0x000033401c1c7816 */ /* 0x100fe40000000000 */
[----:B------:R-:W-:Y:S01]  /*125090*/  PRMT R27, R27, 0x3340, R0 ;  /* 0x000033401b1b7816 */ /* 0x000fe20000000000 */
[----:B0-----:R-:W4:Y:S04]  /*1250a0*/  LDL.LU R61, [R1+0x5730] ;  /* 0x00573000013d7983 */ /* 0x001f280000300800 */
[----:B------:R-:W4:Y:S04]  /*1250b0*/  LDL.LU R36, [R1+0x572c] ;  /* 0x00572c0001247983 */ /* 0x000f280000300800 */
[----:B------:R0:W-:Y:S01]  /*1250c0*/  STL [R1+0x144], R35 ;  /* 0x0001442301007387 */ /* 0x0001e20000100800 */
[----:B------:R-:W-:-:S02]  /*1250d0*/  ISETP.LT.AND P3, PT, R32, UR28, !P0 ;  /* 0x0000001c20007c0c */ /* 0x000fc4000c761270 */
[--C-:B------:R-:W-:Y:S02]  /*1250e0*/  PRMT R26, R26, 0x3340, R0.reuse ;  /* 0x000033401a1a7816 */ /* 0x100fe40000000000 */
[--C-:B------:R-:W-:Y:S02]  /*1250f0*/  PRMT R25, R25, 0x3340, R0.reuse ;  /* 0x0000334019197816 */ /* 0x100fe40000000000 */
[--C-:B------:R-:W-:Y:S02]  /*125100*/  PRMT R24, R24, 0x3340, R0.reuse ;  /* 0x0000334018187816 */ /* 0x100fe40000000000 */
[--C-:B------:R-:W-:Y:S02]  /*125110*/  PRMT R23, R23, 0x3340, R0.reuse ;  /* 0x0000334017177816 */ /* 0x100fe40000000000 */
[----:B------:R-:W-:Y:S01]  /*125120*/  PRMT R22, R22, 0x3340, R0 ;  /* 0x0000334016167816 */ /* 0x000fe20000000000 */
[----:B------:R-:W2:Y:S01]  /*125130*/  LDCU UR7, c[0x0][0x398] ;  /* 0x00007300ff0777ac */ /* 0x000ea20008000800 */
[----:B0-----:R-:W4:Y:S01]  /*125140*/  LDL.LU R35, [R1+0x5728] ;  /* 0x0057280001237983 */ /* 0x001f220000300800 */
[----:B------:R-:W-:-:S02]  /*125150*/  ISETP.LT.AND P2, PT, R3, UR64, !P0 ;  /* 0x0000004003007c0c */ /* 0x000fc4000c741270 */
[----:B-1----:R-:W-:Y:S02]  /*125160*/  ISETP.LT.AND P1, PT, R2, UR41, !P0 ;  /* 0x0000002902007c0c */ /* 0x002fe4000c721270 */
[----:B------:R-:W-:Y:S01]  /*125170*/  @P3 LOP3.LUT R40, R40, 0x1000000, RZ, 0xfc, !PT ;  /* 0x0100000028283812 */ /* 0x000fe200078efcff */
[----:B------:R-:W0:Y:S01]  /*125180*/  LDCU UR64, c[0x0][0x398] ;  /* 0x00007300ff4077ac */ /* 0x000e220008000800 */
[----:B------:R-:W1:Y:S02]  /*125190*/  LDCU UR41, c[0x0][0x398] ;  /* 0x00007300ff2977ac */ /* 0x000e640008000800 */
[----:B------:R-:W-:Y:S02]  /*1251a0*/  LOP3.LUT R40, R40, 0xff7fffff, RZ, 0xc0, !PT ;  /* 0xff7fffff28287812 */ /* 0x000fe400078ec0ff */
[----:B------:R-:W-:-:S03]  /*1251b0*/  ISETP.LT.AND P0, PT, R33, UR43, !P0 ;  /* 0x0000002b21007c0c */ /* 0x000fc6000c701270 */
[----:B------:R-:W-:-:S04]  /*1251c0*/  @P2 LOP3.LUT R40, R40, 0x800000, RZ, 0xfc, !PT ;  /* 0x0080000028282812 */ /* 0x000fc800078efcff */
[----:B------:R-:W-:-:S04]  /*1251d0*/  LOP3.LUT R40, R40, 0xffbfffff, RZ, 0xc0, !PT ;  /* 0xffbfffff28287812 */ /* 0x000fc800078ec0ff */
[----:B------:R-:W-:-:S04]  /*1251e0*/  @P1 LOP3.LUT R40, R40, 0x400000, RZ, 0xfc, !PT ;  /* 0x0040000028281812 */ /* 0x000fc800078efcff */
[----:B------:R-:W-:-:S04]  /*1251f0*/  LOP3.LUT R40, R40, 0xffdfffff, RZ, 0xc0, !PT ;  /* 0xffdfffff28287812 */ /* 0x000fc800078ec0ff */
[----:B------:R-:W-:Y:S02]  /*125200*/  @P0 LOP3.LUT R40, R40, 0x200000, RZ, 0xfc, !PT ;  /* 0x0020000028280812 */ /* 0x000fe400078efcff */
[----:B---3--:R-:W-:Y:S01]  /*125210*/  ISETP.GE.AND P0, PT, R38, UR35, PT ;  /* 0x0000002326007c0c */ /* 0x008fe2000bf06270 */
[----:B------:R-:W3:Y:S01]  /*125220*/  LDCU.64 UR34, c[0x0][0x398] ;  /* 0x00007300ff2277ac */ /* 0x000ee20008000a00 */
[----:B--2---:R-:W-:Y:S02]  /*125230*/  PRMT R39, R39, 0x5410, R34 ;  /* 0x0000541027277816 */ /* 0x004fe40000000022 */
[----:B------:R-:W2:Y:S04]  /*125240*/  LDL.LU R34, [R1+0x5724] ;  /* 0x0057240001227983 */ /* 0x000ea80000300800 */
[----:B------:R0:W-:Y:S04]  /*125250*/  STL [R1+0x190], R39 ;  /* 0x0001902701007387 */ /* 0x0001e80000100800 */
[----:B0-----:R-:W3:Y:S04]  /*125260*/  LDL.LU R39, [R1+0x5720] ;  /* 0x0057200001277983 */ /* 0x001ee80000300800 */
[----:B------:R-:W3:Y:S01]  /*125270*/  LDL.LU R38, [R1+0x571c] ;  /* 0x00571c0001267983 */ /* 0x000ee20000300800 */
[----:B----4-:R-:W-:-:S03]  /*125280*/  PRMT R61, R61, 0x5410, R37 ;  /* 0x000054103d3d7816 */ /* 0x010fc60000000025 */
[----:B------:R-:W4:Y:S04]  /*125290*/  LDL.LU R37, [R1+0x5718] ;  /* 0x0057180001257983 */ /* 0x000f280000300800 */
[----:B------:R0:W-:Y:S04]  /*1252a0*/  STL [R1+0x194], R61 ;  /* 0x0001943d01007387 */ /* 0x0001e80000100800 */
[----:B0-----:R-:W4:Y:S01]  /*1252b0*/  LDL.LU R61, [R1+0x5714] ;  /* 0x00571400013d7983 */ /* 0x001f220000300800 */
[----:B------:R-:W-:-:S03]  /*1252c0*/  PRMT R59, R36, 0x5410, R59 ;  /* 0x00005410243b7816 */ /* 0x000fc6000000003b */
[----:B------:R-:W4:Y:S04]  /*1252d0*/  LDL.LU R36, [R1+0x5710] ;  /* 0x0057100001247983 */ /* 0x000f280000300800 */
[----:B------:R0:W-:Y:S04]  /*1252e0*/  STL [R1+0x1e0], R59 ;  /* 0x0001e03b01007387 */ /* 0x0001e80000100800 */
[----:B0-----:R-:W4:Y:S01]  /*1252f0*/  LDL.LU R59, [R1+0x538c] ;  /* 0x00538c00013b7983 */ /* 0x001f220000300800 */
[----:B------:R-:W-:-:S03]  /*125300*/  PRMT R58, R35, 0x5410, R58 ;  /* 0x00005410233a7816 */ /* 0x000fc6000000003a */
[----:B------:R-:W4:Y:S04]  /*125310*/  LDL.LU R35, [R1+0x570c] ;  /* 0x00570c0001237983 */ /* 0x000f280000300800 */
[----:B------:R0:W-:Y:S04]  /*125320*/  STL [R1+0x1e4], R58 ;  /* 0x0001e43a01007387 */ /* 0x0001e80000100800 */
[----:B0-----:R-:W4:Y:S01]  /*125330*/  LDL.LU R58, [R1+0x5390] ;  /* 0x00539000013a7983 */ /* 0x001f220000300800 */
[----:B------:R-:W-:Y:S02]  /*125340*/  ISETP.LT.AND P3, PT, R32, UR30, !P0 ;  /* 0x0000001e20007c0c */ /* 0x000fe4000c761270 */
[----:B------:R-:W-:-:S02]  /*125350*/  ISETP.LT.AND P2, PT, R3, UR64, !P0 ;  /* 0x0000004003007c0c */ /* 0x000fc4000c741270 */
[----:B------:R-:W-:Y:S02]  /*125360*/  LOP3.LUT R40, R40, 0xffefffff, RZ, 0xc0, !PT ;  /* 0xffefffff28287812 */ /* 0x000fe400078ec0ff */
[----:B-1----:R-:W-:Y:S01]  /*125370*/  ISETP.LT.AND P1, PT, R2, UR41, !P0 ;  /* 0x0000002902007c0c */ /* 0x002fe2000c721270 */
[----:B------:R-:W0:Y:S06]  /*125380*/  LDCU UR64, c[0x0][0x398] ;  /* 0x00007300ff4077ac */ /* 0x000e2c0008000800 */
[----:B------:R-:W-:-:S04]  /*125390*/  @P3 LOP3.LUT R40, R40, 0x100000, RZ, 0xfc, !PT ;  /* 0x0010000028283812 */ /* 0x000fc800078efcff */
[----:B------:R-:W-:Y:S02]  /*1253a0*/  LOP3.LUT R40, R40, 0xfff7ffff, RZ, 0xc0, !PT ;  /* 0xfff7ffff28287812 */ /* 0x000fe400078ec0ff */
[----:B------:R-:W-:Y:S01]  /*1253b0*/  ISETP.LT.AND P0, PT, R33, UR40, !P0 ;  /* 0x0000002821007c0c */ /* 0x000fe2000c701270 */
[----:B------:R-:W1:Y:S01]  /*1253c0*/  LDCU.64 UR40, c[0x0][0x398] ;  /* 0x00007300ff2877ac */ /* 0x000e620008000a00 */
[----:B------:R-:W-:-:S04]  /*1253d0*/  @P2 LOP3.LUT R40, R40, 0x80000, RZ, 0xfc, !PT ;  /* 0x0008000028282812 */ /* 0x000fc800078efcff */
[----:B------:R-:W-:Y:S02]  /*1253e0*/  LOP3.LUT R40, R40, 0xfffbffff, RZ, 0xc0, !PT ;  /* 0xfffbffff28287812 */ /* 0x000fe400078ec0ff */
[----:B--2---:R-:W-:Y:S02]  /*1253f0*/  PRMT R57, R34, 0x5410, R57 ;  /* 0x0000541022397816 */ /* 0x004fe40000000039 */
[----:B------:R-:W2:Y:S04]  /*125400*/  LDL.LU R34, [R1+0x5708] ;  /* 0x0057080001227983 */ /* 0x000ea80000300800 */
[----:B------:R0:W-:Y:S01]  /*125410*/  STL [R1+0x230], R57 ;  /* 0x0002303901007387 */ /* 0x0001e20000100800 */
[----:B---3--:R-:W-:Y:S02]  /*125420*/  PRMT R56, R39, 0x5410, R56 ;  /* 0x0000541027387816 */ /* 0x008fe40000000038 */
[----:B------:R-:W-:Y:S01]  /*125430*/  PRMT R55, R38, 0x5410, R55 ;  /* 0x0000541026377816 */ /* 0x000fe20000000037 */
[----:B------:R-:W3:Y:S04]  /*125440*/  LDL.LU R39, [R1+0x5704] ;  /* 0x0057040001277983 */ /* 0x000ee80000300800 */
[----:B------:R-:W2:Y:S04]  /*125450*/  LDL.LU R38, [R1+0x5700] ;  /* 0x0057000001267983 */ /* 0x000ea80000300800 */
[----:B------:R1:W-:Y:S04]  /*125460*/  STL [R1+0x270], R56 ;  /* 0x0002703801007387 */ /* 0x0003e80000100800 */
[----:B0-----:R-:W2:Y:S01]  /*125470*/  LDL.LU R57, [R1+0x5394] ;  /* 0x0053940001397983 */ /* 0x001ea20000300800 */
[----:B----4-:R-:W-:-:S03]  /*125480*/  PRMT R54, R37, 0x5410, R54 ;  /* 0x0000541025367816 */ /* 0x010fc60000000036 */
[----:B------:R-:W4:Y:S01]  /*125490*/  LDL.LU R37, [R1+0x56fc] ;  /* 0x0056fc0001257983 */ /* 0x000f220000300800 */
[----:B------:R-:W-:-:S03]  /*1254a0*/  PRMT R53, R61, 0x5410, R53 ;  /* 0x000054103d357816 */ /* 0x000fc60000000035 */
[----:B------:R-:W4:Y:S04]  /*1254b0*/  LDL.LU R61, [R1+0x56f8] ;  /* 0x0056f800013d7983 */ /* 0x000f280000300800 */
[----:B-1----:R-:W4:Y:S01]  /*1254c0*/  LDL.LU R56, [R1+0x5398] ;  /* 0x0053980001387983 */ /* 0x002f220000300800 */
[----:B------:R-:W-:-:S04]  /*1254d0*/  @P1 LOP3.LUT R40, R40, 0x40000, RZ, 0xfc, !PT ;  /* 0x0004000028281812 */ /* 0x000fc800078efcff */
[----:B------:R-:W-:-:S04]  /*1254e0*/  LOP3.LUT R40, R40, 0xfffdffff, RZ, 0xc0, !PT ;  /* 0xfffdffff28287812 */ /* 0x000fc800078ec0ff */
[----:B------:R-:W-:Y:S02]  /*1254f0*/  @P0 LOP3.LUT R40, R40, 0x20000, RZ, 0xfc, !PT ;  /* 0x0002000028280812 */ /* 0x000fe400078efcff */
[----:B------:R-:W-:Y:S02]  /*125500*/  ISETP.GE.AND P0, PT, R59, UR33, PT ;  /* 0x000000213b007c0c */ /* 0x000fe4000bf06270 */
[----:B------:R-:W-:Y:S02]  /*125510*/  LOP3.LUT R40, R40, 0xfffeffff, RZ, 0xc0, !PT ;  /* 0xfffeffff28287812 */ /* 0x000fe400078ec0ff */
[----:B------:R-:W-:Y:S01]  /*125520*/  PRMT R31, R36, 0x5410, R31 ;  /* 0x00005410241f7816 */ /* 0x000fe2000000001f */
[----:B------:R0:W-:Y:S01]  /*125530*/  STL [R1+0x2d0], R53 ;  /* 0x0002d03501007387 */ /* 0x0001e20000100800 */
[----:B------:R-:W-:Y:S02]  /*125540*/  ISETP.LT.AND P3, PT, R32, UR34, !P0 ;  /* 0x0000002220007c0c */ /* 0x000fe4000c761270 */
[----:B------:R-:W-:-:S02]  /*125550*/  ISETP.LT.AND P2, PT, R3, UR66, !P0 ;  /* 0x0000004203007c0c */ /* 0x000fc4000c741270 */
[----:B------:R-:W-:Y:S01]  /*125560*/  ISETP.LT.AND P1, PT, R2, UR45, !P0 ;  /* 0x0000002d02007c0c */ /* 0x000fe2000c721270 */
[----:B------:R-:W4:Y:S01]  /*125570*/  LDL.LU R36, [R1+0x56f4] ;  /* 0x0056f40001247983 */ /* 0x000f220000300800 */
[----:B------:R-:W-:Y:S01]  /*125580*/  PRMT R30, R35, 0x5410, R30 ;  /* 0x00005410231e7816 */ /* 0x000fe2000000001e */
[----:B------:R-:W1:Y:S06]  /*125590*/  LDCU.64 UR32, c[0x0][0x398] ;  /* 0x00007300ff2077ac */ /* 0x000e6c0008000a00 */
[----:B------:R-:W-:Y:S01]  /*1255a0*/  @P3 LOP3.LUT R40, R40, 0x10000, RZ, 0xfc, !PT ;  /* 0x0001000028283812 */ /* 0x000fe200078efcff */
[----:B------:R-:W0:Y:S01]  /*1255b0*/  LDCU.64 UR44, c[0x0][0x398] ;  /* 0x00007300ff2c77ac */ /* 0x000e220008000a00 */
[----:B------:R-:W0:Y:S02]  /*1255c0*/  LDCU UR66, c[0x0][0x398] ;  /* 0x00007300ff4277ac */ /* 0x000e240008000800 */
[----:B------:R-:W-:-:S02]  /*1255d0*/  LOP3.LUT R40, R40, 0xffff7fff, RZ, 0xc0, !PT ;  /* 0xffff7fff28287812 */ /* 0x000fc400078ec0ff */
[----:B------:R-:W-:Y:S02]  /*1255e0*/  ISETP.LT.AND P0, PT, R33, UR39, !P0 ;  /* 0x0000002721007c0c */ /* 0x000fe4000c701270 */
[----:B------:R-:W-:-:S04]  /*1255f0*/  @P2 LOP3.LUT R40, R40, 0x8000, RZ, 0xfc, !PT ;  /* 0x0000800028282812 */ /* 0x000fc800078efcff */
[----:B------:R-:W-:-:S04]  /*125600*/  LOP3.LUT R40, R40, 0xffffbfff, RZ, 0xc0, !PT ;  /* 0xffffbfff28287812 */ /* 0x000fc800078ec0ff */
[----:B------:R-:W-:-:S04]  /*125610*/  @P1 LOP3.LUT R40, R40, 0x4000, RZ, 0xfc, !PT ;  /* 0x0000400028281812 */ /* 0x000fc800078efcff */
[----:B------:R-:W-:-:S04]  /*125620*/  LOP3.LUT R40, R40, 0xffffdfff, RZ, 0xc0, !PT ;  /* 0xffffdfff28287812 */ /* 0x000fc800078ec0ff */
[----:B------:R-:W-:Y:S02]  /*125630*/  @P0 LOP3.LUT R40, R40, 0x2000, RZ, 0xfc, !PT ;  /* 0x0000200028280812 */ /* 0x000fe400078efcff */
[----:B------:R-:W-:Y:S01]  /*125640*/  ISETP.GE.AND P0, PT, R58, UR29, PT ;  /* 0x0000001d3a007c0c */ /* 0x000fe2000bf06270 */
[----:B------:R-:W0:Y:S03]  /*125650*/  LDCU.64 UR28, c[0x0][0x398] ;  /* 0x00007300ff1c77ac */ /* 0x000e260008000a00 */
[----:B------:R-:W-:Y:S02]  /*125660*/  ISETP.LT.AND P3, PT, R32, UR40, !P0 ;  /* 0x0000002820007c0c */ /* 0x000fe4000c761270 */
[----:B------:R-:W-:Y:S02]  /*125670*/  ISETP.LT.AND P2, PT, R3, UR52, !P0 ;  /* 0x0000003403007c0c */ /* 0x000fe4000c741270 */
[----:B------:R-:W-:-:S02]  /*125680*/  LOP3.LUT R40, R40, 0xffffefff, RZ, 0xc0, !PT ;  /* 0xffffefff28287812 */ /* 0x000fc400078ec0ff */
[----:B------:R-:W-:Y:S01]  /*125690*/  ISETP.LT.AND P1, PT, R2, UR55, !P0 ;  /* 0x0000003702007c0c */ /* 0x000fe2000c721270 */
[----:B------:R-:W0:Y:S06]  /*1256a0*/  LDCU UR52, c[0x0][0x398] ;  /* 0x00007300ff3477ac */ /* 0x000e2c0008000800 */
[----:B------:R-:W-:Y:S01]  /*1256b0*/  @P3 LOP3.LUT R40, R40, 0x1000, RZ, 0xfc, !PT ;  /* 0x0000100028283812 */ /* 0x000fe200078efcff */
[----:B------:R-:W0:Y:S03]  /*1256c0*/  LDCU.64 UR54, c[0x0][0x398] ;  /* 0x00007300ff3677ac */ /* 0x000e260008000a00 */
[----:B------:R-:W-:-:S02]  /*1256d0*/  LOP3.LUT R40, R40, 0xfffff7ff, RZ, 0xc0, !PT ;  /* 0xfffff7ff28287812 */ /* 0x000fc400078ec0ff */
        /* <DEDUP_REMOVED lines=8> */
[----:B--2---:R-:W-:Y:S02]  /*125760*/  ISETP.GE.AND P0, PT, R57, UR31, PT ;  /* 0x0000001f39007c0c */ /* 0x004fe4000bf06270 */
[----:B------:R-:W-:Y:S02]  /*125770*/  PRMT R29, R34, 0x5410, R29 ;  /* 0x00005410221d7816 */ /* 0x000fe4000000001d */
[----:B---3--:R-:W-:Y:S02]  /*125780*/  PRMT R28, R39, 0x5410, R28 ;  /* 0x00005410271c7816 */ /* 0x008fe4000000001c */
[----:B------:R-:W-:Y:S02]  /*125790*/  PRMT R27, R38, 0x5410, R27 ;  /* 0x00005410261b7816 */ /* 0x000fe4000000001b */
[----:B0-----:R-:W-:-:S02]  /*1257a0*/  ISETP.LT.AND P3, PT, R32, UR44, !P0 ;  /* 0x0000002c20007c0c */ /* 0x001fc4000c761270 */
[----:B------:R-:W-:Y:S02]  /*1257b0*/  ISETP.LT.AND P2, PT, R3, UR57, !P0 ;  /* 0x0000003903007c0c */ /* 0x000fe4000c741270 */
[----:B------:R-:W-:Y:S02]  /*1257c0*/  ISETP.LT.AND P1, PT, R2, UR52, !P0 ;  /* 0x0000003402007c0c */ /* 0x000fe4000c721270 */
[----:B----4-:R-:W-:Y:S01]  /*1257d0*/  PRMT R26, R37, 0x5410, R26 ;  /* 0x00005410251a7816 */ /* 0x010fe2000000001a */
[----:B------:R-:W0:Y:S06]  /*1257e0*/  LDCU.64 UR30, c[0x0][0x398] ;  /* 0x00007300ff1e77ac */ /* 0x000e2c0008000a00 */
[----:B------:R-:W-:Y:S01]  /*1257f0*/  @P3 LOP3.LUT R40, R40, 0x100, RZ, 0xfc, !PT ;  /* 0x0000010028283812 */ /* 0x000fe200078efcff */
[----:B------:R-:W2:Y:S01]  /*125800*/  LDCU UR52, c[0x0][0x398] ;  /* 0x00007300ff3477ac */ /* 0x000ea20008000800 */
[----:B------:R-:W3:Y:S02]  /*125810*/  LDCU UR57, c[0x0][0x398] ;  /* 0x00007300ff3977ac */ /* 0x000ee40008000800 */
[----:B------:R-:W-:-:S02]  /*125820*/  LOP3.LUT R40, R40, 0xffffff7f, RZ, 0xc0, !PT ;  /* 0xffffff7f28287812 */ /* 0x000fc400078ec0ff */
[----:B------:R-:W-:Y:S02]  /*125830*/  ISETP.LT.AND P0, PT, R33, UR37, !P0 ;  /* 0x0000002521007c0c */ /* 0x000fe4000c701270 */
[----:B------:R-:W-:-:S04]  /*125840*/  @P2 LOP3.LUT R40, R40, 0x80, RZ, 0xfc, !PT ;  /* 0x0000008028282812 */ /* 0x000fc800078efcff */
[----:B------:R-:W-:-:S04]  /*125850*/  LOP3.LUT R40, R40, 0xffffffbf, RZ, 0xc0, !PT ;  /* 0xffffffbf28287812 */ /* 0x000fc800078ec0ff */
[----:B------:R-:W-:-:S04]  /*125860*/  @P1 LOP3.LUT R40, R40, 0x40, RZ, 0xfc, !PT ;  /* 0x0000004028281812 */ /* 0x000fc800078efcff */
[----:B------:R-:W-:-:S04]  /*125870*/  LOP3.LUT R40, R40, 0xffffffdf, RZ, 0xc0, !PT ;  /* 0xffffffdf28287812 */ /* 0x000fc800078ec0ff */
[----:B------:R-:W-:Y:S02]  /*125880*/  @P0 LOP3.LUT R40, R40, 0x20, RZ, 0xfc, !PT ;  /* 0x0000002028280812 */ /* 0x000fe400078efcff */
[----:B------:R-:W-:Y:S02]  /*125890*/  ISETP.GE.AND P0, PT, R56, UR35, PT ;  /* 0x0000002338007c0c */ /* 0x000fe4000bf06270 */
[----:B------:R-:W-:Y:S01]  /*1258a0*/  PRMT R25, R61, 0x5410, R25 ;  /* 0x000054103d197816 */ /* 0x000fe20000000019 */
[----:B------:R-:W4:Y:S04]  /*1258b0*/  LDL.LU R56, [R1+0x539c] ;  /* 0x00539c0001387983 */ /* 0x000f280000300800 */
[----:B------:R-:W3:Y:S04]  /*1258c0*/  LDL.LU R53, [R1+0x53a0] ;  /* 0x0053a00001357983 */ /* 0x000ee80000300800 */
[----:B------:R-:W3:Y:S04]  /*1258d0*/  LDL.LU R35, [R1+0x56f0] ;  /* 0x0056f00001237983 */ /* 0x000ee80000300800 */
[----:B------:R-:W3:Y:S04]  /*1258e0*/  LDL.LU R34, [R1+0x56ec] ;  /* 0x0056ec0001227983 */ /* 0x000ee80000300800 */
[----:B------:R-:W3:Y:S01]  /*1258f0*/  LDL.LU R39, [R1+0x56e8] ;  /* 0x0056e80001277983 */ /* 0x000ee20000300800 */
[----:B------:R-:W-:-:S02]  /*125900*/  ISETP.LT.AND P3, PT, R32, UR50, !P0 ;  /* 0x0000003220007c0c */ /* 0x000fc4000c761270 */
[----:B--2---:R-:W-:Y:S02]  /*125910*/  ISETP.LT.AND P2, PT, R3, UR52, !P0 ;  /* 0x0000003403007c0c */ /* 0x004fe4000c741270 */
[----:B------:R-:W-:Y:S02]  /*125920*/  LOP3.LUT R40, R40, 0xffffffef, RZ, 0xc0, !PT ;  /* 0xffffffef28287812 */ /* 0x000fe400078ec0ff */
[----:B------:R-:W-:Y:S01]  /*125930*/  ISETP.LT.AND P1, PT, R2, UR49, !P0 ;  /* 0x0000003102007c0c */ /* 0x000fe2000c721270 */
[----:B------:R-:W2:Y:S01]  /*125940*/  LDCU UR52, c[0x0][0x398] ;  /* 0x00007300ff3477ac */ /* 0x000ea20008000800 */
[----:B------:R-:W-:Y:S01]  /*125950*/  PRMT R24, R36, 0x5410, R24 ;  /* 0x0000541024187816 */ /* 0x000fe20000000018 */
[----:B------:R-:W0:Y:S04]  /*125960*/  LDCU.64 UR34, c[0x0][0x398] ;  /* 0x00007300ff2277ac */ /* 0x000e280008000a00 */
        /* <DEDUP_REMOVED lines=8> */
[----:B------:R-:W-:Y:S02]  /*1259f0*/  @P0 LOP3.LUT R40, R40, 0x2, RZ, 0xfc, !PT ;  /* 0x0000000228280812 */ /* 0x000fe400078efcff */
[----:B----4-:R-:W-:Y:S02]  /*125a00*/  ISETP.GE.AND P0, PT, R56, UR41, PT ;  /* 0x0000002938007c0c */ /* 0x010fe4000bf06270 */
[----:B---3--:R-:W-:Y:S02]  /*125a10*/  LOP3.LUT R39, R39, 0x7fffffff, RZ, 0xc0, !PT ;  /* 0x7fffffff27277812 */ /* 0x008fe400078ec0ff */
[----:B------:R-:W-:Y:S02]  /*125a20*/  ISETP.LT.AND P2, PT, R3, UR57, !P0 ;  /* 0x0000003903007c0c */ /* 0x000fe4000c741270 */
[----:B--2---:R-:W-:Y:S02]  /*125a30*/  ISETP.LT.AND P1, PT, R2, UR52, !P0 ;  /* 0x0000003402007c0c */ /* 0x004fe4000c721270 */
[----:B------:R-:W-:-:S02]  /*125a40*/  ISETP.LT.AND P3, PT, R32, UR54, !P0 ;  /* 0x0000003620007c0c */ /* 0x000fc4000c761270 */
[----:B------:R-:W-:Y:S02]  /*125a50*/  ISETP.LT.AND P0, PT, R33, UR42, !P0 ;  /* 0x0000002a21007c0c */ /* 0x000fe4000c701270 */
[----:B------:R-:W-:Y:S02]  /*125a60*/  PRMT R23, R35, 0x5410, R23 ;  /* 0x0000541023177816 */ /* 0x000fe40000000017 */
[----:B------:R-:W-:Y:S02]  /*125a70*/  PRMT R22, R34, 0x5410, R22 ;  /* 0x0000541022167816 */ /* 0x000fe40000000016 */
[----:B------:R-:W-:Y:S01]  /*125a80*/  LOP3.LUT R40, R40, 0xfffffffe, RZ, 0xc0, !PT ;  /* 0xfffffffe28287812 */ /* 0x000fe200078ec0ff */
[----:B------:R-:W2:Y:S01]  /*125a90*/  LDCU UR57, c[0x0][0x398] ;  /* 0x00007300ff3977ac */ /* 0x000ea20008000800 */
[----:B------:R-:W3:Y:S01]  /*125aa0*/  LDCU UR52, c[0x0][0x398] ;  /* 0x00007300ff3477ac */ /* 0x000ee20008000800 */
[----:B------:R-:W4:Y:S01]  /*125ab0*/  LDCU UR54, c[0x0][0x398] ;  /* 0x00007300ff3677ac */ /* 0x000f220008000800 */
[----:B------:R-:W0:Y:S01]  /*125ac0*/  LDCU.64 UR40, c[0x0][0x398] ;  /* 0x00007300ff2877ac */ /* 0x000e220008000a00 */
[----:B------:R-:W0:Y:S01]  /*125ad0*/  LDCU.64 UR42, c[0x0][0x398] ;  /* 0x00007300ff2a77ac */ /* 0x000e220008000a00 */
[----:B------:R-:W-:-:S04]  /*125ae0*/  @P2 LOP3.LUT R39, R39, 0x80000000, RZ, 0xfc, !PT ;  /* 0x8000000027272812 */ /* 0x000fc800078efcff */
[----:B------:R-:W-:-:S04]  /*125af0*/  LOP3.LUT R39, R39, 0xbfffffff, RZ, 0xc0, !PT ;  /* 0xbfffffff27277812 */ /* 0x000fc800078ec0ff */
[----:B------:R-:W-:-:S04]  /*125b00*/  @P1 LOP3.LUT R39, R39, 0x40000000, RZ, 0xfc, !PT ;  /* 0x4000000027271812 */ /* 0x000fc800078efcff */
[----:B------:R-:W-:-:S04]  /*125b10*/  LOP3.LUT R39, R39, 0xdfffffff, RZ, 0xc0, !PT ;  /* 0xdfffffff27277812 */ /* 0x000fc800078ec0ff */
[----:B------:R-:W-:Y:S02]  /*125b20*/  @P0 LOP3.LUT R39, R39, 0x20000000, RZ, 0xfc, !PT ;  /* 0x2000000027270812 */ /* 0x000fe400078efcff */
[----:B------:R-:W-:Y:S02]  /*125b30*/  ISETP.GE.AND P0, PT, R53, UR45, PT ;  /* 0x0000002d35007c0c */ /* 0x000fe4000bf06270 */
[----:B------:R-:W-:Y:S01]  /*125b40*/  @P3 LOP3.LUT R40, R40, 0x1, RZ, 0xfc, !PT ;  /* 0x0000000128283812 */ /* 0x000fe200078efcff */
[----:B------:R-:W2:Y:S04]  /*125b50*/  LDL.LU R53, [R1+0x53a4] ;  /* 0x0053a40001357983 */ /* 0x000ea80000300800 */
[----:B------:R-:W3:Y:S04]  /*125b60*/  LDL.LU R38, [R1+0x56e4] ;  /* 0x0056e40001267983 */ /* 0x000ee80000300800 */
[----:B------:R0:W-:Y:S04]  /*125b70*/  STL [R1+0x3d0], R27 ;  /* 0x0003d01b01007387 */ /* 0x0001e80000100800 */
[----:B------:R-:W4:Y:S01]  /*125b80*/  LDL.LU R37, [R1+0x56e0] ;  /* 0x0056e00001257983 */ /* 0x000f220000300800 */
[----:B------:R-:W-:Y:S01]  /*125b90*/  LOP3.LUT R39, R39, 0xefffffff, RZ, 0xc0, !PT ;  /* 0xefffffff27277812 */ /* 0x000fe200078ec0ff */
[----:B------:R-:W1:Y:S02]  /*125ba0*/  LDCU.64 UR44, c[0x0][0x398] ;  /* 0x00007300ff2c77ac */ /* 0x000e640008000a00 */
[----:B0-----:R-:W4:Y:S04]  /*125bb0*/  LDL.LU R27, [R1+0x53a8] ;  /* 0x0053a800011b7983 */ /* 0x001f280000300800 */
[----:B------:R0:W-:Y:S04]  /*125bc0*/  STL [R1+0x410], R26 ;  /* 0x0004101a01007387 */ /* 0x0001e80000100800 */
[----:B------:R-:W4:Y:S04]  /*125bd0*/  LDL.LU R61, [R1+0x56dc] ;  /* 0x0056dc00013d7983 */ /* 0x000f280000300800 */
[----:B------:R1:W-:Y:S04]  /*125be0*/  STL [R1+0x414], R25 ;  /* 0x0004141901007387 */ /* 0x0003e80000100800 */
[----:B0-----:R-:W4:Y:S04]  /*125bf0*/  LDL.LU R26, [R1+0x53ac] ;  /* 0x0053ac00011a7983 */ /* 0x001f280000300800 */
[----:B------:R-:W4:Y:S04]  /*125c00*/  LDL.LU R36, [R1+0x56d8] ;  /* 0x0056d80001247983 */ /* 0x000f280000300800 */
[----:B------:R0:W-:Y:S04]  /*125c10*/  STL [R1+0x460], R24 ;  /* 0x0004601801007387 */ /* 0x0001e80000100800 */
[----:B------:R-:W4:Y:S04]  /*125c20*/  LDL.LU R35, [R1+0x56d4] ;  /* 0x0056d40001237983 */ /* 0x000f280000300800 */
[----:B-1----:R-:W4:Y:S04]  /*125c30*/  LDL.LU R25, [R1+0x53b0] ;  /* 0x0053b00001197983 */ /* 0x002f280000300800 */
[----:B------:R1:W-:Y:S04]  /*125c40*/  STL [R1+0x464], R23 ;  /* 0x0004641701007387 */ /* 0x0003e80000100800 */
[----:B------:R-:W4:Y:S04]  /*125c50*/  LDL.LU R34, [R1+0x56d0] ;  /* 0x0056d00001227983 */ /* 0x000f280000300800 */
[----:B0-----:R-:W4:Y:S04]  /*125c60*/  LDL.LU R24, [R1+0x53b4] ;  /* 0x0053b40001187983 */ /* 0x001f280000300800 */
[----:B------:R0:W-:Y:S04]  /*125c70*/  STL [R1+0x468], R22 ;  /* 0x0004681601007387 */ /* 0x0001e80000100800 */
[----:B-1----:R-:W4:Y:S04]  /*125c80*/  LDL.LU R23, [R1+0x53b8] ;  /* 0x0053b80001177983 */ /* 0x002f280000300800 */
[----:B0-----:R-:W4:Y:S01]  /*125c90*/  LDL.LU R22, [R1+0x53bc] ;  /* 0x0053bc0001167983 */ /* 0x001f220000300800 */
[----:B------:R-:W-:-:S02]  /*125ca0*/  ISETP.LT.AND P3, PT, R32, UR28, !P0 ;  /* 0x0000001c20007c0c */ /* 0x000fc4000c761270 */
[----:B------:R-:W-:Y:S02]  /*125cb0*/  ISETP.LT.AND P2, PT, R3, UR48, !P0 ;  /* 0x0000003003007c0c */ /* 0x000fe4000c741270 */
[----:B------:R-:W-:Y:S01]  /*125cc0*/  ISETP.LT.AND P1, PT, R2, UR47, !P0 ;  /* 0x0000002f02007c0c */ /* 0x000fe2000c721270 */
[----:B------:R-:W0:Y:S08]  /*125cd0*/  LDCU UR28, c[0x0][0x398] ;  /* 0x00007300ff1c77ac */ /* 0x000e300008000800 */
[----:B------:R-:W-:Y:S01]  /*125ce0*/  @P3 LOP3.LUT R39, R39, 0x10000000, RZ, 0xfc, !PT ;  /* 0x1000000027273812 */ /* 0x000fe200078efcff */
[----:B------:R-:W1:Y:S03]  /*125cf0*/  LDCU.64 UR48, c[0x0][0x398] ;  /* 0x00007300ff3077ac */ /* 0x000e660008000a00 */
        /* <DEDUP_REMOVED lines=10> */
[----:B---3--:R-:W-:Y:S01]  /*125da0*/  LOP3.LUT R38, R38, 0x7fffffff, RZ, 0xc0, !PT ;  /* 0x7fffffff26267812 */ /* 0x008fe200078ec0ff */
[----:B------:R-:W2:Y:S01]  /*125db0*/  LDCU.64 UR50, c[0x0][0x398] ;  /* 0x00007300ff3277ac */ /* 0x000ea20008000a00 */
[----:B------:R-:W-:Y:S02]  /*125dc0*/  ISETP.LT.AND P3, PT, R32, UR30, !P0 ;  /* 0x0000001e20007c0c */ /* 0x000fe4000c761270 */
[----:B------:R-:W-:Y:S02]  /*125dd0*/  ISETP.LT.AND P2, PT, R3, UR57, !P0 ;  /* 0x0000003903007c0c */ /* 0x000fe4000c741270 */
[----:B------:R-:W-:Y:S01]  /*125de0*/  ISETP.LT.AND P1, PT, R2, UR52, !P0 ;  /* 0x0000003402007c0c */ /* 0x000fe2000c721270 */
[----:B------:R-:W3:Y:S08]  /*125df0*/  LDCU UR30, c[0x0][0x398] ;  /* 0x00007300ff1e77ac */ /* 0x000ef00008000800 */
[----:B------:R-:W-:Y:S01]  /*125e00*/  @P3 LOP3.LUT R39, R39, 0x1000000, RZ, 0xfc, !PT ;  /* 0x0100000027273812 */ /* 0x000fe200078efcff */
[----:B------:R-:W0:Y:S03]  /*125e10*/  LDCU UR57, c[0x0][0x398] ;  /* 0x00007300ff3977ac */ /* 0x000e260008000800 */
[----:B------:R-:W-:-:S02]  /*125e20*/  LOP3.LUT R39, R39, 0xff7fffff, RZ, 0xc0, !PT ;  /* 0xff7fffff27277812 */ /* 0x000fc400078ec0ff */
[----:B------:R-:W-:Y:S01]  /*125e30*/  ISETP.LT.AND P0, PT, R33, UR53, !P0 ;  /* 0x0000003521007c0c */ /* 0x000fe2000c701270 */
[----:B------:R-:W0:Y:S01]  /*125e40*/  LDCU.64 UR52, c[0x0][0x398] ;  /* 0x00007300ff3477ac */ /* 0x000e220008000a00 */
[----:B------:R-:W-:-:S04]  /*125e50*/  @P2 LOP3.LUT R39, R39, 0x800000, RZ, 0xfc, !PT ;  /* 0x0080000027272812 */ /* 0x000fc800078efcff */
[----:B------:R-:W-:-:S04]  /*125e60*/  LOP3.LUT R39, R39, 0xffbfffff, RZ, 0xc0, !PT ;  /* 0xffbfffff27277812 */ /* 0x000fc800078ec0ff */
[----:B------:R-:W-:-:S04]  /*125e70*/  @P1 LOP3.LUT R39, R39, 0x400000, RZ, 0xfc, !PT ;  /* 0x0040000027271812 */ /* 0x000fc800078efcff */
[----:B------:R-:W-:-:S04]  /*125e80*/  LOP3.LUT R39, R39, 0xffdfffff, RZ, 0xc0, !PT ;  /* 0xffdfffff27277812 */ /* 0x000fc800078ec0ff */
[----:B------:R-:W-:Y:S02]  /*125e90*/  @P0 LOP3.LUT R39, R39, 0x200000, RZ, 0xfc, !PT ;  /* 0x0020000027270812 */ /* 0x000fe400078efcff */
[----:B----4-:R-:W-:-:S04]  /*125ea0*/  ISETP.GE.AND P0, PT, R27, UR55, PT ;  /* 0x000000371b007c0c */ /* 0x010fc8000bf06270 */
[----:B------:R-:W-:Y:S02]  /*125eb0*/  ISETP.LT.AND P3, PT, R32, UR32, !P0 ;  /* 0x0000002020007c0c */ /* 0x000fe4000c761270 */
[----:B------:R-:W-:Y:S02]  /*125ec0*/  ISETP.LT.AND P2, PT, R3, UR54, !P0 ;  /* 0x0000003603007c0c */ /* 0x000fe4000c741270 */
[----:B------:R-:W-:Y:S02]  /*125ed0*/  LOP3.LUT R39, R39, 0xffefffff, RZ, 0xc0, !PT ;  /* 0xffefffff27277812 */ /* 0x000fe400078ec0ff */
[----:B------:R-:W-:Y:S01]  /*125ee0*/  ISETP.LT.AND P1, PT, R2, UR56, !P0 ;  /* 0x0000003802007c0c */ /* 0x000fe2000c721270 */
[----:B------:R-:W4:Y:S01]  /*125ef0*/  LDCU UR32, c[0x0][0x398] ;  /* 0x00007300ff2077ac */ /* 0x000f220008000800 */
[----:B------:R-:W1:Y:S05]  /*125f00*/  LDCU.64 UR54, c[0x0][0x398] ;  /* 0x00007300ff3677ac */ /* 0x000e6a0008000a00 */
[----:B------:R-:W-:-:S04]  /*125f10*/  @P3 LOP3.LUT R39, R39, 0x100000, RZ, 0xfc, !PT ;  /* 0x0010000027273812 */ /* 0x000fc800078efcff */
[----:B------:R-:W-:Y:S02]  /*125f20*/  LOP3.LUT R39, R39, 0xfff7ffff, RZ, 0xc0, !PT ;  /* 0xfff7ffff27277812 */ /* 0x000fe400078ec0ff */
[----:B0-----:R-:W-:Y:S01]  /*125f30*/  ISETP.LT.AND P0, PT, R33, UR57, !P0 ;  /* 0x0000003921007c0c */ /* 0x001fe2000c701270 */
[----:B------:R-:W0:Y:S01]  /*125f40*/  LDCU.64 UR56, c[0x0][0x398] ;  /* 0x00007300ff3877ac */ /* 0x000e220008000a00 */
[----:B------:R-:W-:-:S04]  /*125f50*/  @P2 LOP3.LUT R39, R39, 0x80000, RZ, 0xfc, !PT ;  /* 0x0008000027272812 */ /* 0x000fc800078efcff */
[----:B------:R-:W-:-:S04]  /*125f60*/  LOP3.LUT R39, R39, 0xfffbffff, RZ, 0xc0, !PT ;  /* 0xfffbffff27277812 */ /* 0x000fc800078ec0ff */
[----:B------:R-:W-:-:S04]  /*125f70*/  @P1 LOP3.LUT R39, R39, 0x40000, RZ, 0xfc, !PT ;  /* 0x0004000027271812 */ /* 0x000fc800078efcff */
[----:B------:R-:W-:-:S04]  /*125f80*/  LOP3.LUT R39, R39, 0xfffdffff, RZ, 0xc0, !PT ;  /* 0xfffdffff27277812 */ /* 0x000fc800078ec0ff */
[----:B------:R-:W-:Y:S02]  /*125f90*/  @P0 LOP3.LUT R39, R39, 0x20000, RZ, 0xfc, !PT ;  /* 0x0002000027270812 */ /* 0x000fe400078efcff */
[----:B------:R-:W-:-:S04]  /*125fa0*/  ISETP.GE.AND P0, PT, R26, UR29, PT ;  /* 0x0000001d1a007c0c */ /* 0x000fc8000bf06270 */
[----:B------:R-:W-:Y:S02]  /*125fb0*/  ISETP.LT.AND P3, PT, R32, UR34, !P0 ;  /* 0x0000002220007c0c */ /* 0x000fe4000c761270 */
[----:B----4-:R-:W-:Y:S02]  /*125fc0*/  ISETP.LT.AND P2, PT, R3, UR32, !P0 ;  /* 0x0000002003007c0c */ /* 0x010fe4000c741270 */
[----:B------:R-:W-:Y:S02]  /*125fd0*/  LOP3.LUT R39, R39, 0xfffeffff, RZ, 0xc0, !PT ;  /* 0xfffeffff27277812 */ /* 0x000fe400078ec0ff */
[----:B---3--:R-:W-:-:S07]  /*125fe0*/  ISETP.LT.AND P1, PT, R2, UR30, !P0 ;  /* 0x0000001e02007c0c */ /* 0x008fce000c721270 */
[----:B------:R-:W-:Y:S01]  /*125ff0*/  @P3 LOP3.LUT R39, R39, 0x10000, RZ, 0xfc, !PT ;  /* 0x0001000027273812 */ /* 0x000fe200078efcff */
[----:B------:R-:W3:Y:S03]  /*126000*/  LDCU UR30, c[0x0][0x398] ;  /* 0x00007300ff1e77ac */ /* 0x000ee60008000800 */
[----:B------:R-:W-:Y:S02]  /*126010*/  LOP3.LUT R39, R39, 0xffff7fff, RZ, 0xc0, !PT ;  /* 0xffff7fff27277812 */ /* 0x000fe400078ec0ff */
[----:B------:R-:W-:Y:S01]  /*126020*/  ISETP.LT.AND P0, PT, R33, UR28, !P0 ;  /* 0x0000001c21007c0c */ /* 0x000fe2000c701270 */
[----:B------:R-:W4:Y:S01]  /*126030*/  LDCU UR28, c[0x0][0x398] ;  /* 0x00007300ff1c77ac */ /* 0x000f220008000800 */
[----:B------:R-:W-:-:S04]  /*126040*/  @P2 LOP3.LUT R39, R39, 0x8000, RZ, 0xfc, !PT ;  /* 0x0000800027272812 */ /* 0x000fc800078efcff */
[----:B------:R-:W-:-:S04]  /*126050*/  LOP3.LUT R39, R39, 0xffffbfff, RZ, 0xc0, !PT ;  /* 0xffffbfff27277812 */ /* 0x000fc800078ec0ff */
[----:B------:R-:W-:-:S04]  /*126060*/  @P1 LOP3.LUT R39, R39, 0x4000, RZ, 0xfc, !PT ;  /* 0x0000400027271812 */ /* 0x000fc800078efcff */
[----:B------:R-:W-:-:S04]  /*126070*/  LOP3.LUT R39, R39, 0xffffdfff, RZ, 0xc0, !PT ;  /* 0xffffdfff27277812 */ /* 0x000fc800078ec0ff */
[----:B------:R-:W-:Y:S02]  /*126080*/  @P0 LOP3.LUT R39, R39, 0x2000, RZ, 0xfc, !PT ;  /* 0x0000200027270812 */ /* 0x000fe400078efcff */
[----:B------:R-:W-:-:S04]  /*126090*/  ISETP.GE.AND P0, PT, R25, UR31, PT ;  /* 0x0000001f19007c0c */ /* 0x000fc8000bf06270 */
[----:B------:R-:W-:Y:S02]  /*1260a0*/  ISETP.LT.AND P1, PT, R32, UR36, !P0 ;  /* 0x0000002420007c0c */ /* 0x000fe4000c721270 */
[----:B---3--:R-:W-:Y:S02]  /*1260b0*/  ISETP.LT.AND P3, PT, R3, UR30, !P0 ;  /* 0x0000001e03007c0c */ /* 0x008fe4000c761270 */
[----:B------:R-:W-:Y:S02]  /*1260c0*/  LOP3.LUT R39, R39, 0xffffefff, RZ, 0xc0, !PT ;  /* 0xffffefff27277812 */ /* 0x000fe400078ec0ff */
[----:B----4-:R-:W-:-:S07]  /*1260d0*/  ISETP.LT.AND P2, PT, R2, UR28, !P0 ;  /* 0x0000001c02007c0c */ /* 0x010fce000c741270 */
[----:B------:R-:W-:-:S04]  /*1260e0*/  @P1 LOP3.LUT R39, R39, 0x1000, RZ, 0xfc, !PT ;  /* 0x0000100027271812 */ /* 0x000fc800078efcff */
[----:B------:R-:W-:Y:S02]  /*1260f0*/  LOP3.LUT R39, R39, 0xfffff7ff, RZ, 0xc0, !PT ;  /* 0xfffff7ff27277812 */ /* 0x000fe400078ec0ff */
[----:B------:R-:W-:Y:S02]  /*126100*/  ISETP.LT.AND P1, PT, R33, UR77, !P0 ;  /* 0x0000004d21007c0c */ /* 0x000fe4000c721270 */
[----:B------:R-:W-:Y:S02]  /*126110*/  @P3 LOP3.LUT R39, R39, 0x800, RZ, 0xfc, !PT ;  /* 0x0000080027273812 */ /* 0x000fe400078efcff */
[----:B------:R-:W-:Y:S02]  /*126120*/  ISETP.GE.AND P0, PT, R24, UR33, PT ;  /* 0x0000002118007c0c */ /* 0x000fe4000bf06270 */
[----:B------:R-:W3:Y:S01]  /*126130*/  LDL.LU R24, [R1+0x53c0] ;  /* 0x0053c00001187983 */ /* 0x000ee20000300800 */
[----:B------:R-:W-:-:S04]  /*126140*/  LOP3.LUT R39, R39, 0xfffffbff, RZ, 0xc0, !PT ;  /* 0xfffffbff27277812 */ /* 0x000fc800078ec0ff */
[----:B------:R-:W-:Y:S02]  /*126150*/  @P2 LOP3.LUT R39, R39, 0x400, RZ, 0xfc, !PT ;  /* 0x0000040027272812 */ /* 0x000fe400078efcff */
[----:B------:R-:W-:Y:S02]  /*126160*/  ISETP.LT.AND P2, PT, R32, UR38, !P0 ;  /* 0x0000002620007c0c */ /* 0x000fe4000c741270 */
[----:B------:R-:W-:Y:S02]  /*126170*/  LOP3.LUT R39, R39, 0xfffffdff, RZ, 0xc0, !PT ;  /* 0xfffffdff27277812 */ /* 0x000fe400078ec0ff */
[----:B------:R-:W-:Y:S02]  /*126180*/  ISETP.LT.AND P3, PT, R3, UR76, !P0 ;  /* 0x0000004c03007c0c */ /* 0x000fe4000c761270 */
[----:B------:R-:W-:-:S04]  /*126190*/  @P1 LOP3.LUT R39, R39, 0x200, RZ, 0xfc, !PT ;  /* 0x0000020027271812 */ /* 0x000fc800078efcff */
[----:B------:R-:W-:Y:S02]  /*1261a0*/  LOP3.LUT R39, R39, 0xfffffeff, RZ, 0xc0, !PT ;  /* 0xfffffeff27277812 */ /* 0x000fe400078ec0ff */
[----:B------:R-:W-:Y:S02]  /*1261b0*/  ISETP.LT.AND P1, PT, R2, UR75, !P0 ;  /* 0x0000004b02007c0c */ /* 0x000fe4000c721270 */
[----:B------:R-:W-:-:S04]  /*1261c0*/  @P2 LOP3.LUT R39, R39, 0x100, RZ, 0xfc, !PT ;  /* 0x0000010027272812 */ /* 0x000fc800078efcff */
[----:B------:R-:W-:Y:S02]  /*1261d0*/  LOP3.LUT R39, R39, 0xffffff7f, RZ, 0xc0, !PT ;  /* 0xffffff7f27277812 */ /* 0x000fe400078ec0ff */
[----:B------:R-:W-:Y:S02]  /*1261e0*/  ISETP.LT.AND P2, PT, R33, UR74, !P0 ;  /* 0x0000004a21007c0c */ /* 0x000fe4000c741270 */
[----:B------:R-:W-:Y:S02]  /*1261f0*/  ISETP.GE.AND P0, PT, R23, UR35, PT ;  /* 0x0000002317007c0c */ /* 0x000fe4000bf06270 */
[----:B------:R-:W-:Y:S01]  /*126200*/  @P3 LOP3.LUT R39, R39, 0x80, RZ, 0xfc, !PT ;  /* 0x0000008027273812 */ /* 0x000fe200078efcff */
[----:B------:R-:W4:Y:S03]  /*126210*/  LDL.LU R23, [R1+0x53c4] ;  /* 0x0053c40001177983 */ /* 0x000f260000300800 */
[----:B------:R-:W-:-:S04]  /*126220*/  LOP3.LUT R39, R39, 0xffffffbf, RZ, 0xc0, !PT ;  /* 0xffffffbf27277812 */ /* 0x000fc800078ec0ff */
[----:B------:R-:W-:Y:S02]  /*126230*/  @P1 LOP3.LUT R39, R39, 0x40, RZ, 0xfc, !PT ;  /* 0x0000004027271812 */ /* 0x000fe400078efcff */
[----:B------:R-:W-:Y:S02]  /*126240*/  ISETP.LT.AND P1, PT, R32, UR40, !P0 ;  /* 0x0000002820007c0c */ /* 0x000fe4000c721270 */
[----:B------:R-:W-:-:S04]  /*126250*/  LOP3.LUT R39, R39, 0xffffffdf, RZ, 0xc0, !PT ;  /* 0xffffffdf27277812 */ /* 0x000fc800078ec0ff */
[----:B------:R-:W-:-:S04]  /*126260*/  @P2 LOP3.LUT R39, R39, 0x20, RZ, 0xfc, !PT ;  /* 0x0000002027272812 */ /* 0x000fc800078efcff */
[----:B------:R-:W-:Y:S02]  /*126270*/  LOP3.LUT R39, R39, 0xffffffef, RZ, 0xc0, !PT ;  /* 0xffffffef27277812 */ /* 0x000fe400078ec0ff */
[----:B------:R-:W-:Y:S02]  /*126280*/  ISETP.LT.AND P3, PT, R3, UR73, !P0 ;  /* 0x0000004903007c0c */ /* 0x000fe4000c761270 */
[----:B------:R-:W-:Y:S02]  /*126290*/  ISETP.LT.AND P2, PT, R2, UR72, !P0 ;  /* 0x0000004802007c0c */ /* 0x000fe4000c741270 */
[----:B------:R-:W-:Y:S02]  /*1262a0*/  @P1 LOP3.LUT R39, R39, 0x10, RZ, 0xfc, !PT ;  /* 0x0000001027271812 */ /* 0x000fe400078efcff */
[----:B------:R-:W-:Y:S02]  /*1262b0*/  ISETP.LT.AND P1, PT, R33, UR71, !P0 ;  /* 0x0000004721007c0c */ /* 0x000fe4000c721270 */
[----:B------:R-:W-:-:S02]  /*1262c0*/  ISETP.GE.AND P0, PT, R22, UR37, PT ;  /* 0x0000002516007c0c */ /* 0x000fc4000bf06270 */
[----:B------:R-:W2:Y:S01]  /*1262d0*/  LDL.LU R22, [R1+0x53c8] ;  /* 0x0053c80001167983 */ /* 0x000ea20000300800 */
[----:B------:R-:W-:-:S04]  /*1262e0*/  LOP3.LUT R39, R39, 0xfffffff7, RZ, 0xc0, !PT ;  /* 0xfffffff727277812 */ /* 0x000fc800078ec0ff */
[----:B------:R-:W-:-:S04]  /*1262f0*/  @P3 LOP3.LUT R39, R39, 0x8, RZ, 0xfc, !PT ;  /* 0x0000000827273812 */ /* 0x000fc800078efcff */
[----:B------:R-:W-:Y:S02]  /*126300*/  LOP3.LUT R39, R39, 0xfffffffb, RZ, 0xc0, !PT ;  /* 0xfffffffb27277812 */ /* 0x000fe400078ec0ff */
[----:B------:R-:W-:Y:S02]  /*126310*/  ISETP.LT.AND P3, PT, R3, UR70, !P0 ;  /* 0x0000004603007c0c */ /* 0x000fe4000c761270 */
[----:B------:R-:W-:Y:S02]  /*126320*/  @P2 LOP3.LUT R39, R39, 0x4, RZ, 0xfc, !PT ;  /* 0x0000000427272812 */ /* 0x000fe400078efcff */
[----:B------:R-:W-:Y:S02]  /*126330*/  ISETP.LT.AND P2, PT, R32, UR42, !P0 ;  /* 0x0000002a20007c0c */ /* 0x000fe4000c741270 */
[----:B------:R-:W-:-:S04]  /*126340*/  LOP3.LUT R39, R39, 0xfffffffd, RZ, 0xc0, !PT ;  /* 0xfffffffd27277812 */ /* 0x000fc800078ec0ff */
[----:B------:R-:W-:Y:S02]  /*126350*/  @P1 LOP3.LUT R39, R39, 0x2, RZ, 0xfc, !PT ;  /* 0x0000000227271812 */ /* 0x000fe400078efcff */
[----:B------:R-:W-:Y:S02]  /*126360*/  ISETP.LT.AND P1, PT, R2, UR69, !P0 ;  /* 0x0000004502007c0c */ /* 0x000fe4000c721270 */
[----:B------:R-:W-:Y:S02]  /*126370*/  @P3 LOP3.LUT R38, R38, 0x80000000, RZ, 0xfc, !PT ;  /* 0x8000000026263812 */ /* 0x000fe400078efcff */
[----:B------:R-:W-:Y:S02]  /*126380*/  LOP3.LUT R39, R39, 0xfffffffe, RZ, 0xc0, !PT ;  /* 0xfffffffe27277812 */ /* 0x000fe400078ec0ff */
[----:B------:R-:W-:Y:S02]  /*126390*/  LOP3.LUT R38, R38, 0xbfffffff, RZ, 0xc0, !PT ;  /* 0xbfffffff26267812 */ /* 0x000fe400078ec0ff */
[----:B------:R-:W-:-:S02]  /*1263a0*/  @P2 LOP3.LUT R39, R39, 0x1, RZ, 0xfc, !PT ;  /* 0x0000000127272812 */ /* 0x000fc400078efcff */
[----:B------:R-:W-:-:S03]  /*1263b0*/  ISETP.LT.AND P2, PT, R33, UR68, !P0 ;  /* 0x0000004421007c0c */ /* 0x000fc6000c741270 */
[----:B------:R-:W-:-:S04]  /*1263c0*/  @P1 LOP3.LUT R38, R38, 0x40000000, RZ, 0xfc, !PT ;  /* 0x4000000026261812 */ /* 0x000fc800078efcff */
[----:B------:R-:W-:-:S06]  /*1263d0*/  LOP3.LUT R38, R38, 0xdfffffff, RZ, 0xc0, !PT ;  /* 0xdfffffff26267812 */ /* 0x000fcc00078ec0ff */
[----:B------:R-:W-:-:S04]  /*1263e0*/  @P2 LOP3.LUT R38, R38, 0x20000000, RZ, 0xfc, !PT ;  /* 0x2000000026262812 */ /* 0x000fc800078efcff */
[----:B------:R-:W-:Y:S02]  /*1263f0*/  LOP3.LUT R38, R38, 0xefffffff, RZ, 0xc0, !PT ;  /* 0xefffffff26267812 */ /* 0x000fe400078ec0ff */
[----:B---3--:R-:W-:Y:S02]  /*126400*/  ISETP.GE.AND P0, PT, R24, UR39, PT ;  /* 0x0000002718007c0c */ /* 0x008fe4000bf06270 */
[----:B------:R-:W3:Y:S02]  /*126410*/  LDL.LU R24, [R1+0x53cc] ;  /* 0x0053cc0001187983 */ /* 0x000ee40000300800 */
[----:B------:R-:W-:Y:S02]  /*126420*/  ISETP.LT.AND P1, PT, R32, UR44, !P0 ;  /* 0x0000002c20007c0c */ /* 0x000fe4000c721270 */
[----:B------:R-:W-:Y:S02]  /*126430*/  ISETP.LT.AND P3, PT, R3, UR67, !P0 ;  /* 0x0000004303007c0c */ /* 0x000fe4000c761270 */
[----:B------:R-:W-:-:S09]  /*126440*/  ISETP.LT.AND P2, PT, R2, UR63, !P0 ;  /* 0x0000003f02007c0c */ /* 0x000fd2000c741270 */
[----:B------:R-:W-:-:S04]  /*126450*/  @P1 LOP3.LUT R38, R38, 0x10000000, RZ, 0xfc, !PT ;  /* 0x1000000026261812 */ /* 0x000fc800078efcff */
[----:B------:R-:W-:Y:S02]  /*126460*/  LOP3.LUT R38, R38, 0xf7ffffff, RZ, 0xc0, !PT ;  /* 0xf7ffffff26267812 */ /* 0x000fe400078ec0ff */
[----:B------:R-:W-:Y:S02]  /*126470*/  ISETP.LT.AND P1, PT, R33, UR62, !P0 ;  /* 0x0000003e21007c0c */ /* 0x000fe4000c721270 */
[----:B------:R-:W-:Y:S02]  /*126480*/  @P3 LOP3.LUT R38, R38, 0x8000000, RZ, 0xfc, !PT ;  /* 0x0800000026263812 */ /* 0x000fe400078efcff */
[----:B----4-:R-:W-:Y:S02]  /*126490*/  ISETP.GE.AND P0, PT, R23, UR41, PT ;  /* 0x0000002917007c0c */ /* 0x010fe4000bf06270 */
[----:B------:R-:W-:Y:S01]  /*1264a0*/  LOP3.LUT R38, R38, 0xfbffffff, RZ, 0xc0, !PT ;  /* 0xfbffffff26267812 */ /* 0x000fe200078ec0ff */
[----:B------:R-:W4:Y:S03]  /*1264b0*/  LDL.LU R23, [R1+0x53d0] ;  /* 0x0053d00001177983 */ /* 0x000f260000300800 */
[----:B------:R-:W-:-:S02]  /*1264c0*/  @P2 LOP3.LUT R38, R38, 0x4000000, RZ, 0xfc, !PT ;  /* 0x0400000026262812 */ /* 0x000fc400078efcff */
        /* <DEDUP_REMOVED lines=8> */
[----:B--2---:R-:W-:-:S02]  /*126550*/  ISETP.GE.AND P0, PT, R22, UR43, PT ;  /* 0x0000002b16007c0c */ /* 0x004fc4000bf06270 */
[----:B------:R-:W2:Y:S01]  /*126560*/  LDL.LU R22, [R1+0x53d4] ;  /* 0x0053d40001167983 */ /* 0x000ea20000300800 */
[----:B------:R-:W-:-:S04]  /*126570*/  LOP3.LUT R38, R38, 0xff7fffff, RZ, 0xc0, !PT ;  /* 0xff7fffff26267812 */ /* 0x000fc800078ec0ff */
[----:B------:R-:W-:-:S04]  /*126580*/  @P3 LOP3.LUT R38, R38, 0x800000, RZ, 0xfc, !PT ;  /* 0x0080000026263812 */ /* 0x000fc800078efcff */
[----:B------:R-:W-:-:S04]  /*126590*/  LOP3.LUT R38, R38, 0xffbfffff, RZ, 0xc0, !PT ;  /* 0xffbfffff26267812 */ /* 0x000fc800078ec0ff */
[----:B------:R-:W-:Y:S02]  /*1265a0*/  @P1 LOP3.LUT R38, R38, 0x400000, RZ, 0xfc, !PT ;  /* 0x0040000026261812 */ /* 0x000fe400078efcff */
[----:B-1----:R-:W-:Y:S02]  /*1265b0*/  ISETP.LT.AND P1, PT, R32, UR48, !P0 ;  /* 0x0000003020007c0c */ /* 0x002fe4000c721270 */
        /* <DEDUP_REMOVED lines=8> */
[----:B------:R-:W-:-:S04]  /*126640*/  @P3 LOP3.LUT R38, R38, 0x80000, RZ, 0xfc, !PT ;  /* 0x0008000026263812 */ /* 0x000fc800078efcff */
[----:B------:R-:W-:-:S04]  /*126650*/  LOP3.LUT R38, R38, 0xfffbffff, RZ, 0xc0, !PT ;  /* 0xfffbffff26267812 */ /* 0x000fc800078ec0ff */
[----:B------:R-:W-:-:S04]  /*126660*/  @P2 LOP3.LUT R38, R38, 0x40000, RZ, 0xfc, !PT ;  /* 0x0004000026262812 */ /* 0x000fc800078efcff */
[----:B------:R-:W-:-:S04]  /*126670*/  LOP3.LUT R38, R38, 0xfffdffff, RZ, 0xc0, !PT ;  /* 0xfffdffff26267812 */ /* 0x000fc800078ec0ff */
        /* <DEDUP_REMOVED lines=24> */
[----:B------:R-:W2:Y:S04]  /*126800*/  LDL.LU R22, [R1+0x53e4] ;  /* 0x0053e40001167983 */ /* 0x000ea80000300800 */
[----:B------:R-:W2:Y:S01]  /*126810*/  LDL R59, [R1+0x120] ;  /* 0x00012000013b7983 */ /* 0x000ea20000100800 */
[----:B------:R-:W-:-:S04]  /*126820*/  LOP3.LUT R38, R38, 0xfffff7ff, RZ, 0xc0, !PT ;  /* 0xfffff7ff26267812 */ /* 0x000fc800078ec0ff */
[----:B------:R-:W-:-:S04]  /*126830*/  @P3 LOP3.LUT R38, R38, 0x800, RZ, 0xfc, !PT ;  /* 0x0000080026263812 */ /* 0x000fc800078efcff */
        /* <DEDUP_REMOVED lines=17> */
[----:B------:R-:W-:Y:S02]  /*126950*/  LOP3.LUT R37, R37, 0x7fffffff, RZ, 0xc0, !PT ;  /* 0x7fffffff25257812 */ /* 0x000fe400078ec0ff */
[----:B---3--:R-:W-:-:S04]  /*126960*/  ISETP.GE.AND P0, PT, R24, UR51, PT ;  /* 0x0000003318007c0c */ /* 0x008fc8000bf06270 */
[----:B0-----:R-:W-:Y:S02]  /*126970*/  ISETP.LT.AND P1, PT, R32, UR56, !P0 ;  /* 0x0000003820007c0c */ /* 0x001fe4000c721270 */
[----:B------:R-:W-:Y:S02]  /*126980*/  ISETP.LT.AND P3, PT, R3, UR16, !P0 ;  /* 0x0000001003007c0c */ /* 0x000fe4000c761270 */
[----:B------:R-:W-:-:S09]  /*126990*/  ISETP.LT.AND P2, PT, R2, UR15, !P0 ;  /* 0x0000000f02007c0c */ /* 0x000fd2000c741270 */
[----:B------:R-:W-:-:S04]  /*1269a0*/  @P1 LOP3.LUT R38, R38, 0x10, RZ, 0xfc, !PT ;  /* 0x0000001026261812 */ /* 0x000fc800078efcff */
[----:B------:R-:W-:Y:S02]  /*1269b0*/  LOP3.LUT R38, R38, 0xfffffff7, RZ, 0xc0, !PT ;  /* 0xfffffff726267812 */ /* 0x000fe400078ec0ff */
[----:B------:R-:W-:Y:S02]  /*1269c0*/  ISETP.LT.AND P1, PT, R33, UR14, !P0 ;  /* 0x0000000e21007c0c */ /* 0x000fe4000c721270 */
[----:B------:R-:W-:-:S04]  /*1269d0*/  @P3 LOP3.LUT R38, R38, 0x8, RZ, 0xfc, !PT ;  /* 0x0000000826263812 */ /* 0x000fc800078efcff */
[----:B------:R-:W-:Y:S02]  /*1269e0*/  LOP3.LUT R38, R38, 0xfffffffb, RZ, 0xc0, !PT ;  /* 0xfffffffb26267812 */ /* 0x000fe400078ec0ff */
[----:B----4-:R-:W-:Y:S02]  /*1269f0*/  ISETP.GE.AND P0, PT, R23, UR53, PT ;  /* 0x0000003517007c0c */ /* 0x010fe4000bf06270 */
[----:B------:R-:W-:Y:S02]  /*126a00*/  @P2 LOP3.LUT R38, R38, 0x4, RZ, 0xfc, !PT ;  /* 0x0000000426262812 */ /* 0x000fe400078efcff */
[----:B------:R-:W-:Y:S02]  /*126a10*/  ISETP.LT.AND P3, PT, R3, UR12, !P0 ;  /* 0x0000000c03007c0c */ /* 0x000fe4000c761270 */
[----:B------:R-:W-:Y:S02]  /*126a20*/  ISETP.LT.AND P2, PT, R32, UR13, !P0 ;  /* 0x0000000d20007c0c */ /* 0x000fe4000c741270 */
[----:B------:R-:W-:-:S04]  /*126a30*/  LOP3.LUT R38, R38, 0xfffffffd, RZ, 0xc0, !PT ;  /* 0xfffffffd26267812 */ /* 0x000fc800078ec0ff */
[----:B------:R-:W-:Y:S02]  /*126a40*/  @P1 LOP3.LUT R38, R38, 0x2, RZ, 0xfc, !PT ;  /* 0x0000000226261812 */ /* 0x000fe400078efcff */
[----:B------:R-:W-:Y:S02]  /*126a50*/  ISETP.LT.AND P1, PT, R2, UR11, !P0 ;  /* 0x0000000b02007c0c */ /* 0x000fe4000c721270 */
[----:B------:R-:W-:Y:S02]  /*126a60*/  LOP3.LUT R38, R38, 0xfffffffe, RZ, 0xc0, !PT ;  /* 0xfffffffe26267812 */ /* 0x000fe400078ec0ff */
[----:B------:R-:W-:Y:S02]  /*126a70*/  @P3 LOP3.LUT R37, R37, 0x80000000, RZ, 0xfc, !PT ;  /* 0x8000000025253812 */ /* 0x000fe400078efcff */
[----:B------:R-:W-:Y:S02]  /*126a80*/  @P2 LOP3.LUT R38, R38, 0x1, RZ, 0xfc, !PT ;  /* 0x0000000126262812 */ /* 0x000fe400078efcff */
[----:B------:R-:W-:-:S02]  /*126a90*/  ISETP.LT.AND P2, PT, R33, UR10, !P0 ;  /* 0x0000000a21007c0c */ /* 0x000fc4000c741270 */
[----:B------:R-:W-:-:S04]  /*126aa0*/  LOP3.LUT R37, R37, 0xbfffffff, RZ, 0xc0, !PT ;  /* 0xbfffffff25257812 */ /* 0x000fc800078ec0ff */
[----:B------:R-:W-:Y:S02]  /*126ab0*/  @P1 LOP3.LUT R37, R37, 0x40000000, RZ, 0xfc, !PT ;  /* 0x4000000025251812 */ /* 0x000fe400078efcff */
[----:B--2---:R-:W-:Y:S02]  /*126ac0*/  ISETP.GE.AND P0, PT, R22, UR55, PT ;  /* 0x0000003716007c0c */ /* 0x004fe4000bf06270 */
[----:B------:R-:W-:Y:S02]  /*126ad0*/  LOP3.LUT R37, R37, 0xdfffffff, RZ, 0xc0, !PT ;  /* 0xdfffffff25257812 */ /* 0x000fe400078ec0ff */
[----:B------:R-:W-:Y:S02]  /*126ae0*/  ISETP.LT.AND P1, PT, R32, UR9, !P0 ;  /* 0x0000000920007c0c */ /* 0x000fe4000c721270 */
[----:B------:R-:W-:Y:S02]  /*126af0*/  @P2 LOP3.LUT R37, R37, 0x20000000, RZ, 0xfc, !PT ;  /* 0x2000000025252812 */ /* 0x000fe400078efcff */
[----:B------:R-:W-:-:S02]  /*126b00*/  ISETP.LT.AND P3, PT, R3, UR8, !P0 ;  /* 0x0000000803007c0c */ /* 0x000fc4000c761270 */
[----:B------:R-:W-:Y:S02]  /*126b10*/  LOP3.LUT R37, R37, 0xefffffff, RZ, 0xc0, !PT ;  /* 0xefffffff25257812 */ /* 0x000fe400078ec0ff */
[----:B------:R-:W-:-:S05]  /*126b20*/  ISETP.LT.AND P2, PT, R2, UR7, !P0 ;  /* 0x0000000702007c0c */ /* 0x000fca000c741270 */
[----:B------:R-:W-:-:S04]  /*126b30*/  @P1 LOP3.LUT R37, R37, 0x10000000, RZ, 0xfc, !PT ;  /* 0x1000000025251812 */ /* 0x000fc800078efcff */
[----:B------:R-:W-:Y:S02]  /*126b40*/  LOP3.LUT R37, R37, 0xf7ffffff, RZ, 0xc0, !PT ;  /* 0xf7ffffff25257812 */ /* 0x000fe400078ec0ff */
[----:B------:R-:W-:Y:S02]  /*126b50*/  ISETP.LT.AND P1, PT, R33, UR6, !P0 ;  /* 0x0000000621007c0c */ /* 0x000fe4000c721270 */
[----:B------:R-:W-:Y:S01]  /*126b60*/  @P3 LOP3.LUT R37, R37, 0x8000000, RZ, 0xfc, !PT ;  /* 0x0800000025253812 */ /* 0x000fe200078efcff */
[----:B------:R-:W2:Y:S03]  /*126b70*/  LDL.LU R33, [R1+0x56cc] ;  /* 0x0056cc0001217983 */ /* 0x000ea60000300800 */
[----:B------:R-:W-:-:S04]  /*126b80*/  LOP3.LUT R37, R37, 0xfbffffff, RZ, 0xc0, !PT ;  /* 0xfbffffff25257812 */ /* 0x000fc800078ec0ff */
[----:B------:R-:W-:Y:S02]  /*126b90*/  @P2 LOP3.LUT R37, R37, 0x4000000, RZ, 0xfc, !PT ;  /* 0x0400000025252812 */ /* 0x000fe400078efcff */
[----:B------:R-:W-:Y:S02]  /*126ba0*/  ISETP.GE.AND P0, PT, R59, UR57, PT ;  /* 0x000000393b007c0c */ /* 0x000fe4000bf06270 */
[----:B------:R-:W-:Y:S02]  /*126bb0*/  LOP3.LUT R37, R37, 0xfdffffff, RZ, 0xc0, !PT ;  /* 0xfdffffff25257812 */ /* 0x000fe400078ec0ff */
[----:B------:R-:W-:Y:S02]  /*126bc0*/  ISETP.LT.AND P2, PT, R32, UR64, !P0 ;  /* 0x0000004020007c0c */ /* 0x000fe4000c741270 */
[----:B------:R-:W3:Y:S01]  /*126bd0*/  LDL.LU R32, [R1+0x56c8] ;  /* 0x0056c80001207983 */ /* 0x000ee20000300800 */
[----:B------:R-:W-:Y:S02]  /*126be0*/  @P1 LOP3.LUT R37, R37, 0x2000000, RZ, 0xfc, !PT ;  /* 0x0200000025251812 */ /* 0x000fe400078efcff */
[----:B------:R-:W-:-:S02]  /*126bf0*/  ISETP.LT.AND P1, PT, R3, UR65, !P0 ;  /* 0x0000004103007c0c */ /* 0x000fc4000c721270 */
[----:B------:R-:W-:Y:S01]  /*126c00*/  ISETP.LT.AND P0, PT, R2, UR66, !P0 ;  /* 0x0000004202007c0c */ /* 0x000fe2000c701270 */
[----:B------:R-:W4:Y:S04]  /*126c10*/  LDL.LU R3, [R1+0x56c4] ;  /* 0x0056c40001037983 */ /* 0x000f280000300800 */
[----:B------:R-:W2:Y:S01]  /*126c20*/  LDL.LU R2, [R1+0x56c0] ;  /* 0x0056c00001027983 */ /* 0x000ea20000300800 */
[----:B------:R-:W-:-:S04]  /*126c30*/  LOP3.LUT R37, R37, 0xfeffffff, RZ, 0xc0, !PT ;  /* 0xfeffffff25257812 */ /* 0x000fc800078ec0ff */
[----:B------:R-:W-:-:S04]  /*126c40*/  @P2 LOP3.LUT R37, R37, 0x1000000, RZ, 0xfc, !PT ;  /* 0x0100000025252812 */ /* 0x000fc800078efcff */
[----:B------:R-:W-:-:S04]  /*126c50*/  LOP3.LUT R37, R37, 0xffbfffff, RZ, 0xc0, !PT ;  /* 0xffbfffff25257812 */ /* 0x000fc800078ec0ff */
[----:B------:R-:W-:Y:S02]  /*126c60*/  LOP3.LUT R37, R37, 0xff7fffff, RZ, 0xc0, !PT ;  /* 0xff7fffff25257812 */ /* 0x000fe400078ec0ff */
[----:B------:R-:W-:Y:S02]  /*126c70*/  LOP3.LUT R21, R21, 0xffff, RZ, 0xc0, !PT ;  /* 0x0000ffff15157812 */ /* 0x000fe400078ec0ff */
[----:B------:R-:W-:Y:S02]  /*126c80*/  LOP3.LUT R20, R20, 0xffff, RZ, 0xc0, !PT ;  /* 0x0000ffff14147812 */ /* 0x000fe400078ec0ff */
[----:B------:R-:W-:Y:S02]  /*126c90*/  LOP3.LUT R19, R19, 0xffff, RZ, 0xc0, !PT ;  /* 0x0000ffff13137812 */ /* 0x000fe400078ec0ff */
[----:B------:R-:W-:Y:S02]  /*126ca0*/  LOP3.LUT R18, R18, 0xffff, RZ, 0xc0, !PT ;  /* 0x0000ffff12127812 */ /* 0x000fe400078ec0ff */
        /* <DEDUP_REMOVED lines=14> */
[----:B------:R-:W-:Y:S02]  /*126d90*/  @P1 LOP3.LUT R37, R37, 0x800000, RZ, 0xfc, !PT ;  /* 0x0080000025251812 */ /* 0x000fe400078efcff */
[--C-:B------:R-:W-:Y:S02]  /*126da0*/  PRMT R21, R21, 0x3340, R0.reuse ;  /* 0x0000334015157816 */ /* 0x100fe40000000000 */
[--C-:B------:R-:W-:Y:S02]  /*126db0*/  PRMT R20, R20, 0x3340, R0.reuse ;  /* 0x0000334014147816 */ /* 0x100fe40000000000 */
[--C-:B------:R-:W-:Y:S02]  /*126dc0*/  PRMT R19, R19, 0x3340, R0.reuse ;  /* 0x0000334013137816 */ /* 0x100fe40000000000 */
[----:B------:R-:W-:-:S02]  /*126dd0*/  PRMT R18, R18, 0x3340, R0 ;  /* 0x0000334012127816 */ /* 0x000fc40000000000 */
[--C-:B------:R-:W-:Y:S02]  /*126de0*/  PRMT R17, R17, 0x3340, R0.reuse ;  /* 0x0000334011117816 */ /* 0x100fe40000000000 */
[--C-:B------:R-:W-:Y:S02]  /*126df0*/  PRMT R16, R16, 0x3340, R0.reuse ;  /* 0x0000334010107816 */ /* 0x100fe40000000000 */
        /* <DEDUP_REMOVED lines=11> */
[----:B------:R-:W-:Y:S02]  /*126eb0*/  PRMT R4, R4, 0x3340, R0 ;  /* 0x0000334004047816 */ /* 0x000fe40000000000 */
[----:B------:R-:W-:Y:S01]  /*126ec0*/  @P0 LOP3.LUT R37, R37, 0x400000, RZ, 0xfc, !PT ;  /* 0x0040000025250812 */ /* 0x000fe200078efcff */
[----:B------:R-:W3:Y:S01]  /*126ed0*/  LDL.LU R22, [R1+0x1fa8] ;  /* 0x001fa80001167983 */ /* 0x000ee20000300800 */
[----:B------:R-:W0:Y:S01]  /*126ee0*/  S2UR UR7, SR_CgaCtaId ;  /* 0x00000000000779c3 */ /* 0x000e220000008800 */
[----:B------:R-:W-:Y:S01]  /*126ef0*/  UMOV UR6, 0x400 ;  /* 0x0000040000067882 */ /* 0x000fe20000000000 */
[----:B------:R-:W1:Y:S01]  /*126f00*/  LDCU.64 UR30, c[0x0][0x398] ;  /* 0x00007300ff1e77ac */ /* 0x000e620008000a00 */
[----:B------:R-:W3:Y:S01]  /*126f10*/  LDL.LU R23, [R1+0x210c] ;  /* 0x00210c0001177983 */ /* 0x000ee20000300800 */
[----:B------:R-:W0:Y:S03]  /*126f20*/  LDCU.64 UR32, c[0x0][0x398] ;  /* 0x00007300ff2077ac */ /* 0x000e260008000a00 */
[----:B------:R-:W3:Y:S01]  /*126f30*/  LDL.LU R24, [R1+0x21dc] ;  /* 0x0021dc0001187983 */ /* 0x000ee20000300800 */
[C---:B--2---:R-:W-:Y:S01]  /*126f40*/  LOP3.LUT P3, RZ, R2.reuse, 0x400, RZ, 0xc0, !PT ;  /* 0x0000040002ff7812 */ /* 0x044fe2000786c0ff */
[----:B------:R-:W2:Y:S02]  /*126f50*/  LDCU UR46, c[0x0][0x39c] ;  /* 0x00007380ff2e77ac */ /* 0x000ea40008000800 */
[----:B------:R-:W2:Y:S01]  /*126f60*/  LDL.LU R25, [R1+0x4c38] ;  /* 0x004c380001197983 */ /* 0x000ea20000300800 */
[----:B------:R-:W0:Y:S03]  /*126f70*/  LDCU.64 UR34, c[0x0][0x398] ;  /* 0x00007300ff2277ac */ /* 0x000e260008000a00 */
[----:B------:R-:W2:Y:S01]  /*126f80*/  LDL.LU R26, [R1+0x4c48] ;  /* 0x004c4800011a7983 */ /* 0x000ea20000300800 */
[----:B------:R-:W0:Y:S03]  /*126f90*/  LDCU.64 UR36, c[0x0][0x398] ;  /* 0x00007300ff2477ac */ /* 0x000e260008000a00 */
[----:B------:R-:W2:Y:S01]  /*126fa0*/  LDL.LU R27, [R1+0x4c58] ;  /* 0x004c5800011b7983 */ /* 0x000ea20000300800 */
[----:B------:R-:W0:Y:S03]  /*126fb0*/  LDCU.64 UR38, c[0x0][0x398] ;  /* 0x00007300ff2677ac */ /* 0x000e260008000a00 */
[----:B------:R-:W2:Y:S01]  /*126fc0*/  LDL.LU R53, [R1+0x4c68] ;  /* 0x004c680001357983 */ /* 0x000ea20000300800 */
[----:B------:R-:W0:Y:S03]  /*126fd0*/  LDCU.64 UR40, c[0x0][0x398] ;  /* 0x00007300ff2877ac */ /* 0x000e260008000a00 */
[----:B------:R-:W2:Y:S01]  /*126fe0*/  LDL.LU R56, [R1+0x4c84] ;  /* 0x004c840001387983 */ /* 0x000ea20000300800 */
[----:B------:R-:W0:Y:S03]  /*126ff0*/  LDCU UR52, c[0x0][0x39c] ;  /* 0x00007380ff3477ac */ /* 0x000e260008000800 */
[----:B------:R-:W2:Y:S01]  /*127000*/  LDL.LU R58, [R1+0x4e78] ;  /* 0x004e7800013a7983 */ /* 0x000ea20000300800 */
[----:B------:R-:W0:Y:S03]  /*127010*/  LDCU.64 UR42, c[0x0][0x398] ;  /* 0x00007300ff2a77ac */ /* 0x000e260008000a00 */
[----:B------:R-:W2:Y:S01]  /*127020*/  LDL.LU R57, [R1+0x5154] ;  /* 0x0051540001397983 */ /* 0x000ea20000300800 */
[----:B------:R-:W0:Y:S03]  /*127030*/  LDCU.64 UR44, c[0x0][0x398] ;  /* 0x00007300ff2c77ac */ /* 0x000e260008000a00 */
[----:B------:R-:W2:Y:S01]  /*127040*/  LDL.LU R59, [R1+0x5424] ;  /* 0x00542400013b7983 */ /* 0x000ea20000300800 */
[----:B------:R-:W0:Y:S03]  /*127050*/  LDCU.64 UR48, c[0x0][0x398] ;  /* 0x00007300ff3077ac */ /* 0x000e260008000a00 */
[----:B----4-:R4:W-:Y:S01]  /*127060*/  STL [R1+0x5708], R3 ;  /* 0x0057080301007387 */ /* 0x0109e20000100800 */
[----:B------:R-:W0:Y:S01]  /*127070*/  LDCU.64 UR50, c[0x0][0x398] ;  /* 0x00007300ff3277ac */ /* 0x000e220008000a00 */
[----:B------:R-:W-:Y:S01]  /*127080*/  LOP3.LUT P2, RZ, R2, 0x1000, RZ, 0xc0, !PT ;  /* 0x0000100002ff7812 */ /* 0x000fe2000784c0ff */
[----:B------:R-:W0:Y:S01]  /*127090*/  LDCU UR77, c[0x0][0x398] ;  /* 0x00007300ff4d77ac */ /* 0x000e220008000800 */
[----:B----4-:R-:W4:Y:S01]  /*1270a0*/  LDL.LU R3, [R1+0x1e78] ;  /* 0x001e780001037983 */ /* 0x010f220000300800 */
[----:B------:R-:W0:Y:S03]  /*1270b0*/  LDCU UR8, c[0x0][0x39c] ;  /* 0x00007380ff0877ac */ /* 0x000e260008000800 */
[----:B------:R1:W-:Y:S01]  /*1270c0*/  STL [R1+0x5704], R61 ;  /* 0x0057043d01007387 */ /* 0x0003e20000100800 */
[----:B------:R-:W0:Y:S01]  /*1270d0*/  LDCU UR9, c[0x0][0x39c] ;  /* 0x00007380ff0977ac */ /* 0x000e220008000800 */
[----:B------:R-:W0:Y:S01]  /*1270e0*/  LDCU UR10, c[0x0][0x39c] ;  /* 0x00007380ff0a77ac */ /* 0x000e220008000800 */
[----:B------:R-:W0:Y:S01]  /*1270f0*/  LDCU UR11, c[0x0][0x39c] ;  /* 0x00007380ff0b77ac */ /* 0x000e220008000800 */
[----:B-1----:R-:W4:Y:S01]  /*127100*/  LDL.LU R61, [R1+0x1e0c] ;  /* 0x001e0c00013d7983 */ /* 0x002f220000300800 */
[----:B------:R-:W1:Y:S03]  /*127110*/  LDCU UR12, c[0x0][0x39c] ;  /* 0x00007380ff0c77ac */ /* 0x000e660008000800 */
        /* <DEDUP_REMOVED lines=22> */
[----:B------:R0:W-:Y:S01]  /*127280*/  STL [R1+0x56d4], R42 ;  /* 0x0056d42a01007387 */ /* 0x0001e20000100800 */
        /* <DEDUP_REMOVED lines=9> */
[----:B---3--:R3:W-:Y:S01]  /*127320*/  STL [R1+0x56c0], R32 ;  /* 0x0056c02001007387 */ /* 0x0087e20000100800 */
[----:B------:R-:W0:Y:S01]  /*127330*/  LDCU UR29, c[0x0][0x39c] ;  /* 0x00007380ff1d77ac */ /* 0x000e220008000800 */
[----:B------:R-:W0:Y:S01]  /*127340*/  LDCU UR54, c[0x0][0x39c] ;  /* 0x00007380ff3677ac */ /* 0x000e220008000800 */
[----:B------:R-:W0:Y:S01]  /*127350*/  LDCU UR55, c[0x0][0x39c] ;  /* 0x00007380ff3777ac */ /* 0x000e220008000800 */
[----:B------:R-:W0:Y:S01]  /*127360*/  LDCU UR56, c[0x0][0x39c] ;  /* 0x00007380ff3877ac */ /* 0x000e220008000800 */
[----:B------:R-:W0:Y:S01]  /*127370*/  LDCU UR57, c[0x0][0x39c] ;  /* 0x00007380ff3977ac */ /* 0x000e220008000800 */
[----:B------:R-:W0:Y:S01]  /*127380*/  LDCU UR58, c[0x0][0x39c] ;  /* 0x00007380ff3a77ac */ /* 0x000e220008000800 */
[----:B------:R-:W0:Y:S01]  /*127390*/  LDCU UR59, c[0x0][0x39c] ;  /* 0x00007380ff3b77ac */ /* 0x000e220008000800 */
[----:B------:R-:W1:Y:S01]  /*1273a0*/  LDCU UR60, c[0x0][0x39c] ;  /* 0x00007380ff3c77ac */ /* 0x000e620008000800 */
        /* <DEDUP_REMOVED lines=16> */
[----:B0-----:R-:W-:-:S02]  /*1274b0*/  PRMT R49, R22, 0x5410, R19 ;  /* 0x0000541016317816 */ /* 0x001fc40000000013 */
[----:B------:R-:W3:Y:S01]  /*1274c0*/  LDL.LU R22, [R1+0x30] ;  /* 0x0000300001167983 */ /* 0x000ee20000300800 */
[----:B------:R-:W-:-:S03]  /*1274d0*/  PRMT R44, R23, 0x5410, R18 ;  /* 0x00005410172c7816 */ /* 0x000fc60000000012 */
[----:B------:R-:W3:Y:S01]  /*1274e0*/  LDL.LU R23, [R1+0x4c3c] ;  /* 0x004c3c0001177983 */ /* 0x000ee20000300800 */
[----:B------:R-:W-:-:S03]  /*1274f0*/  PRMT R50, R24, 0x5410, R17 ;  /* 0x0000541018327816 */ /* 0x000fc60000000011 */
[----:B------:R-:W3:Y:S01]  /*127500*/  LDL.LU R19, [R1+0x543c] ;  /* 0x00543c0001137983 */ /* 0x000ee20000300800 */
[----:B--2---:R-:W-:-:S03]  /*127510*/  PRMT R48, R25, 0x5410, R16 ;  /* 0x0000541019307816 */ /* 0x004fc60000000010 */
[----:B------:R-:W2:Y:S01]  /*127520*/  LDL.LU R24, [R1+0x5460] ;  /* 0x0054600001187983 */ /* 0x000ea20000300800 */
[----:B------:R-:W-:Y:S02]  /*127530*/  PRMT R42, R26, 0x5410, R15 ;  /* 0x000054101a2a7816 */ /* 0x000fe4000000000f */
[----:B------:R-:W-:Y:S02]  /*127540*/  PRMT R41, R27, 0x5410, R14 ;  /* 0x000054101b297816 */ /* 0x000fe4000000000e */
[----:B----4-:R-:W-:Y:S02]  /*127550*/  PRMT R45, R3, 0x5410, R20 ;  /* 0x00005410032d7816 */ /* 0x010fe40000000014 */
[----:B------:R-:W4:Y:S04]  /*127560*/  LDL.LU R20, [R1+0x548c] ;  /* 0x00548c0001147983 */ /* 0x000f280000300800 */
[----:B------:R-:W4:Y:S04]  /*127570*/  LDL.LU R25, [R1+0x54ac] ;  /* 0x0054ac0001197983 */ /* 0x000f280000300800 */
[----:B------:R-:W4:Y:S04]  /*127580*/  LDL.LU R26, [R1+0x54c0] ;  /* 0x0054c000011a7983 */ /* 0x000f280000300800 */
[----:B------:R-:W4:Y:S01]  /*127590*/  LDL.LU R27, [R1+0x4ca8] ;  /* 0x004ca800011b7983 */ /* 0x000f220000300800 */
[----:B------:R-:W-:-:S02]  /*1275a0*/  PRMT R39, R56, 0x5410, R12 ;  /* 0x0000541038277816 */ /* 0x000fc4000000000c */
[----:B------:R-:W-:Y:S01]  /*1275b0*/  PRMT R38, R58, 0x5410, R11 ;  /* 0x000054103a267816 */ /* 0x000fe2000000000b */
[----:B------:R-:W4:Y:S01]  /*1275c0*/  LDL.LU R56, [R1+0x4ca4] ;  /* 0x004ca40001387983 */ /* 0x000f220000300800 */
[----:B------:R-:W-:-:S03]  /*1275d0*/  PRMT R46, R61, 0x5410, R21 ;  /* 0x000054103d2e7816 */ /* 0x000fc60000000015 */
[----:B------:R-:W4:Y:S04]  /*1275e0*/  LDL.LU R58, [R1+0x1fd8] ;  /* 0x001fd800013a7983 */ /* 0x000f280000300800 */
[----:B------:R-:W-:Y:S01]  /*1275f0*/  STL.64 [R1+0x5730], R38 ;  /* 0x0057302601007387 */ /* 0x000fe20000100a00 */
[----:B------:R-:W-:-:S03]  /*127600*/  PRMT R40, R53, 0x5410, R13 ;  /* 0x0000541035287816 */ /* 0x000fc6000000000d */
[----:B------:R-:W-:Y:S01]  /*127610*/  STL.64 [R1+0x5728], R36 ;  /* 0x0057282401007387 */ /* 0x000fe20000100a00 */
[----:B------:R-:W-:-:S03]  /*127620*/  PRMT R3, R57, 0x5410, R10 ;  /* 0x0000541039037816 */ /* 0x000fc6000000000a */
[----:B------:R-:W4:Y:S04]  /*127630*/  LDL.LU R21, [R1+0x1fcc] ;  /* 0x001fcc0001157983 */ /* 0x000f280000300800 */
[----:B------:R-:W4:Y:S01]  /*127640*/  LDL.LU R47, [R1+0x30c] ;  /* 0x00030c00012f7983 */ /* 0x000f220000300800 */
[----:B---3--:R-:W-:-:S03]  /*127650*/  PRMT R32, R59, 0x5410, R9 ;  /* 0x000054103b207816 */ /* 0x008fc60000000009 */
        /* <DEDUP_REMOVED lines=8> */
[----:B------:R-:W-:Y:S01]  /*1276e0*/  STL.64 [R1+0x5738], R32 ;  /* 0x0057382001007387 */ /* 0x000fe20000100a00 */
[----:B------:R-:W-:-:S03]  /*1276f0*/  PRMT R43, R23, 0x5410, R22 ;  /* 0x00005410172b7816 */ /* 0x000fc60000000016 */
[----:B------:R-:W3:Y:S01]  /*127700*/  LDL.LU R22, [R1+0x4c] ;  /* 0x00004c0001167983 */ /* 0x000ee20000300800 */
[----:B------:R-:W-:-:S03]  /*127710*/  PRMT R8, R19, 0x5410, R8 ;  /* 0x0000541013087816 */ /* 0x000fc60000000008 */
[----:B------:R-:W3:Y:S01]  /*127720*/  LDL.LU R23, [R1+0x5558] ;  /* 0x0055580001177983 */ /* 0x000ee20000300800 */
[----:B--2---:R-:W-:-:S03]  /*127730*/  PRMT R7, R24, 0x5410, R7 ;  /* 0x0000541018077816 */ /* 0x004fc60000000007 */
[----:B------:R-:W-:Y:S04]  /*127740*/  STL.64 [R1+0x5750], R42 ;  /* 0x0057502a01007387 */ /* 0x000fe80000100a00 */
[----:B------:R-:W-:Y:S04]  /*127750*/  STL.64 [R1+0x5748], R40 ;  /* 0x0057482801007387 */ /* 0x000fe80000100a00 */
[----:B------:R-:W2:Y:S04]  /*127760*/  LDL.LU R24, [R1+0x38] ;  /* 0x0000380001187983 */ /* 0x000ea80000300800 */
[----:B------:R0:W-:Y:S04]  /*127770*/  STL [R1+0x7ac], R8 ;  /* 0x0007ac0801007387 */ /* 0x0001e80000100800 */
[----:B------:R-:W-:Y:S01]  /*127780*/  STL [R1+0x7b0], R7 ;  /* 0x0007b00701007387 */ /* 0x000fe20000100800 */
[----:B----4-:R-:W-:-:S02]  /*127790*/  PRMT R6, R20, 0x5410, R6 ;  /* 0x0000541014067816 */ /* 0x010fc40000000006 */
[----:B------:R-:W-:-:S03]  /*1277a0*/  PRMT R5, R25, 0x5410, R5 ;  /* 0x0000541019057816 */ /* 0x000fc60000000005 */
[----:B------:R3:W-:Y:S01]  /*1277b0*/  STL [R1+0x81c], R6 ;  /* 0x00081c0601007387 */ /* 0x0007e20000100800 */
[----:B------:R-:W-:-:S03]  /*1277c0*/  PRMT R4, R26, 0x5410, R4 ;  /* 0x000054101a047816 */ /* 0x000fc60000000004 */
[----:B------:R-:W-:Y:S04]  /*1277d0*/  STL [R1+0x828], R5 ;  /* 0x0008280501007387 */ /* 0x000fe80000100800 */
[----:B------:R-:W4:Y:S01]  /*1277e0*/  LDL.LU R25, [R1+0x34] ;  /* 0x0000340001197983 */ /* 0x000f220000300800 */
[----:B0-----:R-:W-:-:S03]  /*1277f0*/  LOP3.LUT R8, R27, 0xffff, RZ, 0xc0, !PT ;  /* 0x0000ffff1b087812 */ /* 0x001fc600078ec0ff */
[----:B------:R0:W-:Y:S04]  /*127800*/  STL [R1+0x82c], R4 ;  /* 0x00082c0401007387 */ /* 0x0001e80000100800 */
[----:B------:R-:W4:Y:S04]  /*127810*/  LDL.LU R26, [R1+0x28] ;  /* 0x00002800011a7983 */ /* 0x000f280000300800 */
[----:B------:R-:W4:Y:S01]  /*127820*/  LDL.LU R27, [R1+0x2c] ;  /* 0x00002c00011b7983 */ /* 0x000f220000300800 */
[----:B------:R-:W-:Y:S02]  /*127830*/  LOP3.LUT R10, R58, 0xffff, RZ, 0xc0, !PT ;  /* 0x0000ffff3a0a7812 */ /* 0x000fe400078ec0ff */
[----:B------:R-:W0:Y:S01]  /*127840*/  S2R R58, SR_TID.X ;  /* 0x00000000003a7919 */ /* 0x000e220000002100 */
[----:B------:R-:W-:Y:S01]  /*127850*/  ULEA UR6, UR7, UR6, 0x18 ;  /* 0x0000000607067291 */ /* 0x000fe2000f8ec0ff */
[----:B------:R-:W-:Y:S01]  /*127860*/  LOP3.LUT R11, R21, 0xffff, RZ, 0xc0, !PT ;  /* 0x0000ffff150b7812 */ /* 0x000fe200078ec0ff */
[----:B------:R-:W0:Y:S01]  /*127870*/  LDCU UR7, c[0x0][0x39c] ;  /* 0x00007380ff0777ac */ /* 0x000e220008000800 */
[----:B------:R-:W-:-:S02]  /*127880*/  LOP3.LUT R9, R56, 0xffff, RZ, 0xc0, !PT ;  /* 0x0000ffff38097812 */ /* 0x000fc400078ec0ff */
[----:B------:R-:W4:Y:S01]  /*127890*/  LDL.LU R56, [R1+0x4cbc] ;  /* 0x004cbc0001387983 */ /* 0x000f220000300800 */
[----:B---3--:R-:W-:Y:S02]  /*1278a0*/  PRMT R6, R53, 0x4210, R10 ;  /* 0x0000421035067816 */ /* 0x008fe4000000000a */
[----:B------:R-:W-:Y:S02]  /*1278b0*/  PRMT R7, R57, 0x4210, R11 ;  /* 0x0000421039077816 */ /* 0x000fe4000000000b */
[----:B------:R-:W3:Y:S01]  /*1278c0*/  LDL.LU R57, [R1+0x4cb8] ;  /* 0x004cb80001397983 */ /* 0x000ee20000300800 */
[----:B0-----:R-:W-:Y:S02]  /*1278d0*/  LOP3.LUT R58, R58, 0x1f, RZ, 0xc0, !PT ;  /* 0x0000001f3a3a7812 */ /* 0x001fe400078ec0ff */
[----:B------:R-:W-:Y:S02]  /*1278e0*/  PRMT R13, R59, 0x5410, R52 ;  /* 0x000054103b0d7816 */ /* 0x000fe40000000034 */
[----:B------:R-:W-:Y:S01]  /*1278f0*/  LEA R53, R58, UR6, 0x4 ;  /* 0x000000063a357c11 */ /* 0x000fe2000f8e20ff */
[----:B------:R-:W-:Y:S01]  /*127900*/  BAR.SYNC.DEFER_BLOCKING 0x0 ;  /* 0x0000000000007b1d */ /* 0x000fe20000010000 */
[----:B------:R-:W-:-:S02]  /*127910*/  PRMT R12, R61, 0x5410, R60 ;  /* 0x000054103d0c7816 */ /* 0x000fc4000000003c */
[----:B------:R-:W-:Y:S02]  /*127920*/  PRMT R4, R47, 0x4210, R8 ;  /* 0x000042102f047816 */ /* 0x000fe40000000008 */
[----:B------:R-:W-:Y:S01]  /*127930*/  PRMT R5, R51, 0x4210, R9 ;  /* 0x0000421033057816 */ /* 0x000fe20000000009 */
[----:B------:R-:W0:Y:S01]  /*127940*/  LDCU UR6, c[0x0][0x39c] ;  /* 0x00007380ff0677ac */ /* 0x000e220008000800 */
[----:B------:R-:W3:Y:S04]  /*127950*/  LDL.LU R58, [R1+0x1ffc] ;  /* 0x001ffc00013a7983 */ /* 0x000ee80000300800 */
[----:B------:R-:W3:Y:S04]  /*127960*/  LDL.LU R59, [R1+0x1ff8] ;  /* 0x001ff800013b7983 */ /* 0x000ee80000300800 */
[----:B------:R-:W-:Y:S04]  /*127970*/  STL [R1+0x1b98], R13 ;  /* 0x001b980d01007387 */ /* 0x000fe80000100800 */
[----:B------:R-:W3:Y:S04]  /*127980*/  LDL.LU R21, [R1+0x440] ;  /* 0x0004400001157983 */ /* 0x000ee80000300800 */
[----:B------:R-:W3:Y:S04]  /*127990*/  LDL.LU R47, [R1+0x43c] ;  /* 0x00043c00012f7983 */ /* 0x000ee80000300800 */
[----:B------:R0:W-:Y:S04]  /*1279a0*/  STL [R1+0x1b9c], R12 ;  /* 0x001b9c0c01007387 */ /* 0x0001e80000100800 */
[----:B------:R-:W3:Y:S04]  /*1279b0*/  LDL.LU R51, [R1+0x40c] ;  /* 0x00040c0001337983 */ /* 0x000ee80000300800 */
[----:B------:R-:W3:Y:S04]  /*1279c0*/  LDL.LU R52, [R1+0x404] ;  /* 0x0004040001347983 */ /* 0x000ee80000300800 */
[----:B------:R2:W-:Y:S01]  /*1279d0*/  STSM.16.M88.4 [R53], R4 ;  /* 0x0000000435007844 */ /* 0x0005e20000000200 */
[----:B0-----:R-:W-:-:S02]  /*1279e0*/  PRMT R12, R23, 0x5410, R22 ;  /* 0x00005410170c7816 */ /* 0x001fc40000000016 */
[----:B--2---:R-:W-:-:S03]  /*1279f0*/  PRMT R4, R24, 0x5210, R8 ;  /* 0x0000521018047816 */ /* 0x004fc60000000008 */
[----:B------:R-:W-:Y:S01]  /*127a00*/  STL [R1+0x1ba8], R12 ;  /* 0x001ba80c01007387 */ /* 0x000fe20000100800 */
[----:B------:R-:W-:-:S03]  /*127a10*/  NOP ;  /* 0x0000000000007918 */ /* 0x000fc60000000000 */
[----:B------:R-:W2:Y:S04]  /*127a20*/  LDL.LU R60, [R1+0x48] ;  /* 0x00004800013c7983 */ /* 0x000ea80000300800 */
[----:B------:R-:W2:Y:S04]  /*127a30*/  LDL.LU R61, [R1+0x44] ;  /* 0x00004400013d7983 */ /* 0x000ea80000300800 */
[----:B------:R-:W2:Y:S04]  /*127a40*/  LDL.LU R22, [R1+0x40] ;  /* 0x0000400001167983 */ /* 0x000ea80000300800 */
[----:B------:R-:W2:Y:S01]  /*127a50*/  LDL.LU R24, [R1+0x3c] ;  /* 0x00003c0001187983 */ /* 0x000ea20000300800 */
[----:B----4-:R-:W-:-:S02]  /*127a60*/  PRMT R5, R25, 0x5210, R9 ;  /* 0x0000521019057816 */ /* 0x010fc40000000009 */
[----:B------:R-:W-:Y:S02]  /*127a70*/  PRMT R6, R26, 0x5210, R10 ;  /* 0x000052101a067816 */ /* 0x000fe4000000000a */
[----:B------:R-:W-:Y:S02]  /*127a80*/  PRMT R7, R27, 0x5210, R11 ;  /* 0x000052101b077816 */ /* 0x000fe4000000000b */
[----:B------:R-:W0:Y:S01]  /*127a90*/  LDS.128 R8, [R53] ;  /* 0x0000000035087984 */ /* 0x000e220000000c00 */
[----:B------:R-:W-:-:S03]  /*127aa0*/  NOP ;  /* 0x0000000000007918 */ /* 0x000fc60000000000 */
[----:B0-----:R-:W-:Y:S04]  /*127ab0*/  STL.64 [R1+0x20], R8 ;  /* 0x0000200801007387 */ /* 0x001fe80000100a00 */
[----:B------:R-:W-:Y:S04]  /*127ac0*/  STL.64 [R1+0x28], R10 ;  /* 0x0000280a01007387 */ /* 0x000fe80000100a00 */
[----:B------:R-:W4:Y:S04]  /*127ad0*/  LDL.LU R23, [R1+0x4cd8] ;  /* 0x004cd80001177983 */ /* 0x000f280000300800 */
[----:B------:R-:W4:Y:S04]  /*127ae0*/  LDL.LU R25, [R1+0x4cd0] ;  /* 0x004cd00001197983 */ /* 0x000f280000300800 */
[----:B------:R-:W4:Y:S04]  /*127af0*/  LDL.LU R26, [R1+0x201c] ;  /* 0x00201c00011a7983 */ /* 0x000f280000300800 */
[----:B------:R-:W4:Y:S04]  /*127b00*/  LDL.LU R27, [R1+0x2018] ;  /* 0x00201800011b7983 */ /* 0x000f280000300800 */
[----:B------:R0:W-:Y:S01]  /*127b10*/  STSM.16.M88.4 [R53], R4 ;  /* 0x0000000435007844 */ /* 0x0001e20000000200 */
[----:B------:R-:W-:-:S03]  /*127b20*/  NOP ;  /* 0x0000000000007918 */ /* 0x000fc60000000000 */
[----:B------:R-:W1:Y:S01]  /*127b30*/  LDS.128 R12, [R53] ;  /* 0x00000000350c7984 */ /* 0x000e620000000c00 */
[----:B0-----:R-:W-:-:S03]  /*127b40*/  LOP3.LUT R4, R56, 0xffff, RZ, 0xc0, !PT ;  /* 0x0000ffff38047812 */ /* 0x001fc600078ec0ff */
[----:B------:R-:W4:Y:S01]  /*127b50*/  LDL.LU R56, [R1+0x45c] ;  /* 0x00045c0001387983 */ /* 0x000f220000300800 */
[----:B---3--:R-:W-:Y:S02]  /*127b60*/  LOP3.LUT R5, R57, 0xffff, RZ, 0xc0, !PT ;  /* 0x0000ffff39057812 */ /* 0x008fe400078ec0ff */
[----:B------:R-:W-:Y:S01]  /*127b70*/  LOP3.LUT R6, R58, 0xffff, RZ, 0xc0, !PT ;  /* 0x0000ffff3a067812 */ /* 0x000fe200078ec0ff */
[----:B------:R-:W3:Y:S01]  /*127b80*/  LDL.LU R57, [R1+0x458] ;  /* 0x0004580001397983 */ /* 0x000ee20000300800 */
[----:B------:R-:W-:-:S03]  /*127b90*/  LOP3.LUT R7, R59, 0xffff, RZ, 0xc0, !PT ;  /* 0x0000ffff3b077812 */ /* 0x000fc600078ec0ff */
[----:B------:R-:W3:Y:S04]  /*127ba0*/  LDL.LU R58, [R1+0x454] ;  /* 0x00045400013a7983 */ /* 0x000ee80000300800 */
[----:B------:R-:W3:Y:S01]  /*127bb0*/  LDL.LU R59, [R1+0x450] ;  /* 0x00045000013b7983 */ /* 0x000ee20000300800 */
[----:B------:R-:W-:Y:S02]  /*127bc0*/  PRMT R8, R21, 0x4210, R4 ;  /* 0x0000421015087816 */ /* 0x000fe40000000004 */
[----:B------:R-:W-:Y:S02]  /*127bd0*/  PRMT R9, R47, 0x4210, R5 ;  /* 0x000042102f097816 */ /* 0x000fe40000000005 */
[----:B------:R-:W-:Y:S02]  /*127be0*/  PRMT R10, R51, 0x4210, R6 ;  /* 0x00004210330a7816 */ /* 0x000fe40000000006 */
[----:B------:R-:W-:Y:S01]  /*127bf0*/  PRMT R11, R52, 0x4210, R7 ;  /* 0x00004210340b7816 */ /* 0x000fe20000000007 */
[----:B------:R-:W-:-:S04]  /*127c00*/  NOP ;  /* 0x0000000000007918 */ /* 0x000fc80000000000 */
[----:B------:R-:W-:Y:S01]  /*127c10*/  STSM.16.M88.4 [R53], R8 ;  /* 0x0000000835007844 */ /* 0x000fe20000000200 */
[----:B------:R-:W-:-:S03]  /*127c20*/  NOP ;  /* 0x0000000000007918 */ /* 0x000fc60000000000 */
[----:B------:R-:W0:Y:S04]  /*127c30*/  LDS.128 R8, [R53] ;  /* 0x0000000035087984 */ /* 0x000e280000000c00 */
[----:B-1----:R-:W-:Y:S04]  /*127c40*/  STL.64 [R1+0x10], R12 ;  /* 0x0000100c01007387 */ /* 0x002fe80000100a00 */
[----:B------:R-:W-:Y:S01]  /*127c50*/  STL.64 [R1+0x18], R14 ;  /* 0x0000180e01007387 */ /* 0x000fe20000100a00 */
[----:B------:R-:W-:Y:S01]  /*127c60*/  NOP ;  /* 0x0000000000007918 */ /* 0x000fe20000000000 */
[----:B--2---:R-:W-:-:S02]  /*127c70*/  PRMT R7, R24, 0x5210, R7 ;  /* 0x0000521018077816 */ /* 0x004fc40000000007 */
[----:B------:R-:W2:Y:S01]  /*127c80*/  LDL.LU R24, [R1+0x64] ;  /* 0x0000640001187983 */ /* 0x000ea20000300800 */
[----:B------:R-:W-:-:S03]  /*127c90*/  PRMT R5, R61, 0x5210, R5 ;  /* 0x000052103d057816 */ /* 0x000fc60000000005 */
[----:B------:R-:W2:Y:S01]  /*127ca0*/  LDL.LU R61, [R1+0x60] ;  /* 0x00006000013d7983 */ /* 0x000ea20000300800 */
[----:B------:R-:W-:-:S03]  /*127cb0*/  PRMT R4, R60, 0x5210, R4 ;  /* 0x000052103c047816 */ /* 0x000fc60000000004 */
[----:B------:R-:W2:Y:S01]  /*127cc0*/  LDL.LU R52, [R1+0x5c] ;  /* 0x00005c0001347983 */ /* 0x000ea20000300800 */
[----:B------:R-:W-:-:S03]  /*127cd0*/  PRMT R6, R22, 0x5210, R6 ;  /* 0x0000521016067816 */ /* 0x000fc60000000006 */
[----:B0-----:R-:W-:Y:S04]  /*127ce0*/  STL.64 [R1], R8 ;  /* 0x0000000801007387 */ /* 0x001fe80000100a00 */
[----:B------:R-:W-:Y:S04]  /*127cf0*/  STL.64 [R1+0x8], R10 ;  /* 0x0000080a01007387 */ /* 0x000fe80000100a00 */
[----:B------:R-:W2:Y:S04]  /*127d00*/  LDL.LU R60, [R1+0x58] ;  /* 0x00005800013c7983 */ /* 0x000ea80000300800 */
[----:B------:R4:W-:Y:S02]  /*127d10*/  STSM.16.M88.4 [R53], R4 ;  /* 0x0000000435007844 */ /* 0x0009e40000000200 */
[----:B----4-:R-:W-:-:S02]  /*127d20*/  LOP3.LUT R5, R25, 0xffff, RZ, 0xc0, !PT ;  /* 0x0000ffff19057812 */ /* 0x010fc400078ec0ff */
[----:B------:R-:W4:Y:S01]  /*127d30*/  LDL.LU R25, [R1+0x4cec] ;  /* 0x004cec0001197983 */ /* 0x000f220000300800 */
[----:B------:R-:W-:-:S03]  /*127d40*/  LOP3.LUT R6, R26, 0xffff, RZ, 0xc0, !PT ;  /* 0x0000ffff1a067812 */ /* 0x000fc600078ec0ff */
[----:B------:R-:W4:Y:S01]  /*127d50*/  LDL.LU R26, [R1+0x4ce4] ;  /* 0x004ce400011a7983 */ /* 0x000f220000300800 */
[----:B------:R-:W-:-:S03]  /*127d60*/  LOP3.LUT R7, R27, 0xffff, RZ, 0xc0, !PT ;  /* 0x0000ffff1b077812 */ /* 0x000fc600078ec0ff */
[----:B------:R-:W4:Y:S04]  /*127d70*/  LDL.LU R27, [R1+0x203c] ;  /* 0x00203c00011b7983 */ /* 0x000f280000300800 */
[----:B------:R-:W4:Y:S01]  /*127d80*/  LDL.LU R22, [R1+0x2038] ;  /* 0x0020380001167983 */ /* 0x000f220000300800 */
[----:B------:R-:W-:-:S03]  /*127d90*/  LOP3.LUT R4, R23, 0xffff, RZ, 0xc0, !PT ;  /* 0x0000ffff17047812 */ /* 0x000fc600078ec0ff */
[----:B------:R-:W4:Y:S04]  /*127da0*/  LDL.LU R23, [R1+0x4b8] ;  /* 0x0004b80001177983 */ /* 0x000f280000300800 */
[----:B------:R-:W4:Y:S04]  /*127db0*/  LDL.LU R51, [R1+0x4ac] ;  /* 0x0004ac0001337983 */ /* 0x000f280000300800 */
[----:B------:R-:W4:Y:S01]  /*127dc0*/  LDL.LU R47, [R1+0x4a8] ;  /* 0x0004a800012f7983 */ /* 0x000f220000300800 */
[----:B------:R-:W-:-:S03]  /*127dd0*/  PRMT R8, R56, 0x4210, R4 ;  /* 0x0000421038087816 */ /* 0x000fc60000000004 */
[----:B------:R-:W4:Y:S01]  /*127de0*/  LDL.LU R21, [R1+0x498] ;  /* 0x0004980001157983 */ /* 0x000f220000300800 */
[----:B---3--:R-:W-:Y:S02]  /*127df0*/  PRMT R9, R57, 0x4210, R5 ;  /* 0x0000421039097816 */ /* 0x008fe40000000005 */
[----:B------:R-:W-:Y:S02]  /*127e00*/  PRMT R10, R58, 0x4210, R6 ;  /* 0x000042103a0a7816 */ /* 0x000fe40000000006 */
[----:B------:R-:W-:Y:S01]  /*127e10*/  PRMT R11, R59, 0x4210, R7 ;  /* 0x000042103b0b7816 */ /* 0x000fe20000000007 */
[----:B------:R-:W-:Y:S01]  /*127e20*/  NOP ;  /* 0x0000000000007918 */ /* 0x000fe20000000000 */
[----:B------:R-:W0:Y:S01]  /*127e30*/  LDS.128 R56, [R53] ;  /* 0x0000000035387984 */ /* 0x000e220000000c00 */
[----:B------:R-:W-:-:S03]  /*127e40*/  NOP ;  /* 0x0000000000007918 */ /* 0x000fc60000000000 */
[----:B------:R-:W-:Y:S01]  /*127e50*/  STSM.16.M88.4 [R53], R8 ;  /* 0x0000000835007844 */ /* 0x000fe20000000200 */
[----:B------:R-:W-:-:S03]  /*127e60*/  NOP ;  /* 0x0000000000007918 */ /* 0x000fc60000000000 */
[----:B------:R-:W1:Y:S04]  /*127e70*/  LDS.128 R8, [R53] ;  /* 0x0000000035087984 */ /* 0x000e680000000c00 */
[----:B0-----:R-:W-:Y:S04]  /*127e80*/  STL [R1+0x5718], R56 ;  /* 0x0057183801007387 */ /* 0x001fe80000100800 */
[----:B------:R-:W-:Y:S04]  /*127e90*/  STL [R1+0x5714], R57 ;  /* 0x0057143901007387 */ /* 0x000fe80000100800 */
[----:B------:R-:W-:Y:S04]  /*127ea0*/  STL [R1+0x5710], R58 ;  /* 0x0057103a01007387 */ /* 0x000fe80000100800 */
[----:B------:R-:W-:Y:S01]  /*127eb0*/  STL [R1+0x570c], R59 ;  /* 0x00570c3b01007387 */ /* 0x000fe20000100800 */
[----:B------:R-:W-:Y:S01]  /*127ec0*/  NOP ;  /* 0x0000000000007918 */ /* 0x000fe20000000000 */
[----:B--2---:R-:W-:-:S02]  /*127ed0*/  PRMT R4, R24, 0x5210, R4 ;  /* 0x0000521018047816 */ /* 0x004fc40000000004 */
[----:B------:R-:W2:Y:S01]  /*127ee0*/  LDL.LU R24, [R1+0x88] ;  /* 0x0000880001187983 */ /* 0x000ea20000300800 */
[----:B------:R-:W-:-:S03]  /*127ef0*/  PRMT R5, R61, 0x5210, R5 ;  /* 0x000052103d057816 */ /* 0x000fc60000000005 */
[----:B------:R-:W3:Y:S01]  /*127f00*/  LDL.LU R61, [R1+0x84] ;  /* 0x00008400013d7983 */ /* 0x000ee20000300800 */
[----:B------:R-:W-:-:S03]  /*127f10*/  PRMT R6, R52, 0x5210, R6 ;  /* 0x0000521034067816 */ /* 0x000fc60000000006 */
[----:B------:R-:W3:Y:S01]  /*127f20*/  LDL.LU R52, [R1+0x8c] ;  /* 0x00008c0001347983 */ /* 0x000ee20000300800 */
[----:B------:R-:W-:-:S03]  /*127f30*/  PRMT R7, R60, 0x5210, R7 ;  /* 0x000052103c077816 */ /* 0x000fc60000000007 */
[----:B------:R-:W3:Y:S04]  /*127f40*/  LDL.LU R60, [R1+0x80] ;  /* 0x00008000013c7983 */ /* 0x000ee80000300800 */
[----:B------:R4:W-:Y:S01]  /*127f50*/  STSM.16.M88.4 [R53], R4 ;  /* 0x0000000435007844 */ /* 0x0009e20000000200 */
[----:B------:R-:W-:-:S03]  /*127f60*/  NOP ;  /* 0x0000000000007918 */ /* 0x000fc60000000000 */
[----:B-1----:R0:W-:Y:S04]  /*127f70*/  STL.64 [R1+0x70], R8 ;  /* 0x0000700801007387 */ /* 0x0021e80000100a00 */
[----:B------:R1:W-:Y:S04]  /*127f80*/  STL.64 [R1+0x78], R10 ;  /* 0x0000780a01007387 */ /* 0x0003e80000100a00 */
[----:B------:R-:W0:Y:S01]  /*127f90*/  LDS.128 R12, [R53] ;  /* 0x00000000350c7984 */ /* 0x000e220000000c00 */
[----:B----4-:R-:W-:-:S03]  /*127fa0*/  LOP3.LUT R4, R25, 0xffff, RZ, 0xc0, !PT ;  /* 0x0000ffff19047812 */ /* 0x010fc600078ec0ff */
[----:B------:R-:W4:Y:S01]  /*127fb0*/  LDL.LU R25, [R1+0x4d00] ;  /* 0x004d000001197983 */ /* 0x000f220000300800 */
[----:B------:R-:W-:-:S03]  /*127fc0*/  LOP3.LUT R5, R26, 0xffff, RZ, 0xc0, !PT ;  /* 0x0000ffff1a057812 */ /* 0x000fc600078ec0ff */
[----:B------:R-:W4:Y:S01]  /*127fd0*/  LDL.LU R26, [R1+0x4cfc] ;  /* 0x004cfc00011a7983 */ /* 0x000f220000300800 */
[----:B------:R-:W-:-:S03]  /*127fe0*/  LOP3.LUT R6, R27, 0xffff, RZ, 0xc0, !PT ;  /* 0x0000ffff1b067812 */ /* 0x000fc600078ec0ff */
[----:B------:R-:W4:Y:S01]  /*127ff0*/  LDL.LU R27, [R1+0x2058] ;  /* 0x00205800011b7983 */ /* 0x000f220000300800 */
[----:B------:R-:W-:-:S03]  /*128000*/  LOP3.LUT R7, R22, 0xffff, RZ, 0xc0, !PT ;  /* 0x0000ffff16077812 */ /* 0x000fc600078ec0ff */
[----:B------:R-:W4:Y:S01]  /*128010*/  LDL.LU R22, [R1+0x204c] ;  /* 0x00204c0001167983 */ /* 0x000f220000300800 */
[----:B0-----:R-:W-:-:S03]  /*128020*/  PRMT R8, R23, 0x4210, R4 ;  /* 0x0000421017087816 */ /* 0x001fc60000000004 */
[----:B------:R-:W4:Y:S01]  /*128030*/  LDL.LU R23, [R1+0x548] ;  /* 0x0005480001177983 */ /* 0x000f220000300800 */
[----:B------:R-:W-:-:S03]  /*128040*/  PRMT R9, R51, 0x4210, R5 ;  /* 0x0000421033097816 */ /* 0x000fc60000000005 */
[----:B------:R-:W4:Y:S01]  /*128050*/  LDL.LU R51, [R1+0x544] ;  /* 0x0005440001337983 */ /* 0x000f220000300800 */
[----:B-1----:R-:W-:-:S03]  /*128060*/  PRMT R10, R47, 0x4210, R6 ;  /* 0x000042102f0a7816 */ /* 0x002fc60000000006 */
[----:B------:R-:W4:Y:S01]  /*128070*/  LDL.LU R47, [R1+0x540] ;  /* 0x00054000012f7983 */ /* 0x000f220000300800 */
[----:B------:R-:W-:-:S03]  /*128080*/  PRMT R11, R21, 0x4210, R7 ;  /* 0x00004210150b7816 */ /* 0x000fc60000000007 */
[----:B------:R-:W4:Y:S01]  /*128090*/  LDL.LU R20, [R1+0x53c] ;  /* 0x00053c0001147983 */ /* 0x000f220000300800 */
[----:B------:R-:W-:-:S03]  /*1280a0*/  NOP ;  /* 0x0000000000007918 */ /* 0x000fc60000000000 */
[----:B------:R-:W-:Y:S01]  /*1280b0*/  STSM.16.M88.4 [R53], R8 ;  /* 0x0000000835007844 */ /* 0x000fe20000000200 */
[----:B------:R-:W-:-:S03]  /*1280c0*/  NOP ;  /* 0x0000000000007918 */ /* 0x000fc60000000000 */
[----:B------:R-:W0:Y:S04]  /*1280d0*/  LDS.128 R8, [R53] ;  /* 0x0000000035087984 */ /* 0x000e280000000c00 */
[----:B------:R-:W-:Y:S04]  /*1280e0*/  STL.64 [R1+0x60], R12 ;  /* 0x0000600c01007387 */ /* 0x000fe80000100a00 */
[----:B------:R-:W-:Y:S01]  /*1280f0*/  STL.64 [R1+0x68], R14 ;  /* 0x0000680e01007387 */ /* 0x000fe20000100a00 */
[----:B------:R-:W-:Y:S01]  /*128100*/  NOP ;  /* 0x0000000000007918 */ /* 0x000fe20000000000 */
[----:B--2---:R-:W-:-:S02]  /*128110*/  PRMT R4, R24, 0x5210, R4 ;  /* 0x0000521018047816 */ /* 0x004fc40000000004 */
[----:B------:R-:W2:Y:S01]  /*128120*/  LDL.LU R24, [R1+0xa0] ;  /* 0x0000a00001187983 */ /* 0x000ea20000300800 */
[----:B---3--:R-:W-:-:S03]  /*128130*/  PRMT R5, R61, 0x5210, R5 ;  /* 0x000052103d057816 */ /* 0x008fc60000000005 */
[----:B------:R-:W3:Y:S01]  /*128140*/  LDL.LU R61, [R1+0x9c] ;  /* 0x00009c00013d7983 */ /* 0x000ee20000300800 */
[----:B------:R-:W-:-:S03]  /*128150*/  PRMT R6, R52, 0x5210, R6 ;  /* 0x0000521034067816 */ /* 0x000fc60000000006 */
[----:B------:R-:W3:Y:S01]  /*128160*/  LDL.LU R52, [R1+0x98] ;  /* 0x0000980001347983 */ /* 0x000ee20000300800 */
[----:B------:R-:W-:-:S03]  /*128170*/  PRMT R7, R60, 0x5210, R7 ;  /* 0x000052103c077816 */ /* 0x000fc60000000007 */
[----:B------:R-:W3:Y:S04]  /*128180*/  LDL.LU R60, [R1+0x94] ;  /* 0x00009400013c7983 */ /* 0x000ee80000300800 */
[----:B------:R4:W-:Y:S01]  /*128190*/  STSM.16.M88.4 [R53], R4 ;  /* 0x0000000435007844 */ /* 0x0009e20000000200 */
[----:B------:R-:W-:-:S03]  /*1281a0*/  NOP ;  /* 0x0000000000007918 */ /* 0x000fc60000000000 */
[----:B0-----:R0:W-:Y:S04]  /*1281b0*/  STL.64 [R1+0x50], R8 ;  /* 0x0000500801007387 */ /* 0x0011e80000100a00 */
        /* <DEDUP_REMOVED lines=16> */
[----:B------:R-:W-:Y:S01]  /*1282c0*/  PRMT R11, R20, 0x4210, R7 ;  /* 0x00004210140b7816 */ /* 0x000fe20000000007 */
[----:B------:R-:W-:Y:S02]  /*1282d0*/  NOP ;  /* 0x0000000000007918 */ /* 0x000fe40000000000 */
[----:B------:R-:W4:Y:S04]  /*1282e0*/  LDL.LU R47, [R1+0x558] ;  /* 0x00055800012f7983 */ /* 0x000f280000300800 */
        /* <DEDUP_REMOVED lines=32> */
[----:B------:R-:W4:Y:S04]  /*1284f0*/  LDL.LU R19, [R1+0x59c] ;  /* 0x00059c0001137983 */ /* 0x000f280000300800 */
[----:B------:R-:W4:Y:S01]  /*128500*/  LDL.LU R20, [R1+0x590] ;  /* 0x0005900001147983 */ /* 0x000f220000300800 */
[----:B------:R-:W-:Y:S01]  /*128510*/  PRMT R11, R47, 0x4210, R7 ;  /* 0x000042102f0b7816 */ /* 0x000fe20000000007 */
[----:B------:R-:W-:-:S04]  /*128520*/  NOP ;  /* 0x0000000000007918 */ /* 0x000fc80000000000 */
        /* <DEDUP_REMOVED lines=100> */
[----:B------:R-:W4:Y:S04]  /*128b70*/  LDL.LU R21, [R1+0x624] ;  /* 0x0006240001157983 */ /* 0x000f280000300800 */
[----:B------:R-:W4:Y:S04]  /*128b80*/  LDL.LU R47, [R1+0x61c] ;  /* 0x00061c00012f7983 */ /* 0x000f280000300800 */
[----:B------:R-:W4:Y:S04]  /*128b90*/  LDL.LU R51, [R1+0x620] ;  /* 0x0006200001337983 */ /* 0x000f280000300800 */
[----:B------:R-:W4:Y:S01]  /*128ba0*/  LDL.LU R23, [R1+0x618] ;  /* 0x0006180001177983 */ /* 0x000f220000300800 */
[----:B------:R-:W-:-:S02]  /*128bb0*/  PRMT R9, R18, 0x4210, R5 ;  /* 0x0000421012097816 */ /* 0x000fc40000000005 */
[----:B-1----:R-:W-:Y:S02]  /*128bc0*/  PRMT R10, R19, 0x4210, R6 ;  /* 0x00004210130a7816 */ /* 0x002fe40000000006 */
        /* <DEDUP_REMOVED lines=18> */
[----:B0-----:R-:W-:Y:S04]  /*128cf0*/  STL.64 [R1+0xd0], R8 ;  /* 0x0000d00801007387 */ /* 0x001fe80000100a00 */
[----:B------:R0:W-:Y:S04]  /*128d00*/  STL.64 [R1+0xd8], R10 ;  /* 0x0000d80a01007387 */ /* 0x0001e80000100a00 */
[----:B------:R-:W1:Y:S01]  /*128d10*/  LDS.128 R12, [R53] ;  /* 0x00000000350c7984 */ /* 0x000e620000000c00 */
[----:B----4-:R-:W-:-:S03]  /*128d20*/  LOP3.LUT R4, R25, 0xffff, RZ, 0xc0, !PT ;  /* 0x0000ffff19047812 */ /* 0x010fc600078ec0ff */
[----:B------:R-:W4:Y:S01]  /*128d30*/  LDL.LU R25, [R1+0x4d7c] ;  /* 0x004d7c0001197983 */ /* 0x000f220000300800 */
[----:B------:R-:W-:-:S03]  /*128d40*/  LOP3.LUT R5, R26, 0xffff, RZ, 0xc0, !PT ;  /* 0x0000ffff1a057812 */ /* 0x000fc600078ec0ff */
[----:B------:R-:W4:Y:S01]  /*128d50*/  LDL.LU R26, [R1+0x4d74] ;  /* 0x004d7400011a7983 */ /* 0x000f220000300800 */
[----:B------:R-:W-:-:S03]  /*128d60*/  LOP3.LUT R6, R27, 0xffff, RZ, 0xc0, !PT ;  /* 0x0000ffff1b067812 */ /* 0x000fc600078ec0ff */
[----:B------:R-:W4:Y:S01]  /*128d70*/  LDL.LU R27, [R1+0x213c] ;  /* 0x00213c00011b7983 */ /* 0x000f220000300800 */
[----:B------:R-:W-:-:S03]  /*128d80*/  LOP3.LUT R7, R22, 0xffff, RZ, 0xc0, !PT ;  /* 0x0000ffff16077812 */ /* 0x000fc600078ec0ff */
[----:B------:R-:W4:Y:S04]  /*128d90*/  LDL.LU R22, [R1+0x2138] ;  /* 0x0021380001167983 */ /* 0x000f280000300800 */
[----:B------:R-:W4:Y:S01]  /*128da0*/  LDL.LU R18, [R1+0x634] ;  /* 0x0006340001127983 */ /* 0x000f220000300800 */
[----:B0-----:R-:W-:-:S03]  /*128db0*/  PRMT R11, R23, 0x4210, R7 ;  /* 0x00004210170b7816 */ /* 0x001fc60000000007 */
[----:B------:R-:W4:Y:S01]  /*128dc0*/  LDL.LU R23, [R1+0x630] ;  /* 0x0006300001177983 */ /* 0x000f220000300800 */
[----:B------:R-:W-:Y:S02]  /*128dd0*/  PRMT R8, R21, 0x4210, R4 ;  /* 0x0000421015087816 */ /* 0x000fe40000000004 */
[----:B------:R-:W-:Y:S01]  /*128de0*/  PRMT R9, R47, 0x4210, R5 ;  /* 0x000042102f097816 */ /* 0x000fe20000000005 */
[----:B------:R-:W4:Y:S01]  /*128df0*/  LDL.LU R19, [R1+0x62c] ;  /* 0x00062c0001137983 */ /* 0x000f220000300800 */
[----:B------:R-:W-:Y:S01]  /*128e00*/  PRMT R10, R51, 0x4210, R6 ;  /* 0x00004210330a7816 */ /* 0x000fe20000000006 */
[----:B------:R-:W-:Y:S02]  /*128e10*/  NOP ;  /* 0x0000000000007918 */ /* 0x000fe40000000000 */
[----:B------:R-:W4:Y:S04]  /*128e20*/  LDL.LU R20, [R1+0x628] ;  /* 0x0006280001147983 */ /* 0x000f280000300800 */
        /* <DEDUP_REMOVED lines=27> */
[----:B------:R-:W4:Y:S04]  /*128fe0*/  LDL.LU R47, [R1+0x644] ;  /* 0x00064400012f7983 */ /* 0x000f280000300800 */
[----:B------:R-:W4:Y:S04]  /*128ff0*/  LDL.LU R51, [R1+0x640] ;  /* 0x0006400001337983 */ /* 0x000f280000300800 */
[----:B------:R-:W4:Y:S01]  /*129000*/  LDL.LU R22, [R1+0x63c] ;  /* 0x00063c0001167983 */ /* 0x000f220000300800 */
[----:B0-----:R-:W-:-:S03]  /*129010*/  PRMT R9, R23, 0x4210, R5 ;  /* 0x0000421017097816 */ /* 0x001fc60000000005 */
[----:B------:R-:W4:Y:S01]  /*129020*/  LDL.LU R23, [R1+0x638] ;  /* 0x0006380001177983 */ /* 0x000f220000300800 */
[----:B------:R-:W-:Y:S02]  /*129030*/  PRMT R8, R18, 0x4210, R4 ;  /* 0x0000421012087816 */ /* 0x000fe40000000004 */
        /* <DEDUP_REMOVED lines=34> */
[----:B------:R-:W-:Y:S02]  /*129260*/  PRMT R8, R47, 0x4210, R4 ;  /* 0x000042102f087816 */ /* 0x000fe40000000004 */
[----:B------:R-:W-:Y:S01]  /*129270*/  PRMT R9, R51, 0x4210, R5 ;  /* 0x0000421033097816 */ /* 0x000fe20000000005 */
[----:B------:R-:W4:Y:S01]  /*129280*/  LDL.LU R19, [R1+0x64c] ;  /* 0x00064c0001137983 */ /* 0x000f220000300800 */
[----:B------:R-:W-:-:S03]  /*129290*/  NOP ;  /* 0x0000000000007918 */ /* 0x000fc60000000000 */
        /* <DEDUP_REMOVED lines=12> */
[----:B------:R-:W3:Y:S04]  /*129360*/  LDL.LU R52, [R1+0x1a4] ;  /* 0x0001a40001347983 */ /* 0x000ee80000300800 */
[----:B------:R-:W3:Y:S01]  /*129370*/  LDL.LU R20, [R1+0x1ac] ;  /* 0x0001ac0001147983 */ /* 0x000ee20000300800 */
[----:B------:R-:W-:-:S03]  /*129380*/  PRMT R7, R60, 0x5210, R7 ;  /* 0x000052103c077816 */ /* 0x000fc60000000007 */
[----:B0-----:R-:W-:Y:S04]  /*129390*/  STL.64 [R1+0x1d0], R8 ;  /* 0x0001d00801007387 */ /* 0x001fe80000100a00 */
[----:B------:R4:W-:Y:S01]  /*1293a0*/  STSM.16.M88.4 [R53], R4 ;  /* 0x0000000435007844 */ /* 0x0009e20000000200 */
[----:B------:R-:W-:-:S03]  /*1293b0*/  NOP ;  /* 0x0000000000007918 */ /* 0x000fc60000000000 */
[----:B------:R0:W-:Y:S04]  /*1293c0*/  STL.64 [R1+0x1d8], R10 ;  /* 0x0001d80a01007387 */ /* 0x0001e80000100a00 */
[----:B------:R-:W1:Y:S01]  /*1293d0*/  LDS.128 R12, [R53] ;  /* 0x00000000350c7984 */ /* 0x000e620000000c00 */
[----:B----4-:R-:W-:-:S03]  /*1293e0*/  LOP3.LUT R4, R25, 0xffff, RZ, 0xc0, !PT ;  /* 0x0000ffff19047812 */ /* 0x010fc600078ec0ff */
        /* <DEDUP_REMOVED lines=8> */
[----:B------:R-:W-:-:S03]  /*129470*/  PRMT R8, R22, 0x4210, R4 ;  /* 0x0000421016087816 */ /* 0x000fc60000000004 */
[----:B------:R-:W4:Y:S01]  /*129480*/  LDL.LU R22, [R1+0x67c] ;  /* 0x00067c0001167983 */ /* 0x000f220000300800 */
[----:B------:R-:W-:-:S03]  /*129490*/  PRMT R9, R23, 0x4210, R5 ;  /* 0x0000421017097816 */ /* 0x000fc60000000005 */
[----:B------:R-:W4:Y:S01]  /*1294a0*/  LDL.LU R23, [R1+0x678] ;  /* 0x0006780001177983 */ /* 0x000f220000300800 */
[----:B------:R-:W-:Y:S02]  /*1294b0*/  LOP3.LUT R7, R18, 0xffff, RZ, 0xc0, !PT ;  /* 0x0000ffff12077812 */ /* 0x000fe400078ec0ff */
[----:B0-----:R-:W-:Y:S02]  /*1294c0*/  PRMT R10, R19, 0x4210, R6 ;  /* 0x00004210130a7816 */ /* 0x001fe40000000006 */
        /* <DEDUP_REMOVED lines=27> */
[----:B------:R-:W-:Y:S02]  /*129680*/  LOP3.LUT R7, R51, 0xffff, RZ, 0xc0, !PT ;  /* 0x0000ffff33077812 */ /* 0x000fe400078ec0ff */
[----:B0-----:R-:W-:Y:S02]  /*129690*/  PRMT R9, R27, 0x4210, R5 ;  /* 0x000042101b097816 */ /* 0x001fe40000000005 */
[----:B------:R-:W4:Y:S01]  /*1296a0*/  LDL.LU R27, [R1+0x21b8] ;  /* 0x0021b800011b7983 */ /* 0x000f220000300800 */
[----:B-1----:R-:W-:-:S03]  /*1296b0*/  PRMT R10, R22, 0x4210, R6 ;  /* 0x00004210160a7816 */ /* 0x002fc60000000006 */
[----:B------:R-:W4:Y:S01]  /*1296c0*/  LDL.LU R22, [R1+0x6c8] ;  /* 0x0006c80001167983 */ /* 0x000f220000300800 */
[----:B------:R-:W-:-:S03]  /*1296d0*/  PRMT R11, R23, 0x4210, R7 ;  /* 0x00004210170b7816 */ /* 0x000fc60000000007 */
[----:B------:R-:W4:Y:S01]  /*1296e0*/  LDL.LU R23, [R1+0x6c4] ;  /* 0x0006c40001177983 */ /* 0x000f220000300800 */
[----:B------:R-:W-:Y:S01]  /*1296f0*/  PRMT R8, R60, 0x4210, R4 ;  /* 0x000042103c087816 */ /* 0x000fe20000000004 */
[----:B------:R-:W-:Y:S02]  /*129700*/  NOP ;  /* 0x0000000000007918 */ /* 0x000fe40000000000 */
[----:B------:R-:W4:Y:S04]  /*129710*/  LDL.LU R51, [R1+0x68c] ;  /* 0x00068c0001337983 */ /* 0x000f280000300800 */
        /* <DEDUP_REMOVED lines=23> */
[----:B------:R-:W4:Y:S04]  /*129890*/  LDL.LU R21, [R1+0x4de0] ;  /* 0x004de00001157983 */ /* 0x000f280000300800 */
[----:B------:R-:W4:Y:S04]  /*1298a0*/  LDL.LU R47, [R1+0x21fc] ;  /* 0x0021fc00012f7983 */ /* 0x000f280000300800 */
[----:B------:R-:W4:Y:S04]  /*1298b0*/  LDL.LU R52, [R1+0x21f8] ;  /* 0x0021f80001347983 */ /* 0x000f280000300800 */
[----:B------:R-:W4:Y:S01]  /*1298c0*/  LDL.LU R26, [R1+0x6d8] ;  /* 0x0006d800011a7983 */ /* 0x000f220000300800 */
[----:B------:R-:W-:-:S03]  /*1298d0*/  LOP3.LUT R7, R27, 0xffff, RZ, 0xc0, !PT ;  /* 0x0000ffff1b077812 */ /* 0x000fc600078ec0ff */
[----:B------:R-:W4:Y:S01]  /*1298e0*/  LDL.LU R27, [R1+0x6d4] ;  /* 0x0006d400011b7983 */ /* 0x000f220000300800 */
[----:B0-----:R-:W-:-:S03]  /*1298f0*/  PRMT R8, R22, 0x4210, R4 ;  /* 0x0000421016087816 */ /* 0x001fc60000000004 */
[----:B------:R-:W4:Y:S01]  /*129900*/  LDL.LU R22, [R1+0x6d0] ;  /* 0x0006d00001167983 */ /* 0x000f220000300800 */
[----:B------:R-:W-:-:S03]  /*129910*/  PRMT R9, R23, 0x4210, R5 ;  /* 0x0000421017097816 */ /* 0x000fc60000000005 */
[----:B------:R-:W4:Y:S01]  /*129920*/  LDL.LU R23, [R1+0x6cc] ;  /* 0x0006cc0001177983 */ /* 0x000f220000300800 */
[----:B------:R-:W-:-:S04]  /*129930*/  LOP3.LUT R6, R18, 0xffff, RZ, 0xc0, !PT ;  /* 0x0000ffff12067812 */ /* 0x000fc800078ec0ff */
        /* <DEDUP_REMOVED lines=26> */
[----:B------:R-:W-:Y:S02]  /*129ae0*/  LOP3.LUT R6, R47, 0xffff, RZ, 0xc0, !PT ;  /* 0x0000ffff2f067812 */ /* 0x000fe400078ec0ff */
[----:B0-----:R-:W-:Y:S02]  /*129af0*/  PRMT R8, R26, 0x4210, R4 ;  /* 0x000042101a087816 */ /* 0x001fe40000000004 */
[----:B------:R-:W4:Y:S01]  /*129b00*/  LDL.LU R26, [R1+0x221c] ;  /* 0x00221c00011a7983 */ /* 0x000f220000300800 */
[----:B------:R-:W-:-:S03]  /*129b10*/  PRMT R9, R27, 0x4210, R5 ;  /* 0x000042101b097816 */ /* 0x000fc60000000005 */
[----:B------:R-:W4:Y:S01]  /*129b20*/  LDL.LU R27, [R1+0x2218] ;  /* 0x00221800011b7983 */ /* 0x000f220000300800 */
[----:B------:R-:W-:Y:S02]  /*129b30*/  LOP3.LUT R7, R52, 0xffff, RZ, 0xc0, !PT ;  /* 0x0000ffff34077812 */ /* 0x000fe400078ec0ff */
[----:B-1----:R-:W-:Y:S02]  /*129b40*/  PRMT R10, R22, 0x4210, R6 ;  /* 0x00004210160a7816 */ /* 0x002fe40000000006 */
[----:B------:R-:W4:Y:S01]  /*129b50*/  LDL.LU R22, [R1+0x6e4] ;  /* 0x0006e40001167983 */ /* 0x000f220000300800 */
[----:B------:R-:W-:Y:S01]  /*129b60*/  PRMT R11, R23, 0x4210, R7 ;  /* 0x00004210170b7816 */ /* 0x000fe20000000007 */
[----:B------:R-:W-:Y:S02]  /*129b70*/  NOP ;  /* 0x0000000000007918 */ /* 0x000fe40000000000 */
[----:B------:R-:W4:Y:S04]  /*129b80*/  LDL.LU R23, [R1+0x6e8] ;  /* 0x0006e80001177983 */ /* 0x000f280000300800 */
        /* <DEDUP_REMOVED lines=9> */
[----:B------:R-:W2:Y:S04]  /*129c20*/  LDL.LU R24, [R1+0x248] ;  /* 0x0002480001187983 */ /* 0x000ea80000300800 */
[----:B------:R-:W2:Y:S01]  /*129c30*/  LDL.LU R18, [R1+0x244] ;  /* 0x0002440001127983 */ /* 0x000ea20000300800 */
[----:B---3--:R-:W-:-:S03]  /*129c40*/  PRMT R5, R51, 0x5210, R5 ;  /* 0x0000521033057816 */ /* 0x008fc60000000005 */
[----:B------:R-:W3:Y:S01]  /*129c50*/  LDL.LU R19, [R1+0x240] ;  /* 0x0002400001137983 */ /* 0x000ee20000300800 */
[----:B------:R-:W-:-:S03]  /*129c60*/  PRMT R6, R60, 0x5210, R6 ;  /* 0x000052103c067816 */ /* 0x000fc60000000006 */
[----:B------:R-:W3:Y:S01]  /*129c70*/  LDL.LU R20, [R1+0x24c] ;  /* 0x00024c0001147983 */ /* 0x000ee20000300800 */
[----:B------:R-:W-:-:S03]  /*129c80*/  PRMT R7, R61, 0x5210, R7 ;  /* 0x000052103d077816 */ /* 0x000fc60000000007 */
[----:B0-----:R-:W-:Y:S04]  /*129c90*/  STL.64 [R1+0x1f0], R8 ;  /* 0x0001f00801007387 */ /* 0x001fe80000100a00 */
[----:B------:R-:W-:Y:S04]  /*129ca0*/  STL.64 [R1+0x1f8], R10 ;  /* 0x0001f80a01007387 */ /* 0x000fe80000100a00 */
[----:B------:R-:W3:Y:S04]  /*129cb0*/  LDL.LU R51, [R1+0x4e08] ;  /* 0x004e080001337983 */ /* 0x000ee80000300800 */
[----:B------:R4:W-:Y:S01]  /*129cc0*/  STSM.16.M88.4 [R53], R4 ;  /* 0x0000000435007844 */ /* 0x0009e20000000200 */
[----:B------:R-:W-:-:S03]  /*129cd0*/  NOP ;  /* 0x0000000000007918 */ /* 0x000fc60000000000 */
[----:B------:R-:W3:Y:S04]  /*129ce0*/  LDL.LU R60, [R1+0x4e04] ;  /* 0x004e0400013c7983 */ /* 0x000ee80000300800 */
[----:B------:R-:W3:Y:S04]  /*129cf0*/  LDL.LU R61, [R1+0x4c90] ;  /* 0x004c9000013d7983 */ /* 0x000ee80000300800 */
[----:B------:R-:W0:Y:S01]  /*129d00*/  LDS.128 R12, [R53] ;  /* 0x00000000350c7984 */ /* 0x000e220000000c00 */
[----:B----4-:R-:W-:-:S03]  /*129d10*/  LOP3.LUT R4, R25, 0xffff, RZ, 0xc0, !PT ;  /* 0x0000ffff19047812 */ /* 0x010fc600078ec0ff */
[----:B------:R-:W4:Y:S01]  /*129d20*/  LDL.LU R25, [R1+0x4c8c] ;  /* 0x004c8c0001197983 */ /* 0x000f220000300800 */
[----:B------:R-:W-:Y:S02]  /*129d30*/  LOP3.LUT R5, R21, 0xffff, RZ, 0xc0, !PT ;  /* 0x0000ffff15057812 */ /* 0x000fe400078ec0ff */
[----:B------:R-:W-:Y:S02]  /*129d40*/  LOP3.LUT R6, R26, 0xffff, RZ, 0xc0, !PT ;  /* 0x0000ffff1a067812 */ /* 0x000fe400078ec0ff */
[----:B------:R-:W4:Y:S01]  /*129d50*/  LDL.LU R26, [R1+0x714] ;  /* 0x00071400011a7983 */ /* 0x000f220000300800 */
[----:B------:R-:W-:-:S03]  /*129d60*/  LOP3.LUT R7, R27, 0xffff, RZ, 0xc0, !PT ;  /* 0x0000ffff1b077812 */ /* 0x000fc600078ec0ff */
[----:B------:R-:W4:Y:S01]  /*129d70*/  LDL.LU R27, [R1+0x710] ;  /* 0x00071000011b7983 */ /* 0x000f220000300800 */
[----:B------:R-:W-:-:S03]  /*129d80*/  PRMT R8, R22, 0x4210, R4 ;  /* 0x0000421016087816 */ /* 0x000fc60000000004 */
[----:B------:R-:W4:Y:S01]  /*129d90*/  LDL.LU R22, [R1+0x70c] ;  /* 0x00070c0001167983 */ /* 0x000f220000300800 */
[----:B------:R-:W-:-:S03]  /*129da0*/  PRMT R9, R23, 0x4210, R5 ;  /* 0x0000421017097816 */ /* 0x000fc60000000005 */
[----:B------:R-:W4:Y:S01]  /*129db0*/  LDL.LU R23, [R1+0x6ec] ;  /* 0x0006ec0001177983 */ /* 0x000f220000300800 */
[----:B------:R-:W-:Y:S02]  /*129dc0*/  PRMT R10, R47, 0x4210, R6 ;  /* 0x000042102f0a7816 */ /* 0x000fe40000000006 */
[----:B------:R-:W-:Y:S01]  /*129dd0*/  PRMT R11, R52, 0x4210, R7 ;  /* 0x00004210340b7816 */ /* 0x000fe20000000007 */
[----:B------:R-:W-:-:S04]  /*129de0*/  NOP ;  /* 0x0000000000007918 */ /* 0x000fc80000000000 */
[----:B------:R-:W-:Y:S01]  /*129df0*/  STSM.16.M88.4 [R53], R8 ;  /* 0x0000000835007844 */ /* 0x000fe20000000200 */
[----:B------:R-:W-:-:S03]  /*129e00*/  NOP ;  /* 0x0000000000007918 */ /* 0x000fc60000000000 */
[----:B------:R-:W1:Y:S04]  /*129e10*/  LDS.128 R8, [R53] ;  /* 0x0000000035087984 */ /* 0x000e680000000c00 */
[----:B0-----:R-:W-:Y:S04]  /*129e20*/  STL.64 [R1+0x1e0], R12 ;  /* 0x0001e00c01007387 */ /* 0x001fe80000100a00 */
[----:B------:R-:W-:Y:S01]  /*129e30*/  STL.64 [R1+0x1e8], R14 ;  /* 0x0001e80e01007387 */ /* 0x000fe20000100a00 */
[----:B------:R-:W-:-:S03]  /*129e40*/  NOP ;  /* 0x0000000000007918 */ /* 0x000fc60000000000 */
[----:B------:R-:W4:Y:S04]  /*129e50*/  LDL.LU R21, [R1+0x27c] ;  /* 0x00027c0001157983 */ /* 0x000f280000300800 */
[----:B------:R-:W4:Y:S04]  /*129e60*/  LDL.LU R47, [R1+0x278] ;  /* 0x00027800012f7983 */ /* 0x000f280000300800 */
[----:B------:R-:W4:Y:S01]  /*129e70*/  LDL.LU R52, [R1+0x274] ;  /* 0x0002740001347983 */ /* 0x000f220000300800 */
[----:B--2---:R-:W-:-:S03]  /*129e80*/  PRMT R4, R24, 0x5210, R4 ;  /* 0x0000521018047816 */ /* 0x004fc60000000004 */
[----:B------:R-:W2:Y:S01]  /*129e90*/  LDL.LU R24, [R1+0x230] ;  /* 0x0002300001187983 */ /* 0x000ea20000300800 */
[----:B------:R-:W-:Y:S02]  /*129ea0*/  PRMT R5, R18, 0x5210, R5 ;  /* 0x0000521012057816 */ /* 0x000fe40000000005 */
[----:B---3--:R-:W-:Y:S02]  /*129eb0*/  PRMT R6, R19, 0x5210, R6 ;  /* 0x0000521013067816 */ /* 0x008fe40000000006 */
[----:B------:R-:W-:Y:S01]  /*129ec0*/  PRMT R7, R20, 0x5210, R7 ;  /* 0x0000521014077816 */ /* 0x000fe20000000007 */
[----:B-1----:R-:W-:Y:S04]  /*129ed0*/  STL.64 [R1+0x260], R8 ;  /* 0x0002600801007387 */ /* 0x002fe80000100a00 */
[----:B------:R0:W-:Y:S01]  /*129ee0*/  STSM.16.M88.4 [R53], R4 ;  /* 0x0000000435007844 */ /* 0x0001e20000000200 */
[----:B------:R-:W-:-:S03]  /*129ef0*/  NOP ;  /* 0x0000000000007918 */ /* 0x000fc60000000000 */
[----:B------:R1:W-:Y:S04]  /*129f00*/  STL.64 [R1+0x268], R10 ;  /* 0x0002680a01007387 */ /* 0x0003e80000100a00 */
[----:B------:R-:W3:Y:S01]  /*129f10*/  LDS.128 R12, [R53] ;  /* 0x00000000350c7984 */ /* 0x000ee20000000c00 */
[----:B0-----:R-:W-:Y:S02]  /*129f20*/  LOP3.LUT R4, R51, 0xffff, RZ, 0xc0, !PT ;  /* 0x0000ffff33047812 */ /* 0x001fe400078ec0ff */
[----:B------:R-:W-:Y:S01]  /*129f30*/  LOP3.LUT R5, R60, 0xffff, RZ, 0xc0, !PT ;  /* 0x0000ffff3c057812 */ /* 0x000fe200078ec0ff */
[----:B------:R-:W2:Y:S01]  /*129f40*/  LDL.LU R51, [R1+0x4e1c] ;  /* 0x004e1c0001337983 */ /* 0x000ea20000300800 */
[----:B------:R-:W-:Y:S02]  /*129f50*/  LOP3.LUT R6, R61, 0xffff, RZ, 0xc0, !PT ;  /* 0x0000ffff3d067812 */ /* 0x000fe400078ec0ff */
[----:B----4-:R-:W-:-:S02]  /*129f60*/  LOP3.LUT R7, R25, 0xffff, RZ, 0xc0, !PT ;  /* 0x0000ffff19077812 */ /* 0x010fc400078ec0ff */
[----:B------:R-:W4:Y:S01]  /*129f70*/  LDL.LU R25, [R1+0x4e18] ;  /* 0x004e180001197983 */ /* 0x000f220000300800 */
[----:B------:R-:W-:-:S03]  /*129f80*/  PRMT R8, R26, 0x4210, R4 ;  /* 0x000042101a087816 */ /* 0x000fc60000000004 */
[----:B------:R-:W4:Y:S01]  /*129f90*/  LDL.LU R26, [R1+0x4ca0] ;  /* 0x004ca000011a7983 */ /* 0x000f220000300800 */
[----:B------:R-:W-:-:S03]  /*129fa0*/  PRMT R9, R27, 0x4210, R5 ;  /* 0x000042101b097816 */ /* 0x000fc60000000005 */
[----:B------:R-:W4:Y:S01]  /*129fb0*/  LDL.LU R27, [R1+0x4c98] ;  /* 0x004c9800011b7983 */ /* 0x000f220000300800 */
[----:B-1----:R-:W-:-:S03]  /*129fc0*/  PRMT R10, R22, 0x4210, R6 ;  /* 0x00004210160a7816 */ /* 0x002fc60000000006 */
[----:B------:R-:W4:Y:S04]  /*129fd0*/  LDL.LU R60, [R1+0x724] ;  /* 0x00072400013c7983 */ /* 0x000f280000300800 */
[----:B------:R-:W4:Y:S04]  /*129fe0*/  LDL.LU R22, [R1+0x720] ;  /* 0x0007200001167983 */ /* 0x000f280000300800 */
[----:B------:R-:W4:Y:S01]  /*129ff0*/  LDL.LU R61, [R1+0x71c] ;  /* 0x00071c00013d7983 */ /* 0x000f220000300800 */
[----:B------:R-:W-:Y:S01]  /*12a000*/  PRMT R11, R23, 0x4210, R7 ;  /* 0x00004210170b7816 */ /* 0x000fe20000000007 */
[----:B------:R-:W-:-:S02]  /*12a010*/  NOP ;  /* 0x0000000000007918 */ /* 0x000fc40000000000 */
[----:B------:R-:W4:Y:S04]  /*12a020*/  LDL.LU R23, [R1+0x718] ;  /* 0x0007180001177983 */ /* 0x000f280000300800 */
[----:B------:R-:W-:Y:S01]  /*12a030*/  STSM.16.M88.4 [R53], R8 ;  /* 0x0000000835007844 */ /* 0x000fe20000000200 */
[----:B------:R-:W-:-:S03]  /*12a040*/  NOP ;  /* 0x0000000000007918 */ /* 0x000fc60000000000 */
[----:B------:R-:W0:Y:S04]  /*12a050*/  LDS.128 R8, [R53] ;  /* 0x0000000035087984 */ /* 0x000e280000000c00 */
[----:B---3--:R-:W-:Y:S04]  /*12a060*/  STL.64 [R1+0x250], R12 ;  /* 0x0002500c01007387 */ /* 0x008fe80000100a00 */
[----:B------:R-:W-:Y:S01]  /*12a070*/  STL.64 [R1+0x258], R14 ;  /* 0x0002580e01007387 */ /* 0x000fe20000100a00 */
[----:B------:R-:W-:-:S03]  /*12a080*/  NOP ;  /* 0x0000000000007918 */ /* 0x000fc60000000000 */
[----:B------:R-:W3:Y:S01]  /*12a090*/  LDL.LU R18, [R1+0x284] ;  /* 0x0002840001127983 */ /* 0x000ee20000300800 */
[----:B------:R-:W-:-:S03]  /*12a0a0*/  PRMT R4, R21, 0x5210, R4 ;  /* 0x0000521015047816 */ /* 0x000fc60000000004 */
[----:B------:R-:W3:Y:S01]  /*12a0b0*/  LDL.LU R19, [R1+0x280] ;  /* 0x0002800001137983 */ /* 0x000ee20000300800 */
[----:B------:R-:W-:-:S03]  /*12a0c0*/  PRMT R5, R47, 0x5210, R5 ;  /* 0x000052102f057816 */ /* 0x000fc60000000005 */
[----:B------:R-:W3:Y:S01]  /*12a0d0*/  LDL.LU R20, [R1+0x288] ;  /* 0x0002880001147983 */ /* 0x000ee20000300800 */
[----:B------:R-:W-:-:S03]  /*12a0e0*/  PRMT R6, R52, 0x5210, R6 ;  /* 0x0000521034067816 */ /* 0x000fc60000000006 */
[----:B------:R-:W3:Y:S04]  /*12a0f0*/  LDL.LU R21, [R1+0x270] ;  /* 0x0002700001157983 */ /* 0x000ee80000300800 */
[----:B------:R-:W3:Y:S04]  /*12a100*/  LDL.LU R47, [R1+0x4e30] ;  /* 0x004e3000012f7983 */ /* 0x000ee80000300800 */
[----:B------:R-:W3:Y:S04]  /*12a110*/  LDL.LU R52, [R1+0x4e2c] ;  /* 0x004e2c0001347983 */ /* 0x000ee80000300800 */
[----:B0-----:R-:W-:Y:S04]  /*12a120*/  STL.64 [R1+0x240], R8 ;  /* 0x0002400801007387 */ /* 0x001fe80000100a00 */
[----:B------:R-:W-:Y:S01]  /*12a130*/  STL.64 [R1+0x248], R10 ;  /* 0x0002480a01007387 */ /* 0x000fe20000100a00 */
[----:B--2---:R-:W-:-:S03]  /*12a140*/  PRMT R7, R24, 0x5210, R7 ;  /* 0x0000521018077816 */ /* 0x004fc60000000007 */
[----:B------:R-:W2:Y:S04]  /*12a150*/  LDL.LU R24, [R1+0x4cb4] ;  /* 0x004cb40001187983 */ /* 0x000ea80000300800 */
[----:B------:R0:W-:Y:S01]  /*12a160*/  STSM.16.M88.4 [R53], R4 ;  /* 0x0000000435007844 */ /* 0x0001e20000000200 */
[----:B------:R-:W-:-:S03]  /*12a170*/  NOP ;  /* 0x0000000000007918 */ /* 0x000fc60000000000 */
[----:B------:R-:W1:Y:S01]  /*12a180*/  LDS.128 R12, [R53] ;  /* 0x00000000350c7984 */ /* 0x000e620000000c00 */
[----:B0-----:R-:W-:Y:S02]  /*12a190*/  LOP3.LUT R4, R51, 0xffff, RZ, 0xc0, !PT ;  /* 0x0000ffff33047812 */ /* 0x001fe400078ec0ff */
[----:B----4-:R-:W-:Y:S02]  /*12a1a0*/  LOP3.LUT R5, R25, 0xffff, RZ, 0xc0, !PT ;  /* 0x0000ffff19057812 */ /* 0x010fe400078ec0ff */
[----:B------:R-:W4:Y:S01]  /*12a1b0*/  LDL.LU R25, [R1+0x4cb0] ;  /* 0x004cb00001197983 */ /* 0x000f220000300800 */
[----:B------:R-:W-:-:S03]  /*12a1c0*/  LOP3.LUT R6, R26, 0xffff, RZ, 0xc0, !PT ;  /* 0x0000ffff1a067812 */ /* 0x000fc600078ec0ff */
[----:B------:R-:W4:Y:S01]  /*12a1d0*/  LDL.LU R26, [R1+0x774] ;  /* 0x00077400011a7983 */ /* 0x000f220000300800 */
[----:B------:R-:W-:-:S03]  /*12a1e0*/  LOP3.LUT R7, R27, 0xffff, RZ, 0xc0, !PT ;  /* 0x0000ffff1b077812 */ /* 0x000fc600078ec0ff */
[----:B------:R-:W4:Y:S01]  /*12a1f0*/  LDL.LU R27, [R1+0x770] ;  /* 0x00077000011b7983 */ /* 0x000f220000300800 */
[----:B------:R-:W-:-:S03]  /*12a200*/  PRMT R8, R60, 0x4210, R4 ;  /* 0x000042103c087816 */ /* 0x000fc60000000004 */
[----:B------:R-:W4:Y:S01]  /*12a210*/  LDL.LU R60, [R1+0x72c] ;  /* 0x00072c00013c7983 */ /* 0x000f220000300800 */
[----:B------:R-:W-:-:S03]  /*12a220*/  PRMT R9, R22, 0x4210, R5 ;  /* 0x0000421016097816 */ /* 0x000fc60000000005 */
[----:B------:R-:W4:Y:S01]  /*12a230*/  LDL.LU R22, [R1+0x728] ;  /* 0x0007280001167983 */ /* 0x000f220000300800 */
[----:B------:R-:W-:-:S03]  /*12a240*/  PRMT R10, R61, 0x4210, R6 ;  /* 0x000042103d0a7816 */ /* 0x000fc60000000006 */
[----:B------:R-:W4:Y:S04]  /*12a250*/  LDL.LU R51, [R1+0x294] ;  /* 0x0002940001337983 */ /* 0x000f280000300800 */
[----:B------:R-:W4:Y:S01]  /*12a260*/  LDL.LU R61, [R1+0x290] ;  /* 0x00029000013d7983 */ /* 0x000f220000300800 */
[----:B------:R-:W-:Y:S01]  /*12a270*/  PRMT R11, R23, 0x4210, R7 ;  /* 0x00004210170b7816 */ /* 0x000fe20000000007 */
[----:B------:R-:W-:Y:S02]  /*12a280*/  NOP ;  /* 0x0000000000007918 */ /* 0x000fe40000000000 */
[----:B-1----:R-:W-:Y:S04]  /*12a290*/  STL.64 [R1+0x230], R12 ;  /* 0x0002300c01007387 */ /* 0x002fe80000100a00 */
[----:B------:R-:W-:Y:S04]  /*12a2a0*/  STL.64 [R1+0x238], R14 ;  /* 0x0002380e01007387 */ /* 0x000fe80000100a00 */
[----:B------:R-:W4:Y:S04]  /*12a2b0*/  LDL.LU R23, [R1+0x28c] ;  /* 0x00028c0001177983 */ /* 0x000f280000300800 */
[----:B------:R-:W-:Y:S01]  /*12a2c0*/  STSM.16.M88.4 [R53], R8 ;  /* 0x0000000835007844 */ /* 0x000fe20000000200 */
[----:B------:R-:W-:-:S03]  /*12a2d0*/  NOP ;  /* 0x0000000000007918 */ /* 0x000fc60000000000 */
[----:B------:R-:W0:Y:S01]  /*12a2e0*/  LDS.128 R8, [R53] ;  /* 0x0000000035087984 */ /* 0x000e220000000c00 */
[----:B---3--:R-:W-:Y:S02]  /*12a2f0*/  PRMT R4, R18, 0x5210, R4 ;  /* 0x0000521012047816 */ /* 0x008fe40000000004 */
[----:B------:R-:W-:Y:S02]  /*12a300*/  PRMT R5, R19, 0x5210, R5 ;  /* 0x0000521013057816 */ /* 0x000fe40000000005 */
[----:B------:R-:W-:Y:S02]  /*12a310*/  PRMT R6, R20, 0x5210, R6 ;  /* 0x0000521014067816 */ /* 0x000fe40000000006 */
[----:B------:R-:W-:Y:S01]  /*12a320*/  PRMT R7, R21, 0x5210, R7 ;  /* 0x0000521015077816 */ /* 0x000fe20000000007 */
[----:B------:R-:W-:-:S04]  /*12a330*/  NOP ;  /* 0x0000000000007918 */ /* 0x000fc80000000000 */
[----:B------:R1:W-:Y:S01]  /*12a340*/  STSM.16.M88.4 [R53], R4 ;  /* 0x0000000435007844 */ /* 0x0003e20000000200 */
[----:B------:R-:W-:-:S03]  /*12a350*/  NOP ;  /* 0x0000000000007918 */ /* 0x000fc60000000000 */
[----:B------:R-:W3:Y:S01]  /*12a360*/  LDS.128 R12, [R53] ;  /* 0x00000000350c7984 */ /* 0x000ee20000000c00 */
[----:B-1----:R-:W-:Y:S02]  /*12a370*/  LOP3.LUT R4, R47, 0xffff, RZ, 0xc0, !PT ;  /* 0x0000ffff2f047812 */ /* 0x002fe400078ec0ff */
[----:B------:R-:W-:Y:S01]  /*12a380*/  LOP3.LUT R5, R52, 0xffff, RZ, 0xc0, !PT ;  /* 0x0000ffff34057812 */ /* 0x000fe200078ec0ff */
[----:B0-----:R0:W-:Y:S04]  /*12a390*/  STL.64 [R1+0x2c0], R8 ;  /* 0x0002c00801007387 */ /* 0x0011e80000100a00 */
[----:B------:R1:W-:Y:S04]  /*12a3a0*/  STL.64 [R1+0x2c8], R10 ;  /* 0x0002c80a01007387 */ /* 0x0003e80000100a00 */
[----:B------:R-:W4:Y:S01]  /*12a3b0*/  LDL.LU R47, [R1+0x4e40] ;  /* 0x004e4000012f7983 */ /* 0x000f220000300800 */
[----:B--2---:R-:W-:-:S03]  /*12a3c0*/  LOP3.LUT R6, R24, 0xffff, RZ, 0xc0, !PT ;  /* 0x0000ffff18067812 */ /* 0x004fc600078ec0ff */
[----:B------:R-:W2:Y:S01]  /*12a3d0*/  LDL.LU R24, [R1+0x4e3c] ;  /* 0x004e3c0001187983 */ /* 0x000ea20000300800 */
[----:B----4-:R-:W-:-:S03]  /*12a3e0*/  LOP3.LUT R7, R25, 0xffff, RZ, 0xc0, !PT ;  /* 0x0000ffff19077812 */ /* 0x010fc600078ec0ff */
        /* <DEDUP_REMOVED lines=10> */
[----:B------:R-:W4:Y:S04]  /*12a490*/  LDL.LU R22, [R1+0x778] ;  /* 0x0007780001167983 */ /* 0x000f280000300800 */
[----:B---3--:R-:W-:Y:S04]  /*12a4a0*/  STL.64 [R1+0x2b0], R12 ;  /* 0x0002b00c01007387 */ /* 0x008fe80000100a00 */
[----:B------:R-:W-:Y:S04]  /*12a4b0*/  STL.64 [R1+0x2b8], R14 ;  /* 0x0002b80e01007387 */ /* 0x000fe80000100a00 */
[----:B------:R-:W3:Y:S01]  /*12a4c0*/  LDL.LU R19, [R1+0x2d8] ;  /* 0x0002d80001137983 */ /* 0x000ee20000300800 */
[----:B------:R-:W-:-:S03]  /*12a4d0*/  PRMT R6, R23, 0x5210, R6 ;  /* 0x0000521017067816 */ /* 0x000fc60000000006 */
[----:B------:R-:W3:Y:S04]  /*12a4e0*/  LDL.LU R23, [R1+0x2e0] ;  /* 0x0002e00001177983 */ /* 0x000ee80000300800 */
[----:B------:R-:W3:Y:S04]  /*12a4f0*/  LDL.LU R20, [R1+0x2d4] ;  /* 0x0002d40001147983 */ /* 0x000ee80000300800 */
[----:B------:R-:W3:Y:S01]  /*12a500*/  LDL.LU R21, [R1+0x2dc] ;  /* 0x0002dc0001157983 */ /* 0x000ee20000300800 */
[----:B------:R-:W-:Y:S02]  /*12a510*/  PRMT R4, R51, 0x5210, R4 ;  /* 0x0000521033047816 */ /* 0x000fe40000000004 */
[----:B------:R-:W-:Y:S01]  /*12a520*/  PRMT R5, R61, 0x5210, R5 ;  /* 0x000052103d057816 */ /* 0x000fe20000000005 */
[----:B------:R-:W3:Y:S04]  /*12a530*/  LDL.LU R51, [R1+0x4e58] ;  /* 0x004e580001337983 */ /* 0x000ee80000300800 */
[----:B------:R-:W3:Y:S04]  /*12a540*/  LDL.LU R61, [R1+0x4e50] ;  /* 0x004e5000013d7983 */ /* 0x000ee80000300800 */
[----:B------:R-:W-:Y:S01]  /*12a550*/  STSM.16.M88.4 [R53], R8 ;  /* 0x0000000835007844 */ /* 0x000fe20000000200 */
[----:B------:R-:W-:-:S03]  /*12a560*/  NOP ;  /* 0x0000000000007918 */ /* 0x000fc60000000000 */
[----:B------:R-:W0:Y:S01]  /*12a570*/  LDS.128 R8, [R53] ;  /* 0x0000000035087984 */ /* 0x000e220000000c00 */
[----:B------:R-:W-:Y:S01]  /*12a580*/  PRMT R7, R55, 0x5210, R7 ;  /* 0x0000521037077816 */ /* 0x000fe20000000007 */
[----:B------:R-:W-:-:S04]  /*12a590*/  NOP ;  /* 0x0000000000007918 */ /* 0x000fc80000000000 */
[----:B------:R1:W-:Y:S01]  /*12a5a0*/  STSM.16.M88.4 [R53], R4 ;  /* 0x0000000435007844 */ /* 0x0003e20000000200 */
[----:B------:R-:W-:-:S03]  /*12a5b0*/  NOP ;  /* 0x0000000000007918 */ /* 0x000fc60000000000 */
[----:B------:R-:W2:Y:S01]  /*12a5c0*/  LDS.128 R12, [R53] ;  /* 0x00000000350c7984 */ /* 0x000ea20000000c00 */
[----:B-1----:R-:W-:-:S03]  /*12a5d0*/  LOP3.LUT R4, R47, 0xffff, RZ, 0xc0, !PT ;  /* 0x0000ffff2f047812 */ /* 0x002fc600078ec0ff */
[----:B0-----:R0:W-:Y:S04]  /*12a5e0*/  STL.64 [R1+0x2a0], R8 ;  /* 0x0002a00801007387 */ /* 0x0011e80000100a00 */
[----:B------:R1:W-:Y:S01]  /*12a5f0*/  STL.64 [R1+0x2a8], R10 ;  /* 0x0002a80a01007387 */ /* 0x0003e20000100a00 */
[----:B--2---:R-:W-:-:S03]  /*12a600*/  LOP3.LUT R5, R24, 0xffff, RZ, 0xc0, !PT ;  /* 0x0000ffff18057812 */ /* 0x004fc600078ec0ff */
[----:B------:R-:W2:Y:S01]  /*12a610*/  LDL.LU R24, [R1+0x4ce0] ;  /* 0x004ce00001187983 */ /* 0x000ea20000300800 */
[----:B----4-:R-:W-:-:S03]  /*12a620*/  LOP3.LUT R6, R25, 0xffff, RZ, 0xc0, !PT ;  /* 0x0000ffff19067812 */ /* 0x010fc600078ec0ff */
[----:B------:R-:W4:Y:S01]  /*12a630*/  LDL.LU R25, [R1+0x4cdc] ;  /* 0x004cdc0001197983 */ /* 0x000f220000300800 */
[----:B------:R-:W-:-:S03]  /*12a640*/  LOP3.LUT R7, R26, 0xffff, RZ, 0xc0, !PT ;  /* 0x0000ffff1a077812 */ /* 0x000fc600078ec0ff */
[----:B------:R-:W4:Y:S01]  /*12a650*/  LDL.LU R26, [R1+0x7cc] ;  /* 0x0007cc00011a7983 */ /* 0x000f220000300800 */
[----:B0-----:R-:W-:-:S03]  /*12a660*/  PRMT R8, R27, 0x4210, R4 ;  /* 0x000042101b087816 */ /* 0x001fc60000000004 */
[----:B------:R-:W4:Y:S01]  /*12a670*/  LDL.LU R27, [R1+0x7c4] ;  /* 0x0007c400011b7983 */ /* 0x000f220000300800 */
[----:B------:R-:W-:-:S03]  /*12a680*/  PRMT R9, R52, 0x4210, R5 ;  /* 0x0000421034097816 */ /* 0x000fc60000000005 */
[----:B------:R-:W4:Y:S04]  /*12a690*/  LDL.LU R52, [R1+0x7c0] ;  /* 0x0007c00001347983 */ /* 0x000f280000300800 */
[----:B------:R-:W4:Y:S01]  /*12a6a0*/  LDL.LU R47, [R1+0x7bc] ;  /* 0x0007bc00012f7983 */ /* 0x000f220000300800 */
[----:B-1----:R-:W-:-:S03]  /*12a6b0*/  PRMT R10, R60, 0x4210, R6 ;  /* 0x000042103c0a7816 */ /* 0x002fc60000000006 */
[----:B------:R-:W4:Y:S01]  /*12a6c0*/  LDL.LU R60, [R1+0x2e8] ;  /* 0x0002e800013c7983 */ /* 0x000f220000300800 */
[----:B------:R-:W-:Y:S01]  /*12a6d0*/  PRMT R11, R22, 0x4210, R7 ;  /* 0x00004210160b7816 */ /* 0x000fe20000000007 */
[----:B------:R-:W-:Y:S02]  /*12a6e0*/  NOP ;  /* 0x0000000000007918 */ /* 0x000fe40000000000 */
[----:B------:R-:W4:Y:S04]  /*12a6f0*/  LDL.LU R22, [R1+0x2e4] ;  /* 0x0002e40001167983 */ /* 0x000f280000300800 */
[----:B------:R-:W-:Y:S04]  /*12a700*/  STL.64 [R1+0x290], R12 ;  /* 0x0002900c01007387 */ /* 0x000fe80000100a00 */
[----:B------:R-:W-:Y:S01]  /*12a710*/  STL.64 [R1+0x298], R14 ;  /* 0x0002980e01007387 */ /* 0x000fe20000100a00 */
[----:B---3--:R-:W-:-:S03]  /*12a720*/  PRMT R5, R23, 0x5210, R5 ;  /* 0x0000521017057816 */ /* 0x008fc60000000005 */
[----:B------:R-:W3:Y:S04]  /*12a730*/  LDL.LU R23, [R1+0x2ec] ;  /* 0x0002ec0001177983 */ /* 0x000ee80000300800 */
[----:B------:R-:W-:Y:S01]  /*12a740*/  STSM.16.M88.4 [R53], R8 ;  /* 0x0000000835007844 */ /* 0x000fe20000000200 */
[----:B------:R-:W-:-:S03]  /*12a750*/  NOP ;  /* 0x0000000000007918 */ /* 0x000fc60000000000 */
[----:B------:R-:W0:Y:S01]  /*12a760*/  LDS.128 R8, [R53] ;  /* 0x0000000035087984 */ /* 0x000e220000000c00 */
[----:B------:R-:W-:Y:S02]  /*12a770*/  PRMT R4, R19, 0x5210, R4 ;  /* 0x0000521013047816 */ /* 0x000fe40000000004 */
[----:B------:R-:W-:Y:S02]  /*12a780*/  PRMT R6, R20, 0x5210, R6 ;  /* 0x0000521014067816 */ /* 0x000fe40000000006 */
[----:B------:R-:W-:Y:S01]  /*12a790*/  PRMT R7, R21, 0x5210, R7 ;  /* 0x0000521015077816 */ /* 0x000fe20000000007 */
[----:B------:R-:W-:-:S04]  /*12a7a0*/  NOP ;  /* 0x0000000000007918 */ /* 0x000fc80000000000 */
[----:B------:R1:W-:Y:S01]  /*12a7b0*/  STSM.16.M88.4 [R53], R4 ;  /* 0x0000000435007844 */ /* 0x0003e20000000200 */
[----:B------:R-:W-:-:S03]  /*12a7c0*/  NOP ;  /* 0x0000000000007918 */ /* 0x000fc60000000000 */
[----:B------:R-:W2:Y:S01]  /*12a7d0*/  LDS.128 R12, [R53] ;  /* 0x00000000350c7984 */ /* 0x000ea20000000c00 */
[----:B-1----:R-:W-:-:S03]  /*12a7e0*/  LOP3.LUT R5, R61, 0xffff, RZ, 0xc0, !PT ;  /* 0x0000ffff3d057812 */ /* 0x002fc600078ec0ff */
[----:B0-----:R0:W-:Y:S04]  /*12a7f0*/  STL.64 [R1+0x280], R8 ;  /* 0x0002800801007387 */ /* 0x0011e80000100a00 */
[----:B------:R1:W-:Y:S04]  /*12a800*/  STL.64 [R1+0x288], R10 ;  /* 0x0002880a01007387 */ /* 0x0003e80000100a00 */
[----:B------:R-:W3:Y:S04]  /*12a810*/  LDL.LU R20, [R1+0x4e68] ;  /* 0x004e680001147983 */ /* 0x000ee80000300800 */
[----:B------:R-:W3:Y:S01]  /*12a820*/  LDL.LU R61, [R1+0x4e64] ;  /* 0x004e6400013d7983 */ /* 0x000ee20000300800 */
[----:B------:R-:W-:-:S02]  /*12a830*/  LOP3.LUT R4, R51, 0xffff, RZ, 0xc0, !PT ;  /* 0x0000ffff33047812 */ /* 0x000fc400078ec0ff */
[----:B--2---:R-:W-:Y:S02]  /*12a840*/  LOP3.LUT R6, R24, 0xffff, RZ, 0xc0, !PT ;  /* 0x0000ffff18067812 */ /* 0x004fe400078ec0ff */
        /* <DEDUP_REMOVED lines=11> */
[----:B------:R-:W-:Y:S02]  /*12a900*/  NOP ;  /* 0x0000000000007918 */ /* 0x000fe40000000000 */
[----:B------:R-:W-:Y:S04]  /*12a910*/  STL.64 [R1+0x270], R12 ;  /* 0x0002700c01007387 */ /* 0x000fe80000100a00 */
[----:B------:R-:W-:Y:S01]  /*12a920*/  STL.64 [R1+0x278], R14 ;  /* 0x0002780e01007387 */ /* 0x000fe20000100a00 */
[----:B------:R-:W-:-:S03]  /*12a930*/  PRMT R5, R22, 0x5210, R5 ;  /* 0x0000521016057816 */ /* 0x000fc60000000005 */
[----:B------:R-:W4:Y:S04]  /*12a940*/  LDL.LU R21, [R1+0x3a4] ;  /* 0x0003a40001157983 */ /* 0x000f280000300800 */
[----:B------:R-:W4:Y:S01]  /*12a950*/  LDL.LU R22, [R1+0x3a0] ;  /* 0x0003a00001167983 */ /* 0x000f220000300800 */
[----:B---3--:R-:W-:-:S03]  /*12a960*/  PRMT R6, R23, 0x5210, R6 ;  /* 0x0000521017067816 */ /* 0x008fc60000000006 */
[----:B------:R-:W3:Y:S04]  /*12a970*/  LDL.LU R23, [R1+0x39c] ;  /* 0x00039c0001177983 */ /* 0x000ee80000300800 */
[----:B------:R-:W-:Y:S01]  /*12a980*/  STSM.16.M88.4 [R53], R8 ;  /* 0x0000000835007844 */ /* 0x000fe20000000200 */
[----:B------:R-:W-:-:S03]  /*12a990*/  NOP ;  /* 0x0000000000007918 */ /* 0x000fc60000000000 */
[----:B------:R-:W0:Y:S01]  /*12a9a0*/  LDS.128 R8, [R53] ;  /* 0x0000000035087984 */ /* 0x000e220000000c00 */
[----:B------:R-:W-:-:S03]  /*12a9b0*/  PRMT R4, R60, 0x5210, R4 ;  /* 0x000052103c047816 */ /* 0x000fc60000000004 */
[----:B------:R-:W3:Y:S01]  /*12a9c0*/  LDL.LU R47, [R1+0x2d0] ;  /* 0x0002d000012f7983 */ /* 0x000ee20000300800 */
[----:B------:R-:W-:Y:S01]  /*12a9d0*/  PRMT R7, R54, 0x5210, R7 ;  /* 0x0000521036077816 */ /* 0x000fe20000000007 */
[----:B------:R-:W-:Y:S02]  /*12a9e0*/  NOP ;  /* 0x0000000000007918 */ /* 0x000fe40000000000 */
[----:B------:R-:W3:Y:S04]  /*12a9f0*/  LDL.LU R60, [R1+0x4f78] ;  /* 0x004f7800013c7983 */ /* 0x000ee80000300800 */
[----:B------:R1:W-:Y:S01]  /*12aa00*/  STSM.16.M88.4 [R53], R4 ;  /* 0x0000000435007844 */ /* 0x0003e20000000200 */
[----:B------:R-:W-:-:S03]  /*12aa10*/  NOP ;  /* 0x0000000000007918 */ /* 0x000fc60000000000 */
[----:B------:R-:W2:Y:S04]  /*12aa20*/  LDS.128 R12, [R53] ;  /* 0x00000000350c7984 */ /* 0x000ea80000000c00 */
[----:B0-----:R0:W-:Y:S04]  /*12aa30*/  STL.64 [R1+0x300], R8 ;  /* 0x0003000801007387 */ /* 0x0011e80000100a00 */
[----:B------:R0:W-:Y:S01]  /*12aa40*/  STL.64 [R1+0x308], R10 ;  /* 0x0003080a01007387 */ /* 0x0001e20000100a00 */
[----:B-1----:R-:W-:-:S03]  /*12aa50*/  LOP3.LUT R5, R61, 0xffff, RZ, 0xc0, !PT ;  /* 0x0000ffff3d057812 */ /* 0x002fc600078ec0ff */
[----:B------:R-:W3:Y:S01]  /*12aa60*/  LDL.LU R61, [R1+0x4f74] ;  /* 0x004f7400013d7983 */ /* 0x000ee20000300800 */
[----:B------:R-:W-:Y:S02]  /*12aa70*/  LOP3.LUT R4, R20, 0xffff, RZ, 0xc0, !PT ;  /* 0x0000ffff14047812 */ /* 0x000fe400078ec0ff */
        /* <DEDUP_REMOVED lines=8> */
[----:B------:R-:W-:-:S03]  /*12ab00*/  PRMT R10, R51, 0x4210, R6 ;  /* 0x00004210330a7816 */ /* 0x000fc60000000006 */
[----:B------:R-:W4:Y:S01]  /*12ab10*/  LDL.LU R20, [R1+0x7ec] ;  /* 0x0007ec0001147983 */ /* 0x000f220000300800 */
[----:B------:R-:W-:Y:S01]  /*12ab20*/  PRMT R11, R52, 0x4210, R7 ;  /* 0x00004210340b7816 */ /* 0x000fe20000000007 */
[----:B------:R-:W-:Y:S02]  /*12ab30*/  NOP ;  /* 0x0000000000007918 */ /* 0x000fe40000000000 */
[----:B------:R-:W4:Y:S04]  /*12ab40*/  LDL.LU R51, [R1+0x7e4] ;  /* 0x0007e40001337983 */ /* 0x000f280000300800 */
[----:B------:R-:W4:Y:S04]  /*12ab50*/  LDL.LU R52, [R1+0x3ac] ;  /* 0x0003ac0001347983 */ /* 0x000f280000300800 */
[----:B------:R-:W-:Y:S04]  /*12ab60*/  STL.64 [R1+0x2f0], R12 ;  /* 0x0002f00c01007387 */ /* 0x000fe80000100a00 */
[----:B------:R-:W-:Y:S01]  /*12ab70*/  STSM.16.M88.4 [R53], R8 ;  /* 0x0000000835007844 */ /* 0x000fe20000000200 */
[----:B------:R-:W-:Y:S01]  /*12ab80*/  PRMT R5, R22, 0x5210, R5 ;  /* 0x0000521016057816 */ /* 0x000fe20000000005 */
[----:B------:R-:W-:-:S02]  /*12ab90*/  NOP ;  /* 0x0000000000007918 */ /* 0x000fc40000000000 */
[----:B------:R-:W-:Y:S01]  /*12aba0*/  STL.64 [R1+0x2f8], R14 ;  /* 0x0002f80e01007387 */ /* 0x000fe20000100a00 */
[----:B---3--:R-:W-:-:S03]  /*12abb0*/  PRMT R6, R23, 0x5210, R6 ;  /* 0x0000521017067816 */ /* 0x008fc60000000006 */
[----:B------:R-:W3:Y:S04]  /*12abc0*/  LDL.LU R22, [R1+0x3a8] ;  /* 0x0003a80001167983 */ /* 0x000ee80000300800 */
[----:B------:R-:W0:Y:S04]  /*12abd0*/  LDS.128 R8, [R53] ;  /* 0x0000000035087984 */ /* 0x000e280000000c00 */
[----:B------:R-:W3:Y:S01]  /*12abe0*/  LDL.LU R23, [R1+0x3b0] ;  /* 0x0003b00001177983 */ /* 0x000ee20000300800 */
        /* <DEDUP_REMOVED lines=11> */
[----:B------:R-:W-:-:S03]  /*12aca0*/  LOP3.LUT R5, R61, 0xffff, RZ, 0xc0, !PT ;  /* 0x0000ffff3d057812 */ /* 0x000fc600078ec0ff */
[----:B------:R-:W3:Y:S01]  /*12acb0*/  LDL.LU R61, [R1+0x4d20] ;  /* 0x004d2000013d7983 */ /* 0x000ee20000300800 */
[----:B--2---:R-:W-:-:S03]  /*12acc0*/  LOP3.LUT R6, R24, 0xffff, RZ, 0xc0, !PT ;  /* 0x0000ffff18067812 */ /* 0x004fc600078ec0ff */
[----:B------:R-:W2:Y:S01]  /*12acd0*/  LDL.LU R24, [R1+0x4d18] ;  /* 0x004d180001187983 */ /* 0x000ea20000300800 */
[----:B----4-:R-:W-:-:S03]  /*12ace0*/  LOP3.LUT R7, R25, 0xffff, RZ, 0xc0, !PT ;  /* 0x0000ffff19077812 */ /* 0x010fc600078ec0ff */
[----:B------:R-:W4:Y:S01]  /*12acf0*/  LDL.LU R25, [R1+0x814] ;  /* 0x0008140001197983 */ /* 0x000f220000300800 */
[----:B0-----:R-:W-:-:S03]  /*12ad00*/  PRMT R8, R26, 0x4210, R4 ;  /* 0x000042101a087816 */ /* 0x001fc60000000004 */
[----:B------:R-:W4:Y:S01]  /*12ad10*/  LDL.LU R26, [R1+0x80c] ;  /* 0x00080c00011a7983 */ /* 0x000f220000300800 */
[----:B------:R-:W-:-:S03]  /*12ad20*/  PRMT R9, R27, 0x4210, R5 ;  /* 0x000042101b097816 */ /* 0x000fc60000000005 */
[----:B------:R-:W4:Y:S04]  /*12ad30*/  LDL.LU R47, [R1+0x804] ;  /* 0x00080400012f7983 */ /* 0x000f280000300800 */
[----:B------:R-:W4:Y:S01]  /*12ad40*/  LDL.LU R27, [R1+0x7fc] ;  /* 0x0007fc00011b7983 */ /* 0x000f220000300800 */
[----:B-1----:R-:W-:-:S03]  /*12ad50*/  PRMT R10, R20, 0x4210, R6 ;  /* 0x00004210140a7816 */ /* 0x002fc60000000006 */
[----:B------:R-:W-:Y:S01]  /*12ad60*/  STL.64 [R1+0x2d0], R12 ;  /* 0x0002d00c01007387 */ /* 0x000fe20000100a00 */
[----:B------:R-:W-:-:S03]  /*12ad70*/  PRMT R11, R51, 0x4210, R7 ;  /* 0x00004210330b7816 */ /* 0x000fc60000000007 */
[----:B------:R-:W-:Y:S01]  /*12ad80*/  STL.64 [R1+0x2d8], R14 ;  /* 0x0002d80e01007387 */ /* 0x000fe20000100a00 */
[----:B------:R-:W-:-:S03]  /*12ad90*/  NOP ;  /* 0x0000000000007918 */ /* 0x000fc60000000000 */
[----:B------:R-:W4:Y:S01]  /*12ada0*/  LDL.LU R51, [R1+0x3b8] ;  /* 0x0003b80001337983 */ /* 0x000f220000300800 */
[----:B------:R-:W-:-:S03]  /*12adb0*/  PRMT R4, R52, 0x5210, R4 ;  /* 0x0000521034047816 */ /* 0x000fc60000000004 */
[----:B------:R-:W-:Y:S01]  /*12adc0*/  STSM.16.M88.4 [R53], R8 ;  /* 0x0000000835007844 */ /* 0x000fe20000000200 */
[----:B------:R-:W-:-:S03]  /*12add0*/  NOP ;  /* 0x0000000000007918 */ /* 0x000fc60000000000 */
[----:B------:R-:W4:Y:S04]  /*12ade0*/  LDL.LU R52, [R1+0x3c0] ;  /* 0x0003c00001347983 */ /* 0x000f280000300800 */
[----:B------:R-:W0:Y:S01]  /*12adf0*/  LDS.128 R8, [R53] ;  /* 0x0000000035087984 */ /* 0x000e220000000c00 */
[----:B---3--:R-:W-:-:S03]  /*12ae00*/  PRMT R5, R22, 0x5210, R5 ;  /* 0x0000521016057816 */ /* 0x008fc60000000005 */
[----:B------:R-:W3:Y:S01]  /*12ae10*/  LDL.LU R22, [R1+0x3b4] ;  /* 0x0003b40001167983 */ /* 0x000ee20000300800 */
[----:B------:R-:W-:-:S03]  /*12ae20*/  PRMT R6, R23, 0x5210, R6 ;  /* 0x0000521017067816 */ /* 0x000fc60000000006 */
[----:B------:R-:W3:Y:S01]  /*12ae30*/  LDL.LU R23, [R1+0x3bc] ;  /* 0x0003bc0001177983 */ /* 0x000ee20000300800 */
[----:B------:R-:W-:Y:S01]  /*12ae40*/  PRMT R7, R31, 0x5210, R7 ;  /* 0x000052101f077816 */ /* 0x000fe20000000007 */
[----:B------:R-:W-:-:S04]  /*12ae50*/  NOP ;  /* 0x0000000000007918 */ /* 0x000fc80000000000 */
[----:B------:R1:W-:Y:S01]  /*12ae60*/  STSM.16.M88.4 [R53], R4 ;  /* 0x0000000435007844 */ /* 0x0003e20000000200 */
[----:B------:R-:W-:-:S03]  /*12ae70*/  NOP ;  /* 0x0000000000007918 */ /* 0x000fc60000000000 */
[----:B------:R-:W2:Y:S04]  /*12ae80*/  LDS.128 R12, [R53] ;  /* 0x00000000350c7984 */ /* 0x000ea80000000c00 */
[----:B0-----:R4:W-:Y:S04]  /*12ae90*/  STL.64 [R1+0x140], R8 ;  /* 0x0001400801007387 */ /* 0x0019e80000100a00 */
[----:B------:R0:W-:Y:S01]  /*12aea0*/  STL.64 [R1+0x148], R10 ;  /* 0x0001480a01007387 */ /* 0x0001e20000100a00 */
[----:B-1----:R-:W-:-:S03]  /*12aeb0*/  LOP3.LUT R5, R60, 0xffff, RZ, 0xc0, !PT ;  /* 0x0000ffff3c057812 */ /* 0x002fc600078ec0ff */
[----:B------:R-:W3:Y:S01]  /*12aec0*/  LDL.LU R60, [R1+0x4fa0] ;  /* 0x004fa000013c7983 */ /* 0x000ee20000300800 */
[----:B------:R-:W-:-:S03]  /*12aed0*/  LOP3.LUT R6, R61, 0xffff, RZ, 0xc0, !PT ;  /* 0x0000ffff3d067812 */ /* 0x000fc600078ec0ff */
[----:B------:R-:W3:Y:S01]  /*12aee0*/  LDL.LU R61, [R1+0x4f9c] ;  /* 0x004f9c00013d7983 */ /* 0x000ee20000300800 */
[----:B------:R-:W-:Y:S02]  /*12aef0*/  LOP3.LUT R4, R21, 0xffff, RZ, 0xc0, !PT ;  /* 0x0000ffff15047812 */ /* 0x000fe400078ec0ff */
[----:B--2---:R-:W-:Y:S02]  /*12af00*/  LOP3.LUT R7, R24, 0xffff, RZ, 0xc0, !PT ;  /* 0x0000ffff18077812 */ /* 0x004fe400078ec0ff */
[----:B------:R-:W2:Y:S01]  /*12af10*/  LDL.LU R24, [R1+0x4d30] ;  /* 0x004d300001187983 */ /* 0x000ea20000300800 */
[----:B----4-:R-:W-:-:S03]  /*12af20*/  PRMT R8, R25, 0x4210, R4 ;  /* 0x0000421019087816 */ /* 0x010fc60000000004 */
[----:B------:R-:W4:Y:S01]  /*12af30*/  LDL.LU R25, [R1+0x4d2c] ;  /* 0x004d2c0001197983 */ /* 0x000f220000300800 */
[----:B------:R-:W-:-:S03]  /*12af40*/  PRMT R9, R26, 0x4210, R5 ;  /* 0x000042101a097816 */ /* 0x000fc60000000005 */
[----:B------:R-:W4:Y:S01]  /*12af50*/  LDL.LU R26, [R1+0x840] ;  /* 0x00084000011a7983 */ /* 0x000f220000300800 */
[----:B0-----:R-:W-:Y:S02]  /*12af60*/  PRMT R10, R47, 0x4210, R6 ;  /* 0x000042102f0a7816 */ /* 0x001fe40000000006 */
[----:B------:R-:W-:Y:S01]  /*12af70*/  PRMT R11, R27, 0x4210, R7 ;  /* 0x000042101b0b7816 */ /* 0x000fe20000000007 */
[----:B------:R-:W-:Y:S01]  /*12af80*/  NOP ;  /* 0x0000000000007918 */ /* 0x000fe20000000000 */
[----:B------:R-:W4:Y:S04]  /*12af90*/  LDL.LU R27, [R1+0x834] ;  /* 0x00083400011b7983 */ /* 0x000f280000300800 */
[----:B------:R-:W4:Y:S04]  /*12afa0*/  LDL.LU R18, [R1+0x830] ;  /* 0x0008300001127983 */ /* 0x000f280000300800 */
[----:B------:R-:W4:Y:S01]  /*12afb0*/  LDL.LU R19, [R1+0x824] ;  /* 0x0008240001137983 */ /* 0x000f220000300800 */
[----:B------:R-:W-:-:S03]  /*12afc0*/  PRMT R4, R51, 0x5210, R4 ;  /* 0x0000521033047816 */ /* 0x000fc60000000004 */
[----:B------:R-:W-:Y:S04]  /*12afd0*/  STL.64 [R1+0x30], R12 ;  /* 0x0000300c01007387 */ /* 0x000fe80000100a00 */
[----:B------:R0:W-:Y:S04]  /*12afe0*/  STL.64 [R1+0x38], R14 ;  /* 0x0000380e01007387 */ /* 0x0001e80000100a00 */
[----:B------:R-:W4:Y:S04]  /*12aff0*/  LDL.LU R51, [R1+0x3c8] ;  /* 0x0003c80001337983 */ /* 0x000f280000300800 */
[----:B------:R-:W-:Y:S01]  /*12b000*/  STSM.16.M88.4 [R53], R8 ;  /* 0x0000000835007844 */ /* 0x000fe20000000200 */
[----:B---3--:R-:W-:-:S03]  /*12b010*/  PRMT R6, R22, 0x5210, R6 ;  /* 0x0000521016067816 */ /* 0x008fc60000000006 */
[----:B0-----:R-:W3:Y:S01]  /*12b020*/  LDL.LU R14, [R1+0x3c4] ;  /* 0x0003c400010e7983 */ /* 0x001ee20000300800 */
[----:B------:R-:W-:Y:S01]  /*12b030*/  PRMT R7, R23, 0x5210, R7 ;  /* 0x0000521017077816 */ /* 0x000fe20000000007 */
[----:B------:R-:W-:Y:S02]  /*12b040*/  NOP ;  /* 0x0000000000007918 */ /* 0x000fe40000000000 */
[----:B------:R-:W0:Y:S01]  /*12b050*/  LDS.128 R20, [R53] ;  /* 0x0000000035147984 */ /* 0x000e220000000c00 */
[----:B------:R-:W-:Y:S01]  /*12b060*/  PRMT R5, R52, 0x5210, R5 ;  /* 0x0000521034057816 */ /* 0x000fe20000000005 */
[----:B------:R-:W-:Y:S02]  /*12b070*/  NOP ;  /* 0x0000000000007918 */ /* 0x000fe40000000000 */
[----:B------:R-:W3:Y:S04]  /*12b080*/  LDL.LU R52, [R1+0x3cc] ;  /* 0x0003cc0001347983 */ /* 0x000ee80000300800 */
[----:B------:R1:W-:Y:S04]  /*12b090*/  STSM.16.M88.4 [R53], R4 ;  /* 0x0000000435007844 */ /* 0x0003e80000000200 */
[----:B0-----:R-:W-:Y:S01]  /*12b0a0*/  STL [R1+0x5720], R22 ;  /* 0x0057201601007387 */ /* 0x001fe20000100800 */
[----:B-1----:R-:W-:-:S03]  /*12b0b0*/  LOP3.LUT R4, R60, 0xffff, RZ, 0xc0, !PT ;  /* 0x0000ffff3c047812 */ /* 0x002fc600078ec0ff */
[----:B------:R-:W-:Y:S01]  /*12b0c0*/  STL [R1+0x571c], R23 ;  /* 0x00571c1701007387 */ /* 0x000fe20000100800 */
[----:B------:R-:W-:-:S03]  /*12b0d0*/  LOP3.LUT R5, R61, 0xffff, RZ, 0xc0, !PT ;  /* 0x0000ffff3d057812 */ /* 0x000fc600078ec0ff */
[----:B------:R-:W3:Y:S04]  /*12b0e0*/  LDL.LU R60, [R1+0x4fc0] ;  /* 0x004fc000013c7983 */ /* 0x000ee80000300800 */
[----:B------:R-:W3:Y:S04]  /*12b0f0*/  LDL.LU R61, [R1+0x4fb8] ;  /* 0x004fb800013d7983 */ /* 0x000ee80000300800 */
[----:B------:R-:W3:Y:S01]  /*12b100*/  LDL.LU R15, [R1+0x4d48] ;  /* 0x004d4800010f7983 */ /* 0x000ee20000300800 */
[----:B--2---:R-:W-:-:S03]  /*12b110*/  LOP3.LUT R6, R24, 0xffff, RZ, 0xc0, !PT ;  /* 0x0000ffff18067812 */ /* 0x004fc600078ec0ff */
[----:B------:R-:W2:Y:S04]  /*12b120*/  LDL.LU R24, [R1+0x4d44] ;  /* 0x004d440001187983 */ /* 0x000ea80000300800 */
[----:B------:R-:W2:Y:S01]  /*12b130*/  LDL.LU R47, [R1+0x1dbc] ;  /* 0x001dbc00012f7983 */ /* 0x000ea20000300800 */
[----:B----4-:R-:W-:-:S03]  /*12b140*/  LOP3.LUT R7, R25, 0xffff, RZ, 0xc0, !PT ;  /* 0x0000ffff19077812 */ /* 0x010fc600078ec0ff */
[----:B------:R-:W4:Y:S01]  /*12b150*/  LDL.LU R25, [R1+0x864] ;  /* 0x0008640001197983 */ /* 0x000f220000300800 */
[----:B------:R-:W-:-:S03]  /*12b160*/  PRMT R8, R26, 0x4210, R4 ;  /* 0x000042101a087816 */ /* 0x000fc60000000004 */
[----:B------:R-:W4:Y:S01]  /*12b170*/  LDL.LU R26, [R1+0x858] ;  /* 0x00085800011a7983 */ /* 0x000f220000300800 */
[----:B------:R-:W-:-:S03]  /*12b180*/  PRMT R9, R27, 0x4210, R5 ;  /* 0x000042101b097816 */ /* 0x000fc60000000005 */
[----:B------:R-:W4:Y:S01]  /*12b190*/  LDL.LU R27, [R1+0x844] ;  /* 0x00084400011b7983 */ /* 0x000f220000300800 */
[----:B------:R-:W-:Y:S02]  /*12b1a0*/  PRMT R10, R18, 0x4210, R6 ;  /* 0x00004210120a7816 */ /* 0x000fe40000000006 */
[----:B------:R-:W-:Y:S01]  /*12b1b0*/  PRMT R11, R19, 0x4210, R7 ;  /* 0x00004210130b7816 */ /* 0x000fe20000000007 */
[----:B------:R-:W-:Y:S01]  /*12b1c0*/  NOP ;  /* 0x0000000000007918 */ /* 0x000fe20000000000 */
[----:B------:R-:W-:Y:S01]  /*12b1d0*/  LDS.128 R16, [R53] ;  /* 0x0000000035107984 */ /* 0x000fe20000000c00 */
[----:B------:R-:W-:Y:S01]  /*12b1e0*/  NOP ;  /* 0x0000000000007918 */ /* 0x000fe20000000000 */
[----:B------:R-:W-:Y:S02]  /*12b1f0*/  PRMT R4, R51, 0x5210, R4 ;  /* 0x0000521033047816 */ /* 0x000fe40000000004 */
[----:B------:R-:W4:Y:S04]  /*12b200*/  LDL.LU R51, [R1+0x3d8] ;  /* 0x0003d80001337983 */ /* 0x000f280000300800 */
[----:B------:R-:W-:Y:S01]  /*12b210*/  STSM.16.M88.4 [R53], R8 ;  /* 0x0000000835007844 */ /* 0x000fe20000000200 */
[----:B------:R-:W-:-:S03]  /*12b220*/  NOP ;  /* 0x0000000000007918 */ /* 0x000fc60000000000 */
[----:B------:R-:W0:Y:S01]  /*12b230*/  LDS.128 R8, [R53] ;  /* 0x0000000035087984 */ /* 0x000e220000000c00 */
[----:B---3--:R-:W-:-:S03]  /*12b240*/  PRMT R5, R14, 0x5210, R5 ;  /* 0x000052100e057816 */ /* 0x008fc60000000005 */
[----:B------:R-:W3:Y:S01]  /*12b250*/  LDL.LU R13, [R1+0x3d4] ;  /* 0x0003d400010d7983 */ /* 0x000ee20000300800 */
        /* <DEDUP_REMOVED lines=14> */
[----:B------:R-:W-:-:S03]  /*12b340*/  LOP3.LUT R6, R15, 0xffff, RZ, 0xc0, !PT ;  /* 0x0000ffff0f067812 */ /* 0x000fc600078ec0ff */
[----:B------:R-:W3:Y:S01]  /*12b350*/  LDL.LU R15, [R1+0x4d54] ;  /* 0x004d5400010f7983 */ /* 0x000ee20000300800 */
[----:B--2---:R-:W-:-:S03]  /*12b360*/  LOP3.LUT R7, R24, 0xffff, RZ, 0xc0, !PT ;  /* 0x0000ffff18077812 */ /* 0x004fc600078ec0ff */
[----:B------:R-:W2:Y:S01]  /*12b370*/  LDL.LU R24, [R1+0x1e28] ;  /* 0x001e280001187983 */ /* 0x000ea20000300800 */
[----:B0-----:R-:W-:Y:S02]  /*12b380*/  PRMT R8, R47, 0x4210, R4 ;  /* 0x000042102f087816 */ /* 0x001fe40000000004 */
[----:B----4-:R-:W-:Y:S02]  /*12b390*/  PRMT R9, R25, 0x4210, R5 ;  /* 0x0000421019097816 */ /* 0x010fe40000000005 */
        /* <DEDUP_REMOVED lines=8> */
[----:B------:R-:W-:Y:S01]  /*12b420*/  STL.64 [R1+0x3b8], R34 ;  /* 0x0003b82201007387 */ /* 0x000fe20000100a00 */
[----:B------:R-:W-:-:S03]  /*12b430*/  PRMT R4, R51, 0x5210, R4 ;  /* 0x0000521033047816 */ /* 0x000fc60000000004 */
[----:B------:R-:W-:Y:S01]  /*12b440*/  STSM.16.M88.4 [R53], R8 ;  /* 0x0000000835007844 */ /* 0x000fe20000000200 */
[----:B------:R-:W-:-:S03]  /*12b450*/  NOP ;  /* 0x0000000000007918 */ /* 0x000fc60000000000 */
[----:B------:R-:W4:Y:S04]  /*12b460*/  LDL.LU R51, [R1+0x3e4] ;  /* 0x0003e40001337983 */ /* 0x000f280000300800 */
[----:B------:R-:W4:Y:S04]  /*12b470*/  LDL.LU R38, [R1+0x3e0] ;  /* 0x0003e00001267983 */ /* 0x000f280000300800 */
[----:B------:R-:W0:Y:S01]  /*12b480*/  LDS.128 R8, [R53] ;  /* 0x0000000035087984 */ /* 0x000e220000000c00 */
[----:B---3--:R-:W-:Y:S02]  /*12b490*/  PRMT R5, R13, 0x5210, R5 ;  /* 0x000052100d057816 */ /* 0x008fe40000000005 */
[----:B------:R-:W-:-:S02]  /*12b4a0*/  PRMT R6, R14, 0x5210, R6 ;  /* 0x000052100e067816 */ /* 0x000fc40000000006 */
[----:B------:R-:W-:Y:S01]  /*12b4b0*/  PRMT R7, R29, 0x5210, R7 ;  /* 0x000052101d077816 */ /* 0x000fe20000000007 */
[----:B------:R-:W-:-:S04]  /*12b4c0*/  NOP ;  /* 0x0000000000007918 */ /* 0x000fc80000000000 */
[----:B------:R1:W-:Y:S02]  /*12b4d0*/  STSM.16.M88.4 [R53], R4 ;  /* 0x0000000435007844 */ /* 0x0003e40000000200 */
[----:B-1----:R-:W-:Y:S02]  /*12b4e0*/  LOP3.LUT R4, R52, 0xffff, RZ, 0xc0, !PT ;  /* 0x0000ffff34047812 */ /* 0x002fe400078ec0ff */
[----:B0-----:R-:W-:Y:S04]  /*12b4f0*/  STL.64 [R1+0x3a0], R8 ;  /* 0x0003a00801007387 */ /* 0x001fe80000100a00 */
[----:B------:R-:W-:Y:S01]  /*12b500*/  STL.64 [R1+0x3a8], R10 ;  /* 0x0003a80a01007387 */ /* 0x000fe20000100a00 */
[----:B------:R-:W-:-:S03]  /*12b510*/  NOP ;  /* 0x0000000000007918 */ /* 0x000fc60000000000 */
[----:B------:R-:W3:Y:S01]  /*12b520*/  LDL.LU R52, [R1+0x4fe0] ;  /* 0x004fe00001347983 */ /* 0x000ee20000300800 */
[----:B------:R-:W-:-:S03]  /*12b530*/  LOP3.LUT R5, R60, 0xffff, RZ, 0xc0, !PT ;  /* 0x0000ffff3c057812 */ /* 0x000fc600078ec0ff */
[----:B------:R-:W3:Y:S01]  /*12b540*/  LDL.LU R60, [R1+0x4fdc] ;  /* 0x004fdc00013c7983 */ /* 0x000ee20000300800 */
[----:B------:R-:W-:-:S03]  /*12b550*/  LOP3.LUT R6, R61, 0xffff, RZ, 0xc0, !PT ;  /* 0x0000ffff3d067812 */ /* 0x000fc600078ec0ff */
[----:B------:R-:W3:Y:S04]  /*12b560*/  LDL.LU R61, [R1+0x4d70] ;  /* 0x004d7000013d7983 */ /* 0x000ee80000300800 */
[----:B------:R-:W3:Y:S04]  /*12b570*/  LDL.LU R39, [R1+0x4d68] ;  /* 0x004d680001277983 */ /* 0x000ee80000300800 */
[----:B------:R-:W3:Y:S04]  /*12b580*/  LDL.LU R33, [R1+0x1e98] ;  /* 0x001e980001217983 */ /* 0x000ee80000300800 */
[----:B------:R-:W3:Y:S04]  /*12b590*/  LDL.LU R37, [R1+0x1e88] ;  /* 0x001e880001257983 */ /* 0x000ee80000300800 */
[----:B------:R-:W3:Y:S04]  /*12b5a0*/  LDL.LU R34, [R1+0x1e6c] ;  /* 0x001e6c0001227983 */ /* 0x000ee80000300800 */
[----:B------:R-:W3:Y:S01]  /*12b5b0*/  LDL.LU R35, [R1+0x1e4c] ;  /* 0x001e4c0001237983 */ /* 0x000ee20000300800 */
[----:B------:R-:W-:-:S03]  /*12b5c0*/  LOP3.LUT R7, R15, 0xffff, RZ, 0xc0, !PT ;  /* 0x0000ffff0f077812 */ /* 0x000fc600078ec0ff */
[----:B------:R-:W-:Y:S01]  /*12b5d0*/  LDS.128 R12, [R53] ;  /* 0x00000000350c7984 */ /* 0x000fe20000000c00 */
[----:B--2---:R-:W-:Y:S02]  /*12b5e0*/  PRMT R24, R24, 0x4210, R4 ;  /* 0x0000421018187816 */ /* 0x004fe40000000004 */
[--C-:B----4-:R-:W-:Y:S02]  /*12b5f0*/  PRMT R25, R25, 0x4210, R5.reuse ;  /* 0x0000421019197816 */ /* 0x110fe40000000005 */
[----:B------:R-:W-:Y:S02]  /*12b600*/  PRMT R26, R26, 0x4210, R6 ;  /* 0x000042101a1a7816 */ /* 0x000fe40000000006 */
[----:B------:R-:W-:Y:S02]  /*12b610*/  PRMT R4, R47, 0x5210, R4 ;  /* 0x000052102f047816 */ /* 0x000fe40000000004 */
[----:B------:R-:W2:Y:S01]  /*12b620*/  LDL.LU R47, [R1+0x3f0] ;  /* 0x0003f000012f7983 */ /* 0x000ea20000300800 */
[----:B------:R-:W-:-:S03]  /*12b630*/  PRMT R5, R51, 0x5210, R5 ;  /* 0x0000521033057816 */ /* 0x000fc60000000005 */
[----:B------:R-:W4:Y:S01]  /*12b640*/  LDL.LU R51, [R1+0x3f8] ;  /* 0x0003f80001337983 */ /* 0x000f220000300800 */
[----:B------:R-:W-:-:S03]  /*12b650*/  PRMT R6, R38, 0x5210, R6 ;  /* 0x0000521026067816 */ /* 0x000fc60000000006 */
[----:B------:R-:W4:Y:S04]  /*12b660*/  LDL.LU R38, [R1+0x3ec] ;  /* 0x0003ec0001267983 */ /* 0x000f280000300800 */
[----:B------:R-:W4:Y:S01]  /*12b670*/  LDL.LU R36, [R1+0x3f4] ;  /* 0x0003f40001247983 */ /* 0x000f220000300800 */
[--C-:B------:R-:W-:Y:S01]  /*12b680*/  PRMT R27, R27, 0x4210, R7.reuse ;  /* 0x000042101b1b7816 */ /* 0x100fe20000000007 */
[----:B------:R-:W-:Y:S01]  /*12b690*/  NOP ;  /* 0x0000000000007918 */ /* 0x000fe20000000000 */
[----:B------:R-:W-:Y:S02]  /*12b6a0*/  PRMT R7, R28, 0x5210, R7 ;  /* 0x000052101c077816 */ /* 0x000fe40000000007 */
[----:B---3--:R-:W-:Y:S02]  /*12b6b0*/  LOP3.LUT R28, R52, 0xffff, RZ, 0xc0, !PT ;  /* 0x0000ffff341c7812 */ /* 0x008fe400078ec0ff */
[----:B------:R-:W3:Y:S01]  /*12b6c0*/  LDL.LU R52, [R1+0x4ff4] ;  /* 0x004ff40001347983 */ /* 0x000ee20000300800 */
[----:B------:R-:W-:-:S03]  /*12b6d0*/  LOP3.LUT R29, R60, 0xffff, RZ, 0xc0, !PT ;  /* 0x0000ffff3c1d7812 */ /* 0x000fc600078ec0ff */
[----:B------:R-:W3:Y:S01]  /*12b6e0*/  LDL.LU R60, [R1+0x4ff0] ;  /* 0x004ff000013c7983 */ /* 0x000ee20000300800 */
[----:B------:R-:W-:-:S03]  /*12b6f0*/  LOP3.LUT R30, R61, 0xffff, RZ, 0xc0, !PT ;  /* 0x0000ffff3d1e7812 */ /* 0x000fc600078ec0ff */
[----:B------:R-:W3:Y:S01]  /*12b700*/  LDL.LU R61, [R1+0x4d88] ;  /* 0x004d8800013d7983 */ /* 0x000ee20000300800 */
[----:B------:R-:W-:-:S03]  /*12b710*/  LOP3.LUT R31, R39, 0xffff, RZ, 0xc0, !PT ;  /* 0x0000ffff271f7812 */ /* 0x000fc600078ec0ff */
[----:B------:R0:W-:Y:S01]  /*12b720*/  STSM.16.M88.4 [R53], R24 ;  /* 0x0000001835007844 */ /* 0x0001e20000000200 */
[----:B------:R-:W-:-:S03]  /*12b730*/  NOP ;  /* 0x0000000000007918 */ /* 0x000fc60000000000 */
[----:B------:R-:W3:Y:S04]  /*12b740*/  LDL.LU R39, [R1+0x4d84] ;  /* 0x004d840001277983 */ /* 0x000ee80000300800 */
[----:B------:R-:W-:Y:S01]  /*12b750*/  LDS.128 R8, [R53] ;  /* 0x0000000035087984 */ /* 0x000fe20000000c00 */
[----:B------:R-:W-:Y:S01]  /*12b760*/  NOP ;  /* 0x0000000000007918 */ /* 0x000fe20000000000 */
[----:B0-----:R-:W-:Y:S02]  /*12b770*/  PRMT R25, R37, 0x4210, R29 ;  /* 0x0000421025197816 */ /* 0x001fe4000000001d */
[----:B------:R-:W3:Y:S04]  /*12b780*/  LDL.LU R37, [R1+0x200c] ;  /* 0x00200c0001257983 */ /* 0x000ee80000300800 */
[----:B------:R-:W3:Y:S01]  /*12b790*/  LDL.LU R42, [R1+0x1fdc] ;  /* 0x001fdc00012a7983 */ /* 0x000ee20000300800 */
[----:B------:R-:W-:-:S03]  /*12b7a0*/  PRMT R24, R33, 0x4210, R28 ;  /* 0x0000421021187816 */ /* 0x000fc6000000001c */
[----:B------:R-:W3:Y:S01]  /*12b7b0*/  LDL.LU R43, [R1+0x1fc8] ;  /* 0x001fc800012b7983 */ /* 0x000ee20000300800 */
[----:B------:R-:W-:Y:S02]  /*12b7c0*/  PRMT R26, R34, 0x4210, R30 ;  /* 0x00004210221a7816 */ /* 0x000fe4000000001e */
[----:B------:R-:W-:Y:S01]  /*12b7d0*/  PRMT R27, R35, 0x4210, R31 ;  /* 0x00004210231b7816 */ /* 0x000fe2000000001f */
[----:B------:R-:W-:Y:S01]  /*12b7e0*/  STSM.16.M88.4 [R53], R4 ;  /* 0x0000000435007844 */ /* 0x000fe20000000200 */
[----:B------:R-:W-:-:S03]  /*12b7f0*/  NOP ;  /* 0x0000000000007918 */ /* 0x000fc60000000000 */
[----:B------:R-:W3:Y:S04]  /*12b800*/  LDL.LU R32, [R1+0x1ea8] ;  /* 0x001ea80001207983 */ /* 0x000ee80000300800 */
[----:B------:R-:W-:Y:S01]  /*12b810*/  LDS.128 R4, [R53] ;  /* 0x0000000035047984 */ /* 0x000fe20000000c00 */
[----:B------:R-:W-:-:S03]  /*12b820*/  NOP ;  /* 0x0000000000007918 */ /* 0x000fc60000000000 */
[----:B------:R2:W-:Y:S02]  /*12b830*/  STSM.16.M88.4 [R53], R24 ;  /* 0x0000001835007844 */ /* 0x0005e40000000200 */
[----:B--2---:R-:W-:Y:S02]  /*12b840*/  PRMT R24, R47, 0x5210, R28 ;  /* 0x000052102f187816 */ /* 0x004fe4000000001c */
[----:B------:R-:W2:Y:S01]  /*12b850*/  LDL.LU R47, [R1+0x41c] ;  /* 0x00041c00012f7983 */ /* 0x000ea20000300800 */
[----:B----4-:R-:W-:-:S03]  /*12b860*/  PRMT R25, R51, 0x5210, R29 ;  /* 0x0000521033197816 */ /* 0x010fc6000000001d */
[----:B------:R-:W4:Y:S01]  /*12b870*/  LDL.LU R51, [R1+0x418] ;  /* 0x0004180001337983 */ /* 0x000f220000300800 */
[----:B------:R-:W-:-:S03]  /*12b880*/  PRMT R26, R38, 0x5210, R30 ;  /* 0x00005210261a7816 */ /* 0x000fc6000000001e */
[----:B------:R-:W4:Y:S01]  /*12b890*/  LDL.LU R38, [R1+0x420] ;  /* 0x0004200001267983 */ /* 0x000f220000300800 */
[----:B------:R-:W-:Y:S01]  /*12b8a0*/  PRMT R27, R36, 0x5210, R31 ;  /* 0x00005210241b7816 */ /* 0x000fe2000000001f */
[----:B------:R-:W-:Y:S02]  /*12b8b0*/  NOP ;  /* 0x0000000000007918 */ /* 0x000fe40000000000 */
[----:B------:R-:W0:Y:S01]  /*12b8c0*/  LDS.128 R28, [R53] ;  /* 0x00000000351c7984 */ /* 0x000e220000000c00 */
[----:B------:R-:W-:-:S03]  /*12b8d0*/  NOP ;  /* 0x0000000000007918 */ /* 0x000fc60000000000 */
[----:B------:R-:W4:Y:S04]  /*12b8e0*/  LDL.LU R36, [R1+0x3d0] ;  /* 0x0003d00001247983 */ /* 0x000f280000300800 */
[----:B------:R3:W-:Y:S04]  /*12b8f0*/  STSM.16.M88.4 [R53], R24 ;  /* 0x0000001835007844 */ /* 0x0007e80000000200 */
[----:B0-----:R0:W-:Y:S04]  /*12b900*/  STL.64 [R1+0x400], R28 ;  /* 0x0004001c01007387 */ /* 0x0011e80000100a00 */
[----:B------:R1:W-:Y:S01]  /*12b910*/  STL.64 [R1+0x408], R30 ;  /* 0x0004081e01007387 */ /* 0x0003e20000100a00 */
[----:B---3--:R-:W-:-:S03]  /*12b920*/  LOP3.LUT R24, R52, 0xffff, RZ, 0xc0, !PT ;  /* 0x0000ffff34187812 */ /* 0x008fc600078ec0ff */
[----:B------:R-:W3:Y:S01]  /*12b930*/  LDL.LU R52, [R1+0x5010] ;  /* 0x0050100001347983 */ /* 0x000ee20000300800 */
[----:B------:R-:W-:-:S03]  /*12b940*/  LOP3.LUT R25, R60, 0xffff, RZ, 0xc0, !PT ;  /* 0x0000ffff3c197812 */ /* 0x000fc600078ec0ff */
[----:B------:R-:W3:Y:S01]  /*12b950*/  LDL.LU R60, [R1+0x500c] ;  /* 0x00500c00013c7983 */ /* 0x000ee20000300800 */
[----:B------:R-:W-:-:S03]  /*12b960*/  LOP3.LUT R26, R61, 0xffff, RZ, 0xc0, !PT ;  /* 0x0000ffff3d1a7812 */ /* 0x000fc600078ec0ff */
[----:B------:R-:W3:Y:S04]  /*12b970*/  LDL.LU R61, [R1+0x4d9c] ;  /* 0x004d9c00013d7983 */ /* 0x000ee80000300800 */
[----:B------:R-:W3:Y:S01]  /*12b980*/  LDL.LU R33, [R1+0x4d98] ;  /* 0x004d980001217983 */ /* 0x000ee20000300800 */
[----:B------:R-:W-:-:S03]  /*12b990*/  LOP3.LUT R27, R39, 0xffff, RZ, 0xc0, !PT ;  /* 0x0000ffff271b7812 */ /* 0x000fc600078ec0ff */
[----:B------:R-:W3:Y:S04]  /*12b9a0*/  LDL.LU R39, [R1+0x2128] ;  /* 0x0021280001277983 */ /* 0x000ee80000300800 */
[----:B------:R-:W3:Y:S04]  /*12b9b0*/  LDL.LU R34, [R1+0x20e8] ;  /* 0x0020e80001227983 */ /* 0x000ee80000300800 */
[----:B------:R-:W3:Y:S01]  /*12b9c0*/  LDL.LU R35, [R1+0x20b8] ;  /* 0x0020b80001237983 */ /* 0x000ee20000300800 */
[----:B0-----:R-:W-:-:S03]  /*12b9d0*/  PRMT R28, R37, 0x4210, R24 ;  /* 0x00004210251c7816 */ /* 0x001fc60000000018 */
[----:B------:R-:W3:Y:S01]  /*12b9e0*/  LDL.LU R37, [R1+0x206c] ;  /* 0x00206c0001257983 */ /* 0x000ee20000300800 */
[----:B------:R-:W-:Y:S02]  /*12b9f0*/  PRMT R29, R42, 0x4210, R25 ;  /* 0x000042102a1d7816 */ /* 0x000fe40000000019 */
[----:B-1----:R-:W-:Y:S01]  /*12ba00*/  PRMT R30, R43, 0x4210, R26 ;  /* 0x000042102b1e7816 */ /* 0x002fe2000000001a */
[----:B------:R-:W-:Y:S01]  /*12ba10*/  NOP ;  /* 0x0000000000007918 */ /* 0x000fe20000000000 */
[----:B------:R-:W0:Y:S01]  /*12ba20*/  LDS.128 R40, [R53] ;  /* 0x0000000035287984 */ /* 0x000e220000000c00 */
[----:B------:R-:W-:Y:S01]  /*12ba30*/  PRMT R31, R32, 0x4210, R27 ;  /* 0x00004210201f7816 */ /* 0x000fe2000000001b */
[----:B------:R-:W-:-:S04]  /*12ba40*/  NOP ;  /* 0x0000000000007918 */ /* 0x000fc80000000000 */
[----:B------:R-:W-:Y:S01]  /*12ba50*/  STSM.16.M88.4 [R53], R28 ;  /* 0x0000001c35007844 */ /* 0x000fe20000000200 */
[----:B------:R-:W-:-:S03]  /*12ba60*/  NOP ;  /* 0x0000000000007918 */ /* 0x000fc60000000000 */
[----:B------:R-:W1:Y:S04]  /*12ba70*/  LDS.128 R28, [R53] ;  /* 0x00000000351c7984 */ /* 0x000e680000000c00 */
[----:B0-----:R-:W-:Y:S04]  /*12ba80*/  STL.64 [R1+0x3f0], R40 ;  /* 0x0003f02801007387 */ /* 0x001fe80000100a00 */
[----:B------:R-:W-:Y:S01]  /*12ba90*/  STL.64 [R1+0x3f8], R42 ;  /* 0x0003f82a01007387 */ /* 0x000fe20000100a00 */
[----:B--2---:R-:W-:-:S03]  /*12baa0*/  PRMT R24, R47, 0x5210, R24 ;  /* 0x000052102f187816 */ /* 0x004fc60000000018 */
[----:B------:R-:W2:Y:S01]  /*12bab0*/  LDL.LU R47, [R1+0x42c] ;  /* 0x00042c00012f7983 */ /* 0x000ea20000300800 */
[----:B----4-:R-:W-:-:S03]  /*12bac0*/  PRMT R25, R51, 0x5210, R25 ;  /* 0x0000521033197816 */ /* 0x010fc60000000019 */
[----:B------:R-:W4:Y:S01]  /*12bad0*/  LDL.LU R51, [R1+0x428] ;  /* 0x0004280001337983 */ /* 0x000f220000300800 */
[----:B------:R-:W-:-:S03]  /*12bae0*/  PRMT R26, R38, 0x5210, R26 ;  /* 0x00005210261a7816 */ /* 0x000fc6000000001a */
[----:B------:R-:W4:Y:S01]  /*12baf0*/  LDL.LU R38, [R1+0x424] ;  /* 0x0004240001267983 */ /* 0x000f220000300800 */
[----:B------:R-:W-:Y:S01]  /*12bb00*/  PRMT R27, R36, 0x5210, R27 ;  /* 0x00005210241b7816 */ /* 0x000fe2000000001b */
[----:B------:R-:W-:Y:S02]  /*12bb10*/  NOP ;  /* 0x0000000000007918 */ /* 0x000fe40000000000 */
[----:B------:R-:W4:Y:S04]  /*12bb20*/  LDL.LU R36, [R1+0x410] ;  /* 0x0004100001247983 */ /* 0x000f280000300800 */
[----:B------:R3:W-:Y:S01]  /*12bb30*/  STSM.16.M88.4 [R53], R24 ;  /* 0x0000001835007844 */ /* 0x0007e20000000200 */
[----:B------:R-:W-:-:S03]  /*12bb40*/  NOP ;  /* 0x0000000000007918 */ /* 0x000fc60000000000 */
[----:B-1----:R0:W-:Y:S04]  /*12bb50*/  STL.64 [R1+0x3e0], R28 ;  /* 0x0003e01c01007387 */ /* 0x0021e80000100a00 */
[----:B------:R1:W-:Y:S04]  /*12bb60*/  STL.64 [R1+0x3e8], R30 ;  /* 0x0003e81e01007387 */ /* 0x0003e80000100a00 */
[----:B------:R-:W0:Y:S01]  /*12bb70*/  LDS.128 R56, [R53] ;  /* 0x0000000035387984 */ /* 0x000e220000000c00 */
[----:B---3--:R-:W-:-:S03]  /*12bb80*/  LOP3.LUT R24, R52, 0xffff, RZ, 0xc0, !PT ;  /* 0x0000ffff34187812 */ /* 0x008fc600078ec0ff */
[----:B------:R-:W3:Y:S01]  /*12bb90*/  LDL.LU R52, [R1+0x5028] ;  /* 0x0050280001347983 */ /* 0x000ee20000300800 */
[----:B------:R-:W-:-:S03]  /*12bba0*/  LOP3.LUT R25, R60, 0xffff, RZ, 0xc0, !PT ;  /* 0x0000ffff3c197812 */ /* 0x000fc600078ec0ff */
[----:B------:R-:W3:Y:S01]  /*12bbb0*/  LDL.LU R60, [R1+0x5020] ;  /* 0x00502000013c7983 */ /* 0x000ee20000300800 */
[----:B------:R-:W-:-:S03]  /*12bbc0*/  LOP3.LUT R26, R61, 0xffff, RZ, 0xc0, !PT ;  /* 0x0000ffff3d1a7812 */ /* 0x000fc600078ec0ff */
[----:B------:R-:W3:Y:S01]  /*12bbd0*/  LDL.LU R61, [R1+0x4db0] ;  /* 0x004db000013d7983 */ /* 0x000ee20000300800 */
[----:B------:R-:W-:Y:S02]  /*12bbe0*/  LOP3.LUT R27, R33, 0xffff, RZ, 0xc0, !PT ;  /* 0x0000ffff211b7812 */ /* 0x000fe400078ec0ff */
[----:B0-----:R-:W-:Y:S02]  /*12bbf0*/  PRMT R28, R39, 0x4210, R24 ;  /* 0x00004210271c7816 */ /* 0x001fe40000000018 */
[----:B------:R-:W3:Y:S04]  /*12bc00*/  LDL.LU R39, [R1+0x4dac] ;  /* 0x004dac0001277983 */ /* 0x000ee80000300800 */
[----:B------:R-:W3:Y:S04]  /*12bc10*/  LDL.LU R41, [R1+0x220c] ;  /* 0x00220c0001297983 */ /* 0x000ee80000300800 */
[----:B------:R-:W3:Y:S01]  /*12bc20*/  LDL.LU R42, [R1+0x21c8] ;  /* 0x0021c800012a7983 */ /* 0x000ee20000300800 */
[----:B------:R-:W-:-:S03]  /*12bc30*/  PRMT R29, R34, 0x4210, R25 ;  /* 0x00004210221d7816 */ /* 0x000fc60000000019 */
[----:B------:R-:W3:Y:S01]  /*12bc40*/  LDL.LU R43, [R1+0x21ac] ;  /* 0x0021ac00012b7983 */ /* 0x000ee20000300800 */
[----:B-1----:R-:W-:Y:S02]  /*12bc50*/  PRMT R30, R35, 0x4210, R26 ;  /* 0x00004210231e7816 */ /* 0x002fe4000000001a */
[----:B------:R-:W-:Y:S01]  /*12bc60*/  PRMT R31, R37, 0x4210, R27 ;  /* 0x00004210251f7816 */ /* 0x000fe2000000001b */
[----:B------:R-:W3:Y:S01]  /*12bc70*/  LDL.LU R32, [R1+0x2168] ;  /* 0x0021680001207983 */ /* 0x000ee20000300800 */
        /* <DEDUP_REMOVED lines=9> */
[----:B----4-:R-:W-:-:S03]  /*12bd10*/  PRMT R25, R51, 0x5210, R25 ;  /* 0x0000521033197816 */ /* 0x010fc60000000019 */
[----:B------:R-:W4:Y:S01]  /*12bd20*/  LDL.LU R51, [R1+0x430] ;  /* 0x0004300001337983 */ /* 0x000f220000300800 */
[----:B------:R-:W-:-:S03]  /*12bd30*/  PRMT R26, R38, 0x5210, R26 ;  /* 0x00005210261a7816 */ /* 0x000fc6000000001a */
[----:B------:R-:W4:Y:S04]  /*12bd40*/  LDL.LU R37, [R1+0x438] ;  /* 0x0004380001257983 */ /* 0x000f280000300800 */
[----:B------:R-:W4:Y:S04]  /*12bd50*/  LDL.LU R38, [R1+0x414] ;  /* 0x0004140001267983 */ /* 0x000f280000300800 */
[----:B0-----:R-:W-:Y:S04]  /*12bd60*/  STL.64 [R1+0x450], R28 ;  /* 0x0004501c01007387 */ /* 0x001fe80000100a00 */
[----:B------:R-:W-:Y:S01]  /*12bd70*/  STL.64 [R1+0x458], R30 ;  /* 0x0004581e01007387 */ /* 0x000fe20000100a00 */
[----:B------:R-:W-:-:S05]  /*12bd80*/  PRMT R27, R36, 0x5210, R27 ;  /* 0x00005210241b7816 */ /* 0x000fca000000001b */
[----:B------:R3:W-:Y:S02]  /*12bd90*/  STSM.16.M88.4 [R53], R24 ;  /* 0x0000001835007844 */ /* 0x0007e40000000200 */
[----:B---3--:R-:W-:Y:S02]  /*12bda0*/  LOP3.LUT R24, R52, 0xffff, RZ, 0xc0, !PT ;  /* 0x0000ffff34187812 */ /* 0x008fe400078ec0ff */
[----:B------:R-:W3:Y:S01]  /*12bdb0*/  LDL.LU R52, [R1+0x5038] ;  /* 0x0050380001347983 */ /* 0x000ee20000300800 */
[----:B------:R-:W-:-:S03]  /*12bdc0*/  LOP3.LUT R25, R60, 0xffff, RZ, 0xc0, !PT ;  /* 0x0000ffff3c197812 */ /* 0x000fc600078ec0ff */
[----:B------:R-:W3:Y:S01]  /*12bdd0*/  LDL.LU R60, [R1+0x5034] ;  /* 0x00503400013c7983 */ /* 0x000ee20000300800 */
[----:B------:R-:W-:-:S03]  /*12bde0*/  LOP3.LUT R26, R61, 0xffff, RZ, 0xc0, !PT ;  /* 0x0000ffff3d1a7812 */ /* 0x000fc600078ec0ff */
[----:B------:R-:W3:Y:S04]  /*12bdf0*/  LDL.LU R33, [R1+0x4dc8] ;  /* 0x004dc80001217983 */ /* 0x000ee80000300800 */
[----:B------:R-:W3:Y:S04]  /*12be00*/  LDL.LU R61, [R1+0x4dc0] ;  /* 0x004dc000013d7983 */ /* 0x000ee80000300800 */
[----:B------:R-:W3:Y:S01]  /*12be10*/  LDL.LU R34, [R1+0x2248] ;  /* 0x0022480001227983 */ /* 0x000ee20000300800 */
[----:B------:R-:W-:-:S03]  /*12be20*/  LOP3.LUT R27, R39, 0xffff, RZ, 0xc0, !PT ;  /* 0x0000ffff271b7812 */ /* 0x000fc600078ec0ff */
[----:B------:R-:W3:Y:S01]  /*12be30*/  LDL.LU R35, [R1+0x223c] ;  /* 0x00223c0001237983 */ /* 0x000ee20000300800 */
[----:B------:R-:W-:Y:S02]  /*12be40*/  PRMT R28, R41, 0x4210, R24 ;  /* 0x00004210291c7816 */ /* 0x000fe40000000018 */
[----:B------:R-:W-:Y:S01]  /*12be50*/  PRMT R29, R42, 0x4210, R25 ;  /* 0x000042102a1d7816 */ /* 0x000fe20000000019 */
[----:B------:R-:W3:Y:S01]  /*12be60*/  LDL.LU R36, [R1+0x2238] ;  /* 0x0022380001247983 */ /* 0x000ee20000300800 */
[----:B------:R-:W-:-:S03]  /*12be70*/  PRMT R30, R43, 0x4210, R26 ;  /* 0x000042102b1e7816 */ /* 0x000fc6000000001a */
[----:B------:R-:W3:Y:S01]  /*12be80*/  LDL.LU R39, [R1+0x2228] ;  /* 0x0022280001277983 */ /* 0x000ee20000300800 */
[----:B------:R-:W-:-:S03]  /*12be90*/  NOP ;  /* 0x0000000000007918 */ /* 0x000fc60000000000 */
        /* <DEDUP_REMOVED lines=28> */
[----:B------:R-:W-:-:S03]  /*12c060*/  LOP3.LUT R26, R33, 0xffff, RZ, 0xc0, !PT ;  /* 0x0000ffff211a7812 */ /* 0x000fc600078ec0ff */
[----:B------:R-:W3:Y:S01]  /*12c070*/  LDL.LU R41, [R1+0x4dd8] ;  /* 0x004dd80001297983 */ /* 0x000ee20000300800 */
[----:B0-----:R-:W-:Y:S02]  /*12c080*/  PRMT R28, R34, 0x4210, R24 ;  /* 0x00004210221c7816 */ /* 0x001fe40000000018 */
[----:B------:R-:W-:Y:S02]  /*12c090*/  PRMT R29, R35, 0x4210, R25 ;  /* 0x00004210231d7816 */ /* 0x000fe40000000019 */
[----:B-1----:R-:W-:Y:S02]  /*12c0a0*/  PRMT R31, R39, 0x4210, R27 ;  /* 0x00004210271f7816 */ /* 0x002fe4000000001b */
[----:B------:R-:W3:Y:S01]  /*12c0b0*/  LDL.LU R39, [R1+0x4c44] ;  /* 0x004c440001277983 */ /* 0x000ee20000300800 */
[----:B------:R-:W-:Y:S01]  /*12c0c0*/  PRMT R30, R36, 0x4210, R26 ;  /* 0x00004210241e7816 */ /* 0x000fe2000000001a */
[----:B------:R-:W-:Y:S02]  /*12c0d0*/  NOP ;  /* 0x0000000000007918 */ /* 0x000fe40000000000 */
[----:B------:R-:W3:Y:S04]  /*12c0e0*/  LDL.LU R42, [R1+0x4c40] ;  /* 0x004c4000012a7983 */ /* 0x000ee80000300800 */
[----:B------:R-:W3:Y:S04]  /*12c0f0*/  LDL.LU R43, [R1+0x2258] ;  /* 0x00225800012b7983 */ /* 0x000ee80000300800 */
[----:B------:R-:W3:Y:S04]  /*12c100*/  LDL.LU R32, [R1+0x224c] ;  /* 0x00224c0001207983 */ /* 0x000ee80000300800 */
        /* <DEDUP_REMOVED lines=9> */
[----:B----4-:R-:W-:-:S03]  /*12c1a0*/  PRMT R25, R51, 0x5210, R25 ;  /* 0x0000521033197816 */ /* 0x010fc60000000019 */
[----:B------:R-:W4:Y:S01]  /*12c1b0*/  LDL.LU R51, [R1+0x488] ;  /* 0x0004880001337983 */ /* 0x000f220000300800 */
[----:B------:R-:W-:-:S03]  /*12c1c0*/  PRMT R26, R37, 0x5210, R26 ;  /* 0x00005210251a7816 */ /* 0x000fc6000000001a */
[----:B------:R-:W4:Y:S01]  /*12c1d0*/  LDL.LU R36, [R1+0x460] ;  /* 0x0004600001247983 */ /* 0x000f220000300800 */
[----:B------:R-:W-:-:S03]  /*12c1e0*/  PRMT R27, R38, 0x5210, R27 ;  /* 0x00005210261b7816 */ /* 0x000fc6000000001b */
[----:B0-----:R-:W-:Y:S04]  /*12c1f0*/  STL.64 [R1+0x410], R28 ;  /* 0x0004101c01007387 */ /* 0x001fe80000100a00 */
[----:B------:R3:W-:Y:S04]  /*12c200*/  STSM.16.M88.4 [R53], R24 ;  /* 0x0000001835007844 */ /* 0x0007e80000000200 */
[----:B------:R0:W-:Y:S01]  /*12c210*/  STL.64 [R1+0x418], R30 ;  /* 0x0004181e01007387 */ /* 0x0001e20000100a00 */
[----:B---3--:R-:W-:-:S03]  /*12c220*/  LOP3.LUT R24, R52, 0xffff, RZ, 0xc0, !PT ;  /* 0x0000ffff34187812 */ /* 0x008fc600078ec0ff */
[----:B------:R-:W3:Y:S01]  /*12c230*/  LDL.LU R52, [R1+0x5068] ;  /* 0x0050680001347983 */ /* 0x000ee20000300800 */
[----:B------:R-:W-:-:S03]  /*12c240*/  LOP3.LUT R25, R60, 0xffff, RZ, 0xc0, !PT ;  /* 0x0000ffff3c197812 */ /* 0x000fc600078ec0ff */
[----:B------:R-:W3:Y:S04]  /*12c250*/  LDL.LU R33, [R1+0x5060] ;  /* 0x0050600001217983 */ /* 0x000ee80000300800 */
[----:B------:R-:W3:Y:S01]  /*12c260*/  LDL.LU R60, [R1+0x4dec] ;  /* 0x004dec00013c7983 */ /* 0x000ee20000300800 */
[----:B------:R-:W-:-:S03]  /*12c270*/  LOP3.LUT R26, R61, 0xffff, RZ, 0xc0, !PT ;  /* 0x0000ffff3d1a7812 */ /* 0x000fc600078ec0ff */
[----:B------:R-:W3:Y:S04]  /*12c280*/  LDL.LU R34, [R1+0x4de8] ;  /* 0x004de80001227983 */ /* 0x000ee80000300800 */
[----:B------:R-:W3:Y:S04]  /*12c290*/  LDL.LU R37, [R1+0x4c5c] ;  /* 0x004c5c0001257983 */ /* 0x000ee80000300800 */
[----:B------:R-:W3:Y:S04]  /*12c2a0*/  LDL.LU R38, [R1+0x4c54] ;  /* 0x004c540001267983 */ /* 0x000ee80000300800 */
[----:B------:R-:W3:Y:S01]  /*12c2b0*/  LDL.LU R61, [R1+0x4c50] ;  /* 0x004c5000013d7983 */ /* 0x000ee20000300800 */
[----:B------:R-:W-:-:S02]  /*12c2c0*/  LOP3.LUT R27, R41, 0xffff, RZ, 0xc0, !PT ;  /* 0x0000ffff291b7812 */ /* 0x000fc400078ec0ff */
[----:B------:R-:W-:Y:S02]  /*12c2d0*/  PRMT R28, R39, 0x4210, R24 ;  /* 0x00004210271c7816 */ /* 0x000fe40000000018 */
[----:B------:R-:W3:Y:S01]  /*12c2e0*/  LDL.LU R39, [R1+0x4c4c] ;  /* 0x004c4c0001277983 */ /* 0x000ee20000300800 */
[----:B------:R-:W-:Y:S02]  /*12c2f0*/  PRMT R29, R42, 0x4210, R25 ;  /* 0x000042102a1d7816 */ /* 0x000fe40000000019 */
[----:B0-----:R-:W-:Y:S01]  /*12c300*/  PRMT R30, R43, 0x4210, R26 ;  /* 0x000042102b1e7816 */ /* 0x001fe2000000001a */
        /* <DEDUP_REMOVED lines=11> */
[----:B------:R-:W-:Y:S02]  /*12c3c0*/  PRMT R25, R35, 0x5210, R25 ;  /* 0x0000521023197816 */ /* 0x000fe40000000019 */
[----:B----4-:R-:W-:Y:S02]  /*12c3d0*/  PRMT R26, R51, 0x5210, R26 ;  /* 0x00005210331a7816 */ /* 0x010fe4000000001a */
[----:B------:R-:W4:Y:S01]  /*12c3e0*/  LDL.LU R51, [R1+0x48c] ;  /* 0x00048c0001337983 */ /* 0x000f220000300800 */
[----:B------:R-:W-:Y:S01]  /*12c3f0*/  PRMT R27, R36, 0x5210, R27 ;  /* 0x00005210241b7816 */ /* 0x000fe2000000001b */
[----:B------:R-:W-:Y:S02]  /*12c400*/  NOP ;  /* 0x0000000000007918 */ /* 0x000fe40000000000 */
[----:B------:R-:W4:Y:S04]  /*12c410*/  LDL.LU R35, [R1+0x4c4] ;  /* 0x0004c40001237983 */ /* 0x000f280000300800 */
[----:B------:R-:W4:Y:S04]  /*12c420*/  LDL.LU R36, [R1+0x464] ;  /* 0x0004640001247983 */ /* 0x000f280000300800 */
[----:B------:R3:W-:Y:S01]  /*12c430*/  STSM.16.M88.4 [R53], R24 ;  /* 0x0000001835007844 */ /* 0x0007e20000000200 */
[----:B------:R-:W-:-:S03]  /*12c440*/  NOP ;  /* 0x0000000000007918 */ /* 0x000fc60000000000 */
[----:B-1----:R-:W-:Y:S04]  /*12c450*/  STL.64 [R1+0x4a0], R28 ;  /* 0x0004a01c01007387 */ /* 0x002fe80000100a00 */
[----:B------:R0:W-:Y:S04]  /*12c460*/  STL.64 [R1+0x4a8], R30 ;  /* 0x0004a81e01007387 */ /* 0x0001e80000100a00 */
[----:B------:R-:W1:Y:S01]  /*12c470*/  LDS.128 R56, [R53] ;  /* 0x0000000035387984 */ /* 0x000e620000000c00 */
[----:B---3--:R-:W-:-:S03]  /*12c480*/  LOP3.LUT R24, R52, 0xffff, RZ, 0xc0, !PT ;  /* 0x0000ffff34187812 */ /* 0x008fc600078ec0ff */
[----:B------:R-:W3:Y:S01]  /*12c490*/  LDL.LU R52, [R1+0x5074] ;  /* 0x0050740001347983 */ /* 0x000ee20000300800 */
[----:B------:R-:W-:-:S03]  /*12c4a0*/  LOP3.LUT R26, R60, 0xffff, RZ, 0xc0, !PT ;  /* 0x0000ffff3c1a7812 */ /* 0x000fc600078ec0ff */
[----:B------:R-:W3:Y:S04]  /*12c4b0*/  LDL.LU R60, [R1+0x5070] ;  /* 0x00507000013c7983 */ /* 0x000ee80000300800 */
[----:B------:R-:W3:Y:S01]  /*12c4c0*/  LDL.LU R41, [R1+0x4dfc] ;  /* 0x004dfc0001297983 */ /* 0x000ee20000300800 */
[----:B0-----:R-:W-:-:S03]  /*12c4d0*/  PRMT R30, R61, 0x4210, R26 ;  /* 0x000042103d1e7816 */ /* 0x001fc6000000001a */
[----:B------:R-:W3:Y:S01]  /*12c4e0*/  LDL.LU R61, [R1+0x4df8] ;  /* 0x004df800013d7983 */ /* 0x000ee20000300800 */
[----:B------:R-:W-:Y:S02]  /*12c4f0*/  LOP3.LUT R25, R33, 0xffff, RZ, 0xc0, !PT ;  /* 0x0000ffff21197812 */ /* 0x000fe400078ec0ff */
[----:B------:R-:W-:Y:S01]  /*12c500*/  LOP3.LUT R27, R34, 0xffff, RZ, 0xc0, !PT ;  /* 0x0000ffff221b7812 */ /* 0x000fe200078ec0ff */
[----:B------:R-:W3:Y:S01]  /*12c510*/  LDL.LU R42, [R1+0x4c70] ;  /* 0x004c7000012a7983 */ /* 0x000ee20000300800 */
[----:B------:R-:W-:-:S03]  /*12c520*/  PRMT R29, R38, 0x4210, R25 ;  /* 0x00004210261d7816 */ /* 0x000fc60000000019 */
[----:B------:R-:W3:Y:S01]  /*12c530*/  LDL.LU R43, [R1+0x4c6c] ;  /* 0x004c6c00012b7983 */ /* 0x000ee20000300800 */
[----:B------:R-:W-:Y:S02]  /*12c540*/  PRMT R28, R37, 0x4210, R24 ;  /* 0x00004210251c7816 */ /* 0x000fe40000000018 */
[----:B------:R-:W-:Y:S01]  /*12c550*/  PRMT R31, R39, 0x4210, R27 ;  /* 0x00004210271f7816 */ /* 0x000fe2000000001b */
[----:B------:R-:W3:Y:S01]  /*12c560*/  LDL.LU R38, [R1+0x4c64] ;  /* 0x004c640001267983 */ /* 0x000ee20000300800 */
[----:B------:R-:W-:-:S03]  /*12c570*/  NOP ;  /* 0x0000000000007918 */ /* 0x000fc60000000000 */
[----:B------:R-:W3:Y:S04]  /*12c580*/  LDL.LU R32, [R1+0x4c60] ;  /* 0x004c600001207983 */ /* 0x000ee80000300800 */
[----:B------:R-:W-:Y:S01]  /*12c590*/  STSM.16.M88.4 [R53], R28 ;  /* 0x0000001c35007844 */ /* 0x000fe20000000200 */
[----:B------:R-:W-:-:S03]  /*12c5a0*/  NOP ;  /* 0x0000000000007918 */ /* 0x000fc60000000000 */
[----:B------:R-:W0:Y:S04]  /*12c5b0*/  LDS.128 R28, [R53] ;  /* 0x00000000351c7984 */ /* 0x000e280000000c00 */
[----:B-1----:R-:W-:Y:S04]  /*12c5c0*/  STL.64 [R1+0x490], R56 ;  /* 0x0004903801007387 */ /* 0x002fe80000100a00 */
[----:B------:R-:W-:Y:S04]  /*12c5d0*/  STL.64 [R1+0x498], R58 ;  /* 0x0004983a01007387 */ /* 0x000fe80000100a00 */
[----:B------:R-:W3:Y:S04]  /*12c5e0*/  LDL.LU R37, [R1+0x4d0] ;  /* 0x0004d00001257983 */ /* 0x000ee80000300800 */
[----:B------:R-:W3:Y:S01]  /*12c5f0*/  LDL.LU R39, [R1+0x4cc] ;  /* 0x0004cc0001277983 */ /* 0x000ee20000300800 */
[----:B--2---:R-:W-:-:S03]  /*12c600*/  PRMT R24, R47, 0x5210, R24 ;  /* 0x000052102f187816 */ /* 0x004fc60000000018 */
[----:B------:R-:W2:Y:S01]  /*12c610*/  LDL.LU R47, [R1+0x4c8] ;  /* 0x0004c800012f7983 */ /* 0x000ea20000300800 */
[----:B----4-:R-:W-:-:S03]  /*12c620*/  PRMT R25, R51, 0x5210, R25 ;  /* 0x0000521033197816 */ /* 0x010fc60000000019 */
[----:B------:R-:W4:Y:S01]  /*12c630*/  LDL.LU R51, [R1+0x468] ;  /* 0x0004680001337983 */ /* 0x000f220000300800 */
[----:B------:R-:W-:Y:S02]  /*12c640*/  PRMT R26, R35, 0x5210, R26 ;  /* 0x00005210231a7816 */ /* 0x000fe4000000001a */
[----:B------:R-:W-:Y:S01]  /*12c650*/  PRMT R27, R36, 0x5210, R27 ;  /* 0x00005210241b7816 */ /* 0x000fe2000000001b */
[----:B------:R-:W-:Y:S01]  /*12c660*/  NOP ;  /* 0x0000000000007918 */ /* 0x000fe20000000000 */
[----:B0-----:R-:W-:Y:S04]  /*12c670*/  STL.64 [R1+0x480], R28 ;  /* 0x0004801c01007387 */ /* 0x001fe80000100a00 */
[----:B------:R3:W-:Y:S04]  /*12c680*/  STSM.16.M88.4 [R53], R24 ;  /* 0x0000001835007844 */ /* 0x0007e80000000200 */
[----:B------:R0:W-:Y:S04]  /*12c690*/  STL.64 [R1+0x488], R30 ;  /* 0x0004881e01007387 */ /* 0x0001e80000100a00 */
[----:B------:R-:W4:Y:S01]  /*12c6a0*/  LDL.LU R33, [R1+0x508c] ;  /* 0x00508c0001217983 */ /* 0x000f220000300800 */
[----:B---3--:R-:W-:-:S03]  /*12c6b0*/  LOP3.LUT R24, R52, 0xffff, RZ, 0xc0, !PT ;  /* 0x0000ffff34187812 */ /* 0x008fc600078ec0ff */
[----:B------:R-:W3:Y:S04]  /*12c6c0*/  LDL.LU R52, [R1+0x5088] ;  /* 0x0050880001347983 */ /* 0x000ee80000300800 */
[----:B------:R-:W3:Y:S01]  /*12c6d0*/  LDL.LU R34, [R1+0x4e10] ;  /* 0x004e100001227983 */ /* 0x000ee20000300800 */
[----:B------:R-:W-:-:S03]  /*12c6e0*/  LOP3.LUT R25, R60, 0xffff, RZ, 0xc0, !PT ;  /* 0x0000ffff3c197812 */ /* 0x000fc600078ec0ff */
[----:B------:R-:W3:Y:S04]  /*12c6f0*/  LDL.LU R35, [R1+0x4e0c] ;  /* 0x004e0c0001237983 */ /* 0x000ee80000300800 */
[----:B------:R-:W3:Y:S04]  /*12c700*/  LDL.LU R36, [R1+0x4c80] ;  /* 0x004c800001247983 */ /* 0x000ee80000300800 */
[----:B------:R-:W3:Y:S01]  /*12c710*/  LDL.LU R60, [R1+0x4c7c] ;  /* 0x004c7c00013c7983 */ /* 0x000ee20000300800 */
[----:B------:R-:W-:-:S03]  /*12c720*/  LOP3.LUT R27, R61, 0xffff, RZ, 0xc0, !PT ;  /* 0x0000ffff3d1b7812 */ /* 0x000fc600078ec0ff */
[----:B------:R-:W3:Y:S01]  /*12c730*/  LDL.LU R61, [R1+0x4c78] ;  /* 0x004c7800013d7983 */ /* 0x000ee20000300800 */
[----:B------:R-:W-:Y:S02]  /*12c740*/  LOP3.LUT R26, R41, 0xffff, RZ, 0xc0, !PT ;  /* 0x0000ffff291a7812 */ /* 0x000fe400078ec0ff */
[----:B------:R-:W-:Y:S02]  /*12c750*/  PRMT R28, R42, 0x4210, R24 ;  /* 0x000042102a1c7816 */ /* 0x000fe40000000018 */
[----:B------:R-:W-:Y:S01]  /*12c760*/  PRMT R29, R43, 0x4210, R25 ;  /* 0x000042102b1d7816 */ /* 0x000fe20000000019 */
[----:B------:R-:W-:Y:S01]  /*12c770*/  NOP ;  /* 0x0000000000007918 */ /* 0x000fe20000000000 */
[----:B------:R-:W1:Y:S01]  /*12c780*/  LDS.128 R40, [R53] ;  /* 0x0000000035287984 */ /* 0x000e620000000c00 */
[----:B0-----:R-:W-:-:S03]  /*12c790*/  PRMT R30, R38, 0x4210, R26 ;  /* 0x00004210261e7816 */ /* 0x001fc6000000001a */
[----:B------:R-:W3:Y:S01]  /*12c7a0*/  LDL.LU R38, [R1+0x4c74] ;  /* 0x004c740001267983 */ /* 0x000ee20000300800 */
[----:B------:R-:W-:Y:S01]  /*12c7b0*/  PRMT R31, R32, 0x4210, R27 ;  /* 0x00004210201f7816 */ /* 0x000fe2000000001b */
[----:B------:R-:W-:-:S04]  /*12c7c0*/  NOP ;  /* 0x0000000000007918 */ /* 0x000fc80000000000 */
[----:B------:R-:W-:Y:S01]  /*12c7d0*/  STSM.16.M88.4 [R53], R28 ;  /* 0x0000001c35007844 */ /* 0x000fe20000000200 */
[----:B------:R-:W-:-:S03]  /*12c7e0*/  NOP ;  /* 0x0000000000007918 */ /* 0x000fc60000000000 */
[----:B------:R-:W0:Y:S01]  /*12c7f0*/  LDS.128 R28, [R53] ;  /* 0x00000000351c7984 */ /* 0x000e220000000c00 */
[----:B------:R-:W-:Y:S02]  /*12c800*/  PRMT R24, R37, 0x5210, R24 ;  /* 0x0000521025187816 */ /* 0x000fe40000000018 */
[----:B------:R-:W-:Y:S01]  /*12c810*/  PRMT R25, R39, 0x5210, R25 ;  /* 0x0000521027197816 */ /* 0x000fe20000000019 */
[----:B-1----:R-:W-:Y:S04]  /*12c820*/  STL.64 [R1+0x470], R40 ;  /* 0x0004702801007387 */ /* 0x002fe80000100a00 */
[----:B------:R-:W-:Y:S01]  /*12c830*/  STL.64 [R1+0x478], R42 ;  /* 0x0004782a01007387 */ /* 0x000fe20000100a00 */
[----:B------:R-:W-:-:S03]  /*12c840*/  NOP ;  /* 0x0000000000007918 */ /* 0x000fc60000000000 */
[----:B------:R-:W3:Y:S04]  /*12c850*/  LDL.LU R39, [R1+0x4d8] ;  /* 0x0004d80001277983 */ /* 0x000ee80000300800 */
[----:B------:R-:W3:Y:S01]  /*12c860*/  LDL.LU R37, [R1+0x508] ;  /* 0x0005080001257983 */ /* 0x000ee20000300800 */
[----:B--2---:R-:W-:-:S03]  /*12c870*/  PRMT R26, R47, 0x5210, R26 ;  /* 0x000052102f1a7816 */ /* 0x004fc6000000001a */
[----:B------:R-:W2:Y:S01]  /*12c880*/  LDL.LU R47, [R1+0x4d4] ;  /* 0x0004d400012f7983 */ /* 0x000ea20000300800 */
[----:B----4-:R-:W-:-:S03]  /*12c890*/  PRMT R27, R51, 0x5210, R27 ;  /* 0x00005210331b7816 */ /* 0x010fc6000000001b */
[----:B------:R-:W4:Y:S04]  /*12c8a0*/  LDL.LU R51, [R1+0x4dc] ;  /* 0x0004dc0001337983 */ /* 0x000f280000300800 */
[----:B------:R3:W-:Y:S01]  /*12c8b0*/  STSM.16.M88.4 [R53], R24 ;  /* 0x0000001835007844 */ /* 0x0007e20000000200 */
[----:B------:R-:W-:-:S03]  /*12c8c0*/  NOP ;  /* 0x0000000000007918 */ /* 0x000fc60000000000 */
[----:B0-----:R0:W-:Y:S04]  /*12c8d0*/  STL.64 [R1+0x4f0], R28 ;  /* 0x0004f01c01007387 */ /* 0x0011e80000100a00 */
[----:B------:R1:W-:Y:S04]  /*12c8e0*/  STL.64 [R1+0x4f8], R30 ;  /* 0x0004f81e01007387 */ /* 0x0003e80000100a00 */
[----:B------:R-:W0:Y:S01]  /*12c8f0*/  LDS.128 R40, [R53] ;  /* 0x0000000035287984 */ /* 0x000e220000000c00 */
[----:B---3--:R-:W-:-:S03]  /*12c900*/  LOP3.LUT R25, R52, 0xffff, RZ, 0xc0, !PT ;  /* 0x0000ffff34197812 */ /* 0x008fc600078ec0ff */
[----:B------:R-:W3:Y:S01]  /*12c910*/  LDL.LU R52, [R1+0x5098] ;  /* 0x0050980001347983 */ /* 0x000ee20000300800 */
[----:B------:R-:W-:-:S03]  /*12c920*/  LOP3.LUT R26, R34, 0xffff, RZ, 0xc0, !PT ;  /* 0x0000ffff221a7812 */ /* 0x000fc600078ec0ff */
[----:B------:R-:W3:Y:S01]  /*12c930*/  LDL.LU R58, [R1+0x5094] ;  /* 0x00509400013a7983 */ /* 0x000ee20000300800 */
[----:B0-----:R-:W-:-:S03]  /*12c940*/  PRMT R29, R60, 0x4210, R25 ;  /* 0x000042103c1d7816 */ /* 0x001fc60000000019 */
[----:B------:R-:W3:Y:S04]  /*12c950*/  LDL.LU R60, [R1+0x4e28] ;  /* 0x004e2800013c7983 */ /* 0x000ee80000300800 */
[----:B------:R-:W3:Y:S01]  /*12c960*/  LDL.LU R57, [R1+0x4e24] ;  /* 0x004e240001397983 */ /* 0x000ee20000300800 */
[----:B-1----:R-:W-:-:S03]  /*12c970*/  PRMT R30, R61, 0x4210, R26 ;  /* 0x000042103d1e7816 */ /* 0x002fc6000000001a */
[----:B------:R-:W3:Y:S04]  /*12c980*/  LDL.LU R56, [R1+0x4e74] ;  /* 0x004e740001387983 */ /* 0x000ee80000300800 */
[----:B------:R-:W3:Y:S01]  /*12c990*/  LDL.LU R61, [R1+0x4e70] ;  /* 0x004e7000013d7983 */ /* 0x000ee20000300800 */
[----:B------:R-:W-:Y:S02]  /*12c9a0*/  LOP3.LUT R24, R33, 0xffff, RZ, 0xc0, !PT ;  /* 0x0000ffff21187812 */ /* 0x000fe400078ec0ff */
[----:B------:R-:W-:Y:S01]  /*12c9b0*/  LOP3.LUT R27, R35, 0xffff, RZ, 0xc0, !PT ;  /* 0x0000ffff231b7812 */ /* 0x000fe200078ec0ff */
[----:B------:R-:W3:Y:S01]  /*12c9c0*/  LDL.LU R32, [R1+0x4cd4] ;  /* 0x004cd40001207983 */ /* 0x000ee20000300800 */
[----:B------:R-:W-:-:S03]  /*12c9d0*/  PRMT R28, R36, 0x4210, R24 ;  /* 0x00004210241c7816 */ /* 0x000fc60000000018 */
[----:B------:R-:W3:Y:S01]  /*12c9e0*/  LDL.LU R33, [R1+0x4c88] ;  /* 0x004c880001217983 */ /* 0x000ee20000300800 */
[----:B------:R-:W-:Y:S01]  /*12c9f0*/  PRMT R31, R38, 0x4210, R27 ;  /* 0x00004210261f7816 */ /* 0x000fe2000000001b */
[----:B------:R-:W-:-:S04]  /*12ca00*/  NOP ;  /* 0x0000000000007918 */ /* 0x000fc80000000000 */
[----:B------:R-:W-:Y:S01]  /*12ca10*/  STSM.16.M88.4 [R53], R28 ;  /* 0x0000001c35007844 */ /* 0x000fe20000000200 */
[----:B------:R-:W-:-:S03]  /*12ca20*/  NOP ;  /* 0x0000000000007918 */ /* 0x000fc60000000000 */
[----:B------:R-:W0:Y:S04]  /*12ca30*/  LDS.128 R28, [R53] ;  /* 0x00000000351c7984 */ /* 0x000e280000000c00 */
[----:B------:R-:W-:Y:S04]  /*12ca40*/  STL.64 [R1+0x4e0], R40 ;  /* 0x0004e02801007387 */ /* 0x000fe80000100a00 */
[----:B------:R1:W-:Y:S04]  /*12ca50*/  STL.64 [R1+0x4e8], R42 ;  /* 0x0004e82a01007387 */ /* 0x0003e80000100a00 */
[----:B-1----:R-:W3:Y:S04]  /*12ca60*/  LDL.LU.64 R42, [R1+0x5750] ;  /* 0x00575000012a7983 */ /* 0x002ee80000300a00 */
[----:B------:R-:W3:Y:S04]  /*12ca70*/  LDL.LU.64 R40, [R1+0x5748] ;  /* 0x0057480001287983 */ /* 0x000ee80000300a00 */
[----:B------:R-:W3:Y:S04]  /*12ca80*/  LDL.LU R38, [R1+0x510] ;  /* 0x0005100001267983 */ /* 0x000ee80000300800 */
[----:B------:R-:W3:Y:S01]  /*12ca90*/  LDL.LU R34, [R1+0x50c] ;  /* 0x00050c0001227983 */ /* 0x000ee20000300800 */
[----:B------:R-:W-:-:S03]  /*12caa0*/  PRMT R24, R39, 0x5210, R24 ;  /* 0x0000521027187816 */ /* 0x000fc60000000018 */
[----:B------:R-:W3:Y:S01]  /*12cab0*/  LDL.LU R39, [R1+0x514] ;  /* 0x0005140001277983 */ /* 0x000ee20000300800 */
[----:B------:R-:W-:-:S03]  /*12cac0*/  PRMT R25, R37, 0x5210, R25 ;  /* 0x0000521025197816 */ /* 0x000fc60000000019 */
[----:B------:R-:W3:Y:S01]  /*12cad0*/  LDL.LU R35, [R1+0x50a8] ;  /* 0x0050a80001237983 */ /* 0x000ee20000300800 */
[----:B--2---:R-:W-:-:S03]  /*12cae0*/  PRMT R26, R47, 0x5210, R26 ;  /* 0x000052102f1a7816 */ /* 0x004fc6000000001a */
[----:B------:R-:W2:Y:S04]  /*12caf0*/  LDL.LU R47, [R1+0x50a4] ;  /* 0x0050a400012f7983 */ /* 0x000ea80000300800 */
[----:B0-----:R-:W-:Y:S04]  /*12cb00*/  STL.64 [R1+0x4d0], R28 ;  /* 0x0004d01c01007387 */ /* 0x001fe80000100a00 */
[----:B------:R-:W-:Y:S04]  /*12cb10*/  STL.64 [R1+0x4d8], R30 ;  /* 0x0004d81e01007387 */ /* 0x000fe80000100a00 */
[----:B------:R-:W2:Y:S04]  /*12cb20*/  LDL.LU R36, [R1+0x4e38] ;  /* 0x004e380001247983 */ /* 0x000ea80000300800 */
[----:B------:R-:W2:Y:S01]  /*12cb30*/  LDL.LU R37, [R1+0x4e34] ;  /* 0x004e340001257983 */ /* 0x000ea20000300800 */
[----:B----4-:R-:W-:Y:S01]  /*12cb40*/  PRMT R27, R51, 0x5210, R27 ;  /* 0x00005210331b7816 */ /* 0x010fe2000000001b */
[----:B------:R-:W-:-:S04]  /*12cb50*/  NOP ;  /* 0x0000000000007918 */ /* 0x000fc80000000000 */
[----:B------:R3:W-:Y:S04]  /*12cb60*/  STSM.16.M88.4 [R53], R24 ;  /* 0x0000001835007844 */ /* 0x0007e80000000200 */
[----:B------:R-:W4:Y:S01]  /*12cb70*/  LDL.LU R51, [R1+0x4e88] ;  /* 0x004e880001337983 */ /* 0x000f220000300800 */
[----:B---3--:R-:W-:-:S03]  /*12cb80*/  LOP3.LUT R24, R52, 0xffff, RZ, 0xc0, !PT ;  /* 0x0000ffff34187812 */ /* 0x008fc600078ec0ff */
[----:B------:R-:W3:Y:S01]  /*12cb90*/  LDL.LU R52, [R1+0x4e84] ;  /* 0x004e840001347983 */ /* 0x000ee20000300800 */
[----:B------:R-:W-:Y:S02]  /*12cba0*/  LOP3.LUT R25, R58, 0xffff, RZ, 0xc0, !PT ;  /* 0x0000ffff3a197812 */ /* 0x000fe400078ec0ff */
[----:B------:R-:W-:Y:S02]  /*12cbb0*/  LOP3.LUT R26, R60, 0xffff, RZ, 0xc0, !PT ;  /* 0x0000ffff3c1a7812 */ /* 0x000fe400078ec0ff */
[----:B------:R-:W3:Y:S01]  /*12cbc0*/  LDL.LU R60, [R1+0x4e80] ;  /* 0x004e8000013c7983 */ /* 0x000ee20000300800 */
[----:B------:R-:W-:-:S03]  /*12cbd0*/  PRMT R29, R61, 0x4210, R25 ;  /* 0x000042103d1d7816 */ /* 0x000fc60000000019 */
[----:B------:R-:W3:Y:S01]  /*12cbe0*/  LDL.LU R61, [R1+0x4e7c] ;  /* 0x004e7c00013d7983 */ /* 0x000ee20000300800 */
[----:B------:R-:W-:Y:S02]  /*12cbf0*/  LOP3.LUT R27, R57, 0xffff, RZ, 0xc0, !PT ;  /* 0x0000ffff391b7812 */ /* 0x000fe400078ec0ff */
[----:B------:R-:W-:Y:S01]  /*12cc00*/  PRMT R28, R56, 0x4210, R24 ;  /* 0x00004210381c7816 */ /* 0x000fe20000000018 */
[----:B------:R-:W-:Y:S01]  /*12cc10*/  NOP ;  /* 0x0000000000007918 */ /* 0x000fe20000000000 */
[----:B------:R-:W0:Y:S01]  /*12cc20*/  LDS.128 R56, [R53] ;  /* 0x0000000035387984 */ /* 0x000e220000000c00 */
[----:B------:R-:W-:Y:S02]  /*12cc30*/  PRMT R30, R32, 0x4210, R26 ;  /* 0x00004210201e7816 */ /* 0x000fe4000000001a */
[----:B------:R-:W-:Y:S01]  /*12cc40*/  PRMT R31, R33, 0x4210, R27 ;  /* 0x00004210211f7816 */ /* 0x000fe2000000001b */
[----:B------:R-:W-:-:S04]  /*12cc50*/  NOP ;  /* 0x0000000000007918 */ /* 0x000fc80000000000 */
[----:B------:R-:W-:Y:S01]  /*12cc60*/  STSM.16.M88.4 [R53], R28 ;  /* 0x0000001c35007844 */ /* 0x000fe20000000200 */
[----:B------:R-:W-:-:S03]  /*12cc70*/  NOP ;  /* 0x0000000000007918 */ /* 0x000fc60000000000 */
[----:B------:R-:W1:Y:S01]  /*12cc80*/  LDS.128 R28, [R53] ;  /* 0x00000000351c7984 */ /* 0x000e620000000c00 */
[----:B------:R-:W-:-:S03]  /*12cc90*/  PRMT R27, R46, 0x5210, R27 ;  /* 0x000052102e1b7816 */ /* 0x000fc6000000001b */
[----:B0-----:R-:W-:Y:S01]  /*12cca0*/  STL.64 [R1+0x4c0], R56 ;  /* 0x0004c03801007387 */ /* 0x001fe20000100a00 */
[----:B------:R-:W-:-:S03]  /*12ccb0*/  PRMT R24, R38, 0x5210, R24 ;  /* 0x0000521026187816 */ /* 0x000fc60000000018 */
[----:B------:R-:W-:Y:S01]  /*12ccc0*/  STL.64 [R1+0x4c8], R58 ;  /* 0x0004c83a01007387 */ /* 0x000fe20000100a00 */
[----:B------:R-:W-:-:S03]  /*12ccd0*/  PRMT R25, R34, 0x5210, R25 ;  /* 0x0000521022197816 */ /* 0x000fc60000000019 */
[----:B------:R-:W3:Y:S01]  /*12cce0*/  LDL.LU R38, [R1+0x520] ;  /* 0x0005200001267983 */ /* 0x000ee20000300800 */
[----:B------:R-:W-:Y:S01]  /*12ccf0*/  PRMT R26, R39, 0x5210, R26 ;  /* 0x00005210271a7816 */ /* 0x000fe2000000001a */
[----:B------:R-:W-:Y:S02]  /*12cd00*/  NOP ;  /* 0x0000000000007918 */ /* 0x000fe40000000000 */
[----:B------:R-:W3:Y:S04]  /*12cd10*/  LDL.LU R39, [R1+0x51c] ;  /* 0x00051c0001277983 */ /* 0x000ee80000300800 */
[----:B------:R-:W3:Y:S04]  /*12cd20*/  LDL.LU R46, [R1+0x518] ;  /* 0x00051800012e7983 */ /* 0x000ee80000300800 */
[----:B------:R0:W-:Y:S04]  /*12cd30*/  STSM.16.M88.4 [R53], R24 ;  /* 0x0000001835007844 */ /* 0x0001e80000000200 */
[----:B-1----:R4:W-:Y:S04]  /*12cd40*/  STL.64 [R1+0x550], R28 ;  /* 0x0005501c01007387 */ /* 0x0029e80000100a00 */
[----:B------:R1:W-:Y:S01]  /*12cd50*/  STL.64 [R1+0x558], R30 ;  /* 0x0005581e01007387 */ /* 0x0003e20000100a00 */
[----:B0-----:R-:W-:Y:S01]  /*12cd60*/  LOP3.LUT R24, R35, 0xffff, RZ, 0xc0, !PT ;  /* 0x0000ffff23187812 */ /* 0x001fe200078ec0ff */
[----:B------:R-:W-:-:S02]  /*12cd70*/  NOP ;  /* 0x0000000000007918 */ /* 0x000fc40000000000 */
[----:B------:R-:W0:Y:S01]  /*12cd80*/  LDS.128 R32, [R53] ;  /* 0x0000000035207984 */ /* 0x000e220000000c00 */
[----:B--2---:R-:W-:-:S03]  /*12cd90*/  LOP3.LUT R25, R47, 0xffff, RZ, 0xc0, !PT ;  /* 0x0000ffff2f197812 */ /* 0x004fc600078ec0ff */
[----:B------:R-:W2:Y:S04]  /*12cda0*/  LDL.LU R47, [R1+0x50b8] ;  /* 0x0050b800012f7983 */ /* 0x000ea80000300800 */
[----:B------:R-:W2:Y:S01]  /*12cdb0*/  LDL.LU R58, [R1+0x50b4] ;  /* 0x0050b400013a7983 */ /* 0x000ea20000300800 */
[----:B------:R-:W-:Y:S02]  /*12cdc0*/  LOP3.LUT R26, R36, 0xffff, RZ, 0xc0, !PT ;  /* 0x0000ffff241a7812 */ /* 0x000fe400078ec0ff */
[----:B------:R-:W-:Y:S02]  /*12cdd0*/  LOP3.LUT R27, R37, 0xffff, RZ, 0xc0, !PT ;  /* 0x0000ffff251b7812 */ /* 0x000fe400078ec0ff */
[----:B----4-:R-:W-:Y:S02]  /*12cde0*/  PRMT R28, R51, 0x4210, R24 ;  /* 0x00004210331c7816 */ /* 0x010fe40000000018 */
[----:B------:R-:W4:Y:S04]  /*12cdf0*/  LDL.LU R51, [R1+0x4e4c] ;  /* 0x004e4c0001337983 */ /* 0x000f280000300800 */
[----:B------:R-:W4:Y:S01]  /*12ce00*/  LDL.LU R57, [R1+0x4e48] ;  /* 0x004e480001397983 */ /* 0x000f220000300800 */
[----:B---3--:R-:W-:-:S03]  /*12ce10*/  PRMT R29, R52, 0x4210, R25 ;  /* 0x00004210341d7816 */ /* 0x008fc60000000019 */
[----:B------:R-:W3:Y:S01]  /*12ce20*/  LDL.LU R52, [R1+0x4e98] ;  /* 0x004e980001347983 */ /* 0x000ee20000300800 */
[----:B-1----:R-:W-:-:S03]  /*12ce30*/  PRMT R30, R60, 0x4210, R26 ;  /* 0x000042103c1e7816 */ /* 0x002fc6000000001a */
[----:B------:R-:W3:Y:S01]  /*12ce40*/  LDL.LU R60, [R1+0x4e94] ;  /* 0x004e9400013c7983 */ /* 0x000ee20000300800 */
[----:B------:R-:W-:Y:S01]  /*12ce50*/  PRMT R31, R61, 0x4210, R27 ;  /* 0x000042103d1f7816 */ /* 0x000fe2000000001b */
[----:B------:R-:W-:Y:S02]  /*12ce60*/  NOP ;  /* 0x0000000000007918 */ /* 0x000fe40000000000 */
[----:B------:R-:W3:Y:S04]  /*12ce70*/  LDL.LU R61, [R1+0x4e90] ;  /* 0x004e9000013d7983 */ /* 0x000ee80000300800 */
[----:B------:R-:W3:Y:S04]  /*12ce80*/  LDL.LU R56, [R1+0x4e8c] ;  /* 0x004e8c0001387983 */ /* 0x000ee80000300800 */
[----:B------:R-:W-:Y:S01]  /*12ce90*/  STSM.16.M88.4 [R53], R28 ;  /* 0x0000001c35007844 */ /* 0x000fe20000000200 */
[----:B------:R-:W-:-:S03]  /*12cea0*/  NOP ;  /* 0x0000000000007918 */ /* 0x000fc60000000000 */
[----:B------:R-:W1:Y:S04]  /*12ceb0*/  LDS.128 R28, [R53] ;  /* 0x00000000351c7984 */ /* 0x000e680000000c00 */
[----:B0-----:R-:W-:Y:S04]  /*12cec0*/  STL.64 [R1+0x540], R32 ;  /* 0x0005402001007387 */ /* 0x001fe80000100a00 */
[----:B------:R0:W-:Y:S01]  /*12ced0*/  STL.64 [R1+0x548], R34 ;  /* 0x0005482201007387 */ /* 0x0001e20000100a00 */
[----:B------:R-:W-:-:S03]  /*12cee0*/  PRMT R27, R45, 0x5210, R27 ;  /* 0x000052102d1b7816 */ /* 0x000fc6000000001b */
[----:B0-----:R-:W3:Y:S04]  /*12cef0*/  LDL.LU.64 R34, [R1+0x5740] ;  /* 0x0057400001227983 */ /* 0x001ee80000300a00 */
[----:B------:R-:W3:Y:S04]  /*12cf00*/  LDL.LU.64 R32, [R1+0x5738] ;  /* 0x0057380001207983 */ /* 0x000ee80000300a00 */
[----:B------:R-:W3:Y:S04]  /*12cf10*/  LDL.LU R36, [R1+0x568] ;  /* 0x0005680001247983 */ /* 0x000ee80000300800 */
[----:B------:R-:W3:Y:S01]  /*12cf20*/  LDL.LU R37, [R1+0x564] ;  /* 0x0005640001257983 */ /* 0x000ee20000300800 */
[----:B------:R-:W-:-:S03]  /*12cf30*/  PRMT R24, R38, 0x5210, R24 ;  /* 0x0000521026187816 */ /* 0x000fc60000000018 */
[----:B------:R-:W3:Y:S01]  /*12cf40*/  LDL.LU R38, [R1+0x56c] ;  /* 0x00056c0001267983 */ /* 0x000ee20000300800 */
[----:B------:R-:W-:-:S03]  /*12cf50*/  PRMT R25, R39, 0x5210, R25 ;  /* 0x0000521027197816 */ /* 0x000fc60000000019 */
[----:B-1----:R-:W-:Y:S01]  /*12cf60*/  STL.64 [R1+0x530], R28 ;  /* 0x0005301c01007387 */ /* 0x002fe20000100a00 */
[----:B------:R-:W-:Y:S01]  /*12cf70*/  PRMT R26, R46, 0x5210, R26 ;  /* 0x000052102e1a7816 */ /* 0x000fe2000000001a */
[----:B------:R-:W-:Y:S02]  /*12cf80*/  NOP ;  /* 0x0000000000007918 */ /* 0x000fe40000000000 */
[----:B------:R-:W-:Y:S04]  /*12cf90*/  STL.64 [R1+0x538], R30 ;  /* 0x0005381e01007387 */ /* 0x000fe80000100a00 */
[----:B------:R2:W-:Y:S04]  /*12cfa0*/  STSM.16.M88.4 [R53], R24 ;  /* 0x0000001835007844 */ /* 0x0005e80000000200 */
[----:B------:R-:W3:Y:S04]  /*12cfb0*/  LDL.LU R39, [R1+0x50c8] ;  /* 0x0050c80001277983 */ /* 0x000ee80000300800 */
[----:B------:R-:W3:Y:S04]  /*12cfc0*/  LDL.LU R45, [R1+0x50c4] ;  /* 0x0050c400012d7983 */ /* 0x000ee80000300800 */
[----:B------:R-:W3:Y:S01]  /*12cfd0*/  LDL.LU R46, [R1+0x4e60] ;  /* 0x004e6000012e7983 */ /* 0x000ee20000300800 */
[----:B--2---:R-:W-:-:S03]  /*12cfe0*/  LOP3.LUT R24, R47, 0xffff, RZ, 0xc0, !PT ;  /* 0x0000ffff2f187812 */ /* 0x004fc600078ec0ff */
[----:B------:R-:W2:Y:S01]  /*12cff0*/  LDL.LU R47, [R1+0x4e5c] ;  /* 0x004e5c00012f7983 */ /* 0x000ea20000300800 */
[----:B------:R-:W-:Y:S02]  /*12d000*/  LOP3.LUT R25, R58, 0xffff, RZ, 0xc0, !PT ;  /* 0x0000ffff3a197812 */ /* 0x000fe400078ec0ff */
[----:B----4-:R-:W-:Y:S02]  /*12d010*/  LOP3.LUT R26, R51, 0xffff, RZ, 0xc0, !PT ;  /* 0x0000ffff331a7812 */ /* 0x010fe400078ec0ff */
[----:B------:R-:W4:Y:S01]  /*12d020*/  LDL.LU R51, [R1+0x4ea8] ;  /* 0x004ea80001337983 */ /* 0x000f220000300800 */
[----:B---3--:R-:W-:-:S03]  /*12d030*/  PRMT R28, R52, 0x4210, R24 ;  /* 0x00004210341c7816 */ /* 0x008fc60000000018 */
[----:B------:R-:W3:Y:S01]  /*12d040*/  LDL.LU R52, [R1+0x4ea4] ;  /* 0x004ea40001347983 */ /* 0x000ee20000300800 */
[----:B------:R-:W-:-:S03]  /*12d050*/  PRMT R29, R60, 0x4210, R25 ;  /* 0x000042103c1d7816 */ /* 0x000fc60000000019 */
[----:B------:R-:W3:Y:S01]  /*12d060*/  LDL.LU R60, [R1+0x4ea0] ;  /* 0x004ea000013c7983 */ /* 0x000ee20000300800 */
[----:B------:R-:W-:-:S03]  /*12d070*/  PRMT R30, R61, 0x4210, R26 ;  /* 0x000042103d1e7816 */ /* 0x000fc6000000001a */
[----:B------:R-:W3:Y:S01]  /*12d080*/  LDL.LU R61, [R1+0x4e9c] ;  /* 0x004e9c00013d7983 */ /* 0x000ee20000300800 */
[----:B------:R-:W-:-:S04]  /*12d090*/  LOP3.LUT R27, R57, 0xffff, RZ, 0xc0, !PT ;  /* 0x0000ffff391b7812 */ /* 0x000fc800078ec0ff */
[----:B------:R-:W-:Y:S01]  /*12d0a0*/  PRMT R31, R56, 0x4210, R27 ;  /* 0x00004210381f7816 */ /* 0x000fe2000000001b */
[----:B------:R-:W-:Y:S01]  /*12d0b0*/  NOP ;  /* 0x0000000000007918 */ /* 0x000fe20000000000 */
[----:B------:R-:W0:Y:S01]  /*12d0c0*/  LDS.128 R56, [R53] ;  /* 0x0000000035387984 */ /* 0x000e220000000c00 */
[----:B------:R-:W-:-:S03]  /*12d0d0*/  NOP ;  /* 0x0000000000007918 */ /* 0x000fc60000000000 */
[----:B------:R-:W-:Y:S01]  /*12d0e0*/  STSM.16.M88.4 [R53], R28 ;  /* 0x0000001c35007844 */ /* 0x000fe20000000200 */
[----:B------:R-:W-:-:S03]  /*12d0f0*/  NOP ;  /* 0x0000000000007918 */ /* 0x000fc60000000000 */
[----:B------:R-:W1:Y:S01]  /*12d100*/  LDS.128 R28, [R53] ;  /* 0x00000000351c7984 */ /* 0x000e620000000c00 */
[----:B------:R-:W-:Y:S02]  /*12d110*/  PRMT R27, R49, 0x5210, R27 ;  /* 0x00005210311b7816 */ /* 0x000fe4000000001b */
[----:B------:R-:W-:Y:S02]  /*12d120*/  PRMT R24, R36, 0x5210, R24 ;  /* 0x0000521024187816 */ /* 0x000fe40000000018 */
[----:B------:R-:W-:Y:S01]  /*12d130*/  PRMT R25, R37, 0x5210, R25 ;  /* 0x0000521025197816 */ /* 0x000fe20000000019 */
[----:B0-----:R-:W-:Y:S01]  /*12d140*/  STL.64 [R1+0x520], R56 ;  /* 0x0005203801007387 */ /* 0x001fe20000100a00 */
[----:B------:R-:W-:Y:S01]  /*12d150*/  PRMT R26, R38, 0x5210, R26 ;  /* 0x00005210261a7816 */ /* 0x000fe2000000001a */
[----:B------:R-:W-:Y:S02]  /*12d160*/  NOP ;  /* 0x0000000000007918 */ /* 0x000fe40000000000 */
[----:B------:R-:W-:Y:S04]  /*12d170*/  STL.64 [R1+0x528], R58 ;  /* 0x0005283a01007387 */ /* 0x000fe80000100a00 */
[----:B------:R-:W3:Y:S04]  /*12d180*/  LDL.LU R36, [R1+0x574] ;  /* 0x0005740001247983 */ /* 0x000ee80000300800 */
[----:B------:R-:W3:Y:S04]  /*12d190*/  LDL.LU R37, [R1+0x57c] ;  /* 0x00057c0001257983 */ /* 0x000ee80000300800 */
[----:B------:R-:W3:Y:S04]  /*12d1a0*/  LDL.LU R38, [R1+0x570] ;  /* 0x0005700001267983 */ /* 0x000ee80000300800 */
[----:B------:R-:W3:Y:S04]  /*12d1b0*/  LDL.LU R49, [R1+0x578] ;  /* 0x0005780001317983 */ /* 0x000ee80000300800 */
[----:B------:R0:W-:Y:S01]  /*12d1c0*/  STSM.16.M88.4 [R53], R24 ;  /* 0x0000001835007844 */ /* 0x0001e20000000200 */
[----:B------:R-:W-:-:S03]  /*12d1d0*/  NOP ;  /* 0x0000000000007918 */ /* 0x000fc60000000000 */
[----:B-1----:R4:W-:Y:S04]  /*12d1e0*/  STL.64 [R1+0x510], R28 ;  /* 0x0005101c01007387 */ /* 0x0029e80000100a00 */
[----:B------:R1:W-:Y:S04]  /*12d1f0*/  STL.64 [R1+0x518], R30 ;  /* 0x0005181e01007387 */ /* 0x0003e80000100a00 */
[----:B------:R-:W1:Y:S01]  /*12d200*/  LDS.128 R56, [R53] ;  /* 0x0000000035387984 */ /* 0x000e620000000c00 */
[----:B0-----:R-:W-:Y:S02]  /*12d210*/  LOP3.LUT R24, R39, 0xffff, RZ, 0xc0, !PT ;  /* 0x0000ffff27187812 */ /* 0x001fe400078ec0ff */
[----:B------:R-:W-:Y:S01]  /*12d220*/  LOP3.LUT R25, R45, 0xffff, RZ, 0xc0, !PT ;  /* 0x0000ffff2d197812 */ /* 0x000fe200078ec0ff */
[----:B------:R-:W3:Y:S01]  /*12d230*/  LDL.LU R39, [R1+0x50d4] ;  /* 0x0050d40001277983 */ /* 0x000ee20000300800 */
[----:B------:R-:W-:-:S03]  /*12d240*/  LOP3.LUT R26, R46, 0xffff, RZ, 0xc0, !PT ;  /* 0x0000ffff2e1a7812 */ /* 0x000fc600078ec0ff */
[----:B------:R-:W3:Y:S04]  /*12d250*/  LDL.LU R45, [R1+0x50d0] ;  /* 0x0050d000012d7983 */ /* 0x000ee80000300800 */
[----:B------:R-:W3:Y:S01]  /*12d260*/  LDL.LU R46, [R1+0x4f70] ;  /* 0x004f7000012e7983 */ /* 0x000ee20000300800 */
[----:B--2---:R-:W-:-:S03]  /*12d270*/  LOP3.LUT R27, R47, 0xffff, RZ, 0xc0, !PT ;  /* 0x0000ffff2f1b7812 */ /* 0x004fc600078ec0ff */
[----:B------:R-:W2:Y:S01]  /*12d280*/  LDL.LU R47, [R1+0x4f6c] ;  /* 0x004f6c00012f7983 */ /* 0x000ea20000300800 */
[----:B----4-:R-:W-:-:S03]  /*12d290*/  PRMT R28, R51, 0x4210, R24 ;  /* 0x00004210331c7816 */ /* 0x010fc60000000018 */
        /* <DEDUP_REMOVED lines=8> */
[----:B------:R-:W-:Y:S01]  /*12d320*/  STSM.16.M88.4 [R53], R28 ;  /* 0x0000001c35007844 */ /* 0x000fe20000000200 */
[----:B------:R-:W-:-:S03]  /*12d330*/  NOP ;  /* 0x0000000000007918 */ /* 0x000fc60000000000 */
[----:B------:R-:W0:Y:S04]  /*12d340*/  LDS.128 R28, [R53] ;  /* 0x00000000351c7984 */ /* 0x000e280000000c00 */
[----:B------:R-:W-:Y:S04]  /*12d350*/  STL.64 [R1+0x500], R56 ;  /* 0x0005003801007387 */ /* 0x000fe80000100a00 */
[----:B------:R-:W-:Y:S01]  /*12d360*/  STL.64 [R1+0x508], R58 ;  /* 0x0005083a01007387 */ /* 0x000fe20000100a00 */
[----:B------:R-:W-:Y:S01]  /*12d370*/  NOP ;  /* 0x0000000000007918 */ /* 0x000fe20000000000 */
[----:B------:R-:W-:-:S02]  /*12d380*/  PRMT R24, R36, 0x5210, R24 ;  /* 0x0000521024187816 */ /* 0x000fc40000000018 */
[----:B------:R-:W-:Y:S02]  /*12d390*/  PRMT R25, R37, 0x5210, R25 ;  /* 0x0000521025197816 */ /* 0x000fe40000000019 */
        /* <DEDUP_REMOVED lines=10> */
[----:B-1----:R-:W-:Y:S02]  /*12d440*/  LOP3.LUT R24, R39, 0xffff, RZ, 0xc0, !PT ;  /* 0x0000ffff27187812 */ /* 0x002fe400078ec0ff */
[----:B------:R-:W-:-:S02]  /*12d450*/  LOP3.LUT R25, R45, 0xffff, RZ, 0xc0, !PT ;  /* 0x0000ffff2d197812 */ /* 0x000fc400078ec0ff */
[----:B------:R-:W3:Y:S01]  /*12d460*/  LDL.LU R45, [R1+0x50ec] ;  /* 0x0050ec00012d7983 */ /* 0x000ee20000300800 */
[----:B------:R-:W-:-:S03]  /*12d470*/  LOP3.LUT R26, R46, 0xffff, RZ, 0xc0, !PT ;  /* 0x0000ffff2e1a7812 */ /* 0x000fc600078ec0ff */
[----:B------:R-:W3:Y:S01]  /*12d480*/  LDL.LU R46, [R1+0x50e8] ;  /* 0x0050e800012e7983 */ /* 0x000ee20000300800 */
[----:B--2---:R-:W-:-:S03]  /*12d490*/  LOP3.LUT R27, R47, 0xffff, RZ, 0xc0, !PT ;  /* 0x0000ffff2f1b7812 */ /* 0x004fc600078ec0ff */
[----:B------:R-:W2:Y:S01]  /*12d4a0*/  LDL.LU R47, [R1+0x4f84] ;  /* 0x004f8400012f7983 */ /* 0x000ea20000300800 */
[----:B----4-:R-:W-:-:S03]  /*12d4b0*/  PRMT R28, R51, 0x4210, R24 ;  /* 0x00004210331c7816 */ /* 0x010fc60000000018 */
[----:B------:R-:W4:Y:S04]  /*12d4c0*/  LDL.LU R51, [R1+0x4f80] ;  /* 0x004f800001337983 */ /* 0x000f280000300800 */
[----:B------:R-:W4:Y:S01]  /*12d4d0*/  LDL.LU R39, [R1+0x5480] ;  /* 0x0054800001277983 */ /* 0x000f220000300800 */
[----:B---3--:R-:W-:-:S03]  /*12d4e0*/  PRMT R29, R52, 0x4210, R25 ;  /* 0x00004210341d7816 */ /* 0x008fc60000000019 */
[----:B------:R-:W3:Y:S01]  /*12d4f0*/  LDL.LU R52, [R1+0x4ec4] ;  /* 0x004ec40001347983 */ /* 0x000ee20000300800 */
[----:B0-----:R-:W-:-:S03]  /*12d500*/  PRMT R30, R60, 0x4210, R26 ;  /* 0x000042103c1e7816 */ /* 0x001fc6000000001a */
[----:B------:R-:W3:Y:S01]  /*12d510*/  LDL.LU R60, [R1+0x4ec0] ;  /* 0x004ec000013c7983 */ /* 0x000ee20000300800 */
[----:B------:R-:W-:Y:S01]  /*12d520*/  PRMT R31, R61, 0x4210, R27 ;  /* 0x000042103d1f7816 */ /* 0x000fe2000000001b */
[----:B------:R-:W-:Y:S02]  /*12d530*/  NOP ;  /* 0x0000000000007918 */ /* 0x000fe40000000000 */
[----:B------:R-:W3:Y:S04]  /*12d540*/  LDL.LU R61, [R1+0x4ebc] ;  /* 0x004ebc00013d7983 */ /* 0x000ee80000300800 */
[----:B------:R-:W-:Y:S01]  /*12d550*/  STSM.16.M88.4 [R53], R28 ;  /* 0x0000001c35007844 */ /* 0x000fe20000000200 */
[----:B------:R-:W-:-:S03]  /*12d560*/  NOP ;  /* 0x0000000000007918 */ /* 0x000fc60000000000 */
[----:B------:R-:W0:Y:S04]  /*12d570*/  LDS.128 R28, [R53] ;  /* 0x00000000351c7984 */ /* 0x000e280000000c00 */
[----:B------:R1:W-:Y:S01]  /*12d580*/  STL.64 [R1+0x580], R56 ;  /* 0x0005803801007387 */ /* 0x0003e20000100a00 */
[----:B------:R-:W-:-:S03]  /*12d590*/  PRMT R27, R44, 0x5210, R27 ;  /* 0x000052102c1b7816 */ /* 0x000fc6000000001b */
[----:B------:R-:W-:Y:S04]  /*12d5a0*/  STL.64 [R1+0x588], R58 ;  /* 0x0005883a01007387 */ /* 0x000fe80000100a00 */
[----:B-1----:R-:W3:Y:S04]  /*12d5b0*/  LDL.LU R57, [R1+0x5c4] ;  /* 0x0005c40001397983 */ /* 0x002ee80000300800 */
[----:B------:R-:W3:Y:S01]  /*12d5c0*/  LDL.LU R56, [R1+0x5bc] ;  /* 0x0005bc0001387983 */ /* 0x000ee20000300800 */
[----:B------:R-:W-:Y:S02]  /*12d5d0*/  PRMT R24, R37, 0x5210, R24 ;  /* 0x0000521025187816 */ /* 0x000fe40000000018 */
[----:B------:R-:W-:-:S02]  /*12d5e0*/  PRMT R25, R38, 0x5210, R25 ;  /* 0x0000521026197816 */ /* 0x000fc40000000019 */
[----:B------:R-:W-:Y:S01]  /*12d5f0*/  PRMT R26, R49, 0x5210, R26 ;  /* 0x00005210311a7816 */ /* 0x000fe2000000001a */
[----:B------:R-:W-:Y:S01]  /*12d600*/  NOP ;  /* 0x0000000000007918 */ /* 0x000fe20000000000 */
[----:B------:R-:W3:Y:S04]  /*12d610*/  LDL.LU R49, [R1+0x5c0] ;  /* 0x0005c00001317983 */ /* 0x000ee80000300800 */
[----:B0-----:R-:W-:Y:S04]  /*12d620*/  STL.64 [R1+0x570], R28 ;  /* 0x0005701c01007387 */ /* 0x001fe80000100a00 */
[----:B------:R0:W-:Y:S04]  /*12d630*/  STSM.16.M88.4 [R53], R24 ;  /* 0x0000001835007844 */ /* 0x0001e80000000200 */
[----:B------:R1:W-:Y:S04]  /*12d640*/  STL.64 [R1+0x578], R30 ;  /* 0x0005781e01007387 */ /* 0x0003e80000100a00 */
[----:B------:R-:W3:Y:S01]  /*12d650*/  LDL.LU R44, [R1+0x50fc] ;  /* 0x0050fc00012c7983 */ /* 0x000ee20000300800 */
[----:B0-----:R-:W-:-:S02]  /*12d660*/  LOP3.LUT R24, R45, 0xffff, RZ, 0xc0, !PT ;  /* 0x0000ffff2d187812 */ /* 0x001fc400078ec0ff */
[----:B------:R-:W-:Y:S01]  /*12d670*/  LOP3.LUT R25, R46, 0xffff, RZ, 0xc0, !PT ;  /* 0x0000ffff2e197812 */ /* 0x000fe200078ec0ff */
[----:B------:R-:W3:Y:S04]  /*12d680*/  LDL.LU R45, [R1+0x50f8] ;  /* 0x0050f800012d7983 */ /* 0x000ee80000300800 */
[----:B------:R-:W3:Y:S01]  /*12d690*/  LDL.LU R46, [R1+0x4f98] ;  /* 0x004f9800012e7983 */ /* 0x000ee20000300800 */
[----:B--2---:R-:W-:-:S03]  /*12d6a0*/  LOP3.LUT R26, R47, 0xffff, RZ, 0xc0, !PT ;  /* 0x0000ffff2f1a7812 */ /* 0x004fc600078ec0ff */
[----:B------:R-:W2:Y:S01]  /*12d6b0*/  LDL.LU R47, [R1+0x4f90] ;  /* 0x004f9000012f7983 */ /* 0x000ea20000300800 */
[----:B----4-:R-:W-:-:S03]  /*12d6c0*/  LOP3.LUT R27, R51, 0xffff, RZ, 0xc0, !PT ;  /* 0x0000ffff331b7812 */ /* 0x010fc600078ec0ff */
[----:B------:R-:W4:Y:S01]  /*12d6d0*/  LDL.LU R51, [R1+0x549c] ;  /* 0x00549c0001337983 */ /* 0x000f220000300800 */
[----:B---3--:R-:W-:-:S03]  /*12d6e0*/  PRMT R29, R52, 0x4210, R25 ;  /* 0x00004210341d7816 */ /* 0x008fc60000000019 */
[----:B------:R-:W3:Y:S01]  /*12d6f0*/  LDL.LU R52, [R1+0x5494] ;  /* 0x0054940001347983 */ /* 0x000ee20000300800 */
[----:B-1----:R-:W-:-:S03]  /*12d700*/  PRMT R30, R60, 0x4210, R26 ;  /* 0x000042103c1e7816 */ /* 0x002fc6000000001a */
[----:B------:R-:W3:Y:S01]  /*12d710*/  LDL.LU R60, [R1+0x5490] ;  /* 0x00549000013c7983 */ /* 0x000ee20000300800 */
[----:B------:R-:W-:-:S03]  /*12d720*/  PRMT R31, R61, 0x4210, R27 ;  /* 0x000042103d1f7816 */ /* 0x000fc6000000001b */
[----:B------:R-:W3:Y:S01]  /*12d730*/  LDL.LU R61, [R1+0x54a4] ;  /* 0x0054a400013d7983 */ /* 0x000ee20000300800 */
[----:B------:R-:W-:Y:S01]  /*12d740*/  PRMT R28, R39, 0x4210, R24 ;  /* 0x00004210271c7816 */ /* 0x000fe20000000018 */
[----:B------:R-:W-:Y:S02]  /*12d750*/  NOP ;  /* 0x0000000000007918 */ /* 0x000fe40000000000 */
        /* <DEDUP_REMOVED lines=8> */
[----:B------:R-:W-:Y:S01]  /*12d7e0*/  NOP ;  /* 0x0000000000007918 */ /* 0x000fe20000000000 */
[----:B0-----:R-:W-:Y:S04]  /*12d7f0*/  STL.64 [R1+0x560], R36 ;  /* 0x0005602401007387 */ /* 0x001fe80000100a00 */
[----:B------:R0:W-:Y:S04]  /*12d800*/  STL.64 [R1+0x568], R38 ;  /* 0x0005682601007387 */ /* 0x0001e80000100a00 */
[----:B0-----:R-:W3:Y:S04]  /*12d810*/  LDL.LU.64 R38, [R1+0x5730] ;  /* 0x0057300001267983 */ /* 0x001ee80000300a00 */
[----:B------:R-:W3:Y:S01]  /*12d820*/  LDL.LU.64 R36, [R1+0x5728] ;  /* 0x0057280001247983 */ /* 0x000ee20000300a00 */
[----:B------:R-:W-:-:S03]  /*12d830*/  PRMT R26, R49, 0x5210, R26 ;  /* 0x00005210311a7816 */ /* 0x000fc6000000001a */
        /* <DEDUP_REMOVED lines=19> */
[----:B------:R-:W-:-:S03]  /*12d970*/  PRMT R31, R60, 0x4210, R27 ;  /* 0x000042103c1f7816 */ /* 0x000fc6000000001b */
[----:B------:R-:W3:Y:S01]  /*12d980*/  LDL.LU R60, [R1+0x54bc] ;  /* 0x0054bc00013c7983 */ /* 0x000ee20000300800 */
[----:B------:R-:W-:Y:S01]  /*12d990*/  PRMT R28, R61, 0x4210, R24 ;  /* 0x000042103d1c7816 */ /* 0x000fe20000000018 */
[----:B------:R-:W-:Y:S02]  /*12d9a0*/  NOP ;  /* 0x0000000000007918 */ /* 0x000fe40000000000 */
[----:B------:R-:W3:Y:S04]  /*12d9b0*/  LDL.LU R61, [R1+0x54b8] ;  /* 0x0054b800013d7983 */ /* 0x000ee80000300800 */
[----:B------:R-:W-:Y:S01]  /*12d9c0*/  STSM.16.M88.4 [R53], R28 ;  /* 0x0000001c35007844 */ /* 0x000fe20000000200 */
[----:B------:R-:W-:-:S03]  /*12d9d0*/  NOP ;  /* 0x0000000000007918 */ /* 0x000fc60000000000 */
[----:B------:R-:W0:Y:S01]  /*12d9e0*/  LDS.128 R28, [R53] ;  /* 0x00000000351c7984 */ /* 0x000e220000000c00 */
[----:B------:R-:W-:-:S03]  /*12d9f0*/  PRMT R24, R43, 0x5210, R24 ;  /* 0x000052102b187816 */ /* 0x000fc60000000018 */
[----:B-1----:R-:W-:Y:S01]  /*12da00*/  STL.64 [R1+0x5d0], R56 ;  /* 0x0005d03801007387 */ /* 0x002fe20000100a00 */
[----:B------:R-:W-:-:S03]  /*12da10*/  PRMT R27, R48, 0x5210, R27 ;  /* 0x00005210301b7816 */ /* 0x000fc6000000001b */
[----:B------:R-:W-:Y:S01]  /*12da20*/  STL.64 [R1+0x5d8], R58 ;  /* 0x0005d83a01007387 */ /* 0x000fe20000100a00 */
[----:B------:R-:W-:-:S03]  /*12da30*/  NOP ;  /* 0x0000000000007918 */ /* 0x000fc60000000000 */
[----:B------:R-:W3:Y:S04]  /*12da40*/  LDL.LU R43, [R1+0x5f8] ;  /* 0x0005f800012b7983 */ /* 0x000ee80000300800 */
        /* <DEDUP_REMOVED lines=18> */
[----:B----4-:R-:W-:-:S03]  /*12db70*/  PRMT R28, R51, 0x4210, R24 ;  /* 0x00004210331c7816 */ /* 0x010fc60000000018 */
        /* <DEDUP_REMOVED lines=13> */
[----:B------:R-:W-:Y:S01]  /*12dc50*/  PRMT R24, R43, 0x5210, R24 ;  /* 0x000052102b187816 */ /* 0x000fe20000000018 */
[----:B------:R-:W-:Y:S01]  /*12dc60*/  NOP ;  /* 0x0000000000007918 */ /* 0x000fe20000000000 */
[----:B------:R-:W-:-:S02]  /*12dc70*/  PRMT R25, R48, 0x5210, R25 ;  /* 0x0000521030197816 */ /* 0x000fc40000000019 */
        /* <DEDUP_REMOVED lines=16> */
[----:B--2---:R-:W-:Y:S02]  /*12dd80*/  LOP3.LUT R27, R47, 0xffff, RZ, 0xc0, !PT ;  /* 0x0000ffff2f1b7812 */ /* 0x004fe400078ec0ff */
[----:B----4-:R-:W-:Y:S02]  /*12dd90*/  PRMT R28, R51, 0x4210, R24 ;  /* 0x00004210331c7816 */ /* 0x010fe40000000018 */
[----:B------:R-:W2:Y:S01]  /*12dda0*/  LDL.LU R51, [R1+0x4fd4] ;  /* 0x004fd40001337983 */ /* 0x000ea20000300800 */
[----:B---3--:R-:W-:-:S03]  /*12ddb0*/  PRMT R29, R52, 0x4210, R25 ;  /* 0x00004210341d7816 */ /* 0x008fc60000000019 */
[----:B------:R-:W3:Y:S04]  /*12ddc0*/  LDL.LU R52, [R1+0x5528] ;  /* 0x0055280001347983 */ /* 0x000ee80000300800 */
[----:B------:R-:W4:Y:S01]  /*12ddd0*/  LDL.LU R47, [R1+0x551c] ;  /* 0x00551c00012f7983 */ /* 0x000f220000300800 */
[----:B0-----:R-:W-:-:S03]  /*12dde0*/  PRMT R30, R60, 0x4210, R26 ;  /* 0x000042103c1e7816 */ /* 0x001fc6000000001a */
[----:B------:R-:W4:Y:S01]  /*12ddf0*/  LDL.LU R60, [R1+0x5514] ;  /* 0x00551400013c7983 */ /* 0x000f220000300800 */
[----:B------:R-:W-:Y:S01]  /*12de00*/  PRMT R31, R61, 0x4210, R27 ;  /* 0x000042103d1f7816 */ /* 0x000fe2000000001b */
[----:B------:R-:W-:Y:S02]  /*12de10*/  NOP ;  /* 0x0000000000007918 */ /* 0x000fe40000000000 */
[----:B------:R-:W4:Y:S04]  /*12de20*/  LDL.LU R61, [R1+0x5504] ;  /* 0x00550400013d7983 */ /* 0x000f280000300800 */
[----:B------:R-:W-:Y:S01]  /*12de30*/  STSM.16.M88.4 [R53], R28 ;  /* 0x0000001c35007844 */ /* 0x000fe20000000200 */
[----:B------:R-:W-:-:S03]  /*12de40*/  NOP ;  /* 0x0000000000007918 */ /* 0x000fc60000000000 */
[----:B------:R-:W0:Y:S01]  /*12de50*/  LDS.128 R28, [R53] ;  /* 0x00000000351c7984 */ /* 0x000e220000000c00 */
[----:B------:R-:W-:-:S03]  /*12de60*/  PRMT R27, R42, 0x5210, R27 ;  /* 0x000052102a1b7816 */ /* 0x000fc6000000001b */
[----:B------:R-:W-:Y:S04]  /*12de70*/  STL.64 [R1+0x630], R56 ;  /* 0x0006303801007387 */ /* 0x000fe80000100a00 */
[----:B------:R-:W-:Y:S01]  /*12de80*/  STL.64 [R1+0x638], R58 ;  /* 0x0006383a01007387 */ /* 0x000fe20000100a00 */
[----:B------:R-:W-:Y:S01]  /*12de90*/  NOP ;  /* 0x0000000000007918 */ /* 0x000fe20000000000 */
[----:B------:R-:W-:Y:S02]  /*12dea0*/  PRMT R24, R48, 0x5210, R24 ;  /* 0x0000521030187816 */ /* 0x000fe40000000018 */
[----:B------:R-:W4:Y:S01]  /*12deb0*/  LDL.LU R48, [R1+0x65c] ;  /* 0x00065c0001307983 */ /* 0x000f220000300800 */
[----:B------:R-:W-:-:S03]  /*12dec0*/  PRMT R25, R49, 0x5210, R25 ;  /* 0x0000521031197816 */ /* 0x000fc60000000019 */
[----:B------:R-:W4:Y:S01]  /*12ded0*/  LDL.LU R49, [R1+0x658] ;  /* 0x0006580001317983 */ /* 0x000f220000300800 */
[----:B------:R-:W-:-:S03]  /*12dee0*/  PRMT R26, R50, 0x5210, R26 ;  /* 0x00005210321a7816 */ /* 0x000fc6000000001a */
[----:B------:R-:W4:Y:S04]  /*12def0*/  LDL.LU R50, [R1+0x654] ;  /* 0x0006540001327983 */ /* 0x000f280000300800 */
[----:B------:R1:W-:Y:S01]  /*12df00*/  STSM.16.M88.4 [R53], R24 ;  /* 0x0000001835007844 */ /* 0x0003e20000000200 */
[----:B------:R-:W-:-:S03]  /*12df10*/  NOP ;  /* 0x0000000000007918 */ /* 0x000fc60000000000 */
[----:B0-----:R3:W-:Y:S04]  /*12df20*/  STL.64 [R1+0x620], R28 ;  /* 0x0006201c01007387 */ /* 0x0017e80000100a00 */
[----:B------:R0:W-:Y:S04]  /*12df30*/  STL.64 [R1+0x628], R30 ;  /* 0x0006281e01007387 */ /* 0x0001e80000100a00 */
[----:B------:R-:W0:Y:S01]  /*12df40*/  LDS.128 R56, [R53] ;  /* 0x0000000035387984 */ /* 0x000e220000000c00 */
[----:B-1----:R-:W-:-:S03]  /*12df50*/  LOP3.LUT R24, R44, 0xffff, RZ, 0xc0, !PT ;  /* 0x0000ffff2c187812 */ /* 0x002fc600078ec0ff */
[----:B------:R-:W4:Y:S01]  /*12df60*/  LDL.LU R44, [R1+0x514c] ;  /* 0x00514c00012c7983 */ /* 0x000f220000300800 */
[----:B------:R-:W-:-:S03]  /*12df70*/  LOP3.LUT R25, R45, 0xffff, RZ, 0xc0, !PT ;  /* 0x0000ffff2d197812 */ /* 0x000fc600078ec0ff */
[----:B------:R-:W4:Y:S01]  /*12df80*/  LDL.LU R45, [R1+0x5148] ;  /* 0x00514800012d7983 */ /* 0x000f220000300800 */
[----:B------:R-:W-:-:S03]  /*12df90*/  LOP3.LUT R26, R46, 0xffff, RZ, 0xc0, !PT ;  /* 0x0000ffff2e1a7812 */ /* 0x000fc600078ec0ff */
[----:B------:R-:W4:Y:S01]  /*12dfa0*/  LDL.LU R46, [R1+0x4fec] ;  /* 0x004fec00012e7983 */ /* 0x000f220000300800 */
[----:B--2---:R-:W-:-:S03]  /*12dfb0*/  LOP3.LUT R27, R51, 0xffff, RZ, 0xc0, !PT ;  /* 0x0000ffff331b7812 */ /* 0x004fc600078ec0ff */
[----:B------:R-:W2:Y:S01]  /*12dfc0*/  LDL.LU R51, [R1+0x4fe8] ;  /* 0x004fe80001337983 */ /* 0x000ea20000300800 */
[----:B---3--:R-:W-:-:S03]  /*12dfd0*/  PRMT R28, R52, 0x4210, R24 ;  /* 0x00004210341c7816 */ /* 0x008fc60000000018 */
[----:B------:R-:W3:Y:S01]  /*12dfe0*/  LDL.LU R52, [R1+0x555c] ;  /* 0x00555c0001347983 */ /* 0x000ee20000300800 */
[----:B----4-:R-:W-:-:S03]  /*12dff0*/  PRMT R29, R47, 0x4210, R25 ;  /* 0x000042102f1d7816 */ /* 0x010fc60000000019 */
        /* <DEDUP_REMOVED lines=23> */
[----:B------:R-:W4:Y:S01]  /*12e170*/  LDL.LU R43, [R1+0x5168] ;  /* 0x00516800012b7983 */ /* 0x000f220000300800 */
[----:B-1----:R-:W-:-:S03]  /*12e180*/  LOP3.LUT R24, R44, 0xffff, RZ, 0xc0, !PT ;  /* 0x0000ffff2c187812 */ /* 0x002fc600078ec0ff */
[----:B------:R-:W4:Y:S01]  /*12e190*/  LDL.LU R44, [R1+0x5160] ;  /* 0x00516000012c7983 */ /* 0x000f220000300800 */
[----:B------:R-:W-:-:S03]  /*12e1a0*/  LOP3.LUT R25, R45, 0xffff, RZ, 0xc0, !PT ;  /* 0x0000ffff2d197812 */ /* 0x000fc600078ec0ff */
[----:B------:R-:W0:Y:S01]  /*12e1b0*/  LDS.128 R56, [R53] ;  /* 0x0000000035387984 */ /* 0x000e220000000c00 */
[----:B------:R-:W-:Y:S02]  /*12e1c0*/  LOP3.LUT R26, R46, 0xffff, RZ, 0xc0, !PT ;  /* 0x0000ffff2e1a7812 */ /* 0x000fe400078ec0ff */
[----:B--2---:R-:W-:Y:S02]  /*12e1d0*/  LOP3.LUT R27, R51, 0xffff, RZ, 0xc0, !PT ;  /* 0x0000ffff331b7812 */ /* 0x004fe400078ec0ff */
[----:B------:R-:W2:Y:S01]  /*12e1e0*/  LDL.LU R51, [R1+0x5004] ;  /* 0x0050040001337983 */ /* 0x000ea20000300800 */
[----:B---3--:R-:W-:-:S03]  /*12e1f0*/  PRMT R28, R52, 0x4210, R24 ;  /* 0x00004210341c7816 */ /* 0x008fc60000000018 */
[----:B------:R-:W3:Y:S01]  /*12e200*/  LDL.LU R52, [R1+0x5000] ;  /* 0x0050000001347983 */ /* 0x000ee20000300800 */
[----:B----4-:R-:W-:-:S03]  /*12e210*/  PRMT R30, R60, 0x4210, R26 ;  /* 0x000042103c1e7816 */ /* 0x010fc6000000001a */
[----:B------:R-:W4:Y:S04]  /*12e220*/  LDL.LU R60, [R1+0x557c] ;  /* 0x00557c00013c7983 */ /* 0x000f280000300800 */
[----:B------:R-:W4:Y:S04]  /*12e230*/  LDL.LU R45, [R1+0x5578] ;  /* 0x00557800012d7983 */ /* 0x000f280000300800 */
[----:B------:R-:W4:Y:S01]  /*12e240*/  LDL.LU R46, [R1+0x5570] ;  /* 0x00557000012e7983 */ /* 0x000f220000300800 */
[----:B------:R-:W-:-:S03]  /*12e250*/  PRMT R31, R61, 0x4210, R27 ;  /* 0x000042103d1f7816 */ /* 0x000fc6000000001b */
[----:B------:R-:W4:Y:S01]  /*12e260*/  LDL.LU R61, [R1+0x5568] ;  /* 0x00556800013d7983 */ /* 0x000f220000300800 */
[----:B------:R-:W-:Y:S01]  /*12e270*/  PRMT R29, R47, 0x4210, R25 ;  /* 0x000042102f1d7816 */ /* 0x000fe20000000019 */
[----:B------:R-:W-:-:S04]  /*12e280*/  NOP ;  /* 0x0000000000007918 */ /* 0x000fc80000000000 */
[----:B------:R-:W-:Y:S01]  /*12e290*/  STSM.16.M88.4 [R53], R28 ;  /* 0x0000001c35007844 */ /* 0x000fe20000000200 */
[----:B------:R-:W-:-:S03]  /*12e2a0*/  NOP ;  /* 0x0000000000007918 */ /* 0x000fc60000000000 */
[----:B------:R-:W1:Y:S01]  /*12e2b0*/  LDS.128 R28, [R53] ;  /* 0x00000000351c7984 */ /* 0x000e620000000c00 */
[----:B------:R-:W-:-:S03]  /*12e2c0*/  PRMT R27, R40, 0x5210, R27 ;  /* 0x00005210281b7816 */ /* 0x000fc6000000001b */
[----:B0-----:R-:W-:Y:S04]  /*12e2d0*/  STL.64 [R1+0x5f0], R56 ;  /* 0x0005f03801007387 */ /* 0x001fe80000100a00 */
[----:B------:R-:W-:Y:S01]  /*12e2e0*/  STL.64 [R1+0x5f8], R58 ;  /* 0x0005f83a01007387 */ /* 0x000fe20000100a00 */
[----:B------:R-:W-:Y:S01]  /*12e2f0*/  NOP ;  /* 0x0000000000007918 */ /* 0x000fe20000000000 */
[----:B------:R-:W-:Y:S02]  /*12e300*/  PRMT R24, R48, 0x5210, R24 ;  /* 0x0000521030187816 */ /* 0x000fe40000000018 */
[----:B------:R-:W4:Y:S04]  /*12e310*/  LDL.LU R47, [R1+0x6a0] ;  /* 0x0006a000012f7983 */ /* 0x000f280000300800 */
[----:B------:R-:W4:Y:S01]  /*12e320*/  LDL.LU R48, [R1+0x6a8] ;  /* 0x0006a80001307983 */ /* 0x000f220000300800 */
[----:B------:R-:W-:-:S03]  /*12e330*/  PRMT R25, R49, 0x5210, R25 ;  /* 0x0000521031197816 */ /* 0x000fc60000000019 */
[----:B------:R-:W4:Y:S01]  /*12e340*/  LDL.LU R49, [R1+0x66c] ;  /* 0x00066c0001317983 */ /* 0x000f220000300800 */
[----:B------:R-:W-:-:S03]  /*12e350*/  PRMT R26, R50, 0x5210, R26 ;  /* 0x00005210321a7816 */ /* 0x000fc6000000001a */
[----:B------:R-:W4:Y:S04]  /*12e360*/  LDL.LU R50, [R1+0x6a4] ;  /* 0x0006a40001327983 */ /* 0x000f280000300800 */
[----:B------:R0:W-:Y:S01]  /*12e370*/  STSM.16.M88.4 [R53], R24 ;  /* 0x0000001835007844 */ /* 0x0001e20000000200 */
[----:B------:R-:W-:-:S03]  /*12e380*/  NOP ;  /* 0x0000000000007918 */ /* 0x000fc60000000000 */
[----:B-1----:R4:W-:Y:S04]  /*12e390*/  STL.64 [R1+0x680], R28 ;  /* 0x0006801c01007387 */ /* 0x0029e80000100a00 */
[----:B------:R1:W-:Y:S04]  /*12e3a0*/  STL.64 [R1+0x688], R30 ;  /* 0x0006881e01007387 */ /* 0x0003e80000100a00 */
[----:B------:R-:W1:Y:S01]  /*12e3b0*/  LDS.128 R56, [R53] ;  /* 0x0000000035387984 */ /* 0x000e620000000c00 */
[----:B0-----:R-:W-:Y:S02]  /*12e3c0*/  LOP3.LUT R24, R43, 0xffff, RZ, 0xc0, !PT ;  /* 0x0000ffff2b187812 */ /* 0x001fe400078ec0ff */
[----:B--2---:R-:W-:-:S02]  /*12e3d0*/  LOP3.LUT R26, R51, 0xffff, RZ, 0xc0, !PT ;  /* 0x0000ffff331a7812 */ /* 0x004fc400078ec0ff */
[----:B------:R-:W2:Y:S01]  /*12e3e0*/  LDL.LU R51, [R1+0x5180] ;  /* 0x0051800001337983 */ /* 0x000ea20000300800 */
[----:B---3--:R-:W-:-:S03]  /*12e3f0*/  LOP3.LUT R27, R52, 0xffff, RZ, 0xc0, !PT ;  /* 0x0000ffff341b7812 */ /* 0x008fc600078ec0ff */
[----:B------:R-:W3:Y:S01]  /*12e400*/  LDL.LU R52, [R1+0x517c] ;  /* 0x00517c0001347983 */ /* 0x000ee20000300800 */
[----:B----4-:R-:W-:-:S03]  /*12e410*/  PRMT R28, R60, 0x4210, R24 ;  /* 0x000042103c1c7816 */ /* 0x010fc60000000018 */
[----:B------:R-:W4:Y:S01]  /*12e420*/  LDL.LU R60, [R1+0x501c] ;  /* 0x00501c00013c7983 */ /* 0x000f220000300800 */
[----:B-1----:R-:W-:-:S03]  /*12e430*/  PRMT R31, R61, 0x4210, R27 ;  /* 0x000042103d1f7816 */ /* 0x002fc6000000001b */
[----:B------:R-:W4:Y:S01]  /*12e440*/  LDL.LU R61, [R1+0x5018] ;  /* 0x00501800013d7983 */ /* 0x000f220000300800 */
[----:B------:R-:W-:-:S03]  /*12e450*/  LOP3.LUT R25, R44, 0xffff, RZ, 0xc0, !PT ;  /* 0x0000ffff2c197812 */ /* 0x000fc600078ec0ff */
[----:B------:R-:W4:Y:S01]  /*12e460*/  LDL.LU R42, [R1+0x5590] ;  /* 0x00559000012a7983 */ /* 0x000f220000300800 */
[----:B------:R-:W-:-:S03]  /*12e470*/  PRMT R29, R45, 0x4210, R25 ;  /* 0x000042102d1d7816 */ /* 0x000fc60000000019 */
[----:B------:R-:W4:Y:S04]  /*12e480*/  LDL.LU R43, [R1+0x558c] ;  /* 0x00558c00012b7983 */ /* 0x000f280000300800 */
[----:B------:R-:W4:Y:S04]  /*12e490*/  LDL.LU R44, [R1+0x5588] ;  /* 0x00558800012c7983 */ /* 0x000f280000300800 */
[----:B------:R-:W-:Y:S01]  /*12e4a0*/  STL.64 [R1+0x670], R56 ;  /* 0x0006703801007387 */ /* 0x000fe20000100a00 */
[----:B------:R-:W-:Y:S01]  /*12e4b0*/  PRMT R30, R46, 0x4210, R26 ;  /* 0x000042102e1e7816 */ /* 0x000fe2000000001a */
[----:B------:R-:W-:-:S02]  /*12e4c0*/  NOP ;  /* 0x0000000000007918 */ /* 0x000fc40000000000 */
[----:B------:R-:W-:Y:S04]  /*12e4d0*/  STL.64 [R1+0x678], R58 ;  /* 0x0006783a01007387 */ /* 0x000fe80000100a00 */
[----:B------:R-:W4:Y:S04]  /*12e4e0*/  LDL.LU R45, [R1+0x5584] ;  /* 0x00558400012d7983 */ /* 0x000f280000300800 */
[----:B------:R-:W-:Y:S01]  /*12e4f0*/  STSM.16.M88.4 [R53], R28 ;  /* 0x0000001c35007844 */ /* 0x000fe20000000200 */
[----:B------:R-:W-:-:S03]  /*12e500*/  NOP ;  /* 0x0000000000007918 */ /* 0x000fc60000000000 */
[----:B------:R-:W0:Y:S01]  /*12e510*/  LDS.128 R28, [R53] ;  /* 0x00000000351c7984 */ /* 0x000e220000000c00 */
[----:B------:R-:W-:Y:S02]  /*12e520*/  PRMT R24, R47, 0x5210, R24 ;  /* 0x000052102f187816 */ /* 0x000fe40000000018 */
[----:B------:R-:W-:Y:S01]  /*12e530*/  PRMT R25, R48, 0x5210, R25 ;  /* 0x0000521030197816 */ /* 0x000fe20000000019 */
[----:B------:R-:W4:Y:S04]  /*12e540*/  LDL.LU R46, [R1+0x6b4] ;  /* 0x0006b400012e7983 */ /* 0x000f280000300800 */
[----:B------:R-:W4:Y:S01]  /*12e550*/  LDL.LU R47, [R1+0x6ac] ;  /* 0x0006ac00012f7983 */ /* 0x000f220000300800 */
[----:B------:R-:W-:-:S03]  /*12e560*/  PRMT R26, R49, 0x5210, R26 ;  /* 0x00005210311a7816 */ /* 0x000fc6000000001a */
[----:B------:R-:W4:Y:S01]  /*12e570*/  LDL.LU R48, [R1+0x6b0] ;  /* 0x0006b00001307983 */ /* 0x000f220000300800 */
[----:B------:R-:W-:Y:S01]  /*12e580*/  PRMT R27, R50, 0x5210, R27 ;  /* 0x00005210321b7816 */ /* 0x000fe2000000001b */
[----:B------:R-:W-:-:S04]  /*12e590*/  NOP ;  /* 0x0000000000007918 */ /* 0x000fc80000000000 */
[----:B------:R2:W-:Y:S01]  /*12e5a0*/  STSM.16.M88.4 [R53], R24 ;  /* 0x0000001835007844 */ /* 0x0005e20000000200 */
[----:B------:R-:W-:-:S03]  /*12e5b0*/  NOP ;  /* 0x0000000000007918 */ /* 0x000fc60000000000 */
[----:B------:R-:W1:Y:S04]  /*12e5c0*/  LDS.128 R56, [R53] ;  /* 0x0000000035387984 */ /* 0x000e680000000c00 */
[----:B0-----:R0:W-:Y:S04]  /*12e5d0*/  STL.64 [R1+0x660], R28 ;  /* 0x0006601c01007387 */ /* 0x0011e80000100a00 */
[----:B------:R0:W-:Y:S04]  /*12e5e0*/  STL.64 [R1+0x668], R30 ;  /* 0x0006681e01007387 */ /* 0x0001e80000100a00 */
[----:B------:R-:W4:Y:S04]  /*12e5f0*/  LDL.LU R49, [R1+0x5190] ;  /* 0x0051900001317983 */ /* 0x000f280000300800 */
[----:B------:R-:W4:Y:S01]  /*12e600*/  LDL.LU R50, [R1+0x518c] ;  /* 0x00518c0001327983 */ /* 0x000f220000300800 */
[----:B--2---:R-:W-:-:S03]  /*12e610*/  LOP3.LUT R24, R51, 0xffff, RZ, 0xc0, !PT ;  /* 0x0000ffff33187812 */ /* 0x004fc600078ec0ff */
[----:B------:R-:W2:Y:S01]  /*12e620*/  LDL.LU R51, [R1+0x5030] ;  /* 0x0050300001337983 */ /* 0x000ea20000300800 */
[----:B---3--:R-:W-:-:S03]  /*12e630*/  LOP3.LUT R25, R52, 0xffff, RZ, 0xc0, !PT ;  /* 0x0000ffff34197812 */ /* 0x008fc600078ec0ff */
[----:B------:R-:W3:Y:S01]  /*12e640*/  LDL.LU R52, [R1+0x502c] ;  /* 0x00502c0001347983 */ /* 0x000ee20000300800 */
[----:B----4-:R-:W-:-:S03]  /*12e650*/  LOP3.LUT R26, R60, 0xffff, RZ, 0xc0, !PT ;  /* 0x0000ffff3c1a7812 */ /* 0x010fc600078ec0ff */
[----:B------:R-:W4:Y:S01]  /*12e660*/  LDL.LU R60, [R1+0x55a0] ;  /* 0x0055a000013c7983 */ /* 0x000f220000300800 */
[----:B------:R-:W-:-:S03]  /*12e670*/  LOP3.LUT R27, R61, 0xffff, RZ, 0xc0, !PT ;  /* 0x0000ffff3d1b7812 */ /* 0x000fc600078ec0ff */
[----:B------:R-:W4:Y:S01]  /*12e680*/  LDL.LU R61, [R1+0x559c] ;  /* 0x00559c00013d7983 */ /* 0x000f220000300800 */
[----:B0-----:R-:W-:-:S03]  /*12e690*/  PRMT R28, R42, 0x4210, R24 ;  /* 0x000042102a1c7816 */ /* 0x001fc60000000018 */
[----:B------:R-:W4:Y:S01]  /*12e6a0*/  LDL.LU R40, [R1+0x5598] ;  /* 0x0055980001287983 */ /* 0x000f220000300800 */
[----:B------:R-:W-:Y:S02]  /*12e6b0*/  PRMT R29, R43, 0x4210, R25 ;  /* 0x000042102b1d7816 */ /* 0x000fe40000000019 */
[----:B------:R-:W-:Y:S02]  /*12e6c0*/  PRMT R30, R44, 0x4210, R26 ;  /* 0x000042102c1e7816 */ /* 0x000fe4000000001a */
[----:B------:R-:W4:Y:S01]  /*12e6d0*/  LDL.LU R44, [R1+0x5594] ;  /* 0x00559400012c7983 */ /* 0x000f220000300800 */
[----:B------:R-:W-:Y:S01]  /*12e6e0*/  PRMT R31, R45, 0x4210, R27 ;  /* 0x000042102d1f7816 */ /* 0x000fe2000000001b */
[----:B------:R-:W-:-:S04]  /*12e6f0*/  NOP ;  /* 0x0000000000007918 */ /* 0x000fc80000000000 */
[----:B------:R-:W-:Y:S01]  /*12e700*/  STSM.16.M88.4 [R53], R28 ;  /* 0x0000001c35007844 */ /* 0x000fe20000000200 */
[----:B------:R-:W-:-:S03]  /*12e710*/  NOP ;  /* 0x0000000000007918 */ /* 0x000fc60000000000 */
[----:B------:R-:W0:Y:S01]  /*12e720*/  LDS.128 R28, [R53] ;  /* 0x00000000351c7984 */ /* 0x000e220000000c00 */
[----:B------:R-:W-:-:S03]  /*12e730*/  PRMT R24, R46, 0x5210, R24 ;  /* 0x000052102e187816 */ /* 0x000fc60000000018 */
[----:B-1----:R-:W-:Y:S01]  /*12e740*/  STL.64 [R1+0x650], R56 ;  /* 0x0006503801007387 */ /* 0x002fe20000100a00 */
[----:B------:R-:W-:-:S03]  /*12e750*/  PRMT R25, R47, 0x5210, R25 ;  /* 0x000052102f197816 */ /* 0x000fc60000000019 */
[----:B------:R-:W-:Y:S01]  /*12e760*/  STL.64 [R1+0x658], R58 ;  /* 0x0006583a01007387 */ /* 0x000fe20000100a00 */
[----:B------:R-:W-:Y:S01]  /*12e770*/  PRMT R26, R48, 0x5210, R26 ;  /* 0x00005210301a7816 */ /* 0x000fe2000000001a */
[----:B------:R-:W-:Y:S02]  /*12e780*/  NOP ;  /* 0x0000000000007918 */ /* 0x000fe40000000000 */
[----:B------:R-:W4:Y:S01]  /*12e790*/  LDL.LU R45, [R1+0x6c0] ;  /* 0x0006c000012d7983 */ /* 0x000f220000300800 */
[----:B------:R-:W-:-:S03]  /*12e7a0*/  PRMT R27, R39, 0x5210, R27 ;  /* 0x00005210271b7816 */ /* 0x000fc6000000001b */
[----:B------:R-:W4:Y:S04]  /*12e7b0*/  LDL.LU R41, [R1+0x6b8] ;  /* 0x0006b80001297983 */ /* 0x000f280000300800 */
[----:B------:R-:W4:Y:S04]  /*12e7c0*/  LDL.LU R46, [R1+0x6bc] ;  /* 0x0006bc00012e7983 */ /* 0x000f280000300800 */
[----:B------:R1:W-:Y:S01]  /*12e7d0*/  STSM.16.M88.4 [R53], R24 ;  /* 0x0000001835007844 */ /* 0x0003e20000000200 */
[----:B------:R-:W-:-:S03]  /*12e7e0*/  NOP ;  /* 0x0000000000007918 */ /* 0x000fc60000000000 */
[----:B------:R-:W2:Y:S04]  /*12e7f0*/  LDS.128 R56, [R53] ;  /* 0x0000000035387984 */ /* 0x000ea80000000c00 */
[----:B0-----:R4:W-:Y:S04]  /*12e800*/  STL.64 [R1+0x6e0], R28 ;  /* 0x0006e01c01007387 */ /* 0x0019e80000100a00 */
[----:B------:R0:W-:Y:S01]  /*12e810*/  STL.64 [R1+0x6e8], R30 ;  /* 0x0006e81e01007387 */ /* 0x0001e20000100a00 */
[----:B-1----:R-:W-:-:S03]  /*12e820*/  LOP3.LUT R24, R49, 0xffff, RZ, 0xc0, !PT ;  /* 0x0000ffff31187812 */ /* 0x002fc600078ec0ff */
[----:B------:R-:W4:Y:S01]  /*12e830*/  LDL.LU R22, [R1+0x120] ;  /* 0x0001200001167983 */ /* 0x000f220000300800 */
[----:B------:R-:W-:-:S03]  /*12e840*/  LOP3.LUT R25, R50, 0xffff, RZ, 0xc0, !PT ;  /* 0x0000ffff32197812 */ /* 0x000fc600078ec0ff */
[----:B------:R-:W4:Y:S04]  /*12e850*/  LDL.LU R47, [R1+0x51a0] ;  /* 0x0051a000012f7983 */ /* 0x000f280000300800 */
[----:B------:R-:W4:Y:S04]  /*12e860*/  LDL.LU R48, [R1+0x519c] ;  /* 0x00519c0001307983 */ /* 0x000f280000300800 */
[----:B------:R-:W4:Y:S04]  /*12e870*/  LDL.LU R49, [R1+0x5040] ;  /* 0x0050400001317983 */ /* 0x000f280000300800 */
[----:B------:R-:W4:Y:S01]  /*12e880*/  LDL.LU R50, [R1+0x503c] ;  /* 0x00503c0001327983 */ /* 0x000f220000300800 */
[----:B--2---:R-:W-:-:S03]  /*12e890*/  LOP3.LUT R26, R51, 0xffff, RZ, 0xc0, !PT ;  /* 0x0000ffff331a7812 */ /* 0x004fc600078ec0ff */
[----:B------:R-:W2:Y:S01]  /*12e8a0*/  LDL.LU R51, [R1+0x55b0] ;  /* 0x0055b00001337983 */ /* 0x000ea20000300800 */
[----:B---3--:R-:W-:-:S03]  /*12e8b0*/  LOP3.LUT R27, R52, 0xffff, RZ, 0xc0, !PT ;  /* 0x0000ffff341b7812 */ /* 0x008fc600078ec0ff */
[----:B------:R-:W3:Y:S01]  /*12e8c0*/  LDL.LU R52, [R1+0x55ac] ;  /* 0x0055ac0001347983 */ /* 0x000ee20000300800 */
[----:B----4-:R-:W-:-:S03]  /*12e8d0*/  PRMT R28, R60, 0x4210, R24 ;  /* 0x000042103c1c7816 */ /* 0x010fc60000000018 */
[----:B------:R-:W4:Y:S01]  /*12e8e0*/  LDL.LU R60, [R1+0x55a8] ;  /* 0x0055a800013c7983 */ /* 0x000f220000300800 */
[----:B------:R-:W-:-:S03]  /*12e8f0*/  PRMT R29, R61, 0x4210, R25 ;  /* 0x000042103d1d7816 */ /* 0x000fc60000000019 */
[----:B------:R-:W2:Y:S01]  /*12e900*/  LDL.LU R61, [R1+0x55a4] ;  /* 0x0055a400013d7983 */ /* 0x000ea20000300800 */
[----:B0-----:R-:W-:-:S03]  /*12e910*/  PRMT R30, R40, 0x4210, R26 ;  /* 0x00004210281e7816 */ /* 0x001fc6000000001a */
[----:B------:R-:W2:Y:S04]  /*12e920*/  LDL R43, [R1+0x12c] ;  /* 0x00012c00012b7983 */ /* 0x000ea80000100800 */
[----:B------:R-:W2:Y:S01]  /*12e930*/  LDL R42, [R1+0x128] ;  /* 0x00012800012a7983 */ /* 0x000ea20000100800 */
[----:B------:R-:W-:Y:S01]  /*12e940*/  PRMT R31, R44, 0x4210, R27 ;  /* 0x000042102c1f7816 */ /* 0x000fe2000000001b */
[----:B------:R-:W-:-:S04]  /*12e950*/  NOP ;  /* 0x0000000000007918 */ /* 0x000fc80000000000 */
[----:B------:R-:W-:Y:S01]  /*12e960*/  STSM.16.M88.4 [R53], R28 ;  /* 0x0000001c35007844 */ /* 0x000fe20000000200 */
[----:B------:R-:W-:-:S03]  /*12e970*/  NOP ;  /* 0x0000000000007918 */ /* 0x000fc60000000000 */
[----:B------:R-:W0:Y:S01]  /*12e980*/  LDS.128 R28, [R53] ;  /* 0x00000000351c7984 */ /* 0x000e220000000c00 */
[----:B------:R-:W-:-:S03]  /*12e990*/  PRMT R27, R38, 0x5210, R27 ;  /* 0x00005210261b7816 */ /* 0x000fc6000000001b */
[----:B------:R-:W-:Y:S04]  /*12e9a0*/  STL.64 [R1+0x6d0], R56 ;  /* 0x0006d03801007387 */ /* 0x000fe80000100a00 */
[----:B------:R-:W-:Y:S04]  /*12e9b0*/  STL.64 [R1+0x6d8], R58 ;  /* 0x0006d83a01007387 */ /* 0x000fe80000100a00 */
[----:B------:R-:W2:Y:S01]  /*12e9c0*/  LDL R44, [R1+0x130] ;  /* 0x00013000012c7983 */ /* 0x000ea20000100800 */
[----:B------:R-:W-:-:S03]  /*12e9d0*/  PRMT R24, R45, 0x5210, R24 ;  /* 0x000052102d187816 */ /* 0x000fc60000000018 */
[----:B------:R-:W2:Y:S01]  /*12e9e0*/  LDL R45, [R1+0x124] ;  /* 0x00012400012d7983 */ /* 0x000ea20000100800 */
[----:B------:R-:W-:Y:S02]  /*12e9f0*/  PRMT R25, R41, 0x5210, R25 ;  /* 0x0000521029197816 */ /* 0x000fe40000000019 */
[----:B------:R-:W-:Y:S01]  /*12ea00*/  PRMT R26, R46, 0x5210, R26 ;  /* 0x000052102e1a7816 */ /* 0x000fe2000000001a */
[----:B------:R-:W-:Y:S01]  /*12ea10*/  NOP ;  /* 0x0000000000007918 */ /* 0x000fe20000000000 */
[----:B0-----:R-:W-:Y:S04]  /*12ea20*/  STL.64 [R1+0x6c0], R28 ;  /* 0x0006c01c01007387 */ /* 0x001fe80000100a00 */
[----:B------:R0:W-:Y:S04]  /*12ea30*/  STL.64 [R1+0x6c8], R30 ;  /* 0x0006c81e01007387 */ /* 0x0001e80000100a00 */
[----:B------:R3:W-:Y:S01]  /*12ea40*/  STSM.16.M88.4 [R53], R24 ;  /* 0x0000001835007844 */ /* 0x0007e20000000200 */
[----:B0-----:R-:W-:-:S02]  /*12ea50*/  LOP3.LUT R30, R48, 0xffff, RZ, 0xc0, !PT ;  /* 0x0000ffff301e7812 */ /* 0x001fc400078ec0ff */
[----:B------:R-:W-:Y:S02]  /*12ea60*/  LOP3.LUT R31, R49, 0xffff, RZ, 0xc0, !PT ;  /* 0x0000ffff311f7812 */ /* 0x000fe400078ec0ff */
[----:B------:R-:W-:Y:S02]  /*12ea70*/  LOP3.LUT R23, R50, 0xffff, RZ, 0xc0, !PT ;  /* 0x0000ffff32177812 */ /* 0x000fe400078ec0ff */
[----:B---3--:R-:W-:Y:S02]  /*12ea80*/  PRMT R25, R52, 0x4210, R30 ;  /* 0x0000421034197816 */ /* 0x008fe4000000001e */
[----:B------:R-:W3:Y:S01]  /*12ea90*/  LDL.LU R52, [R1+0x6f8] ;  /* 0x0006f80001347983 */ /* 0x000ee20000300800 */
[----:B----4-:R-:W-:-:S03]  /*12eaa0*/  PRMT R26, R60, 0x4210, R31 ;  /* 0x000042103c1a7816 */ /* 0x010fc6000000001f */
[----:B------:R-:W4:Y:S01]  /*12eab0*/  LDL.LU R60, [R1+0x6f4] ;  /* 0x0006f400013c7983 */ /* 0x000f220000300800 */
[----:B--2---:R-:W-:-:S03]  /*12eac0*/  PRMT R27, R61, 0x4210, R23 ;  /* 0x000042103d1b7816 */ /* 0x004fc60000000017 */
[----:B------:R-:W2:Y:S01]  /*12ead0*/  LDL.LU R61, [R1+0x6f0] ;  /* 0x0006f000013d7983 */ /* 0x000ea20000300800 */
[----:B------:R-:W-:-:S04]  /*12eae0*/  LOP3.LUT R29, R47, 0xffff, RZ, 0xc0, !PT ;  /* 0x0000ffff2f1d7812 */ /* 0x000fc800078ec0ff */
[----:B------:R-:W-:Y:S01]  /*12eaf0*/  PRMT R24, R51, 0x4210, R29 ;  /* 0x0000421033187816 */ /* 0x000fe2000000001d */
[----:B------:R-:W-:Y:S01]  /*12eb00*/  NOP ;  /* 0x0000000000007918 */ /* 0x000fe20000000000 */
[----:B------:R-:W0:Y:S01]  /*12eb10*/  LDS.128 R48, [R53] ;  /* 0x0000000035307984 */ /* 0x000e220000000c00 */
[----:B------:R-:W-:-:S03]  /*12eb20*/  NOP ;  /* 0x0000000000007918 */ /* 0x000fc60000000000 */
[----:B------:R1:W-:Y:S02]  /*12eb30*/  STSM.16.M88.4 [R53], R24 ;  /* 0x0000001835007844 */ /* 0x0003e40000000200 */
[----:B-1----:R-:W-:Y:S02]  /*12eb40*/  PRMT R27, R3, 0x5210, R23 ;  /* 0x00005210031b7816 */ /* 0x002fe40000000017 */
[----:B0-----:R-:W-:Y:S04]  /*12eb50*/  STL.64 [R1+0x6b0], R48 ;  /* 0x0006b03001007387 */ /* 0x001fe80000100a00 */
[----:B------:R-:W-:Y:S01]  /*12eb60*/  STL.64 [R1+0x6b8], R50 ;  /* 0x0006b83201007387 */ /* 0x000fe20000100a00 */
[----:B------:R-:W-:Y:S02]  /*12eb70*/  ISETP.LT.AND P1, PT, R43, UR30, !P3 ;  /* 0x0000001e2b007c0c */ /* 0x000fe4000df21270 */
[----:B------:R-:W-:-:S02]  /*12eb80*/  ISETP.LT.AND P0, PT, R42, UR32, !P3 ;  /* 0x000000202a007c0c */ /* 0x000fc4000df01270 */
[----:B------:R-:W-:Y:S01]  /*12eb90*/  LOP3.LUT R37, R37, 0xffdfffff, RZ, 0xc0, !PT ;  /* 0xffdfffff25257812 */ /* 0x000fe200078ec0ff */
[C---:B------:R-:W-:Y:S01]  /*12eba0*/  VIADD R28, R22.reuse, 0x1ad ;  /* 0x000001ad161c7836 */ /* 0x040fe20000000000 */
[----:B------:R-:W0:Y:S01]  /*12ebb0*/  LDCU UR30, c[0x0][0x398] ;  /* 0x00007300ff1e77ac */ /* 0x000e220008000800 */
[----:B------:R-:W-:Y:S01]  /*12ebc0*/  VIADD R24, R22, 0x1ae ;  /* 0x000001ae16187836 */ /* 0x000fe20000000000 */
[----:B------:R-:W1:Y:S05]  /*12ebd0*/  LDCU UR32, c[0x0][0x398] ;  /* 0x00007300ff2077ac */ /* 0x000e6a0008000800 */
[----:B------:R-:W-:-:S04]  /*12ebe0*/  @P1 LOP3.LUT R37, R37, 0x200000, RZ, 0xfc, !PT ;  /* 0x0020000025251812 */ /* 0x000fc800078efcff */
[----:B------:R-:W-:-:S04]  /*12ebf0*/  LOP3.LUT R37, R37, 0xffefffff, RZ, 0xc0, !PT ;  /* 0xffefffff25257812 */ /* 0x000fc800078ec0ff */
[----:B------:R-:W-:Y:S02]  /*12ec00*/  @P0 LOP3.LUT R37, R37, 0x100000, RZ, 0xfc, !PT ;  /* 0x0010000025250812 */ /* 0x000fe400078efcff */
[----:B------:R-:W-:Y:S01]  /*12ec10*/  ISETP.GE.AND P0, PT, R28, UR46, PT ;  /* 0x0000002e1c007c0c */ /* 0x000fe2000bf06270 */
[----:B------:R-:W0:Y:S03]  /*12ec20*/  LDCU.64 UR46, c[0x0][0x398] ;  /* 0x00007300ff2e77ac */ /* 0x000e260008000a00 */
[----:B------:R-:W-:Y:S02]  /*12ec30*/  ISETP.LT.AND P4, PT, R45, UR34, !P0 ;  /* 0x000000222d007c0c */ /* 0x000fe4000c781270 */
[----:B------:R-:W-:Y:S02]  /*12ec40*/  LOP3.LUT R37, R37, 0xfff7ffff, RZ, 0xc0, !PT ;  /* 0xfff7ffff25257812 */ /* 0x000fe400078ec0ff */
[----:B--2---:R-:W-:Y:S01]  /*12ec50*/  PRMT R26, R61, 0x5210, R31 ;  /* 0x000052103d1a7816 */ /* 0x004fe2000000001f */
[----:B------:R-:W-:Y:S01]  /*12ec60*/  VIADD R28, R22, 0x1af ;  /* 0x000001af161c7836 */ /* 0x000fe20000000000 */
[----:B------:R-:W2:Y:S01]  /*12ec70*/  LDL.LU R61, [R1+0x51b0] ;  /* 0x0051b000013d7983 */ /* 0x000ea20000300800 */
[----:B------:R-:W-:Y:S01]  /*12ec80*/  ISETP.LT.AND P3, PT, R44, UR36, !P0 ;  /* 0x000000242c007c0c */ /* 0x000fe2000c761270 */
[----:B------:R-:W0:Y:S02]  /*12ec90*/  LDCU UR36, c[0x0][0x398] ;  /* 0x00007300ff2477ac */ /* 0x000e240008000800 */
[----:B------:R-:W2:Y:S03]  /*12eca0*/  LDL.LU R3, [R1+0x51ac] ;  /* 0x0051ac0001037983 */ /* 0x000ea60000300800 */
[----:B------:R-:W-:Y:S01]  /*12ecb0*/  @P4 LOP3.LUT R37, R37, 0x80000, RZ, 0xfc, !PT ;  /* 0x0008000025254812 */ /* 0x000fe200078efcff */
[----:B------:R-:W0:Y:S01]  /*12ecc0*/  LDCU UR34, c[0x0][0x398] ;  /* 0x00007300ff2277ac */ /* 0x000e220008000800 */
[----:B------:R-:W-:-:S02]  /*12ecd0*/  ISETP.LT.AND P1, PT, R43, UR38, !P0 ;  /* 0x000000262b007c0c */ /* 0x000fc4000c721270 */
[----:B------:R-:W-:Y:S01]  /*12ece0*/  LOP3.LUT R37, R37, 0xfffbffff, RZ, 0xc0, !PT ;  /* 0xfffbffff25257812 */ /* 0x000fe200078ec0ff */
[----:B------:R-:W0:Y:S01]  /*12ecf0*/  LDCU UR38, c[0x0][0x39c] ;  /* 0x00007380ff2677ac */ /* 0x000e220008000800 */
[----:B------:R-:W-:Y:S02]  /*12ed00*/  ISETP.LT.AND P0, PT, R42, UR40, !P0 ;  /* 0x000000282a007c0c */ /* 0x000fe4000c701270 */
[----:B------:R-:W-:Y:S01]  /*12ed10*/  @P3 LOP3.LUT R37, R37, 0x40000, RZ, 0xfc, !PT ;  /* 0x0004000025253812 */ /* 0x000fe200078efcff */
[----:B------:R-:W0:Y:S03]  /*12ed20*/  LDCU UR40, c[0x0][0x398] ;  /* 0x00007300ff2877ac */ /* 0x000e260008000800 */
[----:B------:R-:W-:-:S04]  /*12ed30*/  LOP3.LUT R37, R37, 0xfffdffff, RZ, 0xc0, !PT ;  /* 0xfffdffff25257812 */ /* 0x000fc800078ec0ff */
[----:B------:R-:W-:-:S04]  /*12ed40*/  @P1 LOP3.LUT R37, R37, 0x20000, RZ, 0xfc, !PT ;  /* 0x0002000025251812 */ /* 0x000fc800078efcff */
[----:B------:R-:W-:-:S04]  /*12ed50*/  LOP3.LUT R37, R37, 0xfffeffff, RZ, 0xc0, !PT ;  /* 0xfffeffff25257812 */ /* 0x000fc800078ec0ff */
[----:B------:R-:W-:Y:S02]  /*12ed60*/  @P0 LOP3.LUT R37, R37, 0x10000, RZ, 0xfc, !PT ;  /* 0x0001000025250812 */ /* 0x000fe400078efcff */
[----:B------:R-:W-:Y:S01]  /*12ed70*/  ISETP.GE.AND P0, PT, R24, UR52, PT ;  /* 0x0000003418007c0c */ /* 0x000fe2000bf06270 */
[----:B------:R-:W1:Y:S03]  /*12ed80*/  LDCU.64 UR52, c[0x0][0x398] ;  /* 0x00007300ff3477ac */ /* 0x000e660008000a00 */
[----:B------:R-:W-:Y:S01]  /*12ed90*/  ISETP.LT.AND P4, PT, R45, UR42, !P0 ;  /* 0x0000002a2d007c0c */ /* 0x000fe2000c781270 */
[----:B------:R-:W1:Y:S01]  /*12eda0*/  LDCU UR42, c[0x0][0x398] ;  /* 0x00007300ff2a77ac */ /* 0x000e620008000800 */
[----:B------:R-:W-:Y:S02]  /*12edb0*/  ISETP.LT.AND P3, PT, R44, UR44, !P0 ;  /* 0x0000002c2c007c0c */ /* 0x000fe4000c761270 */
[----:B------:R-:W-:Y:S01]  /*12edc0*/  LOP3.LUT R37, R37, 0xffff7fff, RZ, 0xc0, !PT ;  /* 0xffff7fff25257812 */ /* 0x000fe200078ec0ff */
[----:B------:R-:W1:Y:S01]  /*12edd0*/  LDCU UR44, c[0x0][0x398] ;  /* 0x00007300ff2c77ac */ /* 0x000e620008000800 */
[----:B0-----:R-:W-:-:S07]  /*12ede0*/  ISETP.LT.AND P1, PT, R43, UR46, !P0 ;  /* 0x0000002e2b007c0c */ /* 0x001fce000c721270 */
        /* <DEDUP_REMOVED lines=12> */
[----:B------:R-:W-:Y:S02]  /*12eeb0*/  LOP3.LUT R37, R37, 0xfffff7ff, RZ, 0xc0, !PT ;  /* 0xfffff7ff25257812 */ /* 0x000fe400078ec0ff */
[----:B---3--:R-:W-:Y:S02]  /*12eec0*/  PRMT R24, R52, 0x5210, R29 ;  /* 0x0000521034187816 */ /* 0x008fe4000000001d */
[----:B----4-:R-:W-:Y:S01]  /*12eed0*/  PRMT R25, R60, 0x5210, R30 ;  /* 0x000052103c197816 */ /* 0x010fe2000000001e */
[----:B------:R-:W-:-:S06]  /*12eee0*/  NOP ;  /* 0x0000000000007918 */ /* 0x000fcc0000000000 */
[----:B------:R-:W-:Y:S02]  /*12eef0*/  @P0 LOP3.LUT R37, R37, 0x800, RZ, 0xfc, !PT ;  /* 0x0000080025250812 */ /* 0x000fe400078efcff */
[----:B------:R-:W-:Y:S01]  /*12ef00*/  ISETP.GE.AND P0, PT, R28, UR38, PT ;  /* 0x000000261c007c0c */ /* 0x000fe2000bf06270 */
[----:B------:R-:W3:Y:S01]  /*12ef10*/  LDCU UR38, c[0x0][0x398] ;  /* 0x00007300ff2677ac */ /* 0x000ee20008000800 */
[----:B------:R-:W4:Y:S01]  /*12ef20*/  LDS.128 R28, [R53] ;  /* 0x00000000351c7984 */ /* 0x000f220000000c00 */
[----:B------:R-:W-:Y:S01]  /*12ef30*/  LOP3.LUT R37, R37, 0xfffffdff, RZ, 0xc0, !PT ;  /* 0xfffffdff25257812 */ /* 0x000fe200078ec0ff */
[----:B------:R-:W-:Y:S02]  /*12ef40*/  NOP ;  /* 0x0000000000007918 */ /* 0x000fe40000000000 */
[----:B----4-:R2:W-:Y:S04]  /*12ef50*/  STL.64 [R1+0x6a0], R28 ;  /* 0x0006a01c01007387 */ /* 0x0105e80000100a00 */
[----:B------:R4:W-:Y:S04]  /*12ef60*/  STL.64 [R1+0x6a8], R30 ;  /* 0x0006a81e01007387 */ /* 0x0009e80000100a00 */
[----:B------:R-:W3:Y:S04]  /*12ef70*/  LDL.LU R50, [R1+0x5064] ;  /* 0x0050640001327983 */ /* 0x000ee80000300800 */
[----:B------:R-:W3:Y:S04]  /*12ef80*/  LDL.LU R51, [R1+0x505c] ;  /* 0x00505c0001337983 */ /* 0x000ee80000300800 */
[----:B------:R-:W3:Y:S04]  /*12ef90*/  LDL.LU R52, [R1+0x55c0] ;  /* 0x0055c00001347983 */ /* 0x000ee80000300800 */
[----:B------:R-:W3:Y:S01]  /*12efa0*/  LDL.LU R60, [R1+0x55bc] ;  /* 0x0055bc00013c7983 */ /* 0x000ee20000300800 */
[----:B--2---:R-:W-:-:S03]  /*12efb0*/  LOP3.LUT R29, R61, 0xffff, RZ, 0xc0, !PT ;  /* 0x0000ffff3d1d7812 */ /* 0x004fc600078ec0ff */
[----:B------:R-:W2:Y:S01]  /*12efc0*/  LDL.LU R61, [R1+0x55b8] ;  /* 0x0055b800013d7983 */ /* 0x000ea20000300800 */
[----:B----4-:R-:W-:-:S03]  /*12efd0*/  LOP3.LUT R30, R3, 0xffff, RZ, 0xc0, !PT ;  /* 0x0000ffff031e7812 */ /* 0x010fc600078ec0ff */
[----:B------:R-:W4:Y:S01]  /*12efe0*/  LDL.LU R3, [R1+0x55b4] ;  /* 0x0055b40001037983 */ /* 0x000f220000300800 */
[----:B------:R-:W-:Y:S02]  /*12eff0*/  ISETP.LT.AND P3, PT, R44, UR50, !P0 ;  /* 0x000000322c007c0c */ /* 0x000fe4000c761270 */
[----:B-1----:R-:W-:Y:S02]  /*12f000*/  ISETP.LT.AND P2, PT, R45, UR52, !P0 ;  /* 0x000000342d007c0c */ /* 0x002fe4000c741270 */
[----:B------:R-:W-:Y:S01]  /*12f010*/  ISETP.LT.AND P1, PT, R43, UR77, !P0 ;  /* 0x0000004d2b007c0c */ /* 0x000fe2000c721270 */
[----:B------:R1:W-:Y:S01]  /*12f020*/  STSM.16.M88.4 [R53], R24 ;  /* 0x0000001835007844 */ /* 0x0003e20000000200 */
[----:B------:R-:W-:Y:S01]  /*12f030*/  LOP3.LUT R54, R54, 0x7fffffff, RZ, 0xc0, !PT ;  /* 0x7fffffff36367812 */ /* 0x000fe200078ec0ff */
[----:B------:R-:W-:Y:S01]  /*12f040*/  VIADD R28, R22, 0x1b4 ;  /* 0x000001b4161c7836 */ /* 0x000fe20000000000 */
[----:B------:R-:W-:Y:S01]  /*12f050*/  LOP3.LUT R55, R55, 0x7fffffff, RZ, 0xc0, !PT ;  /* 0x7fffffff37377812 */ /* 0x000fe200078ec0ff */
[----:B------:R-:W0:Y:S04]  /*12f060*/  LDCU UR50, c[0x0][0x398] ;  /* 0x00007300ff3277ac */ /* 0x000e280008000800 */
[----:B------:R-:W-:Y:S01]  /*12f070*/  @P3 LOP3.LUT R37, R37, 0x200, RZ, 0xfc, !PT ;  /* 0x0000020025253812 */ /* 0x000fe200078efcff */
[----:B------:R-:W0:Y:S03]  /*12f080*/  LDCU UR52, c[0x0][0x398] ;  /* 0x00007300ff3477ac */ /* 0x000e260008000800 */
[----:B------:R-:W-:-:S02]  /*12f090*/  LOP3.LUT R37, R37, 0xfffffbff, RZ, 0xc0, !PT ;  /* 0xfffffbff25257812 */ /* 0x000fc400078ec0ff */
[----:B------:R-:W-:Y:S02]  /*12f0a0*/  LOP3.LUT R2, R2, 0x7fffffff, RZ, 0xc0, !PT ;  /* 0x7fffffff02027812 */ /* 0x000fe400078ec0ff */
[----:B------:R-:W-:Y:S02]  /*12f0b0*/  LOP3.LUT R33, R33, 0x7fffffff, RZ, 0xc0, !PT ;  /* 0x7fffffff21217812 */ /* 0x000fe400078ec0ff */
[----:B------:R-:W-:Y:S02]  /*12f0c0*/  LOP3.LUT R34, R34, 0x7fffffff, RZ, 0xc0, !PT ;  /* 0x7fffffff22227812 */ /* 0x000fe400078ec0ff */
[----:B------:R-:W-:Y:S02]  /*12f0d0*/  LOP3.LUT R35, R35, 0x7fffffff, RZ, 0xc0, !PT ;  /* 0x7fffffff23237812 */ /* 0x000fe400078ec0ff */
[----:B------:R-:W-:Y:S01]  /*12f0e0*/  LOP3.LUT R36, R36, 0x7fffffff, RZ, 0xc0, !PT ;  /* 0x7fffffff24247812 */ /* 0x000fe200078ec0ff */
[C---:B------:R-:W-:Y:S01]  /*12f0f0*/  VIADD R39, R22.reuse, 0x1e5 ;  /* 0x000001e516277836 */ /* 0x040fe20000000000 */
[----:B------:R-:W-:Y:S01]  /*12f100*/  @P2 LOP3.LUT R37, R37, 0x400, RZ, 0xfc, !PT ;  /* 0x0000040025252812 */ /* 0x000fe200078efcff */
[----:B------:R-:W-:Y:S01]  /*12f110*/  VIADD R38, R22, 0x1ea ;  /* 0x000001ea16267836 */ /* 0x000fe20000000000 */
[----:B------:R-:W-:Y:S01]  /*12f120*/  ISETP.LT.AND P0, PT, R42, UR30, !P0 ;  /* 0x0000001e2a007c0c */ /* 0x000fe2000c701270 */
[----:B-1----:R-:W-:Y:S01]  /*12f130*/  VIADD R24, R22, 0x1b0 ;  /* 0x000001b016187836 */ /* 0x002fe20000000000 */
[----:B------:R-:W-:Y:S01]  /*12f140*/  LOP3.LUT R37, R37, 0xfffffeff, RZ, 0xc0, !PT ;  /* 0xfffffeff25257812 */ /* 0x000fe200078ec0ff */
[----:B------:R-:W1:Y:S03]  /*12f150*/  LDCU UR30, c[0x0][0x398] ;  /* 0x00007300ff1e77ac */ /* 0x000e660008000800 */
[----:B------:R-:W-:Y:S01]  /*12f160*/  @P1 LOP3.LUT R37, R37, 0x100, RZ, 0xfc, !PT ;  /* 0x0000010025251812 */ /* 0x000fe200078efcff */
[----:B------:R-:W1:Y:S03]  /*12f170*/  LDCU UR77, c[0x0][0x39c] ;  /* 0x00007380ff4d77ac */ /* 0x000e660008000800 */
[----:B------:R-:W-:-:S04]  /*12f180*/  LOP3.LUT R37, R37, 0xffffff7f, RZ, 0xc0, !PT ;  /* 0xffffff7f25257812 */ /* 0x000fc800078ec0ff */
[----:B------:R-:W-:Y:S02]  /*12f190*/  @P0 LOP3.LUT R37, R37, 0x80, RZ, 0xfc, !PT ;  /* 0x0000008025250812 */ /* 0x000fe400078efcff */
[----:B0-----:R-:W-:Y:S01]  /*12f1a0*/  ISETP.GE.AND P0, PT, R24, UR46, PT ;  /* 0x0000002e18007c0c */ /* 0x001fe2000bf06270 */
[----:B------:R-:W0:Y:S03]  /*12f1b0*/  LDCU UR46, c[0x0][0x39c] ;  /* 0x00007380ff2e77ac */ /* 0x000e260008000800 */
[----:B------:R-:W-:Y:S01]  /*12f1c0*/  ISETP.LT.AND P3, PT, R45, UR36, !P0 ;  /* 0x000000242d007c0c */ /* 0x000fe2000c761270 */
[----:B------:R-:W-:Y:S01]  /*12f1d0*/  VIADD R25, R22, 0x1b1 ;  /* 0x000001b116197836 */ /* 0x000fe20000000000 */
[----:B------:R-:W-:Y:S01]  /*12f1e0*/  ISETP.LT.AND P2, PT, R44, UR34, !P0 ;  /* 0x000000222c007c0c */ /* 0x000fe2000c741270 */
[----:B------:R-:W0:Y:S01]  /*12f1f0*/  LDCU UR36, c[0x0][0x398] ;  /* 0x00007300ff2477ac */ /* 0x000e220008000800 */
[----:B------:R-:W-:-:S02]  /*12f200*/  LOP3.LUT R37, R37, 0xffffffbf, RZ, 0xc0, !PT ;  /* 0xffffffbf25257812 */ /* 0x000fc400078ec0ff */
[----:B------:R-:W-:Y:S01]  /*12f210*/  ISETP.LT.AND P1, PT, R43, UR32, !P0 ;  /* 0x000000202b007c0c */ /* 0x000fe2000c721270 */
[----:B------:R-:W-:Y:S01]  /*12f220*/  VIADD R24, R22, 0x1b2 ;  /* 0x000001b216187836 */ /* 0x000fe20000000000 */
[----:B------:R-:W0:Y:S05]  /*12f230*/  LDCU UR34, c[0x0][0x398] ;  /* 0x00007300ff2277ac */ /* 0x000e2a0008000800 */
[----:B------:R-:W-:Y:S01]  /*12f240*/  @P3 LOP3.LUT R37, R37, 0x40, RZ, 0xfc, !PT ;  /* 0x0000004025253812 */ /* 0x000fe200078efcff */
[----:B------:R-:W0:Y:S03]  /*12f250*/  LDCU UR32, c[0x0][0x398] ;  /* 0x00007300ff2077ac */ /* 0x000e260008000800 */
[----:B------:R-:W-:-:S04]  /*12f260*/  LOP3.LUT R37, R37, 0xffffffdf, RZ, 0xc0, !PT ;  /* 0xffffffdf25257812 */ /* 0x000fc800078ec0ff */
[----:B------:R-:W-:Y:S02]  /*12f270*/  @P2 LOP3.LUT R37, R37, 0x20, RZ, 0xfc, !PT ;  /* 0x0000002025252812 */ /* 0x000fe400078efcff */
[----:B------:R-:W-:Y:S01]  /*12f280*/  ISETP.LT.AND P0, PT, R42, UR44, !P0 ;  /* 0x0000002c2a007c0c */ /* 0x000fe2000c701270 */
[----:B------:R-:W1:Y:S01]  /*12f290*/  LDCU UR44, c[0x0][0x398] ;  /* 0x00007300ff2c77ac */ /* 0x000e620008000800 */
[----:B------:R-:W-:-:S04]  /*12f2a0*/  LOP3.LUT R37, R37, 0xffffffef, RZ, 0xc0, !PT ;  /* 0xffffffef25257812 */ /* 0x000fc800078ec0ff */
[----:B------:R-:W-:-:S04]  /*12f2b0*/  @P1 LOP3.LUT R37, R37, 0x10, RZ, 0xfc, !PT ;  /* 0x0000001025251812 */ /* 0x000fc800078efcff */
        /* <DEDUP_REMOVED lines=8> */
[----:B---3--:R-:W-:-:S02]  /*12f340*/  ISETP.LT.AND P1, PT, R43, UR38, !P0 ;  /* 0x000000262b007c0c */ /* 0x008fc4000c721270 */
[----:B-1----:R-:W-:Y:S01]  /*12f350*/  ISETP.LT.AND P0, PT, R42, UR30, !P0 ;  /* 0x0000001e2a007c0c */ /* 0x002fe2000c701270 */
[----:B------:R-:W1:Y:S01]  /*12f360*/  LDCU UR30, c[0x0][0x398] ;  /* 0x00007300ff1e77ac */ /* 0x000e620008000800 */
[----:B------:R-:W-:Y:S01]  /*12f370*/  LOP3.LUT R37, R37, 0xfffffffb, RZ, 0xc0, !PT ;  /* 0xfffffffb25257812 */ /* 0x000fe200078ec0ff */
[----:B------:R-:W3:Y:S04]  /*12f380*/  LDCU UR40, c[0x0][0x398] ;  /* 0x00007300ff2877ac */ /* 0x000ee80008000800 */
[----:B------:R-:W-:Y:S01]  /*12f390*/  @P3 LOP3.LUT R37, R37, 0x4, RZ, 0xfc, !PT ;  /* 0x0000000425253812 */ /* 0x000fe200078efcff */
[----:B------:R-:W1:Y:S05]  /*12f3a0*/  LDCU UR38, c[0x0][0x398] ;  /* 0x00007300ff2677ac */ /* 0x000e6a0008000800 */
[----:B------:R-:W-:-:S02]  /*12f3b0*/  @P0 LOP3.LUT R54, R54, 0x80000000, RZ, 0xfc, !PT ;  /* 0x8000000036360812 */ /* 0x000fc400078efcff */
[----:B0-----:R-:W-:Y:S01]  /*12f3c0*/  ISETP.GE.AND P0, PT, R24, UR46, PT ;  /* 0x0000002e18007c0c */ /* 0x001fe2000bf06270 */
[----:B------:R-:W0:Y:S03]  /*12f3d0*/  LDCU UR46, c[0x0][0x39c] ;  /* 0x00007380ff2e77ac */ /* 0x000e260008000800 */
[----:B------:R-:W-:Y:S01]  /*12f3e0*/  ISETP.LT.AND P3, PT, R45, UR44, !P0 ;  /* 0x0000002c2d007c0c */ /* 0x000fe2000c761270 */
[----:B------:R-:W0:Y:S01]  /*12f3f0*/  LDCU UR44, c[0x0][0x398] ;  /* 0x00007300ff2c77ac */ /* 0x000e220008000800 */
[----:B------:R-:W-:Y:S02]  /*12f400*/  LOP3.LUT R37, R37, 0xfffffffd, RZ, 0xc0, !PT ;  /* 0xfffffffd25257812 */ /* 0x000fe400078ec0ff */
[----:B------:R-:W-:Y:S02]  /*12f410*/  LOP3.LUT R54, R54, 0xbfffffff, RZ, 0xc0, !PT ;  /* 0xbfffffff36367812 */ /* 0x000fe400078ec0ff */
[----:B------:R-:W-:-:S02]  /*12f420*/  @P2 LOP3.LUT R37, R37, 0x2, RZ, 0xfc, !PT ;  /* 0x0000000225252812 */ /* 0x000fc400078efcff */
        /* <DEDUP_REMOVED lines=13> */
[----:B------:R-:W-:Y:S02]  /*12f500*/  LOP3.LUT R31, R50, 0xffff, RZ, 0xc0, !PT ;  /* 0x0000ffff321f7812 */ /* 0x000fe400078ec0ff */
[----:B------:R-:W-:Y:S02]  /*12f510*/  LOP3.LUT R54, R54, 0xf7ffffff, RZ, 0xc0, !PT ;  /* 0xf7ffffff36367812 */ /* 0x000fe400078ec0ff */
[----:B------:R-:W-:Y:S01]  /*12f520*/  LOP3.LUT R23, R51, 0xffff, RZ, 0xc0, !PT ;  /* 0x0000ffff33177812 */ /* 0x000fe200078ec0ff */
[----:B------:R-:W-:Y:S01]  /*12f530*/  NOP ;  /* 0x0000000000007918 */ /* 0x000fe20000000000 */
[----:B------:R-:W-:Y:S01]  /*12f540*/  @P0 LOP3.LUT R54, R54, 0x8000000, RZ, 0xfc, !PT ;  /* 0x0800000036360812 */ /* 0x000fe200078efcff */
[----:B------:R-:W1:Y:S01]  /*12f550*/  LDS.128 R48, [R53] ;  /* 0x0000000035307984 */ /* 0x000e620000000c00 */
[----:B------:R-:W-:-:S02]  /*12f560*/  PRMT R24, R52, 0x4210, R29 ;  /* 0x0000421034187816 */ /* 0x000fc4000000001d */
[----:B0-----:R-:W-:Y:S01]  /*12f570*/  ISETP.GE.AND P0, PT, R26, UR46, PT ;  /* 0x0000002e1a007c0c */ /* 0x001fe2000bf06270 */
[----:B------:R-:W3:Y:S01]  /*12f580*/  LDL.LU R52, [R1+0x700] ;  /* 0x0007000001347983 */ /* 0x000ee20000300800 */
[----:B------:R-:W-:Y:S01]  /*12f590*/  PRMT R25, R60, 0x4210, R30 ;  /* 0x000042103c197816 */ /* 0x000fe2000000001e */
[----:B------:R-:W0:Y:S02]  /*12f5a0*/  LDCU UR46, c[0x0][0x39c] ;  /* 0x00007380ff2e77ac */ /* 0x000e240008000800 */
[----:B------:R-:W3:Y:S01]  /*12f5b0*/  LDL.LU R60, [R1+0x708] ;  /* 0x00070800013c7983 */ /* 0x000ee20000300800 */
[----:B--2---:R-:W-:-:S03]  /*12f5c0*/  PRMT R26, R61, 0x4210, R31 ;  /* 0x000042103d1a7816 */ /* 0x004fc6000000001f */
[----:B------:R-:W2:Y:S01]  /*12f5d0*/  LDL.LU R61, [R1+0x6fc] ;  /* 0x0006fc00013d7983 */ /* 0x000ea20000300800 */
[----:B----4-:R-:W-:Y:S01]  /*12f5e0*/  PRMT R27, R3, 0x4210, R23 ;  /* 0x00004210031b7816 */ /* 0x010fe20000000017 */
[----:B------:R-:W-:Y:S02]  /*12f5f0*/  NOP ;  /* 0x0000000000007918 */ /* 0x000fe40000000000 */
[----:B------:R-:W4:Y:S04]  /*12f600*/  LDL.LU R3, [R1+0x704] ;  /* 0x0007040001037983 */ /* 0x000f280000300800 */
[----:B-1----:R-:W-:Y:S04]  /*12f610*/  STL.64 [R1+0x720], R48 ;  /* 0x0007203001007387 */ /* 0x002fe80000100a00 */
[----:B------:R1:W-:Y:S04]  /*12f620*/  STSM.16.M88.4 [R53], R24 ;  /* 0x0000001835007844 */ /* 0x0003e80000000200 */
[----:B------:R-:W-:Y:S01]  /*12f630*/  STL.64 [R1+0x728], R50 ;  /* 0x0007283201007387 */ /* 0x000fe20000100a00 */
[----:B------:R-:W-:Y:S01]  /*12f640*/  ISETP.LT.AND P3, PT, R45, UR30, !P0 ;  /* 0x0000001e2d007c0c */ /* 0x000fe2000c761270 */
[----:B------:R-:W0:Y:S01]  /*12f650*/  LDCU UR30, c[0x0][0x398] ;  /* 0x00007300ff1e77ac */ /* 0x000e220008000800 */
[----:B------:R-:W-:-:S02]  /*12f660*/  ISETP.LT.AND P2, PT, R44, UR42, !P0 ;  /* 0x0000002a2c007c0c */ /* 0x000fc4000c741270 */
[----:B------:R-:W-:Y:S01]  /*12f670*/  LOP3.LUT R54, R54, 0xfbffffff, RZ, 0xc0, !PT ;  /* 0xfbffffff36367812 */ /* 0x000fe200078ec0ff */
[----:B------:R-:W0:Y:S01]  /*12f680*/  LDCU UR42, c[0x0][0x398] ;  /* 0x00007300ff2a77ac */ /* 0x000e220008000800 */
[----:B---3--:R-:W-:-:S07]  /*12f690*/  ISETP.LT.AND P1, PT, R43, UR40, !P0 ;  /* 0x000000282b007c0c */ /* 0x008fce000c721270 */
[----:B------:R-:W-:Y:S01]  /*12f6a0*/  @P3 LOP3.LUT R54, R54, 0x4000000, RZ, 0xfc, !PT ;  /* 0x0400000036363812 */ /* 0x000fe200078efcff */
[----:B-1----:R-:W-:Y:S01]  /*12f6b0*/  VIADD R24, R22, 0x1b5 ;  /* 0x000001b516187836 */ /* 0x002fe20000000000 */
[----:B------:R-:W1:Y:S02]  /*12f6c0*/  LDCU UR40, c[0x0][0x398] ;  /* 0x00007300ff2877ac */ /* 0x000e640008000800 */
[----:B------:R-:W-:-:S04]  /*12f6d0*/  LOP3.LUT R54, R54, 0xfdffffff, RZ, 0xc0, !PT ;  /* 0xfdffffff36367812 */ /* 0x000fc800078ec0ff */
[----:B------:R-:W-:Y:S02]  /*12f6e0*/  @P2 LOP3.LUT R54, R54, 0x2000000, RZ, 0xfc, !PT ;  /* 0x0200000036362812 */ /* 0x000fe400078efcff */
[----:B------:R-:W-:Y:S01]  /*12f6f0*/  ISETP.LT.AND P0, PT, R42, UR38, !P0 ;  /* 0x000000262a007c0c */ /* 0x000fe2000c701270 */
[----:B------:R-:W3:Y:S01]  /*12f700*/  LDCU UR38, c[0x0][0x398] ;  /* 0x00007300ff2677ac */ /* 0x000ee20008000800 */
[----:B------:R-:W-:-:S04]  /*12f710*/  LOP3.LUT R54, R54, 0xfeffffff, RZ, 0xc0, !PT ;  /* 0xfeffffff36367812 */ /* 0x000fc800078ec0ff */
[----:B------:R-:W-:-:S04]  /*12f720*/  @P1 LOP3.LUT R54, R54, 0x1000000, RZ, 0xfc, !PT ;  /* 0x0100000036361812 */ /* 0x000fc800078efcff */
[----:B------:R-:W-:-:S04]  /*12f730*/  LOP3.LUT R54, R54, 0xff7fffff, RZ, 0xc0, !PT ;  /* 0xff7fffff36367812 */ /* 0x000fc800078ec0ff */
[----:B------:R-:W-:Y:S02]  /*12f740*/  @P0 LOP3.LUT R54, R54, 0x800000, RZ, 0xfc, !PT ;  /* 0x0080000036360812 */ /* 0x000fe400078efcff */
[----:B0-----:R-:W-:Y:S01]  /*12f750*/  ISETP.GE.AND P0, PT, R28, UR46, PT ;  /* 0x0000002e1c007c0c */ /* 0x001fe2000bf06270 */
[----:B------:R-:W0:Y:S03]  /*12f760*/  LDCU UR46, c[0x0][0x39c] ;  /* 0x00007380ff2e77ac */ /* 0x000e260008000800 */
[----:B------:R-:W-:Y:S01]  /*12f770*/  ISETP.LT.AND P3, PT, R45, UR44, !P0 ;  /* 0x0000002c2d007c0c */ /* 0x000fe2000c761270 */
[----:B------:R-:W0:Y:S01]  /*12f780*/  LDCU UR44, c[0x0][0x398] ;  /* 0x00007300ff2c77ac */ /* 0x000e220008000800 */
[----:B------:R-:W-:Y:S02]  /*12f790*/  ISETP.LT.AND P2, PT, R44, UR36, !P0 ;  /* 0x000000242c007c0c */ /* 0x000fe4000c741270 */
[----:B------:R-:W-:-:S02]  /*12f7a0*/  LOP3.LUT R54, R54, 0xffbfffff, RZ, 0xc0, !PT ;  /* 0xffbfffff36367812 */ /* 0x000fc400078ec0ff */
[----:B------:R-:W-:Y:S01]  /*12f7b0*/  PRMT R25, R60, 0x5210, R30 ;  /* 0x000052103c197816 */ /* 0x000fe2000000001e */
[----:B------:R-:W-:Y:S01]  /*12f7c0*/  VIADD R26, R22, 0x1b6 ;  /* 0x000001b6161a7836 */ /* 0x000fe20000000000 */
[----:B------:R-:W2:Y:S05]  /*12f7d0*/  LDL.LU R60, [R1+0x51cc] ;  /* 0x0051cc00013c7983 */ /* 0x000eaa0000300800 */
[----:B------:R-:W-:Y:S01]  /*12f7e0*/  @P3 LOP3.LUT R54, R54, 0x400000, RZ, 0xfc, !PT ;  /* 0x0040000036363812 */ /* 0x000fe200078efcff */
[----:B------:R-:W0:Y:S01]  /*12f7f0*/  LDCU UR36, c[0x0][0x398] ;  /* 0x00007300ff2477ac */ /* 0x000e220008000800 */
[----:B------:R-:W-:Y:S02]  /*12f800*/  ISETP.LT.AND P1, PT, R43, UR34, !P0 ;  /* 0x000000222b007c0c */ /* 0x000fe4000c721270 */
[----:B------:R-:W-:Y:S01]  /*12f810*/  LOP3.LUT R54, R54, 0xffdfffff, RZ, 0xc0, !PT ;  /* 0xffdfffff36367812 */ /* 0x000fe200078ec0ff */
[----:B------:R-:W0:Y:S03]  /*12f820*/  LDCU UR34, c[0x0][0x398] ;  /* 0x00007300ff2277ac */ /* 0x000e260008000800 */
[----:B------:R-:W-:-:S02]  /*12f830*/  @P2 LOP3.LUT R54, R54, 0x200000, RZ, 0xfc, !PT ;  /* 0x0020000036362812 */ /* 0x000fc400078efcff */
[----:B------:R-:W-:Y:S01]  /*12f840*/  ISETP.LT.AND P0, PT, R42, UR32, !P0 ;  /* 0x000000202a007c0c */ /* 0x000fe2000c701270 */
[----:B------:R-:W0:Y:S01]  /*12f850*/  LDCU UR32, c[0x0][0x398] ;  /* 0x00007300ff2077ac */ /* 0x000e220008000800 */
[----:B------:R-:W-:-:S04]  /*12f860*/  LOP3.LUT R54, R54, 0xffefffff, RZ, 0xc0, !PT ;  /* 0xffefffff36367812 */ /* 0x000fc800078ec0ff */
[----:B------:R-:W-:-:S04]  /*12f870*/  @P1 LOP3.LUT R54, R54, 0x100000, RZ, 0xfc, !PT ;  /* 0x0010000036361812 */ /* 0x000fc800078efcff */
[----:B------:R-:W-:Y:S02]  /*12f880*/  LOP3.LUT R54, R54, 0xfff7ffff, RZ, 0xc0, !PT ;  /* 0xfff7ffff36367812 */ /* 0x000fe400078ec0ff */
[----:B----4-:R-:W-:Y:S02]  /*12f890*/  PRMT R27, R3, 0x5210, R23 ;  /* 0x00005210031b7816 */ /* 0x010fe40000000017 */
[----:B------:R-:W4:Y:S01]  /*12f8a0*/  LDL.LU R3, [R1+0x51c8] ;  /* 0x0051c80001037983 */ /* 0x000f220000300800 */
[----:B------:R-:W-:Y:S02]  /*12f8b0*/  @P0 LOP3.LUT R54, R54, 0x80000, RZ, 0xfc, !PT ;  /* 0x0008000036360812 */ /* 0x000fe400078efcff */
[----:B0-----:R-:W-:Y:S01]  /*12f8c0*/  ISETP.GE.AND P0, PT, R24, UR46, PT ;  /* 0x0000002e18007c0c */ /* 0x001fe2000bf06270 */
[----:B------:R-:W-:Y:S01]  /*12f8d0*/  VIADD R28, R22, 0x1b7 ;  /* 0x000001b7161c7836 */ /* 0x000fe20000000000 */
[----:B------:R-:W-:Y:S01]  /*12f8e0*/  LOP3.LUT R54, R54, 0xfffbffff, RZ, 0xc0, !PT ;  /* 0xfffbffff36367812 */ /* 0x000fe200078ec0ff */
[----:B------:R-:W0:Y:S01]  /*12f8f0*/  LDCU UR46, c[0x0][0x398] ;  /* 0x00007300ff2e77ac */ /* 0x000e220008000800 */
[----:B------:R-:W-:-:S02]  /*12f900*/  ISETP.LT.AND P3, PT, R45, UR30, !P0 ;  /* 0x0000001e2d007c0c */ /* 0x000fc4000c761270 */
[----:B---3--:R-:W-:Y:S01]  /*12f910*/  ISETP.LT.AND P2, PT, R44, UR38, !P0 ;  /* 0x000000262c007c0c */ /* 0x008fe2000c741270 */
[----:B------:R-:W3:Y:S01]  /*12f920*/  LDCU UR38, c[0x0][0x398] ;  /* 0x00007300ff2677ac */ /* 0x000ee20008000800 */
[----:B-1----:R-:W-:Y:S02]  /*12f930*/  ISETP.LT.AND P1, PT, R43, UR40, !P0 ;  /* 0x000000282b007c0c */ /* 0x002fe4000c721270 */
[----:B------:R-:W-:Y:S01]  /*12f940*/  PRMT R24, R52, 0x5210, R29 ;  /* 0x0000521034187816 */ /* 0x000fe2000000001d */
[----:B------:R-:W1:Y:S01]  /*12f950*/  LDCU UR40, c[0x0][0x398] ;  /* 0x00007300ff2877ac */ /* 0x000e620008000800 */
[----:B------:R-:W0:Y:S05]  /*12f960*/  LDCU UR30, c[0x0][0x398] ;  /* 0x00007300ff1e77ac */ /* 0x000e2a0008000800 */
        /* <DEDUP_REMOVED lines=10> */
[----:B------:R-:W0:Y:S03]  /*12fa10*/  LDCU UR6, c[0x0][0x39c] ;  /* 0x00007380ff0677ac */ /* 0x000e260008000800 */
[----:B------:R-:W-:Y:S01]  /*12fa20*/  ISETP.LT.AND P3, PT, R45, UR32, !P0 ;  /* 0x000000202d007c0c */ /* 0x000fe2000c761270 */
        /* <DEDUP_REMOVED lines=14> */
[----:B--2---:R-:W-:Y:S01]  /*12fb10*/  PRMT R26, R61, 0x5210, R31 ;  /* 0x000052103d1a7816 */ /* 0x004fe2000000001f */
[----:B------:R-:W-:Y:S01]  /*12fb20*/  NOP ;  /* 0x0000000000007918 */ /* 0x000fe20000000000 */
[----:B------:R-:W-:Y:S02]  /*12fb30*/  @P0 LOP3.LUT R54, R54, 0x800, RZ, 0xfc, !PT ;  /* 0x0000080036360812 */ /* 0x000fe400078efcff */
[----:B------:R-:W-:Y:S01]  /*12fb40*/  ISETP.GE.AND P0, PT, R28, UR7, PT ;  /* 0x000000071c007c0c */ /* 0x000fe2000bf06270 */
[----:B------:R-:W2:Y:S01]  /*12fb50*/  LDCU UR7, c[0x0][0x398] ;  /* 0x00007300ff0777ac */ /* 0x000ea20008000800 */
[----:B------:R-:W0:Y:S01]  /*12fb60*/  LDS.128 R28, [R53] ;  /* 0x00000000351c7984 */ /* 0x000e220000000c00 */
[----:B------:R-:W-:Y:S01]  /*12fb70*/  LOP3.LUT R54, R54, 0xfffffbff, RZ, 0xc0, !PT ;  /* 0xfffffbff36367812 */ /* 0x000fe200078ec0ff */
[----:B------:R-:W-:-:S02]  /*12fb80*/  NOP ;  /* 0x0000000000007918 */ /* 0x000fc40000000000 */
[----:B0-----:R0:W-:Y:S04]  /*12fb90*/  STL.64 [R1+0x710], R28 ;  /* 0x0007101c01007387 */ /* 0x0011e80000100a00 */
[----:B------:R4:W-:Y:S04]  /*12fba0*/  STL.64 [R1+0x718], R30 ;  /* 0x0007181e01007387 */ /* 0x0009e80000100a00 */
[----:B------:R-:W2:Y:S04]  /*12fbb0*/  LDL.LU R50, [R1+0x5080] ;  /* 0x0050800001327983 */ /* 0x000ea80000300800 */
[----:B------:R-:W2:Y:S04]  /*12fbc0*/  LDL.LU R51, [R1+0x507c] ;  /* 0x00507c0001337983 */ /* 0x000ea80000300800 */
[----:B------:R-:W2:Y:S04]  /*12fbd0*/  LDL.LU R61, [R1+0x55d0] ;  /* 0x0055d000013d7983 */ /* 0x000ea80000300800 */
[----:B------:R-:W2:Y:S01]  /*12fbe0*/  LDL.LU R52, [R1+0x55cc] ;  /* 0x0055cc0001347983 */ /* 0x000ea20000300800 */
[----:B0-----:R-:W-:-:S03]  /*12fbf0*/  LOP3.LUT R29, R60, 0xffff, RZ, 0xc0, !PT ;  /* 0x0000ffff3c1d7812 */ /* 0x001fc600078ec0ff */
[----:B------:R-:W2:Y:S01]  /*12fc00*/  LDL.LU R60, [R1+0x55c8] ;  /* 0x0055c800013c7983 */ /* 0x000ea20000300800 */
[----:B----4-:R-:W-:-:S03]  /*12fc10*/  LOP3.LUT R31, R3, 0xffff, RZ, 0xc0, !PT ;  /* 0x0000ffff031f7812 */ /* 0x010fc600078ec0ff */
[----:B------:R-:W4:Y:S01]  /*12fc20*/  LDL.LU R3, [R1+0x55c4] ;  /* 0x0055c40001037983 */ /* 0x000f220000300800 */
[----:B------:R-:W-:Y:S01]  /*12fc30*/  ISETP.LT.AND P3, PT, R45, UR44, !P0 ;  /* 0x0000002c2d007c0c */ /* 0x000fe2000c761270 */
[----:B------:R-:W0:Y:S01]  /*12fc40*/  LDCU UR44, c[0x0][0x398] ;  /* 0x00007300ff2c77ac */ /* 0x000e220008000800 */
[----:B-1----:R-:W-:Y:S02]  /*12fc50*/  ISETP.LT.AND P2, PT, R44, UR40, !P0 ;  /* 0x000000282c007c0c */ /* 0x002fe4000c741270 */
[----:B---3--:R-:W-:Y:S01]  /*12fc60*/  ISETP.LT.AND P1, PT, R43, UR38, !P0 ;  /* 0x000000262b007c0c */ /* 0x008fe2000c721270 */
[----:B------:R1:W-:Y:S08]  /*12fc70*/  STSM.16.M88.4 [R53], R24 ;  /* 0x0000001835007844 */ /* 0x0003f00000000200 */
[----:B------:R-:W-:Y:S01]  /*12fc80*/  @P3 LOP3.LUT R54, R54, 0x400, RZ, 0xfc, !PT ;  /* 0x0000040036363812 */ /* 0x000fe200078efcff */
[----:B------:R-:W3:Y:S03]  /*12fc90*/  LDCU UR38, c[0x0][0x398] ;  /* 0x00007300ff2677ac */ /* 0x000ee60008000800 */
[----:B------:R-:W-:Y:S01]  /*12fca0*/  LOP3.LUT R54, R54, 0xfffffdff, RZ, 0xc0, !PT ;  /* 0xfffffdff36367812 */ /* 0x000fe200078ec0ff */
[----:B------:R-:W0:Y:S03]  /*12fcb0*/  LDCU UR40, c[0x0][0x398] ;  /* 0x00007300ff2877ac */ /* 0x000e260008000800 */
[----:B------:R-:W-:-:S02]  /*12fcc0*/  @P2 LOP3.LUT R54, R54, 0x200, RZ, 0xfc, !PT ;  /* 0x0000020036362812 */ /* 0x000fc400078efcff */
[----:B------:R-:W-:Y:S01]  /*12fcd0*/  ISETP.LT.AND P0, PT, R42, UR30, !P0 ;  /* 0x0000001e2a007c0c */ /* 0x000fe2000c701270 */
[----:B-1----:R-:W-:Y:S01]  /*12fce0*/  VIADD R24, R22, 0x1b8 ;  /* 0x000001b816187836 */ /* 0x002fe20000000000 */
[----:B------:R-:W-:Y:S01]  /*12fcf0*/  LOP3.LUT R54, R54, 0xfffffeff, RZ, 0xc0, !PT ;  /* 0xfffffeff36367812 */ /* 0x000fe200078ec0ff */
[----:B------:R-:W-:Y:S01]  /*12fd00*/  VIADD R25, R22, 0x1b9 ;  /* 0x000001b916197836 */ /* 0x000fe20000000000 */
[----:B------:R-:W1:Y:S02]  /*12fd10*/  LDCU UR30, c[0x0][0x398] ;  /* 0x00007300ff1e77ac */ /* 0x000e640008000800 */
[----:B------:R-:W-:-:S04]  /*12fd20*/  @P1 LOP3.LUT R54, R54, 0x100, RZ, 0xfc, !PT ;  /* 0x0000010036361812 */ /* 0x000fc800078efcff */
[----:B------:R-:W-:-:S04]  /*12fd30*/  LOP3.LUT R54, R54, 0xffffff7f, RZ, 0xc0, !PT ;  /* 0xffffff7f36367812 */ /* 0x000fc800078ec0ff */
[----:B------:R-:W-:Y:S02]  /*12fd40*/  @P0 LOP3.LUT R54, R54, 0x80, RZ, 0xfc, !PT ;  /* 0x0000008036360812 */ /* 0x000fe400078efcff */
[----:B------:R-:W-:Y:S02]  /*12fd50*/  ISETP.GE.AND P0, PT, R24, UR8, PT ;  /* 0x0000000818007c0c */ /* 0x000fe4000bf06270 */
[----:B------:R-:W-:Y:S01]  /*12fd60*/  LOP3.LUT R54, R54, 0xffffffbf, RZ, 0xc0, !PT ;  /* 0xffffffbf36367812 */ /* 0x000fe200078ec0ff */
[----:B------:R-:W-:Y:S01]  /*12fd70*/  VIADD R24, R22, 0x1ba ;  /* 0x000001ba16187836 */ /* 0x000fe20000000000 */
[----:B------:R-:W-:Y:S01]  /*12fd80*/  ISETP.LT.AND P3, PT, R45, UR32, !P0 ;  /* 0x000000202d007c0c */ /* 0x000fe2000c761270 */
[----:B------:R-:W0:Y:S01]  /*12fd90*/  LDCU UR32, c[0x0][0x398] ;  /* 0x00007300ff2077ac */ /* 0x000e220008000800 */
[----:B------:R-:W-:Y:S02]  /*12fda0*/  ISETP.LT.AND P2, PT, R44, UR34, !P0 ;  /* 0x000000222c007c0c */ /* 0x000fe4000c741270 */
[----:B------:R-:W-:Y:S01]  /*12fdb0*/  ISETP.LT.AND P1, PT, R43, UR36, !P0 ;  /* 0x000000242b007c0c */ /* 0x000fe2000c721270 */
[----:B------:R-:W0:Y:S01]  /*12fdc0*/  LDCU UR34, c[0x0][0x398] ;  /* 0x00007300ff2277ac */ /* 0x000e220008000800 */
[----:B------:R-:W-:-:S02]  /*12fdd0*/  VIADD R26, R22, 0x1bb ;  /* 0x000001bb161a7836 */ /* 0x000fc40000000000 */
[----:B------:R-:W-:Y:S01]  /*12fde0*/  VIADD R28, R22, 0x1bc ;  /* 0x000001bc161c7836 */ /* 0x000fe20000000000 */
[----:B------:R-:W-:Y:S01]  /*12fdf0*/  LOP3.LUT R0, R0, 0x7fffffff, RZ, 0xc0, !PT ;  /* 0x7fffffff00007812 */ /* 0x000fe200078ec0ff */
[----:B------:R-:W0:Y:S03]  /*12fe00*/  LDCU UR36, c[0x0][0x398] ;  /* 0x00007300ff2477ac */ /* 0x000e260008000800 */
[----:B------:R-:W-:Y:S01]  /*12fe10*/  @P3 LOP3.LUT R54, R54, 0x40, RZ, 0xfc, !PT ;  /* 0x0000004036363812 */ /* 0x000fe200078efcff */
[----:B------:R-:W-:Y:S01]  /*12fe20*/  VIADD R56, R22, 0x1ec ;  /* 0x000001ec16387836 */ /* 0x000fe20000000000 */
[----:B------:R-:W0:Y:S02]  /*12fe30*/  LDCU UR8, c[0x0][0x39c] ;  /* 0x00007380ff0877ac */ /* 0x000e240008000800 */
[----:B------:R-:W-:-:S04]  /*12fe40*/  LOP3.LUT R54, R54, 0xffffffdf, RZ, 0xc0, !PT ;  /* 0xffffffdf36367812 */ /* 0x000fc800078ec0ff */
[----:B------:R-:W-:Y:S02]  /*12fe50*/  @P2 LOP3.LUT R54, R54, 0x20, RZ, 0xfc, !PT ;  /* 0x0000002036362812 */ /* 0x000fe400078efcff */
[----:B--2---:R-:W-:Y:S01]  /*12fe60*/  ISETP.LT.AND P0, PT, R42, UR7, !P0 ;  /* 0x000000072a007c0c */ /* 0x004fe2000c701270 */
[----:B------:R-:W-:Y:S01]  /*12fe70*/  VIADD R57, R22, 0x1ed ;  /* 0x000001ed16397836 */ /* 0x000fe20000000000 */
[----:B------:R-:W-:Y:S01]  /*12fe80*/  LOP3.LUT R54, R54, 0xffffffef, RZ, 0xc0, !PT ;  /* 0xffffffef36367812 */ /* 0x000fe200078ec0ff */
[----:B------:R-:W-:Y:S01]  /*12fe90*/  VIADD R58, R22, 0x1ee ;  /* 0x000001ee163a7836 */ /* 0x000fe20000000000 */
[----:B------:R-:W2:Y:S02]  /*12fea0*/  LDCU UR7, c[0x0][0x39c] ;  /* 0x00007380ff0777ac */ /* 0x000ea40008000800 */
[----:B------:R-:W-:-:S04]  /*12feb0*/  @P1 LOP3.LUT R54, R54, 0x10, RZ, 0xfc, !PT ;  /* 0x0000001036361812 */ /* 0x000fc800078efcff */
[----:B------:R-:W-:-:S04]  /*12fec0*/  LOP3.LUT R54, R54, 0xfffffff7, RZ, 0xc0, !PT ;  /* 0xfffffff736367812 */ /* 0x000fc800078ec0ff */
[----:B------:R-:W-:Y:S02]  /*12fed0*/  @P0 LOP3.LUT R54, R54, 0x8, RZ, 0xfc, !PT ;  /* 0x0000000836360812 */ /* 0x000fe400078efcff */
[----:B------:R-:W-:Y:S01]  /*12fee0*/  ISETP.GE.AND P0, PT, R25, UR9, PT ;  /* 0x0000000919007c0c */ /* 0x000fe2000bf06270 */
[----:B------:R-:W-:Y:S01]  /*12fef0*/  VIADD R59, R22, 0x1ef ;  /* 0x000001ef163b7836 */ /* 0x000fe20000000000 */
[----:B------:R-:W-:Y:S01]  /*12ff00*/  LOP3.LUT R54, R54, 0xfffffffb, RZ, 0xc0, !PT ;  /* 0xfffffffb36367812 */ /* 0x000fe200078ec0ff */
[----:B------:R-:W-:Y:S01]  /*12ff10*/  VIADD R47, R22, 0x1f8 ;  /* 0x000001f8162f7836 */ /* 0x000fe20000000000 */
[----:B---3--:R-:W-:Y:S01]  /*12ff20*/  ISETP.LT.AND P3, PT, R45, UR38, !P0 ;  /* 0x000000262d007c0c */ /* 0x008fe2000c761270 */
[----:B------:R-:W3:Y:S01]  /*12ff30*/  LDCU UR38, c[0x0][0x398] ;  /* 0x00007300ff2677ac */ /* 0x000ee20008000800 */
[----:B------:R-:W-:Y:S02]  /*12ff40*/  ISETP.LT.AND P2, PT, R44, UR42, !P0 ;  /* 0x0000002a2c007c0c */ /* 0x000fe4000c741270 */
[----:B0-----:R-:W-:Y:S01]  /*12ff50*/  ISETP.LT.AND P1, PT, R43, UR44, !P0 ;  /* 0x0000002c2b007c0c */ /* 0x001fe2000c721270 */
[----:B------:R-:W0:Y:S01]  /*12ff60*/  LDCU UR42, c[0x0][0x398] ;  /* 0x00007300ff2a77ac */ /* 0x000e220008000800 */
[----:B------:R-:W-:Y:S01]  /*12ff70*/  ISETP.LT.AND P0, PT, R42, UR46, !P0 ;  /* 0x0000002e2a007c0c */ /* 0x000fe2000c701270 */
[----:B------:R-:W0:Y:S06]  /*12ff80*/  LDCU UR44, c[0x0][0x398] ;  /* 0x00007300ff2c77ac */ /* 0x000e2c0008000800 */
[----:B------:R-:W-:Y:S01]  /*12ff90*/  @P3 LOP3.LUT R54, R54, 0x4, RZ, 0xfc, !PT ;  /* 0x0000000436363812 */ /* 0x000fe200078efcff */
[----:B------:R-:W0:Y:S01]  /*12ffa0*/  LDCU UR46, c[0x0][0x398] ;  /* 0x00007300ff2e77ac */ /* 0x000e220008000800 */
[----:B------:R-:W-:-:S02]  /*12ffb0*/  VIADD R46, R22, 0x1f9 ;  /* 0x000001f9162e7836 */ /* 0x000fc40000000000 */
[----:B------:R-:W-:Y:S01]  /*12ffc0*/  VIADD R41, R22, 0x1fa ;  /* 0x000001fa16297836 */ /* 0x000fe20000000000 */
[----:B------:R-:W0:Y:S01]  /*12ffd0*/  LDCU UR9, c[0x0][0x39c] ;  /* 0x00007380ff0977ac */ /* 0x000e220008000800 */
[----:B------:R-:W-:Y:S02]  /*12ffe0*/  @P0 LOP3.LUT R55, R55, 0x80000000, RZ, 0xfc, !PT ;  /* 0x8000000037370812 */ /* 0x000fe400078efcff */
[----:B------:R-:W-:Y:S01]  /*12fff0*/  ISETP.GE.AND P0, PT, R24, UR10, PT ;  /* 0x0000000a18007c0c */ /* 0x000fe2000bf06270 */
[----:B------:R-:W-:Y:S01]  /*130000*/  VIADD R40, R22, 0x1fb ;  /* 0x000001fb16287836 */ /* 0x000fe20000000000 */
[----:B------:R-:W-:Y:S01]  /*130010*/  LOP3.LUT R54, R54, 0xfffffffd, RZ, 0xc0, !PT ;  /* 0xfffffffd36367812 */ /* 0x000fe200078ec0ff */
[----:B------:R-:W0:Y:S01]  /*130020*/  LDCU UR10, c[0x0][0x39c] ;  /* 0x00007380ff0a77ac */ /* 0x000e220008000800 */
[----:B-1----:R-:W-:Y:S02]  /*130030*/  ISETP.LT.AND P3, PT, R45, UR30, !P0 ;  /* 0x0000001e2d007c0c */ /* 0x002fe4000c761270 */
[----:B------:R-:W-:Y:S01]  /*130040*/  @P2 LOP3.LUT R54, R54, 0x2, RZ, 0xfc, !PT ;  /* 0x0000000236362812 */ /* 0x000fe200078efcff */
[----:B------:R-:W1:Y:S01]  /*130050*/  LDCU UR30, c[0x0][0x398] ;  /* 0x00007300ff1e77ac */ /* 0x000e620008000800 */
[----:B------:R-:W-:-:S02]  /*130060*/  ISETP.LT.AND P2, PT, R44, UR32, !P0 ;  /* 0x000000202c007c0c */ /* 0x000fc4000c741270 */
[----:B------:R-:W-:Y:S01]  /*130070*/  LOP3.LUT R55, R55, 0xbfffffff, RZ, 0xc0, !PT ;  /* 0xbfffffff37377812 */ /* 0x000fe200078ec0ff */
[----:B------:R-:W0:Y:S01]  /*130080*/  LDCU UR32, c[0x0][0x398] ;  /* 0x00007300ff2077ac */ /* 0x000e220008000800 */
[----:B------:R-:W-:Y:S02]  /*130090*/  LOP3.LUT R54, R54, 0xfffffffe, RZ, 0xc0, !PT ;  /* 0xfffffffe36367812 */ /* 0x000fe400078ec0ff */
[----:B------:R-:W-:Y:S02]  /*1300a0*/  PRMT R24, R61, 0x4210, R29 ;  /* 0x000042103d187816 */ /* 0x000fe4000000001d */
[----:B------:R-:W2:Y:S01]  /*1300b0*/  LDL.LU R61, [R1+0x734] ;  /* 0x00073400013d7983 */ /* 0x000ea20000300800 */
[----:B------:R-:W-:Y:S02]  /*1300c0*/  @P3 LOP3.LUT R55, R55, 0x40000000, RZ, 0xfc, !PT ;  /* 0x4000000037373812 */ /* 0x000fe400078efcff */
        /* <DEDUP_REMOVED lines=9> */
[----:B------:R-:W-:Y:S02]  /*130160*/  LOP3.LUT R30, R50, 0xffff, RZ, 0xc0, !PT ;  /* 0x0000ffff321e7812 */ /* 0x000fe400078ec0ff */
[----:B------:R-:W-:Y:S02]  /*130170*/  LOP3.LUT R55, R55, 0xf7ffffff, RZ, 0xc0, !PT ;  /* 0xf7ffffff37377812 */ /* 0x000fe400078ec0ff */
[----:B------:R-:W-:Y:S01]  /*130180*/  LOP3.LUT R23, R51, 0xffff, RZ, 0xc0, !PT ;  /* 0x0000ffff33177812 */ /* 0x000fe200078ec0ff */
[----:B------:R-:W-:Y:S01]  /*130190*/  NOP ;  /* 0x0000000000007918 */ /* 0x000fe20000000000 */
[----:B------:R-:W-:Y:S01]  /*1301a0*/  @P0 LOP3.LUT R55, R55, 0x8000000, RZ, 0xfc, !PT ;  /* 0x0800000037370812 */ /* 0x000fe200078efcff */
[----:B------:R-:W0:Y:S01]  /*1301b0*/  LDS.128 R48, [R53] ;  /* 0x0000000035307984 */ /* 0x000e220000000c00 */
[----:B------:R-:W-:Y:S01]  /*1301c0*/  ISETP.GE.AND P0, PT, R26, UR11, PT ;  /* 0x0000000b1a007c0c */ /* 0x000fe2000bf06270 */
[----:B------:R-:W0:Y:S01]  /*1301d0*/  LDCU UR11, c[0x0][0x398] ;  /* 0x00007300ff0b77ac */ /* 0x000e220008000800 */
[----:B------:R-:W-:-:S02]  /*1301e0*/  PRMT R26, R60, 0x4210, R30 ;  /* 0x000042103c1a7816 */ /* 0x000fc4000000001e */
[----:B------:R-:W2:Y:S01]  /*1301f0*/  LDL.LU R60, [R1+0x730] ;  /* 0x00073000013c7983 */ /* 0x000ea20000300800 */
[----:B----4-:R-:W-:-:S03]  /*130200*/  PRMT R27, R3, 0x4210, R23 ;  /* 0x00004210031b7816 */ /* 0x010fc60000000017 */
[----:B------:R-:W4:Y:S01]  /*130210*/  LDL.LU R3, [R1+0x738] ;  /* 0x0007380001037983 */ /* 0x000f220000300800 */
[----:B------:R-:W-:Y:S01]  /*130220*/  PRMT R25, R52, 0x4210, R31 ;  /* 0x0000421034197816 */ /* 0x000fe2000000001f */
[----:B------:R-:W-:-:S04]  /*130230*/  NOP ;  /* 0x0000000000007918 */ /* 0x000fc80000000000 */
[----:B------:R2:W-:Y:S04]  /*130240*/  STSM.16.M88.4 [R53], R24 ;  /* 0x0000001835007844 */ /* 0x0005e80000000200 */
[----:B0-----:R-:W-:Y:S04]  /*130250*/  STL.64 [R1+0x700], R48 ;  /* 0x0007003001007387 */ /* 0x001fe80000100a00 */
[----:B------:R-:W-:Y:S01]  /*130260*/  STL.64 [R1+0x708], R50 ;  /* 0x0007083201007387 */ /* 0x000fe20000100a00 */
[----:B------:R-:W-:Y:S01]  /*130270*/  ISETP.LT.AND P3, PT, R45, UR36, !P0 ;  /* 0x000000242d007c0c */ /* 0x000fe2000c761270 */
[----:B------:R-:W-:Y:S01]  /*130280*/  NOP ;  /* 0x0000000000007918 */ /* 0x000fe20000000000 */
[----:B---3--:R-:W-:Y:S01]  /*130290*/  ISETP.LT.AND P2, PT, R44, UR38, !P0 ;  /* 0x000000262c007c0c */ /* 0x008fe2000c741270 */
[----:B------:R-:W0:Y:S01]  /*1302a0*/  LDS.128 R48, [R53] ;  /* 0x0000000035307984 */ /* 0x000e220000000c00 */
[----:B--2---:R-:W-:-:S02]  /*1302b0*/  PRMT R24, R61, 0x5210, R29 ;  /* 0x000052103d187816 */ /* 0x004fc4000000001d */
[----:B------:R-:W-:Y:S01]  /*1302c0*/  LOP3.LUT R55, R55, 0xfbffffff, RZ, 0xc0, !PT ;  /* 0xfbffffff37377812 */ /* 0x000fe200078ec0ff */
[----:B------:R-:W2:Y:S01]  /*1302d0*/  LDL.LU R61, [R1+0x51b4] ;  /* 0x0051b400013d7983 */ /* 0x000ea20000300800 */
[----:B------:R-:W-:Y:S01]  /*1302e0*/  ISETP.LT.AND P1, PT, R43, UR42, !P0 ;  /* 0x0000002a2b007c0c */ /* 0x000fe2000c721270 */
[----:B------:R-:W-:Y:S01]  /*1302f0*/  VIADD R25, R22, 0x1bd ;  /* 0x000001bd16197836 */ /* 0x000fe20000000000 */
[----:B----4-:R-:W-:Y:S01]  /*130300*/  PRMT R26, R3, 0x5210, R30 ;  /* 0x00005210031a7816 */ /* 0x010fe2000000001e */
[----:B------:R-:W3:Y:S01]  /*130310*/  LDCU UR36, c[0x0][0x398] ;  /* 0x00007300ff2477ac */ /* 0x000ee20008000800 */
[----:B------:R-:W4:Y:S01]  /*130320*/  LDL.LU R3, [R1+0x5650] ;  /* 0x0056500001037983 */ /* 0x000f220000300800 */
[----:B------:R-:W-:Y:S01]  /*130330*/  @P3 LOP3.LUT R55, R55, 0x4000000, RZ, 0xfc, !PT ;  /* 0x0400000037373812 */ /* 0x000fe200078efcff */
[----:B------:R-:W0:Y:S03]  /*130340*/  LDCU UR38, c[0x0][0x398] ;  /* 0x00007300ff2677ac */ /* 0x000e260008000800 */
[----:B------:R-:W-:Y:S01]  /*130350*/  LOP3.LUT R55, R55, 0xfdffffff, RZ, 0xc0, !PT ;  /* 0xfdffffff37377812 */ /* 0x000fe200078ec0ff */
[----:B------:R-:W0:Y:S03]  /*130360*/  LDCU UR42, c[0x0][0x398] ;  /* 0x00007300ff2a77ac */ /* 0x000e260008000800 */
[----:B------:R-:W-:-:S02]  /*130370*/  @P2 LOP3.LUT R55, R55, 0x2000000, RZ, 0xfc, !PT ;  /* 0x0200000037372812 */ /* 0x000fc400078efcff */
[----:B------:R-:W-:Y:S01]  /*130380*/  ISETP.LT.AND P0, PT, R42, UR44, !P0 ;  /* 0x0000002c2a007c0c */ /* 0x000fe2000c701270 */
[----:B------:R-:W-:Y:S01]  /*130390*/  VIADD R27, R22, 0x1be ;  /* 0x000001be161b7836 */ /* 0x000fe20000000000 */
[----:B------:R-:W-:Y:S01]  /*1303a0*/  LOP3.LUT R55, R55, 0xfeffffff, RZ, 0xc0, !PT ;  /* 0xfeffffff37377812 */ /* 0x000fe200078ec0ff */
[----:B------:R-:W0:Y:S03]  /*1303b0*/  LDCU UR44, c[0x0][0x398] ;  /* 0x00007300ff2c77ac */ /* 0x000e260008000800 */
[----:B------:R-:W-:-:S04]  /*1303c0*/  @P1 LOP3.LUT R55, R55, 0x1000000, RZ, 0xfc, !PT ;  /* 0x0100000037371812 */ /* 0x000fc800078efcff */
[----:B------:R-:W-:-:S04]  /*1303d0*/  LOP3.LUT R55, R55, 0xff7fffff, RZ, 0xc0, !PT ;  /* 0xff7fffff37377812 */ /* 0x000fc800078ec0ff */
[----:B------:R-:W-:Y:S02]  /*1303e0*/  @P0 LOP3.LUT R55, R55, 0x800000, RZ, 0xfc, !PT ;  /* 0x0080000037370812 */ /* 0x000fe400078efcff */
[----:B------:R-:W-:Y:S02]  /*1303f0*/  ISETP.GE.AND P0, PT, R28, UR12, PT ;  /* 0x0000000c1c007c0c */ /* 0x000fe4000bf06270 */
[----:B------:R-:W-:Y:S02]  /*130400*/  LOP3.LUT R55, R55, 0xffbfffff, RZ, 0xc0, !PT ;  /* 0xffbfffff37377812 */ /* 0x000fe400078ec0ff */
[----:B--2---:R-:W-:Y:S01]  /*130410*/  LOP3.LUT R29, R61, 0xffff, RZ, 0xc0, !PT ;  /* 0x0000ffff3d1d7812 */ /* 0x004fe200078ec0ff */
[----:B------:R-:W-:Y:S01]  /*130420*/  NOP ;  /* 0x0000000000007918 */ /* 0x000fe20000000000 */
[----:B-1----:R-:W-:Y:S01]  /*130430*/  ISETP.LT.AND P3, PT, R45, UR30, !P0 ;  /* 0x0000001e2d007c0c */ /* 0x002fe2000c761270 */
[----:B------:R-:W1:Y:S01]  /*130440*/  LDCU UR30, c[0x0][0x398] ;  /* 0x00007300ff1e77ac */ /* 0x000e620008000800 */
[----:B------:R-:W-:-:S02]  /*130450*/  ISETP.LT.AND P2, PT, R44, UR32, !P0 ;  /* 0x000000202c007c0c */ /* 0x000fc4000c741270 */
[----:B------:R-:W-:Y:S01]  /*130460*/  ISETP.LT.AND P1, PT, R43, UR34, !P0 ;  /* 0x000000222b007c0c */ /* 0x000fe2000c721270 */
[----:B------:R-:W2:Y:S01]  /*130470*/  LDCU UR32, c[0x0][0x398] ;  /* 0x00007300ff2077ac */ /* 0x000ea20008000800 */
[----:B------:R-:W-:Y:S01]  /*130480*/  VIADD R28, R22, 0x1bf ;  /* 0x000001bf161c7836 */ /* 0x000fe20000000000 */
[----:B------:R-:W0:Y:S06]  /*130490*/  LDCU UR12, c[0x0][0x398] ;  /* 0x00007300ff0c77ac */ /* 0x000e2c0008000800 */
        /* <DEDUP_REMOVED lines=12> */
[----:B------:R-:W-:Y:S02]  /*130560*/  PRMT R25, R60, 0x5210, R31 ;  /* 0x000052103c197816 */ /* 0x000fe4000000001f */
[----:B------:R-:W2:Y:S04]  /*130570*/  LDL.LU R60, [R1+0x744] ;  /* 0x00074400013c7983 */ /* 0x000ea80000300800 */
[----:B------:R-:W2:Y:S04]  /*130580*/  LDL.LU R61, [R1+0x51c0] ;  /* 0x0051c000013d7983 */ /* 0x000ea80000300800 */
[----:B0-----:R-:W-:Y:S04]  /*130590*/  STL.64 [R1+0x6f0], R48 ;  /* 0x0006f03001007387 */ /* 0x001fe80000100a00 */
[----:B------:R-:W-:Y:S04]  /*1305a0*/  STL.64 [R1+0x6f8], R50 ;  /* 0x0006f83201007387 */ /* 0x000fe80000100a00 */
[----:B------:R-:W2:Y:S01]  /*1305b0*/  LDL.LU R52, [R1+0x51c4] ;  /* 0x0051c40001347983 */ /* 0x000ea20000300800 */
[----:B------:R-:W-:Y:S01]  /*1305c0*/  ISETP.LT.AND P3, PT, R45, UR11, !P0 ;  /* 0x0000000b2d007c0c */ /* 0x000fe2000c761270 */
[----:B------:R-:W0:Y:S01]  /*1305d0*/  LDCU UR11, c[0x0][0x398] ;  /* 0x00007300ff0b77ac */ /* 0x000e220008000800 */
[----:B---3--:R-:W-:-:S02]  /*1305e0*/  ISETP.LT.AND P2, PT, R44, UR36, !P0 ;  /* 0x000000242c007c0c */ /* 0x008fc4000c741270 */
[----:B------:R-:W-:Y:S01]  /*1305f0*/  LOP3.LUT R55, R55, 0xfffbffff, RZ, 0xc0, !PT ;  /* 0xfffbffff37377812 */ /* 0x000fe200078ec0ff */
[----:B------:R-:W3:Y:S01]  /*130600*/  LDCU UR36, c[0x0][0x398] ;  /* 0x00007300ff2477ac */ /* 0x000ee20008000800 */
        /* <DEDUP_REMOVED lines=12> */
[----:B------:R-:W0:Y:S01]  /*1306d0*/  LDCU UR14, c[0x0][0x398] ;  /* 0x00007300ff0e77ac */ /* 0x000e220008000800 */
[----:B------:R-:W-:Y:S02]  /*1306e0*/  PRMT R27, R32, 0x5210, R23 ;  /* 0x00005210201b7816 */ /* 0x000fe40000000017 */
[--C-:B----4-:R-:W-:Y:S02]  /*1306f0*/  PRMT R23, R3, 0x4210, R29.reuse ;  /* 0x0000421003177816 */ /* 0x110fe4000000001d */
[----:B------:R-:W4:Y:S04]  /*130700*/  LDL.LU R3, [R1+0x564c] ;  /* 0x00564c0001037983 */ /* 0x000f280000300800 */
[----:B------:R2:W-:Y:S04]  /*130710*/  STL [R1+0x860], R23 ;  /* 0x0008601701007387 */ /* 0x0005e80000100800 */
[----:B------:R0:W-:Y:S01]  /*130720*/  STSM.16.M88.4 [R53], R24 ;  /* 0x0000001835007844 */ /* 0x0001e20000000200 */
[----:B--2---:R-:W-:-:S05]  /*130730*/  PRMT R23, R60, 0x5210, R29 ;  /* 0x000052103c177816 */ /* 0x004fca000000001d */
[----:B------:R4:W-:Y:S04]  /*130740*/  STL [R1+0x820], R23 ;  /* 0x0008201701007387 */ /* 0x0009e80000100800 */
[----:B------:R-:W2:Y:S01]  /*130750*/  LDL.LU R60, [R1+0x740] ;  /* 0x00074000013c7983 */ /* 0x000ea20000300800 */
[----:B0-----:R-:W-:-:S03]  /*130760*/  LOP3.LUT R25, R61, 0xffff, RZ, 0xc0, !PT ;  /* 0x0000ffff3d197812 */ /* 0x001fc600078ec0ff */
[----:B------:R-:W3:Y:S01]  /*130770*/  LDL.LU R61, [R1+0x5648] ;  /* 0x00564800013d7983 */ /* 0x000ee20000300800 */
[----:B------:R-:W-:-:S03]  /*130780*/  LOP3.LUT R26, R52, 0xffff, RZ, 0xc0, !PT ;  /* 0x0000ffff341a7812 */ /* 0x000fc600078ec0ff */
[----:B------:R-:W3:Y:S01]  /*130790*/  LDL.LU R52, [R1+0x73c] ;  /* 0x00073c0001347983 */ /* 0x000ee20000300800 */
[----:B----4-:R-:W-:-:S03]  /*1307a0*/  PRMT R23, R3, 0x4210, R25 ;  /* 0x0000421003177816 */ /* 0x010fc60000000019 */
[----:B------:R-:W4:Y:S04]  /*1307b0*/  LDL.LU R3, [R1+0x51d0] ;  /* 0x0051d00001037983 */ /* 0x000f280000300800 */
[----:B------:R2:W-:Y:S02]  /*1307c0*/  STL [R1+0x864], R23 ;  /* 0x0008641701007387 */ /* 0x0005e40000100800 */
[----:B--2---:R-:W-:-:S05]  /*1307d0*/  PRMT R23, R60, 0x5210, R25 ;  /* 0x000052103c177816 */ /* 0x004fca0000000019 */
[----:B------:R3:W-:Y:S04]  /*1307e0*/  STL [R1+0x824], R23 ;  /* 0x0008241701007387 */ /* 0x0007e80000100800 */
[----:B------:R-:W2:Y:S01]  /*1307f0*/  LDL.LU R60, [R1+0x5084] ;  /* 0x00508400013c7983 */ /* 0x000ea20000300800 */
[----:B---3--:R-:W-:-:S03]  /*130800*/  PRMT R23, R61, 0x4210, R26 ;  /* 0x000042103d177816 */ /* 0x008fc6000000001a */
[----:B------:R-:W3:Y:S04]  /*130810*/  LDL.LU R61, [R1+0x5640] ;  /* 0x00564000013d7983 */ /* 0x000ee80000300800 */
[----:B------:R0:W-:Y:S02]  /*130820*/  STL [R1+0x850], R23 ;  /* 0x0008501701007387 */ /* 0x0001e40000100800 */
[----:B0-----:R-:W-:-:S05]  /*130830*/  PRMT R23, R52, 0x5210, R26 ;  /* 0x0000521034177816 */ /* 0x001fca000000001a */
[----:B------:R3:W-:Y:S04]  /*130840*/  STL [R1+0x810], R23 ;  /* 0x0008101701007387 */ /* 0x0007e80000100800 */
[----:B------:R-:W3:Y:S01]  /*130850*/  LDL.LU R52, [R1+0x750] ;  /* 0x0007500001347983 */ /* 0x000ee20000300800 */
[----:B----4-:R-:W-:-:S03]  /*130860*/  LOP3.LUT R25, R3, 0xffff, RZ, 0xc0, !PT ;  /* 0x0000ffff03197812 */ /* 0x010fc600078ec0ff */
[----:B------:R-:W4:Y:S01]  /*130870*/  LDL.LU R3, [R1+0x5638] ;  /* 0x0056380001037983 */ /* 0x000f220000300800 */
[----:B--2---:R-:W-:-:S03]  /*130880*/  LOP3.LUT R26, R60, 0xffff, RZ, 0xc0, !PT ;  /* 0x0000ffff3c1a7812 */ /* 0x004fc600078ec0ff */
[----:B------:R-:W2:Y:S01]  /*130890*/  LDL.LU R60, [R1+0x748] ;  /* 0x00074800013c7983 */ /* 0x000ea20000300800 */
[----:B---3--:R-:W-:-:S03]  /*1308a0*/  PRMT R23, R61, 0x4210, R25 ;  /* 0x000042103d177816 */ /* 0x008fc60000000019 */
[----:B------:R-:W3:Y:S04]  /*1308b0*/  LDL.LU R61, [R1+0x51dc] ;  /* 0x0051dc00013d7983 */ /* 0x000ee80000300800 */
[----:B------:R0:W-:Y:S02]  /*1308c0*/  STL [R1+0x854], R23 ;  /* 0x0008541701007387 */ /* 0x0001e40000100800 */
[----:B0-----:R-:W-:-:S05]  /*1308d0*/  PRMT R23, R52, 0x5210, R25 ;  /* 0x0000521034177816 */ /* 0x001fca0000000019 */
[----:B------:R4:W-:Y:S04]  /*1308e0*/  STL [R1+0x814], R23 ;  /* 0x0008141701007387 */ /* 0x0009e80000100800 */
[----:B------:R-:W3:Y:S01]  /*1308f0*/  LDL.LU R52, [R1+0x51d8] ;  /* 0x0051d80001347983 */ /* 0x000ee20000300800 */
[----:B----4-:R-:W-:-:S03]  /*130900*/  PRMT R23, R3, 0x4210, R26 ;  /* 0x0000421003177816 */ /* 0x010fc6000000001a */
[----:B------:R-:W4:Y:S04]  /*130910*/  LDL.LU R3, [R1+0x5634] ;  /* 0x0056340001037983 */ /* 0x000f280000300800 */
[----:B------:R2:W-:Y:S02]  /*130920*/  STL [R1+0x858], R23 ;  /* 0x0008581701007387 */ /* 0x0005e40000100800 */
[----:B--2---:R-:W-:-:S05]  /*130930*/  PRMT R23, R60, 0x5210, R26 ;  /* 0x000052103c177816 */ /* 0x004fca000000001a */
[----:B------:R4:W-:Y:S04]  /*130940*/  STL [R1+0x818], R23 ;  /* 0x0008181701007387 */ /* 0x0009e80000100800 */
[----:B------:R-:W2:Y:S01]  /*130950*/  LDL.LU R60, [R1+0x74c] ;  /* 0x00074c00013c7983 */ /* 0x000ea20000300800 */
[----:B---3--:R-:W-:-:S03]  /*130960*/  LOP3.LUT R25, R61, 0xffff, RZ, 0xc0, !PT ;  /* 0x0000ffff3d197812 */ /* 0x008fc600078ec0ff */
        /* <DEDUP_REMOVED lines=69> */
[----:B------:R2:W-:Y:S01]  /*130dc0*/  STL [R1+0x778], R23 ;  /* 0x0007781701007387 */ /* 0x0005e20000100800 */
[----:B-1----:R-:W-:Y:S02]  /*130dd0*/  ISETP.LT.AND P3, PT, R45, UR30, !P0 ;  /* 0x0000001e2d007c0c */ /* 0x002fe4000c761270 */
[----:B------:R-:W-:Y:S02]  /*130de0*/  ISETP.LT.AND P2, PT, R44, UR32, !P0 ;  /* 0x000000202c007c0c */ /* 0x000fe4000c741270 */
[----:B------:R-:W-:Y:S02]  /*130df0*/  LOP3.LUT R55, R55, 0xffffbfff, RZ, 0xc0, !PT ;  /* 0xffffbfff37377812 */ /* 0x000fe400078ec0ff */
[----:B------:R-:W-:Y:S01]  /*130e00*/  ISETP.LT.AND P1, PT, R43, UR40, !P0 ;  /* 0x000000282b007c0c */ /* 0x000fe2000c721270 */
[----:B------:R-:W-:Y:S01]  /*130e10*/  VIADD R24, R22, 0x1c0 ;  /* 0x000001c016187836 */ /* 0x000fe20000000000 */
[----:B------:R-:W0:Y:S01]  /*130e20*/  LDCU UR32, c[0x0][0x398] ;  /* 0x00007300ff2077ac */ /* 0x000e220008000800 */
[----:B------:R-:W1:Y:S04]  /*130e30*/  LDCU UR30, c[0x0][0x398] ;  /* 0x00007300ff1e77ac */ /* 0x000e680008000800 */
        /* <DEDUP_REMOVED lines=29> */
[----:B------:R-:W-:Y:S01]  /*131010*/  LOP3.LUT R55, R55, 0xffffffbf, RZ, 0xc0, !PT ;  /* 0xffffffbf37377812 */ /* 0x000fe200078ec0ff */
[----:B------:R-:W-:Y:S01]  /*131020*/  VIADD R24, R22, 0x1c1 ;  /* 0x000001c116187836 */ /* 0x000fe20000000000 */
[----:B------:R-:W-:Y:S01]  /*131030*/  ISETP.LT.AND P3, PT, R45, UR11, !P0 ;  /* 0x0000000b2d007c0c */ /* 0x000fe2000c761270 */
[----:B------:R-:W1:Y:S01]  /*131040*/  LDCU UR11, c[0x0][0x398] ;  /* 0x00007300ff0b77ac */ /* 0x000e620008000800 */
[----:B------:R-:W-:Y:S02]  /*131050*/  ISETP.LT.AND P2, PT, R44, UR12, !P0 ;  /* 0x0000000c2c007c0c */ /* 0x000fe4000c741270 */
[----:B0-----:R-:W-:Y:S01]  /*131060*/  ISETP.LT.AND P1, PT, R43, UR32, !P0 ;  /* 0x000000202b007c0c */ /* 0x001fe2000c721270 */
[----:B------:R-:W0:Y:S08]  /*131070*/  LDCU UR16, c[0x0][0x398] ;  /* 0x00007300ff1077ac */ /* 0x000e300008000800 */
[----:B------:R-:W-:Y:S01]  /*131080*/  @P3 LOP3.LUT R55, R55, 0x40, RZ, 0xfc, !PT ;  /* 0x0000004037373812 */ /* 0x000fe200078efcff */
[----:B------:R-:W0:Y:S03]  /*131090*/  LDCU UR12, c[0x0][0x398] ;  /* 0x00007300ff0c77ac */ /* 0x000e260008000800 */
[----:B------:R-:W-:Y:S01]  /*1310a0*/  LOP3.LUT R55, R55, 0xffffffdf, RZ, 0xc0, !PT ;  /* 0xffffffdf37377812 */ /* 0x000fe200078ec0ff */
[----:B------:R-:W0:Y:S03]  /*1310b0*/  LDCU UR32, c[0x0][0x398] ;  /* 0x00007300ff2077ac */ /* 0x000e260008000800 */
[----:B------:R-:W-:-:S02]  /*1310c0*/  @P2 LOP3.LUT R55, R55, 0x20, RZ, 0xfc, !PT ;  /* 0x0000002037372812 */ /* 0x000fc400078efcff */
        /* <DEDUP_REMOVED lines=11> */
[----:B------:R-:W-:Y:S01]  /*131180*/  ISETP.LT.AND P0, PT, R42, UR40, !P0 ;  /* 0x000000282a007c0c */ /* 0x000fe2000c701270 */
[----:B------:R-:W0:Y:S01]  /*131190*/  LDCU UR40, c[0x0][0x398] ;  /* 0x00007300ff2877ac */ /* 0x000e220008000800 */
[----:B------:R-:W-:-:S04]  /*1311a0*/  LOP3.LUT R55, R55, 0xffffffef, RZ, 0xc0, !PT ;  /* 0xffffffef37377812 */ /* 0x000fc800078ec0ff */
[----:B------:R-:W-:-:S04]  /*1311b0*/  @P1 LOP3.LUT R55, R55, 0x10, RZ, 0xfc, !PT ;  /* 0x0000001037371812 */ /* 0x000fc800078efcff */
[----:B------:R-:W-:-:S04]  /*1311c0*/  LOP3.LUT R55, R55, 0xfffffff7, RZ, 0xc0, !PT ;  /* 0xfffffff737377812 */ /* 0x000fc800078ec0ff */
[----:B------:R-:W-:Y:S02]  /*1311d0*/  @P0 LOP3.LUT R55, R55, 0x8, RZ, 0xfc, !PT ;  /* 0x0000000837370812 */ /* 0x000fe400078efcff */
[----:B------:R-:W-:Y:S01]  /*1311e0*/  ISETP.GE.AND P0, PT, R24, UR17, PT ;  /* 0x0000001118007c0c */ /* 0x000fe2000bf06270 */
[----:B------:R-:W-:Y:S01]  /*1311f0*/  VIADD R24, R22, 0x1c2 ;  /* 0x000001c216187836 */ /* 0x000fe20000000000 */
[----:B------:R-:W-:Y:S01]  /*131200*/  LOP3.LUT R55, R55, 0xfffffffb, RZ, 0xc0, !PT ;  /* 0xfffffffb37377812 */ /* 0x000fe200078ec0ff */
[----:B------:R-:W0:Y:S01]  /*131210*/  LDCU UR17, c[0x0][0x398] ;  /* 0x00007300ff1177ac */ /* 0x000e220008000800 */
[----:B------:R-:W-:Y:S02]  /*131220*/  ISETP.LT.AND P3, PT, R45, UR13, !P0 ;  /* 0x0000000d2d007c0c */ /* 0x000fe4000c761270 */
[----:B------:R-:W-:Y:S01]  /*131230*/  ISETP.LT.AND P2, PT, R44, UR14, !P0 ;  /* 0x0000000e2c007c0c */ /* 0x000fe2000c741270 */
[----:B------:R-:W0:Y:S01]  /*131240*/  LDCU UR13, c[0x0][0x398] ;  /* 0x00007300ff0d77ac */ /* 0x000e220008000800 */
[----:B-1----:R-:W-:-:S02]  /*131250*/  ISETP.LT.AND P1, PT, R43, UR30, !P0 ;  /* 0x0000001e2b007c0c */ /* 0x002fc4000c721270 */
[----:B------:R-:W-:Y:S01]  /*131260*/  ISETP.LT.AND P0, PT, R42, UR15, !P0 ;  /* 0x0000000f2a007c0c */ /* 0x000fe2000c701270 */
[----:B------:R-:W1:Y:S01]  /*131270*/  LDCU UR14, c[0x0][0x398] ;  /* 0x00007300ff0e77ac */ /* 0x000e620008000800 */
[----:B------:R-:W0:Y:S05]  /*131280*/  LDCU UR15, c[0x0][0x398] ;  /* 0x00007300ff0f77ac */ /* 0x000e2a0008000800 */
[----:B------:R-:W-:Y:S01]  /*131290*/  @P3 LOP3.LUT R55, R55, 0x4, RZ, 0xfc, !PT ;  /* 0x0000000437373812 */ /* 0x000fe200078efcff */
[----:B------:R-:W0:Y:S05]  /*1312a0*/  LDCU UR30, c[0x0][0x398] ;  /* 0x00007300ff1e77ac */ /* 0x000e2a0008000800 */
[----:B------:R-:W-:-:S02]  /*1312b0*/  @P0 LOP3.LUT R2, R2, 0x80000000, RZ, 0xfc, !PT ;  /* 0x8000000002020812 */ /* 0x000fc400078efcff */
[----:B------:R-:W-:Y:S02]  /*1312c0*/  ISETP.GE.AND P0, PT, R24, UR18, PT ;  /* 0x0000001218007c0c */ /* 0x000fe4000bf06270 */
[----:B------:R-:W-:Y:S02]  /*1312d0*/  LOP3.LUT R55, R55, 0xfffffffd, RZ, 0xc0, !PT ;  /* 0xfffffffd37377812 */ /* 0x000fe400078ec0ff */
[----:B------:R-:W-:Y:S01]  /*1312e0*/  LOP3.LUT R2, R2, 0xbfffffff, RZ, 0xc0, !PT ;  /* 0xbfffffff02027812 */ /* 0x000fe200078ec0ff */
[----:B------:R-:W-:Y:S01]  /*1312f0*/  VIADD R24, R22, 0x1c3 ;  /* 0x000001c316187836 */ /* 0x000fe20000000000 */
[----:B------:R-:W-:Y:S01]  /*131300*/  ISETP.LT.AND P3, PT, R45, UR34, !P0 ;  /* 0x000000222d007c0c */ /* 0x000fe2000c761270 */
[----:B------:R-:W0:Y:S01]  /*131310*/  LDCU UR34, c[0x0][0x398] ;  /* 0x00007300ff2277ac */ /* 0x000e220008000800 */
[----:B------:R-:W-:Y:S02]  /*131320*/  @P2 LOP3.LUT R55, R55, 0x2, RZ, 0xfc, !PT ;  /* 0x0000000237372812 */ /* 0x000fe400078efcff */
[----:B------:R-:W-:Y:S01]  /*131330*/  ISETP.LT.AND P2, PT, R44, UR36, !P0 ;  /* 0x000000242c007c0c */ /* 0x000fe2000c741270 */
[----:B------:R-:W0:Y:S01]  /*131340*/  LDCU UR36, c[0x0][0x398] ;  /* 0x00007300ff2477ac */ /* 0x000e220008000800 */
[----:B------:R-:W-:Y:S01]  /*131350*/  LOP3.LUT R55, R55, 0xfffffffe, RZ, 0xc0, !PT ;  /* 0xfffffffe37377812 */ /* 0x000fe200078ec0ff */
[----:B------:R-:W0:Y:S03]  /*131360*/  LDCU UR18, c[0x0][0x398] ;  /* 0x00007300ff1277ac */ /* 0x000e260008000800 */
[----:B------:R-:W-:-:S03]  /*131370*/  @P1 LOP3.LUT R55, R55, 0x1, RZ, 0xfc, !PT ;  /* 0x0000000137371812 */ /* 0x000fc600078efcff */
        /* <DEDUP_REMOVED lines=18> */
[----:B------:R-:W0:Y:S01]  /*1314a0*/  LDCU UR40, c[0x0][0x398] ;  /* 0x00007300ff2877ac */ /* 0x000e220008000800 */
[----:B------:R-:W0:Y:S07]  /*1314b0*/  LDCU UR19, c[0x0][0x398] ;  /* 0x00007300ff1377ac */ /* 0x000e2e0008000800 */
        /* <DEDUP_REMOVED lines=16> */
[----:B-1----:R-:W-:Y:S01]  /*1315c0*/  ISETP.LT.AND P1, PT, R43, UR14, !P0 ;  /* 0x0000000e2b007c0c */ /* 0x002fe2000c721270 */
[----:B------:R-:W1:Y:S01]  /*1315d0*/  LDCU UR13, c[0x0][0x398] ;  /* 0x00007300ff0d77ac */ /* 0x000e620008000800 */
        /* <DEDUP_REMOVED lines=18> */
[----:B------:R-:W0:Y:S08]  /*131700*/  LDCU UR30, c[0x0][0x398] ;  /* 0x00007300ff1e77ac */ /* 0x000e300008000800 */
[----:B------:R-:W-:Y:S01]  /*131710*/  @P3 LOP3.LUT R2, R2, 0x40000, RZ, 0xfc, !PT ;  /* 0x0004000002023812 */ /* 0x000fe200078efcff */
[----:B------:R-:W0:Y:S03]  /*131720*/  LDCU UR32, c[0x0][0x398] ;  /* 0x00007300ff2077ac */ /* 0x000e260008000800 */
[----:B------:R-:W-:Y:S01]  /*131730*/  LOP3.LUT R2, R2, 0xfffdffff, RZ, 0xc0, !PT ;  /* 0xfffdffff02027812 */ /* 0x000fe200078ec0ff */
[----:B------:R-:W0:Y:S03]  /*131740*/  LDCU UR42, c[0x0][0x398] ;  /* 0x00007300ff2a77ac */ /* 0x000e260008000800 */
[----:B------:R-:W-:-:S02]  /*131750*/  @P2 LOP3.LUT R2, R2, 0x20000, RZ, 0xfc, !PT ;  /* 0x0002000002022812 */ /* 0x000fc400078efcff */
[----:B------:R-:W-:Y:S01]  /*131760*/  ISETP.LT.AND P0, PT, R42, UR44, !P0 ;  /* 0x0000002c2a007c0c */ /* 0x000fe2000c701270 */
[----:B------:R-:W0:Y:S01]  /*131770*/  LDCU UR44, c[0x0][0x398] ;  /* 0x00007300ff2c77ac */ /* 0x000e220008000800 */
[----:B------:R-:W-:-:S04]  /*131780*/  LOP3.LUT R2, R2, 0xfffeffff, RZ, 0xc0, !PT ;  /* 0xfffeffff02027812 */ /* 0x000fc800078ec0ff */
[----:B------:R-:W-:-:S04]  /*131790*/  @P1 LOP3.LUT R2, R2, 0x10000, RZ, 0xfc, !PT ;  /* 0x0001000002021812 */ /* 0x000fc800078efcff */
[----:B------:R-:W-:-:S04]  /*1317a0*/  LOP3.LUT R2, R2, 0xffff7fff, RZ, 0xc0, !PT ;  /* 0xffff7fff02027812 */ /* 0x000fc800078ec0ff */
[----:B------:R-:W-:Y:S02]  /*1317b0*/  @P0 LOP3.LUT R2, R2, 0x8000, RZ, 0xfc, !PT ;  /* 0x0000800002020812 */ /* 0x000fe400078efcff */
[----:B------:R-:W-:Y:S02]  /*1317c0*/  ISETP.GE.AND P0, PT, R24, UR22, PT ;  /* 0x0000001618007c0c */ /* 0x000fe4000bf06270 */
[----:B--2---:R-:W-:Y:S02]  /*1317d0*/  LOP3.LUT R26, R60, 0xffff, RZ, 0xc0, !PT ;  /* 0x0000ffff3c1a7812 */ /* 0x004fe400078ec0ff */
[--C-:B---3--:R-:W-:Y:S01]  /*1317e0*/  PRMT R23, R61, 0x4210, R25.reuse ;  /* 0x000042103d177816 */ /* 0x108fe20000000019 */
[----:B------:R-:W2:Y:S01]  /*1317f0*/  LDL.LU R60, [R1+0x784] ;  /* 0x00078400013c7983 */ /* 0x000ea20000300800 */
[----:B------:R-:W-:Y:S01]  /*131800*/  LOP3.LUT R2, R2, 0xffffbfff, RZ, 0xc0, !PT ;  /* 0xffffbfff02027812 */ /* 0x000fe200078ec0ff */
[----:B------:R-:W-:Y:S01]  /*131810*/  VIADD R24, R22, 0x1c7 ;  /* 0x000001c716187836 */ /* 0x000fe20000000000 */
[----:B------:R-:W3:Y:S01]  /*131820*/  LDCU UR22, c[0x0][0x398] ;  /* 0x00007300ff1677ac */ /* 0x000ee20008000800 */
[----:B------:R-:W2:Y:S04]  /*131830*/  LDL.LU R61, [R1+0x540c] ;  /* 0x00540c00013d7983 */ /* 0x000ea80000300800 */
[----:B------:R0:W-:Y:S02]  /*131840*/  STL [R1+0x764], R23 ;  /* 0x0007641701007387 */ /* 0x0001e40000100800 */
[----:B0-----:R-:W-:-:S05]  /*131850*/  PRMT R23, R52, 0x5210, R25 ;  /* 0x0000521034177816 */ /* 0x001fca0000000019 */
[----:B------:R4:W-:Y:S04]  /*131860*/  STL [R1+0x5a4], R23 ;  /* 0x0005a41701007387 */ /* 0x0009e80000100800 */
[----:B------:R-:W2:Y:S01]  /*131870*/  LDL.LU R52, [R1+0x5408] ;  /* 0x0054080001347983 */ /* 0x000ea20000300800 */
[----:B----4-:R-:W-:-:S03]  /*131880*/  PRMT R23, R3, 0x4210, R26 ;  /* 0x0000421003177816 */ /* 0x010fc6000000001a */
[----:B------:R-:W4:Y:S01]  /*131890*/  LDL.LU R3, [R1+0x55f8] ;  /* 0x0055f80001037983 */ /* 0x000f220000300800 */
        /* <DEDUP_REMOVED lines=23> */
[----:B------:R2:W-:Y:S01]  /*131a10*/  STL [R1+0x768], R23 ;  /* 0x0007681701007387 */ /* 0x0005e20000100800 */
        /* <DEDUP_REMOVED lines=16> */
[----:B-1----:R-:W-:Y:S02]  /*131b20*/  ISETP.LT.AND P2, PT, R44, UR13, !P0 ;  /* 0x0000000d2c007c0c */ /* 0x002fe4000c741270 */
[----:B------:R-:W-:Y:S01]  /*131b30*/  ISETP.LT.AND P1, PT, R43, UR14, !P0 ;  /* 0x0000000e2b007c0c */ /* 0x000fe2000c721270 */
        /* <DEDUP_REMOVED lines=19> */
[----:B------:R-:W-:-:S02]  /*131c70*/  ISETP.LT.AND P1, PT, R43, UR21, !P0 ;  /* 0x000000152b007c0c */ /* 0x000fc4000c721270 */
[----:B------:R-:W-:Y:S01]  /*131c80*/  ISETP.LT.AND P0, PT, R42, UR46, !P0 ;  /* 0x0000002e2a007c0c */ /* 0x000fe2000c701270 */
[----:B------:R-:W0:Y:S01]  /*131c90*/  LDCU UR20, c[0x0][0x398] ;  /* 0x00007300ff1477ac */ /* 0x000e220008000800 */
        /* <DEDUP_REMOVED lines=9> */
[----:B------:R-:W1:Y:S01]  /*131d30*/  LDCU UR26, c[0x0][0x398] ;  /* 0x00007300ff1a77ac */ /* 0x000e620008000800 */
[----:B------:R-:W-:Y:S02]  /*131d40*/  @P2 LOP3.LUT R2, R2, 0x2, RZ, 0xfc, !PT ;  /* 0x0000000202022812 */ /* 0x000fe400078efcff */
[----:B------:R-:W-:Y:S01]  /*131d50*/  ISETP.LT.AND P2, PT, R44, UR32, !P0 ;  /* 0x000000202c007c0c */ /* 0x000fe2000c741270 */
[----:B------:R-:W1:Y:S01]  /*131d60*/  LDCU UR32, c[0x0][0x398] ;  /* 0x00007300ff2077ac */ /* 0x000e620008000800 */
[----:B------:R-:W-:Y:S01]  /*131d70*/  LOP3.LUT R2, R2, 0xfffffffe, RZ, 0xc0, !PT ;  /* 0xfffffffe02027812 */ /* 0x000fe200078ec0ff */
[----:B------:R-:W1:Y:S03]  /*131d80*/  LDCU UR30, c[0x0][0x398] ;  /* 0x00007300ff1e77ac */ /* 0x000e660008000800 */
[----:B------:R-:W-:-:S03]  /*131d90*/  @P1 LOP3.LUT R2, R2, 0x1, RZ, 0xfc, !PT ;  /* 0x0000000102021812 */ /* 0x000fc600078efcff */
        /* <DEDUP_REMOVED lines=43> */
[----:B---3--:R-:W-:Y:S01]  /*132050*/  ISETP.LT.AND P0, PT, R42, UR22, !P0 ;  /* 0x000000162a007c0c */ /* 0x008fe2000c701270 */
[----:B------:R-:W3:Y:S01]  /*132060*/  LDCU UR22, c[0x0][0x398] ;  /* 0x00007300ff1677ac */ /* 0x000ee20008000800 */
[----:B------:R-:W-:-:S04]  /*132070*/  LOP3.LUT R33, R33, 0xffefffff, RZ, 0xc0, !PT ;  /* 0xffefffff21217812 */ /* 0x000fc800078ec0ff */
[----:B------:R-:W-:Y:S02]  /*132080*/  @P1 LOP3.LUT R33, R33, 0x100000, RZ, 0xfc, !PT ;  /* 0x0010000021211812 */ /* 0x000fe400078efcff */
[----:B--2---:R-:W-:Y:S02]  /*132090*/  PRMT R23, R60, 0x5210, R26 ;  /* 0x000052103c177816 */ /* 0x004fe4000000001a */
[----:B------:R-:W-:-:S04]  /*1320a0*/  LOP3.LUT R33, R33, 0xfff7ffff, RZ, 0xc0, !PT ;  /* 0xfff7ffff21217812 */ /* 0x000fc800078ec0ff */
[----:B------:R-:W-:Y:S02]  /*1320b0*/  @P0 LOP3.LUT R33, R33, 0x80000, RZ, 0xfc, !PT ;  /* 0x0008000021210812 */ /* 0x000fe400078efcff */
[----:B------:R-:W-:Y:S01]  /*1320c0*/  ISETP.GE.AND P0, PT, R24, UR29, PT ;  /* 0x0000001d18007c0c */ /* 0x000fe2000bf06270 */
[----:B------:R4:W-:Y:S01]  /*1320d0*/  STL [R1+0x5a8], R23 ;  /* 0x0005a81701007387 */ /* 0x0009e20000100800 */
[----:B------:R-:W-:Y:S02]  /*1320e0*/  LOP3.LUT R25, R61, 0xffff, RZ, 0xc0, !PT ;  /* 0x0000ffff3d197812 */ /* 0x000fe400078ec0ff */
[----:B------:R-:W-:Y:S01]  /*1320f0*/  LOP3.LUT R33, R33, 0xfffbffff, RZ, 0xc0, !PT ;  /* 0xfffbffff21217812 */ /* 0x000fe200078ec0ff */
[----:B------:R-:W2:Y:S01]  /*132100*/  LDL.LU R60, [R1+0x790] ;  /* 0x00079000013c7983 */ /* 0x000ea20000300800 */
[----:B------:R-:W-:Y:S02]  /*132110*/  ISETP.LT.AND P3, PT, R45, UR12, !P0 ;  /* 0x0000000c2d007c0c */ /* 0x000fe4000c761270 */
[----:B------:R-:W-:Y:S01]  /*132120*/  LOP3.LUT R26, R52, 0xffff, RZ, 0xc0, !PT ;  /* 0x0000ffff341a7812 */ /* 0x000fe200078ec0ff */
[----:B------:R-:W2:Y:S01]  /*132130*/  LDL.LU R61, [R1+0x55f4] ;  /* 0x0055f400013d7983 */ /* 0x000ea20000300800 */
[----:B-1----:R-:W-:Y:S01]  /*132140*/  ISETP.LT.AND P2, PT, R44, UR13, !P0 ;  /* 0x0000000d2c007c0c */ /* 0x002fe2000c741270 */
[----:B------:R-:W-:Y:S01]  /*132150*/  VIADD R24, R22, 0x1ce ;  /* 0x000001ce16187836 */ /* 0x000fe20000000000 */
[----:B------:R-:W-:Y:S01]  /*132160*/  ISETP.LT.AND P1, PT, R43, UR14, !P0 ;  /* 0x0000000e2b007c0c */ /* 0x000fe2000c721270 */
[----:B------:R-:W2:Y:S01]  /*132170*/  LDL.LU R52, [R1+0x788] ;  /* 0x0007880001347983 */ /* 0x000ea20000300800 */
[----:B------:R-:W1:Y:S05]  /*132180*/  LDCU UR12, c[0x0][0x398] ;  /* 0x00007300ff0c77ac */ /* 0x000e6a0008000800 */
[----:B------:R-:W-:Y:S01]  /*132190*/  @P3 LOP3.LUT R33, R33, 0x40000, RZ, 0xfc, !PT ;  /* 0x0004000021213812 */ /* 0x000fe200078efcff */
[----:B------:R-:W0:Y:S03]  /*1321a0*/  LDCU UR13, c[0x0][0x398] ;  /* 0x00007300ff0d77ac */ /* 0x000e260008000800 */
[----:B------:R-:W-:Y:S01]  /*1321b0*/  LOP3.LUT R33, R33, 0xfffdffff, RZ, 0xc0, !PT ;  /* 0xfffdffff21217812 */ /* 0x000fe200078ec0ff */
[----:B------:R-:W0:Y:S01]  /*1321c0*/  LDCU UR14, c[0x0][0x398] ;  /* 0x00007300ff0e77ac */ /* 0x000e220008000800 */
[----:B----4-:R-:W-:-:S02]  /*1321d0*/  PRMT R23, R3, 0x4210, R25 ;  /* 0x0000421003177816 */ /* 0x010fc40000000019 */
[----:B------:R-:W-:Y:S01]  /*1321e0*/  @P2 LOP3.LUT R33, R33, 0x20000, RZ, 0xfc, !PT ;  /* 0x0002000021212812 */ /* 0x000fe200078efcff */
[----:B------:R-:W4:Y:S01]  /*1321f0*/  LDL.LU R3, [R1+0x50e0] ;  /* 0x0050e00001037983 */ /* 0x000f220000300800 */
[----:B------:R-:W-:Y:S01]  /*132200*/  ISETP.LT.AND P0, PT, R42, UR15, !P0 ;  /* 0x0000000f2a007c0c */ /* 0x000fe2000c701270 */
[----:B------:R-:W0:Y:S01]  /*132210*/  LDCU UR15, c[0x0][0x398] ;  /* 0x00007300ff0f77ac */ /* 0x000e220008000800 */
[----:B------:R-:W-:Y:S01]  /*132220*/  LOP3.LUT R33, R33, 0xfffeffff, RZ, 0xc0, !PT ;  /* 0xfffeffff21217812 */ /* 0x000fe200078ec0ff */
[----:B------:R-:W0:Y:S03]  /*132230*/  LDCU UR29, c[0x0][0x398] ;  /* 0x00007300ff1d77ac */ /* 0x000e260008000800 */
        /* <DEDUP_REMOVED lines=33> */
[----:B------:R-:W1:Y:S04]  /*132450*/  LDCU UR55, c[0x0][0x398] ;  /* 0x00007300ff3777ac */ /* 0x000e680008000800 */
[----:B------:R-:W-:Y:S01]  /*132460*/  @P3 LOP3.LUT R33, R33, 0x400, RZ, 0xfc, !PT ;  /* 0x0000040021213812 */ /* 0x000fe200078efcff */
[----:B------:R-:W1:Y:S03]  /*132470*/  LDCU UR26, c[0x0][0x398] ;  /* 0x00007300ff1a77ac */ /* 0x000e660008000800 */
[----:B------:R-:W-:-:S04]  /*132480*/  LOP3.LUT R33, R33, 0xfffffdff, RZ, 0xc0, !PT ;  /* 0xfffffdff21217812 */ /* 0x000fc800078ec0ff */
[----:B------:R-:W-:Y:S02]  /*132490*/  @P2 LOP3.LUT R33, R33, 0x200, RZ, 0xfc, !PT ;  /* 0x0000020021212812 */ /* 0x000fe400078efcff */
[----:B0-----:R-:W-:Y:S01]  /*1324a0*/  ISETP.LT.AND P0, PT, R42, UR40, !P0 ;  /* 0x000000282a007c0c */ /* 0x001fe2000c701270 */
        /* <DEDUP_REMOVED lines=68> */
[----:B------:R-:W1:Y:S08]  /*1328f0*/  LDCU UR11, c[0x0][0x398] ;  /* 0x00007300ff0b77ac */ /* 0x000e700008000800 */
        /* <DEDUP_REMOVED lines=26> */
[----:B------:R-:W-:Y:S02]  /*132aa0*/  LOP3.LUT R34, R34, 0xffefffff, RZ, 0xc0, !PT ;  /* 0xffefffff22227812 */ /* 0x000fe400078ec0ff */
[----:B--2---:R-:W-:Y:S02]  /*132ab0*/  PRMT R23, R60, 0x5210, R25 ;  /* 0x000052103c177816 */ /* 0x004fe40000000019 */
[----:B------:R-:W-:-:S03]  /*132ac0*/  @P1 LOP3.LUT R34, R34, 0x100000, RZ, 0xfc, !PT ;  /* 0x0010000022221812 */ /* 0x000fc600078efcff */
[----:B------:R2:W-:Y:S01]  /*132ad0*/  STL [R1+0x460], R23 ;  /* 0x0004601701007387 */ /* 0x0005e20000100800 */
[----:B------:R-:W-:-:S03]  /*132ae0*/  LOP3.LUT R34, R34, 0xfff7ffff, RZ, 0xc0, !PT ;  /* 0xfff7ffff22227812 */ /* 0x000fc600078ec0ff */
[----:B------:R-:W3:Y:S01]  /*132af0*/  LDL.LU R60, [R1+0x541c] ;  /* 0x00541c00013c7983 */ /* 0x000ee20000300800 */
[----:B------:R-:W-:Y:S02]  /*132b00*/  @P0 LOP3.LUT R34, R34, 0x80000, RZ, 0xfc, !PT ;  /* 0x0008000022220812 */ /* 0x000fe400078efcff */
[--C-:B--2---:R-:W-:Y:S02]  /*132b10*/  PRMT R23, R61, 0x4210, R26.reuse ;  /* 0x000042103d177816 */ /* 0x104fe4000000001a */
[----:B------:R-:W-:Y:S01]  /*132b20*/  ISETP.GE.AND P0, PT, R24, UR61, PT ;  /* 0x0000003d18007c0c */ /* 0x000fe2000bf06270 */
[----:B------:R-:W2:Y:S01]  /*132b30*/  LDL.LU R61, [R1+0x55f0] ;  /* 0x0055f000013d7983 */ /* 0x000ea20000300800 */
[----:B------:R-:W-:Y:S02]  /*132b40*/  LOP3.LUT R34, R34, 0xfffbffff, RZ, 0xc0, !PT ;  /* 0xfffbffff22227812 */ /* 0x000fe400078ec0ff */
[----:B----4-:R-:W-:Y:S01]  /*132b50*/  LOP3.LUT R25, R3, 0xffff, RZ, 0xc0, !PT ;  /* 0x0000ffff03197812 */ /* 0x010fe200078ec0ff */
[----:B------:R4:W-:Y:S01]  /*132b60*/  STL [R1+0x754], R23 ;  /* 0x0007541701007387 */ /* 0x0009e20000100800 */
[----:B---3--:R-:W-:Y:S01]  /*132b70*/  ISETP.LT.AND P3, PT, R45, UR22, !P0 ;  /* 0x000000162d007c0c */ /* 0x008fe2000c761270 */
[----:B------:R-:W-:Y:S01]  /*132b80*/  VIADD R24, R22, 0x1d6 ;  /* 0x000001d616187836 */ /* 0x000fe20000000000 */
[----:B------:R-:W-:Y:S01]  /*132b90*/  ISETP.LT.AND P2, PT, R44, UR20, !P0 ;  /* 0x000000142c007c0c */ /* 0x000fe2000c741270 */
[----:B------:R-:W3:Y:S01]  /*132ba0*/  LDCU UR22, c[0x0][0x398] ;  /* 0x00007300ff1677ac */ /* 0x000ee20008000800 */
[----:B------:R-:W-:Y:S01]  /*132bb0*/  ISETP.LT.AND P1, PT, R43, UR21, !P0 ;  /* 0x000000152b007c0c */ /* 0x000fe2000c721270 */
[----:B------:R-:W-:Y:S01]  /*132bc0*/  VIADD R32, R22, 0x1e4 ;  /* 0x000001e416207836 */ /* 0x000fe20000000000 */
[----:B------:R-:W0:Y:S01]  /*132bd0*/  LDCU UR61, c[0x0][0x398] ;  /* 0x00007300ff3d77ac */ /* 0x000e220008000800 */
[----:B----4-:R-:W-:Y:S01]  /*132be0*/  PRMT R23, R52, 0x5210, R26 ;  /* 0x0000521034177816 */ /* 0x010fe2000000001a */
[----:B------:R-:W4:Y:S04]  /*132bf0*/  LDCU UR20, c[0x0][0x398] ;  /* 0x00007300ff1477ac */ /* 0x000f280008000800 */
[----:B------:R2:W-:Y:S01]  /*132c00*/  STL [R1+0x464], R23 ;  /* 0x0004641701007387 */ /* 0x0005e20000100800 */
[----:B------:R-:W-:Y:S01]  /*132c10*/  @P3 LOP3.LUT R34, R34, 0x40000, RZ, 0xfc, !PT ;  /* 0x0004000022223812 */ /* 0x000fe200078efcff */
[----:B------:R-:W0:Y:S02]  /*132c20*/  LDCU UR21, c[0x0][0x398] ;  /* 0x00007300ff1577ac */ /* 0x000e240008000800 */
[----:B------:R-:W2:Y:S04]  /*132c30*/  LDL.LU R52, [R1+0x798] ;  /* 0x0007980001347983 */ /* 0x000ea80000300800 */
[----:B------:R-:W2:Y:S01]  /*132c40*/  LDL.LU R3, [R1+0x55e8] ;  /* 0x0055e80001037983 */ /* 0x000ea20000300800 */
        /* <DEDUP_REMOVED lines=16> */
[----:B------:R-:W-:Y:S01]  /*132d50*/  LOP3.LUT R28, R60, 0xffff, RZ, 0xc0, !PT ;  /* 0x0000ffff3c1c7812 */ /* 0x000fe200078ec0ff */
[----:B------:R-:W0:Y:S06]  /*132d60*/  LDCU UR27, c[0x0][0x398] ;  /* 0x00007300ff1b77ac */ /* 0x000e2c0008000800 */
[----:B------:R-:W-:Y:S01]  /*132d70*/  @P3 LOP3.LUT R34, R34, 0x4000, RZ, 0xfc, !PT ;  /* 0x0000400022223812 */ /* 0x000fe200078efcff */
[----:B------:R-:W3:Y:S01]  /*132d80*/  LDL.LU R60, [R1+0x794] ;  /* 0x00079400013c7983 */ /* 0x000ee20000300800 */
[----:B------:R-:W-:Y:S01]  /*132d90*/  VIADD R26, R22, 0x1e0 ;  /* 0x000001e0161a7836 */ /* 0x000fe20000000000 */
        /* <DEDUP_REMOVED lines=12> */
[----:B0-----:R-:W-:Y:S01]  /*132e60*/  ISETP.LT.AND P3, PT, R45, UR30, !P0 ;  /* 0x0000001e2d007c0c */ /* 0x001fe2000c761270 */
[----:B------:R-:W0:Y:S01]  /*132e70*/  LDCU UR30, c[0x0][0x398] ;  /* 0x00007300ff1e77ac */ /* 0x000e220008000800 */
[----:B------:R-:W-:Y:S02]  /*132e80*/  ISETP.LT.AND P2, PT, R44, UR32, !P0 ;  /* 0x000000202c007c0c */ /* 0x000fe4000c741270 */
[----:B------:R-:W-:Y:S01]  /*132e90*/  ISETP.LT.AND P1, PT, R43, UR34, !P0 ;  /* 0x000000222b007c0c */ /* 0x000fe2000c721270 */
[----:B------:R-:W0:Y:S01]  /*132ea0*/  LDCU UR34, c[0x0][0x398] ;  /* 0x00007300ff2277ac */ /* 0x000e220008000800 */
[----:B--2---:R-:W-:Y:S01]  /*132eb0*/  PRMT R23, R61, 0x4210, R25 ;  /* 0x000042103d177816 */ /* 0x004fe20000000019 */
[----:B------:R-:W2:Y:S06]  /*132ec0*/  LDCU UR63, c[0x0][0x398] ;  /* 0x00007300ff3f77ac */ /* 0x000eac0008000800 */
[----:B------:R-:W-:Y:S01]  /*132ed0*/  @P3 LOP3.LUT R34, R34, 0x400, RZ, 0xfc, !PT ;  /* 0x0000040022223812 */ /* 0x000fe200078efcff */
[----:B------:R-:W2:Y:S01]  /*132ee0*/  LDL.LU R61, [R1+0x5420] ;  /* 0x00542000013d7983 */ /* 0x000ea20000300800 */
[----:B------:R-:W0:Y:S02]  /*132ef0*/  LDCU UR32, c[0x0][0x398] ;  /* 0x00007300ff2077ac */ /* 0x000e240008000800 */
        /* <DEDUP_REMOVED lines=15> */
[----:B------:R-:W-:Y:S01]  /*132ff0*/  ISETP.LT.AND P1, PT, R43, UR44, !P0 ;  /* 0x0000002c2b007c0c */ /* 0x000fe2000c721270 */
[----:B------:R-:W1:Y:S01]  /*133000*/  LDCU UR44, c[0x0][0x398] ;  /* 0x00007300ff2c77ac */ /* 0x000e620008000800 */
[----:B0-----:R-:W-:Y:S01]  /*133010*/  PRMT R23, R52, 0x5210, R25 ;  /* 0x0000521034177816 */ /* 0x001fe20000000019 */
[----:B------:R-:W0:Y:S06]  /*133020*/  LDCU UR64, c[0x0][0x398] ;  /* 0x00007300ff4077ac */ /* 0x000e2c0008000800 */
[----:B------:R-:W-:Y:S01]  /*133030*/  @P3 LOP3.LUT R34, R34, 0x40, RZ, 0xfc, !PT ;  /* 0x0000004022223812 */ /* 0x000fe200078efcff */
[----:B------:R-:W0:Y:S03]  /*133040*/  LDCU UR42, c[0x0][0x398] ;  /* 0x00007300ff2a77ac */ /* 0x000e260008000800 */
[----:B------:R-:W-:-:S04]  /*133050*/  LOP3.LUT R34, R34, 0xffffffdf, RZ, 0xc0, !PT ;  /* 0xffffffdf22227812 */ /* 0x000fc800078ec0ff */
[----:B------:R-:W-:Y:S02]  /*133060*/  @P2 LOP3.LUT R34, R34, 0x20, RZ, 0xfc, !PT ;  /* 0x0000002022222812 */ /* 0x000fe400078efcff */
[----:B------:R-:W-:Y:S01]  /*133070*/  ISETP.LT.AND P0, PT, R42, UR46, !P0 ;  /* 0x0000002e2a007c0c */ /* 0x000fe2000c701270 */
[----:B------:R0:W-:Y:S01]  /*133080*/  STL [R1+0x468], R23 ;  /* 0x0004681701007387 */ /* 0x0001e20000100800 */
[----:B------:R-:W-:Y:S01]  /*133090*/  LOP3.LUT R34, R34, 0xffffffef, RZ, 0xc0, !PT ;  /* 0xffffffef22227812 */ /* 0x000fe200078ec0ff */
[----:B------:R-:W-:Y:S01]  /*1330a0*/  VIADD R25, R22, 0x1de ;  /* 0x000001de16197836 */ /* 0x000fe20000000000 */
[----:B------:R-:W0:Y:S01]  /*1330b0*/  LDCU UR46, c[0x0][0x398] ;  /* 0x00007300ff2e77ac */ /* 0x000e220008000800 */
[----:B------:R-:W3:Y:S01]  /*1330c0*/  LDL.LU R52, [R1+0x50f4] ;  /* 0x0050f40001347983 */ /* 0x000ee20000300800 */
[----:B------:R-:W-:-:S04]  /*1330d0*/  @P1 LOP3.LUT R34, R34, 0x10, RZ, 0xfc, !PT ;  /* 0x0000001022221812 */ /* 0x000fc800078efcff */
[----:B------:R-:W-:-:S04]  /*1330e0*/  LOP3.LUT R34, R34, 0xfffffff7, RZ, 0xc0, !PT ;  /* 0xfffffff722227812 */ /* 0x000fc800078ec0ff */
[----:B------:R-:W-:Y:S02]  /*1330f0*/  @P0 LOP3.LUT R34, R34, 0x8, RZ, 0xfc, !PT ;  /* 0x0000000822220812 */ /* 0x000fe400078efcff */
[----:B------:R-:W-:Y:S01]  /*133100*/  ISETP.GE.AND P0, PT, R24, UR65, PT ;  /* 0x0000004118007c0c */ /* 0x000fe2000bf06270 */
[----:B------:R-:W-:Y:S01]  /*133110*/  VIADD R24, R22, 0x1da ;  /* 0x000001da16187836 */ /* 0x000fe20000000000 */
[----:B------:R-:W-:Y:S02]  /*133120*/  LOP3.LUT R34, R34, 0xfffffffb, RZ, 0xc0, !PT ;  /* 0xfffffffb22227812 */ /* 0x000fe400078ec0ff */
[----:B--2---:R-:W-:Y:S01]  /*133130*/  LOP3.LUT R29, R61, 0xffff, RZ, 0xc0, !PT ;  /* 0x0000ffff3d1d7812 */ /* 0x004fe200078ec0ff */
[----:B0-----:R-:W-:Y:S01]  /*133140*/  VIADD R23, R22, 0x1e7 ;  /* 0x000001e716177836 */ /* 0x001fe20000000000 */
[----:B------:R-:W-:Y:S01]  /*133150*/  ISETP.LT.AND P3, PT, R45, UR50, !P0 ;  /* 0x000000322d007c0c */ /* 0x000fe2000c761270 */
[----:B------:R-:W0:Y:S01]  /*133160*/  LDCU UR50, c[0x0][0x398] ;  /* 0x00007300ff3277ac */ /* 0x000e220008000800 */
[----:B------:R-:W-:-:S02]  /*133170*/  ISETP.LT.AND P2, PT, R44, UR51, !P0 ;  /* 0x000000332c007c0c */ /* 0x000fc4000c741270 */
[----:B------:R-:W-:Y:S01]  /*133180*/  ISETP.LT.AND P1, PT, R43, UR52, !P0 ;  /* 0x000000342b007c0c */ /* 0x000fe2000c721270 */
[----:B------:R-:W2:Y:S01]  /*133190*/  LDCU UR52, c[0x0][0x398] ;  /* 0x00007300ff3477ac */ /* 0x000ea20008000800 */
[----:B------:R-:W-:Y:S01]  /*1331a0*/  ISETP.LT.AND P0, PT, R42, UR54, !P0 ;  /* 0x000000362a007c0c */ /* 0x000fe2000c701270 */
[----:B------:R-:W0:Y:S06]  /*1331b0*/  LDCU UR51, c[0x0][0x398] ;  /* 0x00007300ff3377ac */ /* 0x000e2c0008000800 */
[----:B------:R-:W-:Y:S01]  /*1331c0*/  @P3 LOP3.LUT R34, R34, 0x4, RZ, 0xfc, !PT ;  /* 0x0000000422223812 */ /* 0x000fe200078efcff */
[----:B------:R-:W0:Y:S01]  /*1331d0*/  LDCU UR54, c[0x0][0x398] ;  /* 0x00007300ff3677ac */ /* 0x000e220008000800 */
[----:B------:R-:W0:Y:S04]  /*1331e0*/  LDCU UR65, c[0x0][0x398] ;  /* 0x00007300ff4177ac */ /* 0x000e280008000800 */
        /* <DEDUP_REMOVED lines=27> */
[----:B-1----:R-:W-:Y:S01]  /*1333a0*/  ISETP.LT.AND P3, PT, R45, UR11, !P0 ;  /* 0x0000000b2d007c0c */ /* 0x002fe2000c761270 */
[----:B------:R-:W1:Y:S01]  /*1333b0*/  LDCU UR11, c[0x0][0x398] ;  /* 0x00007300ff0b77ac */ /* 0x000e620008000800 */
[----:B------:R-:W-:Y:S02]  /*1333c0*/  ISETP.LT.AND P2, PT, R44, UR12, !P0 ;  /* 0x0000000c2c007c0c */ /* 0x000fe4000c741270 */
[----:B------:R-:W-:Y:S01]  /*1333d0*/  ISETP.LT.AND P1, PT, R43, UR13, !P0 ;  /* 0x0000000d2b007c0c */ /* 0x000fe2000c721270 */
[----:B------:R-:W0:Y:S01]  /*1333e0*/  LDCU UR12, c[0x0][0x398] ;  /* 0x00007300ff0c77ac */ /* 0x000e220008000800 */
[----:B---3--:R-:W-:Y:S01]  /*1333f0*/  LOP3.LUT R30, R52, 0xffff, RZ, 0xc0, !PT ;  /* 0x0000ffff341e7812 */ /* 0x008fe200078ec0ff */
[----:B------:R-:W3:Y:S06]  /*133400*/  LDCU UR67, c[0x0][0x398] ;  /* 0x00007300ff4377ac */ /* 0x000eec0008000800 */
        /* <DEDUP_REMOVED lines=32> */
[----:B------:R-:W2:Y:S01]  /*133610*/  LDL.LU R3, [R1+0x55e0] ;  /* 0x0055e00001037983 */ /* 0x000ea20000300800 */
        /* <DEDUP_REMOVED lines=19> */
[----:B----4-:R-:W-:Y:S01]  /*133750*/  ISETP.LT.AND P3, PT, R45, UR20, !P0 ;  /* 0x000000142d007c0c */ /* 0x010fe2000c761270 */
[----:B------:R-:W4:Y:S01]  /*133760*/  LDCU UR20, c[0x0][0x398] ;  /* 0x00007300ff1477ac */ /* 0x000f220008000800 */
[----:B------:R-:W-:Y:S02]  /*133770*/  ISETP.LT.AND P2, PT, R44, UR21, !P0 ;  /* 0x000000152c007c0c */ /* 0x000fe4000c741270 */
[----:B------:R-:W-:Y:S01]  /*133780*/  ISETP.LT.AND P1, PT, R43, UR29, !P0 ;  /* 0x0000001d2b007c0c */ /* 0x000fe2000c721270 */
[----:B------:R-:W0:Y:S01]  /*133790*/  LDCU UR29, c[0x0][0x398] ;  /* 0x00007300ff1d77ac */ /* 0x000e220008000800 */
[----:B------:R-:W-:Y:S01]  /*1337a0*/  PRMT R28, R60, 0x5210, R28 ;  /* 0x000052103c1c7816 */ /* 0x000fe2000000001c */
[----:B------:R-:W-:-:S02]  /*1337b0*/  VIADD R52, R22, 0x1f3 ;  /* 0x000001f316347836 */ /* 0x000fc40000000000 */
[----:B------:R-:W-:Y:S01]  /*1337c0*/  VIADD R51, R22, 0x1f4 ;  /* 0x000001f416337836 */ /* 0x000fe20000000000 */
[----:B------:R-:W0:Y:S03]  /*1337d0*/  LDCU UR70, c[0x0][0x398] ;  /* 0x00007300ff4677ac */ /* 0x000e260008000800 */
[----:B------:R-:W-:Y:S01]  /*1337e0*/  @P3 LOP3.LUT R35, R35, 0x4000, RZ, 0xfc, !PT ;  /* 0x0000400023233812 */ /* 0x000fe200078efcff */
[----:B------:R-:W3:Y:S01]  /*1337f0*/  LDL.LU R60, [R1+0x7a0] ;  /* 0x0007a000013c7983 */ /* 0x000ee20000300800 */
[----:B------:R-:W0:Y:S02]  /*133800*/  LDCU UR21, c[0x0][0x398] ;  /* 0x00007300ff1577ac */ /* 0x000e240008000800 */
[----:B------:R-:W-:Y:S01]  /*133810*/  LOP3.LUT R35, R35, 0xffffdfff, RZ, 0xc0, !PT ;  /* 0xffffdfff23237812 */ /* 0x000fe200078ec0ff */
[----:B------:R-:W3:Y:S03]  /*133820*/  LDL.LU R61, [R1+0x55dc] ;  /* 0x0055dc00013d7983 */ /* 0x000ee60000300800 */
[----:B------:R-:W-:-:S02]  /*133830*/  @P2 LOP3.LUT R35, R35, 0x2000, RZ, 0xfc, !PT ;  /* 0x0000200023232812 */ /* 0x000fc400078efcff */
[----:B------:R-:W-:Y:S01]  /*133840*/  ISETP.LT.AND P0, PT, R42, UR28, !P0 ;  /* 0x0000001c2a007c0c */ /* 0x000fe2000c701270 */
[----:B------:R-:W0:Y:S01]  /*133850*/  LDCU UR28, c[0x0][0x398] ;  /* 0x00007300ff1c77ac */ /* 0x000e220008000800 */
[----:B------:R-:W-:-:S04]  /*133860*/  LOP3.LUT R35, R35, 0xffffefff, RZ, 0xc0, !PT ;  /* 0xffffefff23237812 */ /* 0x000fc800078ec0ff */
[----:B------:R-:W-:-:S04]  /*133870*/  @P1 LOP3.LUT R35, R35, 0x1000, RZ, 0xfc, !PT ;  /* 0x0000100023231812 */ /* 0x000fc800078efcff */
[----:B------:R-:W-:-:S04]  /*133880*/  LOP3.LUT R35, R35, 0xfffff7ff, RZ, 0xc0, !PT ;  /* 0xfffff7ff23237812 */ /* 0x000fc800078ec0ff */
[----:B------:R-:W-:Y:S02]  /*133890*/  @P0 LOP3.LUT R35, R35, 0x800, RZ, 0xfc, !PT ;  /* 0x0000080023230812 */ /* 0x000fe400078efcff */
[----:B------:R-:W-:Y:S01]  /*1338a0*/  ISETP.GE.AND P0, PT, R25, UR71, PT ;  /* 0x0000004719007c0c */ /* 0x000fe2000bf06270 */
[C---:B------:R-:W-:Y:S01]  /*1338b0*/  VIADD R50, R22.reuse, 0x1f5 ;  /* 0x000001f516327836 */ /* 0x040fe20000000000 */
[----:B------:R-:W-:Y:S01]  /*1338c0*/  LOP3.LUT R35, R35, 0xfffffbff, RZ, 0xc0, !PT ;  /* 0xfffffbff23237812 */ /* 0x000fe200078ec0ff */
[----:B------:R-:W-:Y:S01]  /*1338d0*/  VIADD R49, R22, 0x1f6 ;  /* 0x000001f616317836 */ /* 0x000fe20000000000 */
[----:B------:R-:W-:Y:S01]  /*1338e0*/  ISETP.LT.AND P3, PT, R45, UR26, !P0 ;  /* 0x0000001a2d007c0c */ /* 0x000fe2000c761270 */
[----:B------:R-:W0:Y:S01]  /*1338f0*/  LDCU UR26, c[0x0][0x398] ;  /* 0x00007300ff1a77ac */ /* 0x000e220008000800 */
[----:B------:R-:W-:Y:S02]  /*133900*/  ISETP.LT.AND P2, PT, R44, UR25, !P0 ;  /* 0x000000192c007c0c */ /* 0x000fe4000c741270 */
[----:B------:R-:W-:Y:S01]  /*133910*/  ISETP.LT.AND P1, PT, R43, UR27, !P0 ;  /* 0x0000001b2b007c0c */ /* 0x000fe2000c721270 */
[----:B------:R-:W0:Y:S01]  /*133920*/  LDCU UR25, c[0x0][0x398] ;  /* 0x00007300ff1977ac */ /* 0x000e220008000800 */
        /* <DEDUP_REMOVED lines=31> */
[----:B--2---:R-:W-:Y:S02]  /*133b20*/  PRMT R25, R3, 0x4210, R29 ;  /* 0x0000421003197816 */ /* 0x004fe4000000001d */
[----:B------:R-:W-:Y:S01]  /*133b30*/  LOP3.LUT R35, R35, 0xfffffffb, RZ, 0xc0, !PT ;  /* 0xfffffffb23237812 */ /* 0x000fe200078ec0ff */
[----:B------:R-:W2:Y:S01]  /*133b40*/  LDL.LU R3, [R1+0x79c] ;  /* 0x00079c0001037983 */ /* 0x000ea20000300800 */
[----:B------:R-:W-:Y:S01]  /*133b50*/  ISETP.LT.AND P3, PT, R45, UR46, !P0 ;  /* 0x0000002e2d007c0c */ /* 0x000fe2000c761270 */
[----:B------:R-:W-:Y:S01]  /*133b60*/  VIADD R27, R22, 0x1e3 ;  /* 0x000001e3161b7836 */ /* 0x000fe20000000000 */
        /* <DEDUP_REMOVED lines=8> */
[----:B------:R-:W-:Y:S01]  /*133bf0*/  @P0 LOP3.LUT R36, R36, 0x80000000, RZ, 0xfc, !PT ;  /* 0x8000000024240812 */ /* 0x000fe200078efcff */
[----:B------:R-:W0:Y:S01]  /*133c00*/  LDCU UR73, c[0x0][0x398] ;  /* 0x00007300ff4977ac */ /* 0x000e220008000800 */
[----:B------:R-:W-:-:S02]  /*133c10*/  ISETP.GE.AND P0, PT, R31, UR74, PT ;  /* 0x0000004a1f007c0c */ /* 0x000fc4000bf06270 */
[----:B------:R-:W-:Y:S02]  /*133c20*/  LOP3.LUT R35, R35, 0xfffffffd, RZ, 0xc0, !PT ;  /* 0xfffffffd23237812 */ /* 0x000fe400078ec0ff */
[----:B------:R-:W-:Y:S02]  /*133c30*/  LOP3.LUT R36, R36, 0xbfffffff, RZ, 0xc0, !PT ;  /* 0xbfffffff24247812 */ /* 0x000fe400078ec0ff */
[----:B---3--:R-:W-:Y:S01]  /*133c40*/  PRMT R26, R61, 0x4210, R30 ;  /* 0x000042103d1a7816 */ /* 0x008fe2000000001e */
[----:B------:R-:W-:Y:S01]  /*133c50*/  VIADD R31, R22, 0x1e8 ;  /* 0x000001e8161f7836 */ /* 0x000fe20000000000 */
[----:B------:R-:W-:Y:S01]  /*133c60*/  ISETP.LT.AND P3, PT, R45, UR48, !P0 ;  /* 0x000000302d007c0c */ /* 0x000fe2000c761270 */
[----:B------:R-:W3:Y:S01]  /*133c70*/  LDCU UR48, c[0x0][0x398] ;  /* 0x00007300ff3077ac */ /* 0x000ee20008000800 */
[----:B------:R-:W-:Y:S02]  /*133c80*/  @P2 LOP3.LUT R35, R35, 0x2, RZ, 0xfc, !PT ;  /* 0x0000000223232812 */ /* 0x000fe400078efcff */
[----:B------:R-:W-:Y:S01]  /*133c90*/  ISETP.LT.AND P2, PT, R44, UR52, !P0 ;  /* 0x000000342c007c0c */ /* 0x000fe2000c741270 */
[----:B------:R-:W1:Y:S01]  /*133ca0*/  LDCU UR52, c[0x0][0x398] ;  /* 0x00007300ff3477ac */ /* 0x000e620008000800 */
[----:B------:R-:W-:-:S02]  /*133cb0*/  LOP3.LUT R35, R35, 0xfffffffe, RZ, 0xc0, !PT ;  /* 0xfffffffe23237812 */ /* 0x000fc400078ec0ff */
[----:B------:R-:W-:Y:S01]  /*133cc0*/  PRMT R29, R60, 0x5210, R29 ;  /* 0x000052103c1d7816 */ /* 0x000fe2000000001d */
[----:B------:R-:W1:Y:S01]  /*133cd0*/  LDCU UR74, c[0x0][0x398] ;  /* 0x00007300ff4a77ac */ /* 0x000e620008000800 */
        /* <DEDUP_REMOVED lines=20> */
[----:B--2---:R-:W-:Y:S01]  /*133e20*/  PRMT R30, R3, 0x5210, R30 ;  /* 0x00005210031e7816 */ /* 0x004fe2000000001e */
[----:B------:R-:W2:Y:S06]  /*133e30*/  LDCU UR55, c[0x0][0x398] ;  /* 0x00007300ff3777ac */ /* 0x000eac0008000800 */
[----:B------:R-:W-:Y:S01]  /*133e40*/  @P3 LOP3.LUT R36, R36, 0x4000000, RZ, 0xfc, !PT ;  /* 0x0400000024243812 */ /* 0x000fe200078efcff */
[----:B------:R-:W-:-:S02]  /*133e50*/  VIADD R61, R22, 0x1f1 ;  /* 0x000001f1163d7836 */ /* 0x000fc40000000000 */
[----:B------:R-:W-:Y:S01]  /*133e60*/  VIADD R60, R22, 0x1f2 ;  /* 0x000001f2163c7836 */ /* 0x000fe20000000000 */
[----:B------:R-:W-:Y:S01]  /*133e70*/  LOP3.LUT R36, R36, 0xfdffffff, RZ, 0xc0, !PT ;  /* 0xfdffffff24247812 */ /* 0x000fe200078ec0ff */
[----:B------:R-:W0:Y:S03]  /*133e80*/  LDCU UR75, c[0x0][0x398] ;  /* 0x00007300ff4b77ac */ /* 0x000e260008000800 */
[----:B------:R-:W-:Y:S02]  /*133e90*/  @P2 LOP3.LUT R36, R36, 0x2000000, RZ, 0xfc, !PT ;  /* 0x0200000024242812 */ /* 0x000fe400078efcff */
        /* <DEDUP_REMOVED lines=28> */
[----:B-1----:R-:W-:Y:S02]  /*134060*/  ISETP.LT.AND P3, PT, R45, UR11, !P0 ;  /* 0x0000000b2d007c0c */ /* 0x002fe4000c761270 */
[----:B------:R-:W-:Y:S01]  /*134070*/  LOP3.LUT R36, R36, 0xfffbffff, RZ, 0xc0, !PT ;  /* 0xfffbffff24247812 */ /* 0x000fe200078ec0ff */
[----:B------:R-:W-:Y:S01]  /*134080*/  VIADD R39, R22, 0x1fc ;  /* 0x000001fc16277836 */ /* 0x000fe20000000000 */
[----:B------:R-:W-:Y:S01]  /*134090*/  ISETP.LT.AND P2, PT, R44, UR12, !P0 ;  /* 0x0000000c2c007c0c */ /* 0x000fe2000c741270 */
[----:B------:R-:W1:Y:S01]  /*1340a0*/  LDCU UR12, c[0x0][0x398] ;  /* 0x00007300ff0c77ac */ /* 0x000e620008000800 */
[----:B------:R-:W-:Y:S01]  /*1340b0*/  ISETP.LT.AND P1, PT, R43, UR13, !P0 ;  /* 0x0000000d2b007c0c */ /* 0x000fe2000c721270 */
[----:B------:R-:W0:Y:S06]  /*1340c0*/  LDCU UR11, c[0x0][0x398] ;  /* 0x00007300ff0b77ac */ /* 0x000e2c0008000800 */
        /* <DEDUP_REMOVED lines=12> */
[----:B------:R-:W-:Y:S02]  /*134190*/  ISETP.LT.AND P3, PT, R45, UR17, !P0 ;  /* 0x000000112d007c0c */ /* 0x000fe4000c761270 */
[----:B------:R-:W-:Y:S01]  /*1341a0*/  LOP3.LUT R36, R36, 0xffffbfff, RZ, 0xc0, !PT ;  /* 0xffffbfff24247812 */ /* 0x000fe200078ec0ff */
[----:B------:R-:W-:Y:S01]  /*1341b0*/  VIADD R3, R22, 0x1f0 ;  /* 0x000001f016037836 */ /* 0x000fe20000000000 */
[----:B------:R-:W-:Y:S01]  /*1341c0*/  ISETP.LT.AND P2, PT, R44, UR18, !P0 ;  /* 0x000000122c007c0c */ /* 0x000fe2000c741270 */
[----:B------:R-:W0:Y:S01]  /*1341d0*/  LDCU UR18, c[0x0][0x398] ;  /* 0x00007300ff1277ac */ /* 0x000e220008000800 */
        /* <DEDUP_REMOVED lines=13> */
[----:B------:R-:W0:Y:S01]  /*1342b0*/  LDCU UR6, c[0x0][0x39c] ;  /* 0x00007380ff0677ac */ /* 0x000e220008000800 */
[----:B------:R-:W-:Y:S01]  /*1342c0*/  LOP3.LUT R36, R36, 0xfffffbff, RZ, 0xc0, !PT ;  /* 0xfffffbff24247812 */ /* 0x000fe200078ec0ff */
[----:B------:R-:W2:Y:S01]  /*1342d0*/  LDL.LU R23, [R1+0x5110] ;  /* 0x0051100001177983 */ /* 0x000ea20000300800 */
        /* <DEDUP_REMOVED lines=36> */
[----:B------:R-:W2:Y:S02]  /*134520*/  LDL.LU R27, [R1+0x55e4] ;  /* 0x0055e400011b7983 */ /* 0x000ea40000300800 */
[----:B----4-:R-:W-:Y:S01]  /*134530*/  ISETP.LT.AND P3, PT, R45, UR20, !P0 ;  /* 0x000000142d007c0c */ /* 0x010fe2000c761270 */
[----:B------:R-:W4:Y:S01]  /*134540*/  LDCU UR20, c[0x0][0x398] ;  /* 0x00007300ff1477ac */ /* 0x000f220008000800 */
[----:B------:R-:W-:Y:S02]  /*134550*/  ISETP.LT.AND P2, PT, R44, UR21, !P0 ;  /* 0x000000152c007c0c */ /* 0x000fe4000c741270 */
[----:B------:R-:W-:Y:S01]  /*134560*/  ISETP.LT.AND P1, PT, R43, UR28, !P0 ;  /* 0x0000001c2b007c0c */ /* 0x000fe2000c721270 */
[----:B------:R-:W1:Y:S01]  /*134570*/  LDCU UR28, c[0x0][0x398] ;  /* 0x00007300ff1c77ac */ /* 0x000e620008000800 */
[----:B------:R-:W-:-:S02]  /*134580*/  ISETP.LT.AND P0, PT, R42, UR65, !P0 ;  /* 0x000000412a007c0c */ /* 0x000fc4000c701270 */
[----:B------:R-:W-:Y:S01]  /*134590*/  LOP3.LUT R36, R36, 0xfffffffb, RZ, 0xc0, !PT ;  /* 0xfffffffb24247812 */ /* 0x000fe200078ec0ff */
[----:B------:R-:W1:Y:S04]  /*1345a0*/  LDCU UR65, c[0x0][0x398] ;  /* 0x00007300ff4177ac */ /* 0x000e680008000800 */
[----:B------:R-:W-:Y:S01]  /*1345b0*/  @P3 LOP3.LUT R36, R36, 0x4, RZ, 0xfc, !PT ;  /* 0x0000000424243812 */ /* 0x000fe200078efcff */
[----:B------:R-:W1:Y:S05]  /*1345c0*/  LDCU UR21, c[0x0][0x398] ;  /* 0x00007300ff1577ac */ /* 0x000e6a0008000800 */
[----:B------:R-:W-:-:S02]  /*1345d0*/  @P0 LOP3.LUT R0, R0, 0x80000000, RZ, 0xfc, !PT ;  /* 0x8000000000000812 */ /* 0x000fc400078efcff */
[----:B0-----:R-:W-:Y:S01]  /*1345e0*/  ISETP.GE.AND P0, PT, R38, UR6, PT ;  /* 0x0000000626007c0c */ /* 0x001fe2000bf06270 */
[----:B------:R-:W0:Y:S03]  /*1345f0*/  LDCU UR6, c[0x0][0x39c] ;  /* 0x00007380ff0677ac */ /* 0x000e260008000800 */
[----:B------:R-:W-:Y:S02]  /*134600*/  ISETP.LT.AND P3, PT, R45, UR25, !P0 ;  /* 0x000000192d007c0c */ /* 0x000fe4000c761270 */
[----:B------:R-:W-:Y:S02]  /*134610*/  LOP3.LUT R36, R36, 0xfffffffd, RZ, 0xc0, !PT ;  /* 0xfffffffd24247812 */ /* 0x000fe400078ec0ff */
[----:B------:R-:W-:Y:S01]  /*134620*/  LOP3.LUT R0, R0, 0xbfffffff, RZ, 0xc0, !PT ;  /* 0xbfffffff00007812 */ /* 0x000fe200078ec0ff */
[----:B------:R-:W-:Y:S01]  /*134630*/  VIADD R38, R22, 0x1fd ;  /* 0x000001fd16267836 */ /* 0x000fe20000000000 */
[----:B------:R-:W-:Y:S01]  /*134640*/  @P2 LOP3.LUT R36, R36, 0x2, RZ, 0xfc, !PT ;  /* 0x0000000224242812 */ /* 0x000fe200078efcff */
[----:B------:R-:W0:Y:S01]  /*134650*/  LDCU UR25, c[0x0][0x398] ;  /* 0x00007300ff1977ac */ /* 0x000e220008000800 */
[----:B------:R-:W-:-:S02]  /*134660*/  ISETP.LT.AND P2, PT, R44, UR26, !P0 ;  /* 0x0000001a2c007c0c */ /* 0x000fc4000c741270 */
[----:B------:R-:W-:Y:S01]  /*134670*/  LOP3.LUT R36, R36, 0xfffffffe, RZ, 0xc0, !PT ;  /* 0xfffffffe24247812 */ /* 0x000fe200078ec0ff */
[----:B------:R-:W0:Y:S02]  /*134680*/  LDCU UR26, c[0x0][0x398] ;  /* 0x00007300ff1a77ac */ /* 0x000e240008000800 */
        /* <DEDUP_REMOVED lines=36> */
[----:B------:R-:W-:-:S09]  /*1348d0*/  LOP3.LUT R0, R0, 0xffbfffff, RZ, 0xc0, !PT ;  /* 0xffbfffff00007812 */ /* 0x000fd200078ec0ff */
[----:B------:R-:W-:Y:S02]  /*1348e0*/  @P1 LOP3.LUT R0, R0, 0x400000, RZ, 0xfc, !PT ;  /* 0x0040000000001812 */ /* 0x000fe400078efcff */
[----:B------:R-:W-:Y:S02]  /*1348f0*/  ISETP.LT.AND P1, PT, R43, UR42, !P0 ;  /* 0x0000002a2b007c0c */ /* 0x000fe4000c721270 */
[----:B------:R-:W-:-:S04]  /*134900*/  LOP3.LUT R0, R0, 0xffdfffff, RZ, 0xc0, !PT ;  /* 0xffdfffff00007812 */ /* 0x000fc800078ec0ff */
[----:B------:R-:W-:Y:S02]  /*134910*/  @P3 LOP3.LUT R0, R0, 0x200000, RZ, 0xfc, !PT ;  /* 0x0020000000003812 */ /* 0x000fe400078efcff */
[----:B------:R-:W-:Y:S02]  /*134920*/  ISETP.LT.AND P2, PT, R42, UR44, !P0 ;  /* 0x0000002c2a007c0c */ /* 0x000fe4000c741270 */
[----:B------:R-:W-:Y:S02]  /*134930*/  LOP3.LUT R0, R0, 0xffefffff, RZ, 0xc0, !PT ;  /* 0xffefffff00007812 */ /* 0x000fe400078ec0ff */
[----:B0-----:R-:W-:Y:S01]  /*134940*/  ISETP.GE.AND P0, PT, R57, UR30, PT ;  /* 0x0000001e39007c0c */ /* 0x001fe2000bf06270 */
[----:B------:R-:W0:Y:S01]  /*134950*/  LDCU UR30, c[0x0][0x39c] ;  /* 0x00007380ff1e77ac */ /* 0x000e220008000800 */
        /* <DEDUP_REMOVED lines=21> */
[----:B---3--:R-:W-:Y:S02]  /*134ab0*/  ISETP.LT.AND P2, PT, R43, UR48, !P0 ;  /* 0x000000302b007c0c */ /* 0x008fe4000c741270 */
[----:B------:R-:W-:-:S04]  /*134ac0*/  LOP3.LUT R0, R0, 0xffffdfff, RZ, 0xc0, !PT ;  /* 0xffffdfff00007812 */ /* 0x000fc800078ec0ff */
[----:B------:R-:W-:Y:S02]  /*134ad0*/  @P3 LOP3.LUT R0, R0, 0x2000, RZ, 0xfc, !PT ;  /* 0x0000200000003812 */ /* 0x000fe400078efcff */
[----:B------:R-:W-:Y:S02]  /*134ae0*/  ISETP.LT.AND P1, PT, R42, UR69, !P0 ;  /* 0x000000452a007c0c */ /* 0x000fe4000c721270 */
[----:B------:R-:W-:Y:S02]  /*134af0*/  LOP3.LUT R0, R0, 0xffffefff, RZ, 0xc0, !PT ;  /* 0xffffefff00007812 */ /* 0x000fe400078ec0ff */
[----:B0-----:R-:W-:Y:S02]  /*134b00*/  ISETP.GE.AND P0, PT, R59, UR30, PT ;  /* 0x0000001e3b007c0c */ /* 0x001fe4000bf06270 */
[----:B------:R-:W-:Y:S02]  /*134b10*/  @P2 LOP3.LUT R0, R0, 0x1000, RZ, 0xfc, !PT ;  /* 0x0000100000002812 */ /* 0x000fe400078efcff */
[----:B------:R-:W-:-:S02]  /*134b20*/  ISETP.LT.AND P2, PT, R45, UR60, !P0 ;  /* 0x0000003c2d007c0c */ /* 0x000fc4000c741270 */
[----:B------:R-:W-:Y:S02]  /*134b30*/  LOP3.LUT R0, R0, 0xfffff7ff, RZ, 0xc0, !PT ;  /* 0xfffff7ff00007812 */ /* 0x000fe400078ec0ff */
[----:B--2---:R-:W-:Y:S02]  /*134b40*/  LOP3.LUT R23, R23, 0xffff, RZ, 0xc0, !PT ;  /* 0x0000ffff17177812 */ /* 0x004fe400078ec0ff */
[----:B------:R-:W-:-:S03]  /*134b50*/  @P1 LOP3.LUT R0, R0, 0x800, RZ, 0xfc, !PT ;  /* 0x0000080000001812 */ /* 0x000fc600078efcff */
[----:B------:R0:W-:Y:S01]  /*134b60*/  STL [R1+0x74c], R23 ;  /* 0x00074c1701007387 */ /* 0x0001e20000100800 */
[----:B------:R-:W-:-:S03]  /*134b70*/  LOP3.LUT R0, R0, 0xfffffbff, RZ, 0xc0, !PT ;  /* 0xfffffbff00007812 */ /* 0x000fc600078ec0ff */
[----:B------:R-:W2:Y:S01]  /*134b80*/  LDL.LU R22, [R1+0x5720] ;  /* 0x0057200001167983 */ /* 0x000ea20000300800 */
[----:B------:R-:W-:Y:S02]  /*134b90*/  @P2 LOP3.LUT R0, R0, 0x400, RZ, 0xfc, !PT ;  /* 0x0000040000002812 */ /* 0x000fe400078efcff */
[----:B------:R-:W-:Y:S02]  /*134ba0*/  ISETP.LT.AND P3, PT, R44, UR59, !P0 ;  /* 0x0000003b2c007c0c */ /* 0x000fe4000c761270 */
[----:B------:R-:W-:Y:S02]  /*134bb0*/  ISETP.LT.AND P1, PT, R43, UR55, !P0 ;  /* 0x000000372b007c0c */ /* 0x000fe4000c721270 */
[----:B------:R-:W-:Y:S02]  /*134bc0*/  ISETP.LT.AND P2, PT, R42, UR54, !P0 ;  /* 0x000000362a007c0c */ /* 0x000fe4000c741270 */
[----:B------:R-:W-:Y:S02]  /*134bd0*/  ISETP.GE.AND P0, PT, R3, UR6, PT ;  /* 0x0000000603007c0c */ /* 0x000fe4000bf06270 */
[----:B------:R-:W-:-:S02]  /*134be0*/  PRMT R27, R27, 0x4210, R23 ;  /* 0x000042101b1b7816 */ /* 0x000fc40000000017 */
[----:B0-----:R-:W2:Y:S04]  /*134bf0*/  LDL.LU R23, [R1+0x571c] ;  /* 0x00571c0001177983 */ /* 0x001ea80000300800 */
[----:B------:R-:W3:Y:S04]  /*134c00*/  LDL.LU R56, [R1+0x5718] ;  /* 0x0057180001387983 */ /* 0x000ee80000300800 */
[----:B------:R-:W2:Y:S04]  /*134c10*/  LDL.LU R57, [R1+0x5714] ;  /* 0x0057140001397983 */ /* 0x000ea80000300800 */
[----:B------:R-:W2:Y:S04]  /*134c20*/  LDL.LU R58, [R1+0x5710] ;  /* 0x00571000013a7983 */ /* 0x000ea80000300800 */
[----:B------:R-:W2:Y:S04]  /*134c30*/  LDL.LU R59, [R1+0x570c] ;  /* 0x00570c00013b7983 */ /* 0x000ea80000300800 */
[----:B------:R-:W2:Y:S01]  /*134c40*/  LDL.LU R3, [R1+0x5708] ;  /* 0x0057080001037983 */ /* 0x000ea20000300800 */
[----:B------:R-:W-:-:S04]  /*134c50*/  LOP3.LUT R0, R0, 0xfffffdff, RZ, 0xc0, !PT ;  /* 0xfffffdff00007812 */ /* 0x000fc800078ec0ff */
        /* <DEDUP_REMOVED lines=14> */
[----:B------:R-:W-:Y:S02]  /*134d40*/  ISETP.GE.AND P0, PT, R61, UR7, PT ;  /* 0x000000073d007c0c */ /* 0x000fe4000bf06270 */
[----:B------:R-:W-:Y:S01]  /*134d50*/  @P2 LOP3.LUT R0, R0, 0x10, RZ, 0xfc, !PT ;  /* 0x0000001000002812 */ /* 0x000fe200078efcff */
[----:B------:R-:W3:Y:S01]  /*134d60*/  LDL.LU R61, [R1+0x5704] ;  /* 0x00570400013d7983 */ /* 0x000ee20000300800 */
[----:B------:R-:W-:-:S02]  /*134d70*/  ISETP.LT.AND P2, PT, R45, UR56, !P0 ;  /* 0x000000382d007c0c */ /* 0x000fc4000c741270 */
[----:B------:R-:W-:-:S04]  /*134d80*/  LOP3.LUT R0, R0, 0xfffffff7, RZ, 0xc0, !PT ;  /* 0xfffffff700007812 */ /* 0x000fc800078ec0ff */
[----:B------:R-:W-:Y:S02]  /*134d90*/  @P1 LOP3.LUT R0, R0, 0x8, RZ, 0xfc, !PT ;  /* 0x0000000800001812 */ /* 0x000fe400078efcff */
[----:B------:R-:W-:Y:S02]  /*134da0*/  ISETP.LT.AND P3, PT, R44, UR71, !P0 ;  /* 0x000000472c007c0c */ /* 0x000fe4000c761270 */
[----:B------:R-:W-:-:S04]  /*134db0*/  LOP3.LUT R0, R0, 0xfffffffb, RZ, 0xc0, !PT ;  /* 0xfffffffb00007812 */ /* 0x000fc800078ec0ff */
[----:B------:R-:W-:Y:S02]  /*134dc0*/  @P2 LOP3.LUT R0, R0, 0x4, RZ, 0xfc, !PT ;  /* 0x0000000400002812 */ /* 0x000fe400078efcff */
[----:B-1----:R-:W-:Y:S02]  /*134dd0*/  ISETP.LT.AND P1, PT, R43, UR14, !P0 ;  /* 0x0000000e2b007c0c */ /* 0x002fe4000c721270 */
[----:B------:R-:W-:Y:S02]  /*134de0*/  LOP3.LUT R0, R0, 0xfffffffd, RZ, 0xc0, !PT ;  /* 0xfffffffd00007812 */ /* 0x000fe400078ec0ff */
[----:B------:R-:W-:Y:S02]  /*134df0*/  ISETP.LT.AND P2, PT, R42, UR13, !P0 ;  /* 0x0000000d2a007c0c */ /* 0x000fe4000c741270 */
[----:B------:R-:W-:Y:S02]  /*134e00*/  @P3 LOP3.LUT R0, R0, 0x2, RZ, 0xfc, !PT ;  /* 0x0000000200003812 */ /* 0x000fe400078efcff */
[----:B------:R-:W-:-:S02]  /*134e10*/  ISETP.GE.AND P0, PT, R60, UR8, PT ;  /* 0x000000083c007c0c */ /* 0x000fc4000bf06270 */
[----:B------:R-:W-:Y:S01]  /*134e20*/  LOP3.LUT R0, R0, 0xfffffffe, RZ, 0xc0, !PT ;  /* 0xfffffffe00007812 */ /* 0x000fe200078ec0ff */
[----:B------:R-:W3:Y:S03]  /*134e30*/  LDL.LU R60, [R1+0x5700] ;  /* 0x00570000013c7983 */ /* 0x000ee60000300800 */
[----:B------:R-:W-:Y:S02]  /*134e40*/  @P1 LOP3.LUT R0, R0, 0x1, RZ, 0xfc, !PT ;  /* 0x0000000100001812 */ /* 0x000fe400078efcff */
[----:B------:R-:W-:Y:S02]  /*134e50*/  ISETP.LT.AND P1, PT, R45, UR12, !P0 ;  /* 0x0000000c2d007c0c */ /* 0x000fe4000c721270 */
[----:B------:R-:W-:Y:S02]  /*134e60*/  ISETP.LT.AND P3, PT, R44, UR11, !P0 ;  /* 0x0000000b2c007c0c */ /* 0x000fe4000c761270 */
[----:B--2---:R-:W-:-:S04]  /*134e70*/  LOP3.LUT R3, R3, 0x7fffffff, RZ, 0xc0, !PT ;  /* 0x7fffffff03037812 */ /* 0x004fc800078ec0ff */
[----:B------:R-:W-:-:S04]  /*134e80*/  @P2 LOP3.LUT R3, R3, 0x80000000, RZ, 0xfc, !PT ;  /* 0x8000000003032812 */ /* 0x000fc800078efcff */
        /* <DEDUP_REMOVED lines=9> */
[----:B------:R-:W2:Y:S01]  /*134f20*/  LDL.LU R52, [R1+0x56fc] ;  /* 0x0056fc0001347983 */ /* 0x000ea20000300800 */
        /* <DEDUP_REMOVED lines=69> */
[----:B------:R-:W4:Y:S01]  /*135380*/  LDL.LU R47, [R1+0x56e8] ;  /* 0x0056e800012f7983 */ /* 0x000f220000300800 */
        /* <DEDUP_REMOVED lines=15> */
[----:B------:R-:W-:Y:S01]  /*135480*/  LOP3.LUT R3, R3, 0xfffffff7, RZ, 0xc0, !PT ;  /* 0xfffffff703037812 */ /* 0x000fe200078ec0ff */
[----:B------:R-:W2:Y:S03]  /*135490*/  LDL.LU R45, [R1+0x56e0] ;  /* 0x0056e000012d7983 */ /* 0x000ea60000300800 */
[----:B------:R-:W-:Y:S02]  /*1354a0*/  @P1 LOP3.LUT R3, R3, 0x8, RZ, 0xfc, !PT ;  /* 0x0000000803031812 */ /* 0x000fe400078efcff */
[----:B------:R-:W-:Y:S02]  /*1354b0*/  ISETP.LT.AND P1, PT, R44, UR36, !P0 ;  /* 0x000000242c007c0c */ /* 0x000fe4000c721270 */
[----:B------:R-:W-:Y:S01]  /*1354c0*/  LOP3.LUT R3, R3, 0xfffffffb, RZ, 0xc0, !PT ;  /* 0xfffffffb03037812 */ /* 0x000fe200078ec0ff */
[----:B------:R-:W2:Y:S03]  /*1354d0*/  LDL.LU R44, [R1+0x56dc] ;  /* 0x0056dc00012c7983 */ /* 0x000ea60000300800 */
[----:B------:R-:W-:-:S02]  /*1354e0*/  @P3 LOP3.LUT R3, R3, 0x4, RZ, 0xfc, !PT ;  /* 0x0000000403033812 */ /* 0x000fc400078efcff */
[----:B------:R-:W-:Y:S02]  /*1354f0*/  ISETP.LT.AND P2, PT, R43, UR66, !P0 ;  /* 0x000000422b007c0c */ /* 0x000fe4000c741270 */
[----:B------:R-:W-:Y:S01]  /*135500*/  LOP3.LUT R3, R3, 0xfffffffd, RZ, 0xc0, !PT ;  /* 0xfffffffd03037812 */ /* 0x000fe200078ec0ff */
[----:B------:R-:W2:Y:S03]  /*135510*/  LDL.LU R43, [R1+0x56d8] ;  /* 0x0056d800012b7983 */ /* 0x000ea60000300800 */
[----:B------:R-:W-:-:S04]  /*135520*/  @P1 LOP3.LUT R3, R3, 0x2, RZ, 0xfc, !PT ;  /* 0x0000000203031812 */ /* 0x000fc800078efcff */
[----:B------:R-:W-:Y:S02]  /*135530*/  LOP3.LUT R3, R3, 0xfffffffe, RZ, 0xc0, !PT ;  /* 0xfffffffe03037812 */ /* 0x000fe400078ec0ff */
[----:B------:R-:W-:Y:S02]  /*135540*/  ISETP.LT.AND P0, PT, R42, UR77, !P0 ;  /* 0x0000004d2a007c0c */ /* 0x000fe4000c701270 */
[----:B------:R-:W2:Y:S01]  /*135550*/  LDL.LU R42, [R1+0x56d4] ;  /* 0x0056d400012a7983 */ /* 0x000ea20000300800 */
[----:B------:R-:W-:Y:S02]  /*135560*/  ISETP.GE.AND P1, PT, R41, UR41, PT ;  /* 0x0000002929007c0c */ /* 0x000fe4000bf26270 */
[----:B------:R-:W-:Y:S01]  /*135570*/  @P2 LOP3.LUT R3, R3, 0x1, RZ, 0xfc, !PT ;  /* 0x0000000103032812 */ /* 0x000fe200078efcff */
[----:B------:R-:W3:Y:S01]  /*135580*/  LDL.LU R41, [R1+0x56d0] ;  /* 0x0056d00001297983 */ /* 0x000ee20000300800 */
[----:B------:R-:W-:Y:S02]  /*135590*/  ISETP.GE.AND P2, PT, R40, UR43, PT ;  /* 0x0000002b28007c0c */ /* 0x000fe4000bf46270 */
[----:B------:R-:W-:Y:S01]  /*1355a0*/  ISETP.GE.AND P3, PT, R39, UR45, PT ;  /* 0x0000002d27007c0c */ /* 0x000fe2000bf66270 */
[----:B------:R-:W3:Y:S01]  /*1355b0*/  LDL.LU R40, [R1+0x56cc] ;  /* 0x0056cc0001287983 */ /* 0x000ee20000300800 */
[----:B------:R-:W-:-:S02]  /*1355c0*/  ISETP.GE.AND P4, PT, R38, UR47, PT ;  /* 0x0000002f26007c0c */ /* 0x000fc4000bf86270 */
[----:B------:R-:W-:Y:S01]  /*1355d0*/  ISETP.GE.AND P5, PT, R32, UR49, PT ;  /* 0x0000003120007c0c */ /* 0x000fe2000bfa6270 */
[----:B------:R-:W3:Y:S04]  /*1355e0*/  LDL.LU R39, [R1+0x56c8] ;  /* 0x0056c80001277983 */ /* 0x000ee80000300800 */
[----:B------:R-:W3:Y:S04]  /*1355f0*/  LDL.LU R38, [R1+0x56c4] ;  /* 0x0056c40001267983 */ /* 0x000ee80000300800 */
[----:B------:R-:W3:Y:S01]  /*135600*/  LDL.LU R32, [R1+0x56c0] ;  /* 0x0056c00001207983 */ /* 0x000ee20000300800 */
[----:B------:R-:W-:-:S03]  /*135610*/  ISETP.GE.AND P6, PT, R31, UR53, PT ;  /* 0x000000351f007c0c */ /* 0x000fc6000bfc6270 */
[----:B--2---:R0:W-:Y:S01]  /*135620*/  STL.64 [R1+0x5778], R42 ;  /* 0x0057782a01007387 */ /* 0x0041e20000100a00 */
[----:B---3--:R-:W-:Y:S01]  /*135630*/  LOP3.LUT R32, R32, 0xf7ffffff, RZ, 0xc0, !PT ;  /* 0xf7ffffff20207812 */ /* 0x008fe200078ec0ff */
[----:B------:R-:W1:Y:S01]  /*135640*/  LDCU UR6, c[0x0][0x398] ;  /* 0x00007300ff0677ac */ /* 0x000e620008000800 */
[----:B------:R-:W2:Y:S01]  /*135650*/  LDCU UR7, c[0x0][0x398] ;  /* 0x00007300ff0777ac */ /* 0x000ea20008000800 */
[----:B------:R-:W3:Y:S01]  /*135660*/  LDCU UR8, c[0x0][0x398] ;  /* 0x00007300ff0877ac */ /* 0x000ee20008000800 */
[----:B0-----:R-:W2:Y:S01]  /*135670*/  LDL.LU R42, [R1+0x398] ;  /* 0x00039800012a7983 */ /* 0x001ea20000300800 */
[----:B------:R-:W0:Y:S03]  /*135680*/  LDCU UR9, c[0x0][0x398] ;  /* 0x00007300ff0977ac */ /* 0x000e260008000800 */
[----:B------:R-:W-:Y:S01]  /*135690*/  STL.64 [R1+0x5770], R40 ;  /* 0x0057702801007387 */ /* 0x000fe20000100a00 */
[----:B------:R-:W0:Y:S03]  /*1356a0*/  LDCU UR10, c[0x0][0x398] ;  /* 0x00007300ff0a77ac */ /* 0x000e260008000800 */
[----:B----4-:R-:W-:Y:S01]  /*1356b0*/  STL.64 [R1+0x5768], R46 ;  /* 0x0057682e01007387 */ /* 0x010fe20000100a00 */
[----:B------:R-:W4:Y:S03]  /*1356c0*/  LDCU UR11, c[0x0][0x398] ;  /* 0x00007300ff0b77ac */ /* 0x000f260008000800 */
[----:B------:R-:W-:Y:S01]  /*1356d0*/  STL.64 [R1+0x5760], R44 ;  /* 0x0057602c01007387 */ /* 0x000fe20000100a00 */
[----:B------:R-:W0:Y:S03]  /*1356e0*/  LDCU UR12, c[0x0][0x398] ;  /* 0x00007300ff0c77ac */ /* 0x000e260008000800 */
[----:B------:R-:W-:Y:S01]  /*1356f0*/  STL.64 [R1+0x5758], R50 ;  /* 0x0057583201007387 */ /* 0x000fe20000100a00 */
[----:B------:R-:W0:Y:S03]  /*135700*/  LDCU UR13, c[0x0][0x398] ;  /* 0x00007300ff0d77ac */ /* 0x000e260008000800 */
[----:B------:R-:W-:Y:S01]  /*135710*/  STL.64 [R1+0x5750], R60 ;  /* 0x0057503c01007387 */ /* 0x000fe20000100a00 */
[----:B------:R-:W0:Y:S03]  /*135720*/  LDCU UR14, c[0x0][0x398] ;  /* 0x00007300ff0e77ac */ /* 0x000e260008000800 */
[----:B------:R1:W-:Y:S04]  /*135730*/  STL.64 [R1+0x5748], R20 ;  /* 0x0057481401007387 */ /* 0x0003e80000100a00 */
[----:B------:R-:W-:Y:S04]  /*135740*/  STL.64 [R1+0x5740], R16 ;  /* 0x0057401001007387 */ /* 0x000fe80000100a00 */
[----:B------:R0:W-:Y:S04]  /*135750*/  STL.64 [R1+0x5738], R22 ;  /* 0x0057381601007387 */ /* 0x0001e80000100a00 */
[----:B-1----:R-:W3:Y:S04]  /*135760*/  LDL.LU R20, [R1+0x750] ;  /* 0x0007500001147983 */ /* 0x002ee80000300800 */
[----:B------:R-:W3:Y:S04]  /*135770*/  LDL.LU R21, [R1+0x754] ;  /* 0x0007540001157983 */ /* 0x000ee80000300800 */
[----:B0-----:R-:W3:Y:S04]  /*135780*/  LDL.LU R22, [R1+0x758] ;  /* 0x0007580001167983 */ /* 0x001ee80000300800 */
[----:B------:R-:W3:Y:S04]  /*135790*/  LDL.LU R47, [R1+0x74c] ;  /* 0x00074c00012f7983 */ /* 0x000ee80000300800 */
[----:B------:R-:W3:Y:S04]  /*1357a0*/  LDL.LU R31, [R1+0x7ac] ;  /* 0x0007ac00011f7983 */ /* 0x000ee80000300800 */
[----:B------:R-:W3:Y:S04]  /*1357b0*/  LDL.LU R43, [R1+0x511c] ;  /* 0x00511c00012b7983 */ /* 0x000ee80000300800 */
[----:B------:R-:W3:Y:S04]  /*1357c0*/  LDL.LU R40, [R1+0x55fc] ;  /* 0x0055fc0001287983 */ /* 0x000ee80000300800 */
[----:B------:R-:W-:Y:S04]  /*1357d0*/  STL.64 [R1+0x5730], R18 ;  /* 0x0057301201007387 */ /* 0x000fe80000100a00 */
[----:B------:R0:W-:Y:S04]  /*1357e0*/  STL.64 [R1+0x5728], R12 ;  /* 0x0057280c01007387 */ /* 0x0001e80000100a00 */
[----:B------:R-:W-:Y:S04]  /*1357f0*/  STL.64 [R1+0x5720], R14 ;  /* 0x0057200e01007387 */ /* 0x000fe80000100a00 */
[----:B------:R-:W-:Y:S04]  /*135800*/  STL.64 [R1+0x5718], R8 ;  /* 0x0057180801007387 */ /* 0x000fe80000100a00 */
[----:B------:R-:W-:Y:S04]  /*135810*/  STL.64 [R1+0x5710], R4 ;  /* 0x0057100401007387 */ /* 0x000fe80000100a00 */
[----:B------:R-:W-:Y:S01]  /*135820*/  STL.64 [R1+0x5708], R10 ;  /* 0x0057080a01007387 */ /* 0x000fe20000100a00 */
[----:B------:R-:W-:-:S03]  /*135830*/  NOP ;  /* 0x0000000000007918 */ /* 0x000fc60000000000 */
[----:B------:R-:W-:Y:S04]  /*135840*/  STL.64 [R1+0x5700], R6 ;  /* 0x0057000601007387 */ /* 0x000fe80000100a00 */
[----:B------:R-:W1:Y:S01]  /*135850*/  LDS.128 R4, [R53] ;  /* 0x0000000035047984 */ /* 0x000e620000000c00 */
[----:B------:R-:W-:-:S03]  /*135860*/  NOP ;  /* 0x0000000000007918 */ /* 0x000fc60000000000 */
        /* <DEDUP_REMOVED lines=9> */
[----:B0-----:R-:W4:Y:S04]  /*135900*/  LDL.LU R12, [R1+0x460] ;  /* 0x00046000010c7983 */ /* 0x001f280000300800 */
[----:B------:R-:W4:Y:S01]  /*135910*/  LDL.LU R13, [R1+0x464] ;  /* 0x00046400010d7983 */ /* 0x000f220000300800 */
[----:B-1----:R-:W-:-:S03]  /*135920*/  IMAD.MOV.U32 R54, RZ, RZ, R6 ;  /* 0x000000ffff367224 */ /* 0x002fc600078e0006 */
[----:B------:R-:W-:Y:S01]  /*135930*/  STSM.16.M88.4 [R53], R24 ;  /* 0x0000001835007844 */ /* 0x000fe20000000200 */
[----:B--2---:R-:W-:-:S04]  /*135940*/  LOP3.LUT R42, R42, 0xffffdfff, RZ, 0xc0, !PT ;  /* 0xffffdfff2a2a7812 */ /* 0x004fc800078ec0ff */
[----:B------:R-:W-:Y:S02]  /*135950*/  @P0 LOP3.LUT R42, R42, 0x2000, RZ, 0xfc, !PT ;  /* 0x000020002a2a0812 */ /* 0x000fe400078efcff */
[----:B------:R-:W-:Y:S02]  /*135960*/  LOP3.LUT P0, RZ, R37, 0x20000000, RZ, 0xc0, !PT ;  /* 0x2000000025ff7812 */ /* 0x000fe4000780c0ff */
[----:B------:R-:W-:-:S04]  /*135970*/  LOP3.LUT R42, R42, 0xffffefff, RZ, 0xc0, !PT ;  /* 0xffffefff2a2a7812 */ /* 0x000fc800078ec0ff */
[----:B------:R-:W-:Y:S02]  /*135980*/  @P1 LOP3.LUT R42, R42, 0x1000, RZ, 0xfc, !PT ;  /* 0x000010002a2a1812 */ /* 0x000fe400078efcff */
[----:B------:R-:W-:Y:S02]  /*135990*/  LOP3.LUT P1, RZ, R37, 0x10000000, RZ, 0xc0, !PT ;  /* 0x1000000025ff7812 */ /* 0x000fe4000782c0ff */
[----:B------:R-:W-:-:S03]  /*1359a0*/  LOP3.LUT R42, R42, 0xfffff7ff, RZ, 0xc0, !PT ;  /* 0xfffff7ff2a2a7812 */ /* 0x000fc600078ec0ff */
[----:B------:R-:W-:Y:S02]  /*1359b0*/  @P0 LOP3.LUT R32, R32, 0x8000000, RZ, 0xfc, !PT ;  /* 0x0800000020200812 */ /* 0x000fe400078efcff */
[----:B------:R-:W-:Y:S02]  /*1359c0*/  @P2 LOP3.LUT R42, R42, 0x800, RZ, 0xfc, !PT ;  /* 0x000008002a2a2812 */ /* 0x000fe400078efcff */
[----:B------:R-:W-:Y:S02]  /*1359d0*/  LOP3.LUT P0, RZ, R37, 0x400000, RZ, 0xc0, !PT ;  /* 0x0040000025ff7812 */ /* 0x000fe4000780c0ff */
[----:B------:R-:W-:Y:S02]  /*1359e0*/  LOP3.LUT R42, R42, 0xfffffbff, RZ, 0xc0, !PT ;  /* 0xfffffbff2a2a7812 */ /* 0x000fe400078ec0ff */
[----:B------:R-:W-:Y:S02]  /*1359f0*/  LOP3.LUT R32, R32, 0xefffffff, RZ, 0xc0, !PT ;  /* 0xefffffff20207812 */ /* 0x000fe400078ec0ff */
[----:B------:R-:W-:-:S02]  /*135a00*/  @P3 LOP3.LUT R42, R42, 0x400, RZ, 0xfc, !PT ;  /* 0x000004002a2a3812 */ /* 0x000fc400078efcff */
[C---:B------:R-:W-:Y:S02]  /*135a10*/  LOP3.LUT P3, RZ, R37.reuse, 0x4000000, RZ, 0xc0, !PT ;  /* 0x0400000025ff7812 */ /* 0x040fe4000786c0ff */
[----:B------:R-:W-:Y:S02]  /*135a20*/  LOP3.LUT R42, R42, 0xfffffdff, RZ, 0xc0, !PT ;  /* 0xfffffdff2a2a7812 */ /* 0x000fe400078ec0ff */
[----:B------:R-:W-:Y:S02]  /*135a30*/  LOP3.LUT P2, RZ, R37, 0x8000000, RZ, 0xc0, !PT ;  /* 0x0800000025ff7812 */ /* 0x000fe4000784c0ff */
[----:B------:R-:W-:Y:S02]  /*135a40*/  @P4 LOP3.LUT R42, R42, 0x200, RZ, 0xfc, !PT ;  /* 0x000002002a2a4812 */ /* 0x000fe400078efcff */
[----:B------:R-:W-:Y:S02]  /*135a50*/  @P0 LOP3.LUT R32, R32, 0x10000000, RZ, 0xfc, !PT ;  /* 0x1000000020200812 */ /* 0x000fe400078efcff */
[----:B------:R-:W-:-:S02]  /*135a60*/  LOP3.LUT R42, R42, 0xfffffeff, RZ, 0xc0, !PT ;  /* 0xfffffeff2a2a7812 */ /* 0x000fc400078ec0ff */
[C---:B------:R-:W-:Y:S02]  /*135a70*/  LOP3.LUT P0, RZ, R37.reuse, 0x800, RZ, 0xc0, !PT ;  /* 0x0000080025ff7812 */ /* 0x040fe4000780c0ff */
[----:B------:R-:W-:Y:S02]  /*135a80*/  @P5 LOP3.LUT R42, R42, 0x100, RZ, 0xfc, !PT ;  /* 0x000001002a2a5812 */ /* 0x000fe400078efcff */
[C---:B------:R-:W-:Y:S02]  /*135a90*/  LOP3.LUT P5, RZ, R37.reuse, 0x1000000, RZ, 0xc0, !PT ;  /* 0x0100000025ff7812 */ /* 0x040fe400078ac0ff */
[----:B------:R-:W-:Y:S02]  /*135aa0*/  LOP3.LUT R42, R42, 0xffffff7f, RZ, 0xc0, !PT ;  /* 0xffffff7f2a2a7812 */ /* 0x000fe400078ec0ff */
[----:B------:R-:W-:Y:S02]  /*135ab0*/  LOP3.LUT P4, RZ, R37, 0x2000000, RZ, 0xc0, !PT ;  /* 0x0200000025ff7812 */ /* 0x000fe4000788c0ff */
[----:B------:R-:W-:-:S05]  /*135ac0*/  @P6 LOP3.LUT R42, R42, 0x80, RZ, 0xfc, !PT ;  /* 0x000000802a2a6812 */ /* 0x000fca00078efcff */
[----:B------:R0:W-:Y:S04]  /*135ad0*/  STL [R1+0x398], R42 ;  /* 0x0003982a01007387 */ /* 0x0001e80000100800 */
[----:B------:R-:W4:Y:S04]  /*135ae0*/  LDL.LU R14, [R1+0x468] ;  /* 0x00046800010e7983 */ /* 0x000f280000300800 */
[----:B------:R-:W2:Y:S04]  /*135af0*/  LDL.LU R41, [R1+0x7b0] ;  /* 0x0007b00001297983 */ /* 0x000ea80000300800 */
[----:B0-----:R-:W4:Y:S04]  /*135b00*/  LDL.LU R42, [R1+0x5124] ;  /* 0x00512400012a7983 */ /* 0x001f280000300800 */
[----:B------:R-:W-:Y:S04]  /*135b10*/  STL.64 [R1+0x800], R4 ;  /* 0x0008000401007387 */ /* 0x000fe80000100a00 */
[----:B------:R-:W-:Y:S01]  /*135b20*/  STL [R1+0x80c], R7 ;  /* 0x00080c0701007387 */ /* 0x000fe20000100800 */
[----:B------:R-:W-:-:S03]  /*135b30*/  NOP ;  /* 0x0000000000007918 */ /* 0x000fc60000000000 */
[----:B------:R-:W0:Y:S01]  /*135b40*/  LDS.128 R4, [R53] ;  /* 0x0000000035047984 */ /* 0x000e220000000c00 */
[----:B---3--:R-:W-:-:S03]  /*135b50*/  LOP3.LUT R24, R43, 0xffff, RZ, 0xc0, !PT ;  /* 0x0000ffff2b187812 */ /* 0x008fc600078ec0ff */
[----:B0-----:R0:W-:Y:S04]  /*135b60*/  STL.64 [R1+0x7f0], R4 ;  /* 0x0007f00401007387 */ /* 0x0011e80000100a00 */
[----:B------:R1:W-:Y:S04]  /*135b70*/  STL [R1+0x7f8], R6 ;  /* 0x0007f80601007387 */ /* 0x0003e80000100800 */
[----:B------:R-:W3:Y:S04]  /*135b80*/  LDL.LU R16, [R1+0x760] ;  /* 0x0007600001107983 */ /* 0x000ee80000300800 */
[----:B------:R-:W3:Y:S04]  /*135b90*/  LDL.LU R17, [R1+0x764] ;  /* 0x0007640001117983 */ /* 0x000ee80000300800 */
[----:B------:R-:W3:Y:S04]  /*135ba0*/  LDL.LU R18, [R1+0x768] ;  /* 0x0007680001127983 */ /* 0x000ee80000300800 */
[----:B------:R-:W3:Y:S01]  /*135bb0*/  LDL.LU R43, [R1+0x7c8] ;  /* 0x0007c800012b7983 */ /* 0x000ee20000300800 */
[----:B------:R-:W-:Y:S01]  /*135bc0*/  IMAD.MOV.U32 R55, RZ, RZ, R7 ;  /* 0x000000ffff377224 */ /* 0x000fe200078e0007 */
[----:B------:R-:W-:Y:S01]  /*135bd0*/  PRMT R31, R31, 0x5210, R47 ;  /* 0x000052101f1f7816 */ /* 0x000fe2000000002f */
[----:B------:R-:W-:-:S03]  /*135be0*/  NOP ;  /* 0x0000000000007918 */ /* 0x000fc60000000000 */
[----:B------:R-:W-:Y:S04]  /*135bf0*/  STL [R1+0x56e8], R55 ;  /* 0x0056e83701007387 */ /* 0x000fe80000100800 */
[----:B0-----:R-:W3:Y:S04]  /*135c00*/  LDL.LU R4, [R1+0x5a0] ;  /* 0x0005a00001047983 */ /* 0x001ee80000300800 */
[----:B------:R-:W3:Y:S04]  /*135c10*/  LDL.LU R5, [R1+0x5a4] ;  /* 0x0005a40001057983 */ /* 0x000ee80000300800 */
[----:B-1----:R-:W3:Y:S04]  /*135c20*/  LDL.LU R6, [R1+0x5a8] ;  /* 0x0005a80001067983 */ /* 0x002ee80000300800 */
[----:B------:R-:W3:Y:S04]  /*135c30*/  LDL.LU R47, [R1+0x7b4] ;  /* 0x0007b400012f7983 */ /* 0x000ee80000300800 */
[----:B------:R-:W-:Y:S01]  /*135c40*/  STSM.16.M88.4 [R53], R28 ;  /* 0x0000001c35007844 */ /* 0x000fe20000000200 */
[----:B------:R-:W-:-:S03]  /*135c50*/  NOP ;  /* 0x0000000000007918 */ /* 0x000fc60000000000 */
[----:B------:R-:W0:Y:S01]  /*135c60*/  LDS.128 R8, [R53] ;  /* 0x0000000035087984 */ /* 0x000e220000000c00 */
[----:B------:R-:W-:Y:S01]  /*135c70*/  PRMT R23, R40, 0x4210, R24 ;  /* 0x0000421028177816 */ /* 0x000fe20000000018 */
[----:B------:R-:W-:Y:S02]  /*135c80*/  NOP ;  /* 0x0000000000007918 */ /* 0x000fe40000000000 */
[----:B------:R-:W3:Y:S04]  /*135c90*/  LDL.LU R40, [R1+0x512c] ;  /* 0x00512c0001287983 */ /* 0x000ee80000300800 */
[----:B------:R1:W-:Y:S01]  /*135ca0*/  STSM.16.M88.4 [R53], R20 ;  /* 0x0000001435007844 */ /* 0x0003e20000000200 */
[----:B------:R-:W-:-:S03]  /*135cb0*/  NOP ;  /* 0x0000000000007918 */ /* 0x000fc60000000000 */
[----:B------:R-:W1:Y:S01]  /*135cc0*/  LDS.128 R28, [R53] ;  /* 0x00000000351c7984 */ /* 0x000e620000000c00 */
[----:B0-----:R-:W-:-:S03]  /*135cd0*/  IMAD.MOV.U32 R55, RZ, RZ, R9 ;  /* 0x000000ffff377224 */ /* 0x001fc600078e0009 */
[----:B------:R0:W-:Y:S04]  /*135ce0*/  STL [R1+0x7e0], R8 ;  /* 0x0007e00801007387 */ /* 0x0001e80000100800 */
[----:B------:R0:W-:Y:S04]  /*135cf0*/  STL.64 [R1+0x7e8], R10 ;  /* 0x0007e80a01007387 */ /* 0x0001e80000100a00 */
[----:B------:R-:W-:Y:S04]  /*135d00*/  STL.64 [R1+0x56f0], R54 ;  /* 0x0056f03601007387 */ /* 0x000fe80000100a00 */
[----:B-1----:R-:W3:Y:S04]  /*135d10*/  LDL.LU R20, [R1+0x770] ;  /* 0x0007700001147983 */ /* 0x002ee80000300800 */
[----:B------:R-:W3:Y:S04]  /*135d20*/  LDL.LU R21, [R1+0x774] ;  /* 0x0007740001157983 */ /* 0x000ee80000300800 */
[----:B------:R-:W3:Y:S04]  /*135d30*/  LDL.LU R22, [R1+0x778] ;  /* 0x0007780001167983 */ /* 0x000ee80000300800 */
[----:B------:R-:W3:Y:S04]  /*135d40*/  LDL.LU R46, [R1+0x83c] ;  /* 0x00083c00012e7983 */ /* 0x000ee80000300800 */
[----:B0-----:R-:W3:Y:S04]  /*135d50*/  LDL.LU R8, [R1+0x690] ;  /* 0x0006900001087983 */ /* 0x001ee80000300800 */
[----:B------:R-:W3:Y:S04]  /*135d60*/  LDL.LU R9, [R1+0x694] ;  /* 0x0006940001097983 */ /* 0x000ee80000300800 */
[----:B------:R-:W3:Y:S01]  /*135d70*/  LDL.LU R10, [R1+0x698] ;  /* 0x00069800010a7983 */ /* 0x000ee20000300800 */
[----:B--2---:R-:W-:Y:S01]  /*135d80*/  PRMT R15, R41, 0x5210, R24 ;  /* 0x00005210290f7816 */ /* 0x004fe20000000018 */
[----:B------:R-:W-:-:S02]  /*135d90*/  NOP ;  /* 0x0000000000007918 */ /* 0x000fc40000000000 */
[----:B------:R-:W2:Y:S04]  /*135da0*/  LDL.LU R41, [R1+0x81c] ;  /* 0x00081c0001297983 */ /* 0x000ea80000300800 */
[----:B----4-:R-:W-:Y:S01]  /*135db0*/  STSM.16.M88.4 [R53], R12 ;  /* 0x0000000c35007844 */ /* 0x010fe20000000200 */
[----:B------:R-:W-:-:S03]  /*135dc0*/  NOP ;  /* 0x0000000000007918 */ /* 0x000fc60000000000 */
[----:B------:R-:W0:Y:S01]  /*135dd0*/  LDS.128 R12, [R53] ;  /* 0x00000000350c7984 */ /* 0x000e220000000c00 */
[----:B------:R-:W-:-:S03]  /*135de0*/  LOP3.LUT R24, R42, 0xffff, RZ, 0xc0, !PT ;  /* 0x0000ffff2a187812 */ /* 0x000fc600078ec0ff */
[----:B------:R-:W4:Y:S04]  /*135df0*/  LDL.LU R42, [R1+0x513c] ;  /* 0x00513c00012a7983 */ /* 0x000f280000300800 */
[----:B------:R-:W-:Y:S04]  /*135e00*/  STL.64 [R1+0x7d0], R28 ;  /* 0x0007d01c01007387 */ /* 0x000fe80000100a00 */
[----:B------:R-:W-:Y:S01]  /*135e10*/  STL.64 [R1+0x7d8], R30 ;  /* 0x0007d81e01007387 */ /* 0x000fe20000100a00 */
[----:B------:R-:W-:-:S03]  /*135e20*/  NOP ;  /* 0x0000000000007918 */ /* 0x000fc60000000000 */
[----:B0-----:R0:W-:Y:S04]  /*135e30*/  STL.64 [R1+0x7c0], R12 ;  /* 0x0007c00c01007387 */ /* 0x0011e80000100a00 */
[----:B------:R1:W-:Y:S04]  /*135e40*/  STL [R1+0x7c8], R14 ;  /* 0x0007c80e01007387 */ /* 0x0003e80000100800 */
[----:B0-----:R-:W4:Y:S04]  /*135e50*/  LDL.LU R12, [R1+0x830] ;  /* 0x00083000010c7983 */ /* 0x001f280000300800 */
[----:B------:R-:W4:Y:S04]  /*135e60*/  LDL.LU R13, [R1+0x834] ;  /* 0x00083400010d7983 */ /* 0x000f280000300800 */
[----:B-1----:R-:W4:Y:S01]  /*135e70*/  LDL.LU R14, [R1+0x838] ;  /* 0x00083800010e7983 */ /* 0x002f220000300800 */
[----:B---3--:R-:W-:-:S03]  /*135e80*/  PRMT R19, R43, 0x4210, R24 ;  /* 0x000042102b137816 */ /* 0x008fc60000000018 */
[----:B------:R-:W3:Y:S04]  /*135e90*/  LDL.LU R43, [R1+0x5644] ;  /* 0x00564400012b7983 */ /* 0x000ee80000300800 */
[----:B------:R0:W-:Y:S01]  /*135ea0*/  STSM.16.M88.4 [R53], R16 ;  /* 0x0000001035007844 */ /* 0x0001e20000000200 */
[----:B------:R-:W-:-:S03]  /*135eb0*/  NOP ;  /* 0x0000000000007918 */ /* 0x000fc60000000000 */
[----:B------:R-:W1:Y:S04]  /*135ec0*/  LDS.128 R28, [R53] ;  /* 0x00000000351c7984 */ /* 0x000e680000000c00 */
[----:B0-----:R-:W3:Y:S01]  /*135ed0*/  LDL.LU R16, [R1+0x730] ;  /* 0x0007300001107983 */ /* 0x001ee20000300800 */
[----:B------:R-:W-:Y:S01]  /*135ee0*/  PRMT R7, R47, 0x5210, R24 ;  /* 0x000052102f077816 */ /* 0x000fe20000000018 */
[----:B------:R-:W-:Y:S02]  /*135ef0*/  NOP ;  /* 0x0000000000007918 */ /* 0x000fe40000000000 */
[----:B-1----:R-:W-:Y:S04]  /*135f00*/  STL.64 [R1+0x7b0], R28 ;  /* 0x0007b01c01007387 */ /* 0x002fe80000100a00 */
[----:B------:R-:W-:Y:S04]  /*135f10*/  STL.64 [R1+0x7b8], R30 ;  /* 0x0007b81e01007387 */ /* 0x000fe80000100a00 */
[----:B------:R-:W3:Y:S04]  /*135f20*/  LDL.LU R17, [R1+0x734] ;  /* 0x0007340001117983 */ /* 0x000ee80000300800 */
[----:B------:R-:W3:Y:S04]  /*135f30*/  LDL.LU R18, [R1+0x738] ;  /* 0x0007380001127983 */ /* 0x000ee80000300800 */
[----:B------:R-:W3:Y:S04]  /*135f40*/  LDL.LU R47, [R1+0x828] ;  /* 0x00082800012f7983 */ /* 0x000ee80000300800 */
[----:B------:R-:W-:Y:S01]  /*135f50*/  STSM.16.M88.4 [R53], R4 ;  /* 0x0000000435007844 */ /* 0x000fe20000000200 */
[----:B------:R-:W-:-:S03]  /*135f60*/  NOP ;  /* 0x0000000000007918 */ /* 0x000fc60000000000 */
[----:B------:R-:W0:Y:S01]  /*135f70*/  LDS.128 R4, [R53] ;  /* 0x0000000035047984 */ /* 0x000e220000000c00 */
[----:B------:R-:W-:-:S03]  /*135f80*/  LOP3.LUT R24, R40, 0xffff, RZ, 0xc0, !PT ;  /* 0x0000ffff28187812 */ /* 0x000fc600078ec0ff */
[----:B------:R-:W3:Y:S01]  /*135f90*/  LDL.LU R40, [R1+0x5144] ;  /* 0x0051440001287983 */ /* 0x000ee20000300800 */
[----:B------:R-:W-:Y:S01]  /*135fa0*/  PRMT R23, R46, 0x4210, R24 ;  /* 0x000042102e177816 */ /* 0x000fe20000000018 */
[----:B------:R-:W-:-:S04]  /*135fb0*/  NOP ;  /* 0x0000000000007918 */ /* 0x000fc80000000000 */
[----:B------:R-:W-:Y:S04]  /*135fc0*/  STSM.16.M88.4 [R53], R20 ;  /* 0x0000001435007844 */ /* 0x000fe80000000200 */
[----:B0-----:R-:W-:Y:S01]  /*135fd0*/  STL.64 [R1+0x7a0], R4 ;  /* 0x0007a00401007387 */ /* 0x001fe20000100a00 */
[----:B------:R-:W-:-:S03]  /*135fe0*/  IMAD.MOV.U32 R33, RZ, RZ, R6 ;  /* 0x000000ffff217224 */ /* 0x000fc600078e0006 */
[----:B------:R-:W-:Y:S01]  /*135ff0*/  STL [R1+0x7ac], R7 ;  /* 0x0007ac0701007387 */ /* 0x000fe20000100800 */
[----:B------:R-:W-:-:S03]  /*136000*/  NOP ;  /* 0x0000000000007918 */ /* 0x000fc60000000000 */
[----:B------:R-:W0:Y:S04]  /*136010*/  LDS.128 R4, [R53] ;  /* 0x0000000035047984 */ /* 0x000e280000000c00 */
[----:B0-----:R-:W-:Y:S04]  /*136020*/  STL.64 [R1+0x790], R4 ;  /* 0x0007900401007387 */ /* 0x001fe80000100a00 */
[----:B------:R-:W-:Y:S04]  /*136030*/  STL [R1+0x798], R6 ;  /* 0x0007980601007387 */ /* 0x000fe80000100800 */
[----:B------:R-:W3:Y:S04]  /*136040*/  LDL.LU R20, [R1+0x840] ;  /* 0x0008400001147983 */ /* 0x000ee80000300800 */
[----:B------:R-:W3:Y:S04]  /*136050*/  LDL.LU R21, [R1+0x844] ;  /* 0x0008440001157983 */ /* 0x000ee80000300800 */
[----:B------:R-:W3:Y:S01]  /*136060*/  LDL.LU R22, [R1+0x848] ;  /* 0x0008480001167983 */ /* 0x000ee20000300800 */
[----:B------:R-:W-:Y:S01]  /*136070*/  IMAD.MOV.U32 R34, RZ, RZ, R7 ;  /* 0x000000ffff227224 */ /* 0x000fe200078e0007 */
[----:B------:R-:W-:Y:S01]  /*136080*/  NOP ;  /* 0x0000000000007918 */ /* 0x000fe20000000000 */
[----:B--2---:R-:W-:-:S02]  /*136090*/  PRMT R11, R41, 0x5210, R24 ;  /* 0x00005210290b7816 */ /* 0x004fc40000000018 */
[----:B------:R-:W2:Y:S04]  /*1360a0*/  LDL.LU R41, [R1+0x5654] ;  /* 0x0056540001297983 */ /* 0x000ea80000300800 */
[----:B------:R0:W-:Y:S01]  /*1360b0*/  STSM.16.M88.4 [R53], R8 ;  /* 0x0000000835007844 */ /* 0x0001e20000000200 */
[----:B------:R-:W-:-:S03]  /*1360c0*/  NOP ;  /* 0x0000000000007918 */ /* 0x000fc60000000000 */
[----:B------:R-:W1:Y:S01]  /*1360d0*/  LDS.128 R4, [R53] ;  /* 0x0000000035047984 */ /* 0x000e620000000c00 */
[----:B----4-:R-:W-:-:S03]  /*1360e0*/  LOP3.LUT R24, R42, 0xffff, RZ, 0xc0, !PT ;  /* 0x0000ffff2a187812 */ /* 0x010fc600078ec0ff */
[----:B------:R4:W-:Y:S01]  /*1360f0*/  STL [R1+0x56d8], R34 ;  /* 0x0056d82201007387 */ /* 0x0009e20000100800 */
[----:B------:R-:W-:-:S03]  /*136100*/  IMAD.MOV.U32 R2, RZ, RZ, R15 ;  /* 0x000000ffff027224 */ /* 0x000fc600078e000f */
[----:B0-----:R-:W2:Y:S04]  /*136110*/  LDL.LU R8, [R1+0x740] ;  /* 0x0007400001087983 */ /* 0x001ea80000300800 */
[----:B------:R-:W2:Y:S04]  /*136120*/  LDL.LU R9, [R1+0x744] ;  /* 0x0007440001097983 */ /* 0x000ea80000300800 */
[----:B------:R-:W2:Y:S04]  /*136130*/  LDL.LU R10, [R1+0x748] ;  /* 0x00074800010a7983 */ /* 0x000ea80000300800 */
[----:B------:R-:W2:Y:S04]  /*136140*/  LDL.LU R42, [R1+0x82c] ;  /* 0x00082c00012a7983 */ /* 0x000ea80000300800 */
[----:B-1----:R-:W-:Y:S04]  /*136150*/  STL [R1+0x780], R4 ;  /* 0x0007800401007387 */ /* 0x002fe80000100800 */
[----:B------:R-:W-:Y:S01]  /*136160*/  STL.64 [R1+0x788], R6 ;  /* 0x0007880601007387 */ /* 0x000fe20000100a00 */
[----:B----4-:R-:W-:Y:S01]  /*136170*/  IMAD.MOV.U32 R34, RZ, RZ, R5 ;  /* 0x000000ffff227224 */ /* 0x010fe200078e0005 */
[----:B------:R-:W-:Y:S01]  /*136180*/  NOP ;  /* 0x0000000000007918 */ /* 0x000fe20000000000 */
[----:B---3--:R-:W-:-:S02]  /*136190*/  PRMT R15, R43, 0x4210, R24 ;  /* 0x000042102b0f7816 */ /* 0x008fc40000000018 */
[----:B------:R-:W3:Y:S04]  /*1361a0*/  LDL.LU R43, [R1+0x5150] ;  /* 0x00515000012b7983 */ /* 0x000ee80000300800 */
[----:B------:R0:W-:Y:S01]  /*1361b0*/  STSM.16.M88.4 [R53], R12 ;  /* 0x0000000c35007844 */ /* 0x0001e20000000200 */
[----:B------:R-:W-:-:S03]  /*1361c0*/  NOP ;  /* 0x0000000000007918 */ /* 0x000fc60000000000 */
[----:B------:R-:W1:Y:S04]  /*1361d0*/  LDS.128 R4, [R53] ;  /* 0x0000000035047984 */ /* 0x000e680000000c00 */
[----:B0-----:R-:W4:Y:S04]  /*1361e0*/  LDL.LU R12, [R1+0x850] ;  /* 0x00085000010c7983 */ /* 0x001f280000300800 */
[----:B------:R-:W4:Y:S04]  /*1361f0*/  LDL.LU R13, [R1+0x854] ;  /* 0x00085400010d7983 */ /* 0x000f280000300800 */
[----:B------:R-:W4:Y:S04]  /*136200*/  LDL.LU R14, [R1+0x858] ;  /* 0x00085800010e7983 */ /* 0x000f280000300800 */
[----:B------:R-:W4:Y:S04]  /*136210*/  LDL.LU R61, [R1+0x85c] ;  /* 0x00085c00013d7983 */ /* 0x000f280000300800 */
[----:B------:R-:W4:Y:S04]  /*136220*/  LDL.LU R44, [R1+0x810] ;  /* 0x00081000012c7983 */ /* 0x000f280000300800 */
[----:B------:R-:W4:Y:S04]  /*136230*/  LDL.LU R45, [R1+0x814] ;  /* 0x00081400012d7983 */ /* 0x000f280000300800 */
[----:B------:R-:W4:Y:S01]  /*136240*/  LDL.LU R46, [R1+0x818] ;  /* 0x00081800012e7983 */ /* 0x000f220000300800 */
[----:B------:R-:W-:Y:S01]  /*136250*/  PRMT R19, R47, 0x5210, R24 ;  /* 0x000052102f137816 */ /* 0x000fe20000000018 */
[----:B------:R-:W-:-:S02]  /*136260*/  NOP ;  /* 0x0000000000007918 */ /* 0x000fc40000000000 */
[----:B------:R-:W4:Y:S04]  /*136270*/  LDL.LU R47, [R1+0x868] ;  /* 0x00086800012f7983 */ /* 0x000f280000300800 */
[----:B------:R-:W4:Y:S04]  /*136280*/  LDL.LU R50, [R1+0x515c] ;  /* 0x00515c0001327983 */ /* 0x000f280000300800 */
[----:B-1----:R-:W-:Y:S04]  /*136290*/  STL.64 [R1+0x770], R4 ;  /* 0x0007700401007387 */ /* 0x002fe80000100a00 */
[----:B------:R-:W-:Y:S04]  /*1362a0*/  STL.64 [R1+0x778], R6 ;  /* 0x0007780601007387 */ /* 0x000fe80000100a00 */
[----:B------:R-:W4:Y:S04]  /*1362b0*/  LDL.LU R51, [R1+0x5158] ;  /* 0x0051580001337983 */ /* 0x000f280000300800 */
[----:B------:R-:W-:Y:S01]  /*1362c0*/  STSM.16.M88.4 [R53], R16 ;  /* 0x0000001035007844 */ /* 0x000fe20000000200 */
[----:B------:R-:W-:-:S03]  /*1362d0*/  NOP ;  /* 0x0000000000007918 */ /* 0x000fc60000000000 */
[----:B------:R-:W0:Y:S01]  /*1362e0*/  LDS.128 R4, [R53] ;  /* 0x0000000035047984 */ /* 0x000e220000000c00 */
[----:B------:R-:W-:-:S03]  /*1362f0*/  LOP3.LUT R24, R40, 0xffff, RZ, 0xc0, !PT ;  /* 0x0000ffff28187812 */ /* 0x000fc600078ec0ff */
[----:B0-----:R-:W-:Y:S01]  /*136300*/  STL.64 [R1+0x760], R4 ;  /* 0x0007600401007387 */ /* 0x001fe20000100a00 */
[----:B------:R-:W-:-:S03]  /*136310*/  IMAD.MOV.U32 R35, RZ, RZ, R7 ;  /* 0x000000ffff237224 */ /* 0x000fc600078e0007 */
[----:B------:R-:W-:Y:S01]  /*136320*/  STL [R1+0x768], R6 ;  /* 0x0007680601007387 */ /* 0x000fe20000100800 */
[----:B------:R-:W-:-:S03]  /*136330*/  NOP ;  /* 0x0000000000007918 */ /* 0x000fc60000000000 */
[----:B------:R-:W4:Y:S04]  /*136340*/  LDL.LU R16, [R1+0x860] ;  /* 0x0008600001107983 */ /* 0x000f280000300800 */
[----:B------:R-:W4:Y:S04]  /*136350*/  LDL.LU R17, [R1+0x864] ;  /* 0x0008640001117983 */ /* 0x000f280000300800 */
[----:B------:R-:W-:Y:S04]  /*136360*/  STL.64 [R1+0x56f8], R34 ;  /* 0x0056f82201007387 */ /* 0x000fe80000100a00 */
[----:B------:R-:W4:Y:S01]  /*136370*/  LDL.LU R40, [R1+0x5668] ;  /* 0x0056680001287983 */ /* 0x000f220000300800 */
[----:B--2---:R-:W-:-:S03]  /*136380*/  PRMT R23, R41, 0x4210, R24 ;  /* 0x0000421029177816 */ /* 0x004fc60000000018 */
[----:B------:R-:W2:Y:S04]  /*136390*/  LDL.LU R41, [R1+0x86c] ;  /* 0x00086c0001297983 */ /* 0x000ea80000300800 */
[----:B------:R0:W-:Y:S01]  /*1363a0*/  STSM.16.M88.4 [R53], R20 ;  /* 0x0000001435007844 */ /* 0x0001e20000000200 */
[----:B------:R-:W-:-:S03]  /*1363b0*/  NOP ;  /* 0x0000000000007918 */ /* 0x000fc60000000000 */
[----:B------:R-:W1:Y:S04]  /*1363c0*/  LDS.128 R4, [R53] ;  /* 0x0000000035047984 */ /* 0x000e680000000c00 */
[----:B0-----:R-:W2:Y:S01]  /*1363d0*/  LDL.LU R20, [R1+0x820] ;  /* 0x0008200001147983 */ /* 0x001ea20000300800 */
[----:B------:R-:W-:Y:S01]  /*1363e0*/  PRMT R11, R42, 0x5210, R24 ;  /* 0x000052102a0b7816 */ /* 0x000fe20000000018 */
[----:B------:R-:W-:-:S04]  /*1363f0*/  NOP ;  /* 0x0000000000007918 */ /* 0x000fc80000000000 */
[----:B------:R-:W-:Y:S04]  /*136400*/  STSM.16.M88.4 [R53], R8 ;  /* 0x0000000835007844 */ /* 0x000fe80000000200 */
[----:B-1----:R-:W-:Y:S04]  /*136410*/  STL.64 [R1+0x750], R4 ;  /* 0x0007500401007387 */ /* 0x002fe80000100a00 */
[----:B------:R-:W-:Y:S01]  /*136420*/  STL.64 [R1+0x758], R6 ;  /* 0x0007580601007387 */ /* 0x000fe20000100a00 */
[----:B------:R-:W-:-:S03]  /*136430*/  NOP ;  /* 0x0000000000007918 */ /* 0x000fc60000000000 */
[----:B------:R-:W2:Y:S04]  /*136440*/  LDL.LU R21, [R1+0x824] ;  /* 0x0008240001157983 */ /* 0x000ea80000300800 */
[----:B------:R-:W2:Y:S04]  /*136450*/  LDL.LU R42, [R1+0x1bac] ;  /* 0x001bac00012a7983 */ /* 0x000ea80000300800 */
[----:B------:R-:W0:Y:S01]  /*136460*/  LDS.128 R4, [R53] ;  /* 0x0000000035047984 */ /* 0x000e220000000c00 */
[----:B---3--:R-:W-:-:S03]  /*136470*/  LOP3.LUT R24, R43, 0xffff, RZ, 0xc0, !PT ;  /* 0x0000ffff2b187812 */ /* 0x008fc600078ec0ff */
[----:B------:R-:W3:Y:S01]  /*136480*/  LDL.LU R43, [R1+0x1b98] ;  /* 0x001b9800012b7983 */ /* 0x000ee20000300800 */
[--C-:B----4-:R-:W-:Y:S01]  /*136490*/  PRMT R15, R61, 0x4210, R24.reuse ;  /* 0x000042103d0f7816 */ /* 0x110fe20000000018 */
[----:B------:R-:W-:Y:S02]  /*1364a0*/  NOP ;  /* 0x0000000000007918 */ /* 0x000fe40000000000 */
[----:B0-----:R-:W-:Y:S04]  /*1364b0*/  STL.64 [R1+0x740], R4 ;  /* 0x0007400401007387 */ /* 0x001fe80000100a00 */
[----:B------:R-:W-:Y:S04]  /*1364c0*/  STL [R1+0x74c], R7 ;  /* 0x00074c0701007387 */ /* 0x000fe80000100800 */
[----:B------:R-:W4:Y:S04]  /*1364d0*/  LDL.LU R60, [R1+0x5444] ;  /* 0x00544400013c7983 */ /* 0x000f280000300800 */
[----:B------:R-:W4:Y:S01]  /*1364e0*/  LDL.LU R61, [R1+0x5440] ;  /* 0x00544000013d7983 */ /* 0x000f220000300800 */
[----:B------:R-:W-:-:S02]  /*1364f0*/  PRMT R47, R47, 0x5210, R24 ;  /* 0x000052102f2f7816 */ /* 0x000fc40000000018 */
[----:B------:R-:W-:Y:S02]  /*136500*/  LOP3.LUT R24, R50, 0xffff, RZ, 0xc0, !PT ;  /* 0x0000ffff32187812 */ /* 0x000fe400078ec0ff */
[----:B------:R-:W4:Y:S01]  /*136510*/  LDL.LU R50, [R1+0x5174] ;  /* 0x0051740001327983 */ /* 0x000f220000300800 */
[----:B------:R-:W-:-:S03]  /*136520*/  LOP3.LUT R25, R51, 0xffff, RZ, 0xc0, !PT ;  /* 0x0000ffff33197812 */ /* 0x000fc600078ec0ff */
[----:B------:R-:W4:Y:S01]  /*136530*/  LDL.LU R51, [R1+0x516c] ;  /* 0x00516c0001337983 */ /* 0x000f220000300800 */
[----:B------:R-:W-:-:S03]  /*136540*/  IMAD.MOV.U32 R36, RZ, RZ, R6 ;  /* 0x000000ffff247224 */ /* 0x000fc600078e0006 */
[----:B------:R-:W-:Y:S01]  /*136550*/  STSM.16.M88.4 [R53], R12 ;  /* 0x0000000c35007844 */ /* 0x000fe20000000200 */
[----:B------:R-:W-:-:S03]  /*136560*/  NOP ;  /* 0x0000000000007918 */ /* 0x000fc60000000000 */
[----:B------:R-:W0:Y:S01]  /*136570*/  LDS.128 R4, [R53] ;  /* 0x0000000035047984 */ /* 0x000e220000000c00 */
[----:B------:R-:W-:-:S03]  /*136580*/  NOP ;  /* 0x0000000000007918 */ /* 0x000fc60000000000 */
[----:B------:R1:W-:Y:S04]  /*136590*/  STSM.16.M88.4 [R53], R44 ;  /* 0x0000002c35007844 */ /* 0x0003e80000000200 */
[----:B0-----:R-:W-:Y:S04]  /*1365a0*/  STL.64 [R1+0x730], R4 ;  /* 0x0007300401007387 */ /* 0x001fe80000100a00 */
[----:B------:R-:W-:Y:S01]  /*1365b0*/  STL.64 [R1+0x738], R6 ;  /* 0x0007380601007387 */ /* 0x000fe20000100a00 */
[----:B------:R-:W-:-:S03]  /*1365c0*/  NOP ;  /* 0x0000000000007918 */ /* 0x000fc60000000000 */
[----:B------:R-:W0:Y:S04]  /*1365d0*/  LDS.128 R4, [R53] ;  /* 0x0000000035047984 */ /* 0x000e280000000c00 */
[----:B-1----:R-:W4:Y:S04]  /*1365e0*/  LDL.LU R44, [R1+0x5680] ;  /* 0x00568000012c7983 */ /* 0x002f280000300800 */
[----:B------:R-:W4:Y:S04]  /*1365f0*/  LDL.LU R45, [R1+0x567c] ;  /* 0x00567c00012d7983 */ /* 0x000f280000300800 */
[----:B------:R-:W4:Y:S01]  /*136600*/  LDL.LU R46, [R1+0x5674] ;  /* 0x00567400012e7983 */ /* 0x000f220000300800 */
[----:B------:R-:W-:-:S03]  /*136610*/  PRMT R18, R40, 0x4210, R24 ;  /* 0x0000421028127816 */ /* 0x000fc60000000018 */
[----:B------:R-:W4:Y:S04]  /*136620*/  LDL.LU R47, [R1+0x5670] ;  /* 0x00567000012f7983 */ /* 0x000f280000300800 */
[----:B0-----:R-:W-:Y:S04]  /*136630*/  STL.64 [R1+0x690], R4 ;  /* 0x0006900401007387 */ /* 0x001fe80000100a00 */
[----:B------:R-:W-:Y:S04]  /*136640*/  STL [R1+0x69c], R7 ;  /* 0x00069c0701007387 */ /* 0x000fe80000100800 */
[----:B------:R-:W4:Y:S01]  /*136650*/  LDL.LU R40, [R1+0x1bbc] ;  /* 0x001bbc0001287983 */ /* 0x000f220000300800 */
[----:B------:R-:W-:Y:S01]  /*136660*/  IMAD.MOV.U32 R0, RZ, RZ, R6 ;  /* 0x000000ffff007224 */ /* 0x000fe200078e0006 */
[----:B------:R-:W-:Y:S01]  /*136670*/  NOP ;  /* 0x0000000000007918 */ /* 0x000fe20000000000 */
[----:B--2---:R-:W-:-:S02]  /*136680*/  PRMT R19, R41, 0x4210, R25 ;  /* 0x0000421029137816 */ /* 0x004fc40000000019 */
[----:B------:R-:W2:Y:S04]  /*136690*/  LDL.LU R41, [R1+0x1bb8] ;  /* 0x001bb80001297983 */ /* 0x000ea80000300800 */
[----:B------:R-:W-:Y:S01]  /*1366a0*/  STSM.16.M88.4 [R53], R16 ;  /* 0x0000001035007844 */ /* 0x000fe20000000200 */
[----:B------:R-:W-:-:S03]  /*1366b0*/  NOP ;  /* 0x0000000000007918 */ /* 0x000fc60000000000 */
[----:B------:R-:W0:Y:S01]  /*1366c0*/  LDS.128 R4, [R53] ;  /* 0x0000000035047984 */ /* 0x000e220000000c00 */
[----:B------:R-:W-:-:S03]  /*1366d0*/  PRMT R22, R42, 0x5210, R24 ;  /* 0x000052102a167816 */ /* 0x000fc60000000018 */
[----:B------:R-:W2:Y:S01]  /*1366e0*/  LDL.LU R42, [R1+0x1bc8] ;  /* 0x001bc800012a7983 */ /* 0x000ea20000300800 */
[----:B---3--:R-:W-:Y:S01]  /*1366f0*/  PRMT R23, R43, 0x5210, R25 ;  /* 0x000052102b177816 */ /* 0x008fe20000000019 */
[----:B------:R-:W-:Y:S02]  /*136700*/  NOP ;  /* 0x0000000000007918 */ /* 0x000fe40000000000 */
[----:B------:R-:W3:Y:S01]  /*136710*/  LDL.LU R43, [R1+0x1b9c] ;  /* 0x001b9c00012b7983 */ /* 0x000ee20000300800 */
[----:B0-----:R-:W-:-:S03]  /*136720*/  IMAD.MOV.U32 R3, RZ, RZ, R7 ;  /* 0x000000ffff037224 */ /* 0x001fc600078e0007 */
[----:B------:R-:W-:Y:S04]  /*136730*/  STL.64 [R1+0x5a0], R4 ;  /* 0x0005a00401007387 */ /* 0x000fe80000100a00 */
[----:B------:R-:W-:Y:S04]  /*136740*/  STL [R1+0x5a8], R6 ;  /* 0x0005a80601007387 */ /* 0x000fe80000100800 */
[----:B------:R-:W-:Y:S01]  /*136750*/  STL [R1+0x56c4], R3 ;  /* 0x0056c40301007387 */ /* 0x000fe20000100800 */
        /* <DEDUP_REMOVED lines=8> */
[----:B------:R-:W-:Y:S01]  /*1367e0*/  STSM.16.M88.4 [R53], R20 ;  /* 0x0000001435007844 */ /* 0x000fe20000000200 */
[----:B------:R-:W-:-:S03]  /*1367f0*/  NOP ;  /* 0x0000000000007918 */ /* 0x000fc60000000000 */
[----:B------:R-:W0:Y:S01]  /*136800*/  LDS.128 R4, [R53] ;  /* 0x0000000035047984 */ /* 0x000e220000000c00 */
[----:B------:R-:W-:-:S03]  /*136810*/  PRMT R24, R44, 0x4210, R28 ;  /* 0x000042102c187816 */ /* 0x000fc6000000001c */
        /* <DEDUP_REMOVED lines=8> */
[----:B0-----:R-:W-:Y:S04]  /*1368a0*/  STL [R1+0x460], R4 ;  /* 0x0004600401007387 */ /* 0x001fe80000100800 */
[----:B------:R0:W-:Y:S01]  /*1368b0*/  STL.64 [R1+0x468], R6 ;  /* 0x0004680601007387 */ /* 0x0001e20000100a00 */
[----:B------:R-:W-:-:S03]  /*1368c0*/  PRMT R28, R40, 0x5210, R28 ;  /* 0x00005210281c7816 */ /* 0x000fc6000000001c */
[----:B------:R-:W4:Y:S01]  /*1368d0*/  LDL.LU R40, [R1+0x1bdc] ;  /* 0x001bdc0001287983 */ /* 0x000f220000300800 */
[----:B--2---:R-:W-:-:S03]  /*1368e0*/  PRMT R29, R41, 0x5210, R29 ;  /* 0x00005210291d7816 */ /* 0x004fc6000000001d */
[----:B------:R-:W2:Y:S01]  /*1368f0*/  LDL.LU R41, [R1+0x1bcc] ;  /* 0x001bcc0001297983 */ /* 0x000ea20000300800 */
[----:B------:R-:W-:Y:S01]  /*136900*/  IMAD.MOV.U32 R3, RZ, RZ, R5 ;  /* 0x000000ffff037224 */ /* 0x000fe200078e0005 */
[----:B------:R-:W-:Y:S02]  /*136910*/  PRMT R30, R42, 0x5210, R30 ;  /* 0x000052102a1e7816 */ /* 0x000fe4000000001e */
[----:B------:R-:W2:Y:S01]  /*136920*/  LDL.LU R42, [R1+0x1bd8] ;  /* 0x001bd800012a7983 */ /* 0x000ea20000300800 */
[----:B---3--:R-:W-:-:S03]  /*136930*/  PRMT R31, R43, 0x5210, R31 ;  /* 0x000052102b1f7816 */ /* 0x008fc6000000001f */
[----:B------:R-:W3:Y:S04]  /*136940*/  LDL.LU R43, [R1+0x1ba8] ;  /* 0x001ba800012b7983 */ /* 0x000ee80000300800 */
[----:B------:R-:W3:Y:S04]  /*136950*/  LDL.LU R20, [R1+0x20] ;  /* 0x0000200001147983 */ /* 0x000ee80000300800 */
[----:B0-----:R-:W3:Y:S04]  /*136960*/  LDL.LU.64 R6, [R1+0x8a8] ;  /* 0x0008a80001067983 */ /* 0x001ee80000300a00 */
[----:B------:R-:W3:Y:S04]  /*136970*/  LDL.LU.64 R10, [R1+0x8a0] ;  /* 0x0008a000010a7983 */ /* 0x000ee80000300a00 */
[----:B------:R-:W3:Y:S04]  /*136980*/  LDL.LU R21, [R1+0x10] ;  /* 0x0000100001157983 */ /* 0x000ee80000300800 */
[----:B------:R-:W3:Y:S04]  /*136990*/  LDL.LU.64 R8, [R1+0x888] ;  /* 0x0008880001087983 */ /* 0x000ee80000300a00 */
[----:B------:R-:W3:Y:S04]  /*1369a0*/  LDL.LU.64 R14, [R1+0x880] ;  /* 0x00088000010e7983 */ /* 0x000ee80000300a00 */
[----:B------:R-:W3:Y:S04]  /*1369b0*/  LDL.LU.64 R12, [R1+0x8e8] ;  /* 0x0008e800010c7983 */ /* 0x000ee80000300a00 */
[----:B------:R-:W3:Y:S04]  /*1369c0*/  LDL.LU.64 R22, [R1+0x8e0] ;  /* 0x0008e00001167983 */ /* 0x000ee80000300a00 */
[----:B------:R-:W3:Y:S01]  /*1369d0*/  LDL.LU.64 R16, [R1+0x8c8] ;  /* 0x0008c80001107983 */ /* 0x000ee20000300a00 */
[----:B----4-:R-:W-:-:S02]  /*1369e0*/  LOP3.LUT R34, R60, 0xffff, RZ, 0xc0, !PT ;  /* 0x0000ffff3c227812 */ /* 0x010fc400078ec0ff */
[----:B------:R-:W-:Y:S02]  /*1369f0*/  LOP3.LUT R18, R61, 0xffff, RZ, 0xc0, !PT ;  /* 0x0000ffff3d127812 */ /* 0x000fe400078ec0ff */
[----:B------:R-:W4:Y:S01]  /*136a00*/  LDL.LU.64 R60, [R1+0x8c0] ;  /* 0x0008c000013c7983 */ /* 0x000f220000300a00 */
[----:B------:R-:W-:Y:S02]  /*136a10*/  LOP3.LUT R5, R50, 0xffff, RZ, 0xc0, !PT ;  /* 0x0000ffff32057812 */ /* 0x000fe400078ec0ff */
[----:B------:R-:W-:Y:S02]  /*136a20*/  LOP3.LUT R4, R51, 0xffff, RZ, 0xc0, !PT ;  /* 0x0000ffff33047812 */ /* 0x000fe400078ec0ff */
[----:B------:R-:W4:Y:S04]  /*136a30*/  LDL.LU.64 R50, [R1+0x900] ;  /* 0x0009000001327983 */ /* 0x000f280000300a00 */
[----:B------:R-:W4:Y:S04]  /*136a40*/  LDL.LU R19, [R1+0x24] ;  /* 0x0000240001137983 */ /* 0x000f280000300800 */
[----:B------:R-:W-:Y:S01]  /*136a50*/  STSM.16.M88.4 [R53], R24 ;  /* 0x0000001835007844 */ /* 0x000fe20000000200 */
[----:B------:R-:W-:-:S03]  /*136a60*/  NOP ;  /* 0x0000000000007918 */ /* 0x000fc60000000000 */
[----:B------:R-:W-:Y:S01]  /*136a70*/  LDS.128 R24, [R53] ;  /* 0x0000000035187984 */ /* 0x000fe20000000c00 */
[----:B------:R-:W-:-:S03]  /*136a80*/  NOP ;  /* 0x0000000000007918 */ /* 0x000fc60000000000 */
[----:B------:R-:W-:Y:S01]  /*136a90*/  STSM.16.M88.4 [R53], R28 ;  /* 0x0000001c35007844 */ /* 0x000fe20000000200 */
[----:B------:R-:W-:-:S03]  /*136aa0*/  NOP ;  /* 0x0000000000007918 */ /* 0x000fc60000000000 */
[----:B------:R-:W-:Y:S01]  /*136ab0*/  LDS.128 R28, [R53] ;  /* 0x00000000351c7984 */ /* 0x000fe20000000c00 */
[----:B------:R-:W-:Y:S02]  /*136ac0*/  LOP3.LUT P6, RZ, R37, 0x800000, RZ, 0xc0, !PT ;  /* 0x0080000025ff7812 */ /* 0x000fe400078cc0ff */
[----:B------:R-:W-:Y:S02]  /*136ad0*/  PRMT R44, R44, 0x4210, R34 ;  /* 0x000042102c2c7816 */ /* 0x000fe40000000022 */
[----:B------:R-:W-:Y:S02]  /*136ae0*/  PRMT R45, R45, 0x4210, R18 ;  /* 0x000042102d2d7816 */ /* 0x000fe40000000012 */
[----:B------:R-:W-:Y:S02]  /*136af0*/  PRMT R46, R46, 0x4210, R5 ;  /* 0x000042102e2e7816 */ /* 0x000fe40000000005 */
[----:B------:R-:W-:Y:S01]  /*136b00*/  PRMT R47, R47, 0x4210, R4 ;  /* 0x000042102f2f7816 */ /* 0x000fe20000000004 */
[----:B------:R-:W-:-:S04]  /*136b10*/  NOP ;  /* 0x0000000000007918 */ /* 0x000fc80000000000 */
[----:B------:R0:W-:Y:S02]  /*136b20*/  STSM.16.M88.4 [R53], R44 ;  /* 0x0000002c35007844 */ /* 0x0001e40000000200 */
[----:B0-----:R-:W-:Y:S02]  /*136b30*/  PRMT R44, R40, 0x5210, R34 ;  /* 0x00005210282c7816 */ /* 0x001fe40000000022 */
[----:B--2---:R-:W-:Y:S02]  /*136b40*/  PRMT R45, R41, 0x5210, R18 ;  /* 0x00005210292d7816 */ /* 0x004fe40000000012 */
[----:B------:R-:W-:Y:S02]  /*136b50*/  PRMT R46, R42, 0x5210, R5 ;  /* 0x000052102a2e7816 */ /* 0x000fe40000000005 */
[----:B---3--:R-:W-:Y:S01]  /*136b60*/  PRMT R47, R43, 0x5210, R4 ;  /* 0x000052102b2f7816 */ /* 0x008fe20000000004 */
[----:B------:R-:W-:Y:S01]  /*136b70*/  NOP ;  /* 0x0000000000007918 */ /* 0x000fe20000000000 */
[----:B------:R-:W-:Y:S01]  /*136b80*/  PRMT R4, R20, 0x7770, RZ ;  /* 0x0000777014047816 */ /* 0x000fe200000000ff */
[----:B------:R-:W0:Y:S01]  /*136b90*/  LDS.128 R40, [R53] ;  /* 0x0000000035287984 */ /* 0x000e220000000c00 */
[----:B------:R-:W-:-:S03]  /*136ba0*/  NOP ;  /* 0x0000000000007918 */ /* 0x000fc60000000000 */
[----:B------:R-:W-:Y:S01]  /*136bb0*/  STSM.16.M88.4 [R53], R44 ;  /* 0x0000002c35007844 */ /* 0x000fe20000000200 */
[----:B------:R-:W-:-:S03]  /*136bc0*/  NOP ;  /* 0x0000000000007918 */ /* 0x000fc60000000000 */
[----:B------:R1:W-:Y:S01]  /*136bd0*/  @P0 STG.E.U8 desc[UR4][R6.64], R4 ;  /* 0x0000000406000986 */ /* 0x0003e2000c101104 */
[----:B------:R-:W-:Y:S02]  /*136be0*/  LOP3.LUT P0, RZ, R32, 0x10000000, RZ, 0xc0, !PT ;  /* 0x1000000020ff7812 */ /* 0x000fe4000780c0ff */
[----:B-1----:R-:W-:-:S11]  /*136bf0*/  PRMT R4, R20, 0x7771, RZ ;  /* 0x0000777114047816 */ /* 0x002fd600000000ff */
[----:B------:R1:W-:Y:S02]  /*136c00*/  @P0 STG.E.U8 desc[UR4][R10.64], R4 ;  /* 0x000000040a000986 */ /* 0x0003e4000c101104 */
[----:B-1----:R-:W-:-:S05]  /*136c10*/  PRMT R4, R20, 0x7772, RZ ;  /* 0x0000777214047816 */ /* 0x002fca00000000ff */
[----:B------:R1:W-:Y:S02]  /*136c20*/  @P6 STG.E.U8 desc[UR4][R8.64], R4 ;  /* 0x0000000408006986 */ /* 0x0003e4000c101104 */
[----:B-1----:R-:W-:-:S05]  /*136c30*/  PRMT R4, R20, 0x7773, RZ ;  /* 0x0000777314047816 */ /* 0x002fca00000000ff */
[----:B------:R1:W-:Y:S02]  /*136c40*/  @P5 STG.E.U8 desc[UR4][R14.64], R4 ;  /* 0x000000040e005986 */ /* 0x0003e4000c101104 */
[----:B-1----:R-:W-:-:S05]  /*136c50*/  PRMT R4, R21, 0x7770, RZ ;  /* 0x0000777015047816 */ /* 0x002fca00000000ff */
[----:B------:R1:W-:Y:S01]  /*136c60*/  @P4 STG.E.U8 desc[UR4][R12.64], R4 ;  /* 0x000000040c004986 */ /* 0x0003e2000c101104 */
[----:B------:R-:W-:Y:S02]  /*136c70*/  LOP3.LUT P0, RZ, R32, 0x8000000, RZ, 0xc0, !PT ;  /* 0x0800000020ff7812 */ /* 0x000fe4000780c0ff */
[----:B-1----:R-:W-:-:S05]  /*136c80*/  PRMT R4, R21, 0x7771, RZ ;  /* 0x0000777115047816 */ /* 0x002fca00000000ff */
[----:B------:R1:W-:Y:S02]  /*136c90*/  @P3 STG.E.U8 desc[UR4][R22.64], R4 ;  /* 0x0000000416003986 */ /* 0x0003e4000c101104 */
[----:B-1----:R-:W-:-:S05]  /*136ca0*/  PRMT R4, R21, 0x7772, RZ ;  /* 0x0000777215047816 */ /* 0x002fca00000000ff */
[----:B------:R1:W-:Y:S04]  /*136cb0*/  @P2 STG.E.U8 desc[UR4][R16.64], R4 ;  /* 0x0000000410002986 */ /* 0x0003e8000c101104 */
[----:B0-----:R-:W-:Y:S01]  /*136cc0*/  STL.64 [R1+0x810], R40 ;  /* 0x0008102801007387 */ /* 0x001fe20000100a00 */
[----:B-1----:R-:W-:-:S03]  /*136cd0*/  PRMT R4, R21, 0x7773, RZ ;  /* 0x0000777315047816 */ /* 0x002fc600000000ff */
[----:B------:R0:W-:Y:S04]  /*136ce0*/  STL.64 [R1+0x818], R42 ;  /* 0x0008182a01007387 */ /* 0x0001e80000100a00 */
[----:B----4-:R1:W-:Y:S04]  /*136cf0*/  @P1 STG.E.U8 desc[UR4][R60.64], R4 ;  /* 0x000000043c001986 */ /* 0x0103e8000c101104 */
[----:B0-----:R-:W2:Y:S01]  /*136d00*/  LDL.LU.64 R42, [R1+0x5778] ;  /* 0x00577800012a7983 */ /* 0x001ea20000300a00 */
[----:B-1----:R-:W-:-:S03]  /*136d10*/  PRMT R4, R19, 0x7770, RZ ;  /* 0x0000777013047816 */ /* 0x002fc600000000ff */
[----:B------:R-:W3:Y:S04]  /*136d20*/  LDL.LU.64 R40, [R1+0x5770] ;  /* 0x0057700001287983 */ /* 0x000ee80000300a00 */
[----:B------:R-:W4:Y:S04]  /*136d30*/  LDL.LU.64 R46, [R1+0x5768] ;  /* 0x00576800012e7983 */ /* 0x000f280000300a00 */
[----:B------:R-:W2:Y:S04]  /*136d40*/  LDL.LU.64 R44, [R1+0x5760] ;  /* 0x00576000012c7983 */ /* 0x000ea80000300a00 */
[----:B------:R0:W-:Y:S04]  /*136d50*/  @P0 STG.E.U8 desc[UR4][R50.64], R4 ;  /* 0x0000000432000986 */ /* 0x0001e8000c101104 */
[----:B0-----:R-:W2:Y:S04]  /*136d60*/  LDL.LU.64 R50, [R1+0x928] ;  /* 0x0009280001327983 */ /* 0x001ea80000300a00 */
[----:B------:R-:W3:Y:S04]  /*136d70*/  LDL.LU.64 R12, [R1+0x920] ;  /* 0x00092000010c7983 */ /* 0x000ee80000300a00 */
[----:B------:R-:W3:Y:S04]  /*136d80*/  LDL.LU.64 R60, [R1+0x908] ;  /* 0x00090800013c7983 */ /* 0x000ee80000300a00 */
[----:B------:R-:W3:Y:S04]  /*136d90*/  LDL.LU.64 R22, [R1+0x940] ;  /* 0x0009400001167983 */ /* 0x000ee80000300a00 */
[----:B------:R-:W3:Y:S04]  /*136da0*/  LDL.LU.64 R16, [R1+0x960] ;  /* 0x0009600001107983 */ /* 0x000ee80000300a00 */
[----:B------:R-:W3:Y:S04]  /*136db0*/  LDL.LU.64 R20, [R1+0x948] ;  /* 0x0009480001147983 */ /* 0x000ee80000300a00 */
[----:B------:R-:W3:Y:S01]  /*136dc0*/  LDL.LU R4, [R1+0x14] ;  /* 0x0000140001047983 */ /* 0x000ee20000300800 */
[----:B------:R-:W-:-:S02]  /*136dd0*/  LOP3.LUT P3, RZ, R37, 0x40000000, RZ, 0xc0, !PT ;  /* 0x4000000025ff7812 */ /* 0x000fc4000786c0ff */
[----:B------:R-:W-:Y:S02]  /*136de0*/  PRMT R5, R19, 0x7771, RZ ;  /* 0x0000777113057816 */ /* 0x000fe400000000ff */
[----:B------:R-:W-:Y:S02]  /*136df0*/  LOP3.LUT P6, RZ, R38, 0x400, RZ, 0xc0, !PT ;  /* 0x0000040026ff7812 */ /* 0x000fe400078cc0ff */
[----:B------:R-:W-:-:S11]  /*136e00*/  LOP3.LUT R32, R32, 0xfff7ffff, RZ, 0xc0, !PT ;  /* 0xfff7ffff20207812 */ /* 0x000fd600078ec0ff */
[----:B------:R-:W-:Y:S02]  /*136e10*/  @P6 LOP3.LUT R32, R32, 0x80000, RZ, 0xfc, !PT ;  /* 0x0008000020206812 */ /* 0x000fe400078efcff */
[----:B------:R-:W-:Y:S02]  /*136e20*/  LOP3.LUT P6, RZ, R38, 0x200, RZ, 0xc0, !PT ;  /* 0x0000020026ff7812 */ /* 0x000fe400078cc0ff */
[----:B------:R-:W-:-:S11]  /*136e30*/  LOP3.LUT R32, R32, 0xffefffff, RZ, 0xc0, !PT ;  /* 0xffefffff20207812 */ /* 0x000fd600078ec0ff */
[----:B------:R-:W-:Y:S02]  /*136e40*/  @P6 LOP3.LUT R32, R32, 0x100000, RZ, 0xfc, !PT ;  /* 0x0010000020206812 */ /* 0x000fe400078efcff */
[----:B------:R-:W-:Y:S02]  /*136e50*/  LOP3.LUT P6, RZ, R38, 0x100, RZ, 0xc0, !PT ;  /* 0x0000010026ff7812 */ /* 0x000fe400078cc0ff */
[----:B------:R-:W-:-:S11]  /*136e60*/  LOP3.LUT R32, R32, 0xffdfffff, RZ, 0xc0, !PT ;  /* 0xffdfffff20207812 */ /* 0x000fd600078ec0ff */
[----:B------:R-:W-:Y:S02]  /*136e70*/  @P6 LOP3.LUT R32, R32, 0x200000, RZ, 0xfc, !PT ;  /* 0x0020000020206812 */ /* 0x000fe400078efcff */
[----:B------:R-:W-:Y:S02]  /*136e80*/  LOP3.LUT P6, RZ, R38, 0x80, RZ, 0xc0, !PT ;  /* 0x0000008026ff7812 */ /* 0x000fe400078cc0ff */
[----:B------:R-:W-:Y:S02]  /*136e90*/  LOP3.LUT R32, R32, 0xffbfffff, RZ, 0xc0, !PT ;  /* 0xffbfffff20207812 */ /* 0x000fe400078ec0ff */
[----:B------:R-:W-:-:S09]  /*136ea0*/  LOP3.LUT P2, RZ, R37, 0x80000000, RZ, 0xc0, !PT ;  /* 0x8000000025ff7812 */ /* 0x000fd2000784c0ff */
[----:B------:R-:W-:Y:S02]  /*136eb0*/  @P6 LOP3.LUT R32, R32, 0x400000, RZ, 0xfc, !PT ;  /* 0x0040000020206812 */ /* 0x000fe400078efcff */
[C---:B------:R-:W-:Y:S01]  /*136ec0*/  LOP3.LUT P6, RZ, R38.reuse, 0x40, RZ, 0xc0, !PT ;  /* 0x0000004026ff7812 */ /* 0x040fe200078cc0ff */
[----:B--2---:R0:W-:Y:S04]  /*136ed0*/  @P3 STG.E.U8 desc[UR4][R50.64], R5 ;  /* 0x0000000532003986 */ /* 0x0041e8000c101104 */
[----:B0-----:R-:W2:Y:S04]  /*136ee0*/  LDL.LU.64 R50, [R1+0x980] ;  /* 0x0009800001327983 */ /* 0x001ea80000300a00 */
[----:B------:R-:W4:Y:S04]  /*136ef0*/  LDL.LU R5, [R1+0x28] ;  /* 0x0000280001057983 */ /* 0x000f280000300800 */
[----:B------:R-:W4:Y:S01]  /*136f00*/  LDL.LU.64 R34, [R1+0x968] ;  /* 0x0009680001227983 */ /* 0x000f220000300a00 */
[----:B------:R-:W-:-:S02]  /*136f10*/  LOP3.LUT P1, RZ, R38, 0x1, RZ, 0xc0, !PT ;  /* 0x0000000126ff7812 */ /* 0x000fc4000782c0ff */
[----:B------:R-:W-:Y:S01]  /*136f20*/  LOP3.LUT R32, R32, 0xff7fffff, RZ, 0xc0, !PT ;  /* 0xff7fffff20207812 */ /* 0x000fe200078ec0ff */
[----:B------:R-:W4:Y:S01]  /*136f30*/  LDL.LU.64 R54, [R1+0x9a8] ;  /* 0x0009a80001367983 */ /* 0x000f220000300a00 */
[C---:B------:R-:W-:Y:S02]  /*136f40*/  PRMT R6, R19.reuse, 0x7772, RZ ;  /* 0x0000777213067816 */ /* 0x040fe400000000ff */
[----:B------:R-:W-:Y:S02]  /*136f50*/  @P6 LOP3.LUT R32, R32, 0x800000, RZ, 0xfc, !PT ;  /* 0x0080000020206812 */ /* 0x000fe400078efcff */
[----:B------:R-:W-:Y:S01]  /*136f60*/  LOP3.LUT P6, RZ, R38, 0x20, RZ, 0xc0, !PT ;  /* 0x0000002026ff7812 */ /* 0x000fe200078cc0ff */
[----:B---3--:R0:W-:Y:S01]  /*136f70*/  @P2 STG.E.U8 desc[UR4][R12.64], R6 ;  /* 0x000000060c002986 */ /* 0x0081e2000c101104 */
[----:B------:R-:W-:Y:S02]  /*136f80*/  LOP3.LUT R32, R32, 0xfeffffff, RZ, 0xc0, !PT ;  /* 0xfeffffff20207812 */ /* 0x000fe400078ec0ff */
[----:B0-----:R-:W-:-:S05]  /*136f90*/  PRMT R6, R19, 0x7773, RZ ;  /* 0x0000777313067816 */ /* 0x001fca00000000ff */
[----:B------:R0:W-:Y:S04]  /*136fa0*/  @P1 STG.E.U8 desc[UR4][R60.64], R6 ;  /* 0x000000063c001986 */ /* 0x0001e8000c101104 */
[----:B------:R-:W-:Y:S02]  /*136fb0*/  @P6 LOP3.LUT R32, R32, 0x1000000, RZ, 0xfc, !PT ;  /* 0x0100000020206812 */ /* 0x000fe400078efcff */
[C---:B------:R-:W-:Y:S01]  /*136fc0*/  LOP3.LUT P6, RZ, R38.reuse, 0x10, RZ, 0xc0, !PT ;  /* 0x0000001026ff7812 */ /* 0x040fe200078cc0ff */
[----:B0-----:R-:W3:Y:S01]  /*136fd0*/  LDL.LU.64 R6, [R1+0x9a0] ;  /* 0x0009a00001067983 */ /* 0x001ee20000300a00 */
[----:B------:R-:W-:Y:S02]  /*136fe0*/  LOP3.LUT P0, RZ, R38, 0x2, RZ, 0xc0, !PT ;  /* 0x0000000226ff7812 */ /* 0x000fe4000780c0ff */
[----:B------:R-:W-:Y:S01]  /*136ff0*/  LOP3.LUT R32, R32, 0xfdffffff, RZ, 0xc0, !PT ;  /* 0xfdffffff20207812 */ /* 0x000fe200078ec0ff */
[----:B------:R-:W3:Y:S08]  /*137000*/  LDL.LU.64 R10, [R1+0x988] ;  /* 0x00098800010a7983 */ /* 0x000ef00000300a00 */
[----:B------:R-:W-:Y:S01]  /*137010*/  @P6 LOP3.LUT R32, R32, 0x2000000, RZ, 0xfc, !PT ;  /* 0x0200000020206812 */ /* 0x000fe200078efcff */
[----:B------:R-:W3:Y:S01]  /*137020*/  LDL.LU R60, [R1+0x18] ;  /* 0x00001800013c7983 */ /* 0x000ee20000300800 */
[----:B------:R-:W-:-:S02]  /*137030*/  LOP3.LUT P6, RZ, R38, 0x8, RZ, 0xc0, !PT ;  /* 0x0000000826ff7812 */ /* 0x000fc400078cc0ff */
[----:B------:R-:W-:Y:S02]  /*137040*/  PRMT R8, R4, 0x7770, RZ ;  /* 0x0000777004087816 */ /* 0x000fe400000000ff */
[----:B------:R-:W-:-:S03]  /*137050*/  LOP3.LUT R32, R32, 0xfbffffff, RZ, 0xc0, !PT ;  /* 0xfbffffff20207812 */ /* 0x000fc600078ec0ff */
[----:B------:R0:W-:Y:S06]  /*137060*/  @P0 STG.E.U8 desc[UR4][R22.64], R8 ;  /* 0x0000000816000986 */ /* 0x0001ec000c101104 */
[----:B------:R-:W-:Y:S01]  /*137070*/  @P6 LOP3.LUT R32, R32, 0x4000000, RZ, 0xfc, !PT ;  /* 0x0400000020206812 */ /* 0x000fe200078efcff */
[----:B0-----:R-:W3:Y:S01]  /*137080*/  LDL.LU.64 R8, [R1+0x9c0] ;  /* 0x0009c00001087983 */ /* 0x001ee20000300a00 */
[----:B------:R-:W-:Y:S02]  /*137090*/  LOP3.LUT P6, RZ, R38, 0x4, RZ, 0xc0, !PT ;  /* 0x0000000426ff7812 */ /* 0x000fe400078cc0ff */
[----:B------:R-:W-:Y:S01]  /*1370a0*/  PRMT R12, R4, 0x7771, RZ ;  /* 0x00007771040c7816 */ /* 0x000fe200000000ff */
[----:B------:R-:W3:Y:S04]  /*1370b0*/  LDL.LU.64 R14, [R1+0x9e0] ;  /* 0x0009e000010e7983 */ /* 0x000ee80000300a00 */
[----:B------:R-:W3:Y:S06]  /*1370c0*/  LDL.LU R61, [R1+0x2c] ;  /* 0x00002c00013d7983 */ /* 0x000eec0000300800 */
[----:B------:R0:W-:Y:S01]  /*1370d0*/  @P6 STG.E.U8 desc[UR4][R16.64], R12 ;  /* 0x0000000c10006986 */ /* 0x0001e2000c101104 */
[----:B------:R-:W-:-:S03]  /*1370e0*/  LOP3.LUT P6, RZ, R32, 0x4000000, RZ, 0xc0, !PT ;  /* 0x0400000020ff7812 */ /* 0x000fc600078cc0ff */
[----:B0-----:R-:W3:Y:S04]  /*1370f0*/  LDL.LU.64 R12, [R1+0x9c8] ;  /* 0x0009c800010c7983 */ /* 0x001ee80000300a00 */
[----:B------:R-:W3:Y:S01]  /*137100*/  LDL.LU.64 R18, [R1+0x9e8] ;  /* 0x0009e80001127983 */ /* 0x000ee20000300a00 */
[----:B------:R-:W-:-:S03]  /*137110*/  PRMT R16, R4, 0x7772, RZ ;  /* 0x0000777204107816 */ /* 0x000fc600000000ff */
[----:B------:R-:W3:Y:S04]  /*137120*/  LDL.LU.64 R22, [R1+0xa00] ;  /* 0x000a000001167983 */ /* 0x000ee80000300a00 */
[----:B------:R0:W-:Y:S01]  /*137130*/  @P6 STG.E.U8 desc[UR4][R20.64], R16 ;  /* 0x0000001014006986 */ /* 0x0001e2000c101104 */
[----:B------:R-:W-:Y:S02]  /*137140*/  LOP3.LUT P6, RZ, R32, 0x2000000, RZ, 0xc0, !PT ;  /* 0x0200000020ff7812 */ /* 0x000fe400078cc0ff */
[----:B------:R-:W-:Y:S01]  /*137150*/  PRMT R4, R4, 0x7773, RZ ;  /* 0x0000777304047816 */ /* 0x000fe200000000ff */
[----:B0-----:R-:W3:Y:S04]  /*137160*/  LDL.LU.64 R16, [R1+0xa20] ;  /* 0x000a200001107983 */ /* 0x001ee80000300a00 */
[----:B------:R-:W3:Y:S06]  /*137170*/  LDL.LU.64 R20, [R1+0xa08] ;  /* 0x000a080001147983 */ /* 0x000eec0000300a00 */
[----:B--2---:R0:W-:Y:S04]  /*137180*/  @P6 STG.E.U8 desc[UR4][R50.64], R4 ;  /* 0x0000000432006986 */ /* 0x0041e8000c101104 */
[----:B0-----:R-:W2:Y:S01]  /*137190*/  LDL.LU.64 R50, [R1+0xa30] ;  /* 0x000a300001327983 */ /* 0x001ea20000300a00 */
[----:B------:R-:W-:-:S02]  /*1371a0*/  LOP3.LUT P6, RZ, R32, 0x1000000, RZ, 0xc0, !PT ;  /* 0x0100000020ff7812 */ /* 0x000fc400078cc0ff */
[----:B----4-:R-:W-:-:S11]  /*1371b0*/  PRMT R4, R5, 0x7770, RZ ;  /* 0x0000777005047816 */ /* 0x010fd600000000ff */
[----:B------:R0:W-:Y:S01]  /*1371c0*/  @P6 STG.E.U8 desc[UR4][R34.64], R4 ;  /* 0x0000000422006986 */ /* 0x0001e2000c101104 */
[----:B------:R-:W-:Y:S02]  /*1371d0*/  LOP3.LUT P6, RZ, R32, 0x800000, RZ, 0xc0, !PT ;  /* 0x0080000020ff7812 */ /* 0x000fe400078cc0ff */
[----:B0-----:R-:W-:-:S11]  /*1371e0*/  PRMT R4, R5, 0x7771, RZ ;  /* 0x0000777105047816 */ /* 0x001fd600000000ff */
[----:B------:R0:W-:Y:S01]  /*1371f0*/  @P6 STG.E.U8 desc[UR4][R54.64], R4 ;  /* 0x0000000436006986 */ /* 0x0001e2000c101104 */
[----:B------:R-:W-:Y:S02]  /*137200*/  LOP3.LUT P6, RZ, R32, 0x400000, RZ, 0xc0, !PT ;  /* 0x0040000020ff7812 */ /* 0x000fe400078cc0ff */
[----:B0-----:R-:W-:-:S11]  /*137210*/  PRMT R4, R5, 0x7772, RZ ;  /* 0x0000777205047816 */ /* 0x001fd600000000ff */
[----:B---3--:R0:W-:Y:S01]  /*137220*/  @P6 STG.E.U8 desc[UR4][R6.64], R4 ;  /* 0x0000000406006986 */ /* 0x0081e2000c101104 */
[----:B------:R-:W-:Y:S02]  /*137230*/  LOP3.LUT P6, RZ, R32, 0x200000, RZ, 0xc0, !PT ;  /* 0x0020000020ff7812 */ /* 0x000fe400078cc0ff */
[----:B0-----:R-:W-:-:S11]  /*137240*/  PRMT R4, R5, 0x7773, RZ ;  /* 0x0000777305047816 */ /* 0x001fd600000000ff */
[----:B------:R0:W-:Y:S01]  /*137250*/  @P6 STG.E.U8 desc[UR4][R10.64], R4 ;  /* 0x000000040a006986 */ /* 0x0001e2000c101104 */
[----:B------:R-:W-:Y:S02]  /*137260*/  LOP3.LUT P6, RZ, R32, 0x100000, RZ, 0xc0, !PT ;  /* 0x0010000020ff7812 */ /* 0x000fe400078cc0ff */
[----:B0-----:R-:W-:-:S11]  /*137270*/  PRMT R4, R60, 0x7770, RZ ;  /* 0x000077703c047816 */ /* 0x001fd600000000ff */
[----:B------:R0:W-:Y:S01]  /*137280*/  @P6 STG.E.U8 desc[UR4][R8.64], R4 ;  /* 0x0000000408006986 */ /* 0x0001e2000c101104 */
[----:B------:R-:W-:Y:S02]  /*137290*/  LOP3.LUT P6, RZ, R32, 0x80000, RZ, 0xc0, !PT ;  /* 0x0008000020ff7812 */ /* 0x000fe400078cc0ff */
[C---:B------:R-:W-:Y:S02]  /*1372a0*/  LOP3.LUT P5, RZ, R38.reuse, 0x800, RZ, 0xc0, !PT ;  /* 0x0000080026ff7812 */ /* 0x040fe400078ac0ff */
[----:B------:R-:W-:Y:S02]  /*1372b0*/  LOP3.LUT P4, RZ, R38, 0x1000, RZ, 0xc0, !PT ;  /* 0x0000100026ff7812 */ /* 0x000fe4000788c0ff */
[----:B0-----:R-:W-:-:S07]  /*1372c0*/  PRMT R4, R60, 0x7771, RZ ;  /* 0x000077713c047816 */ /* 0x001fce00000000ff */
[----:B------:R0:W-:Y:S01]  /*1372d0*/  @P6 STG.E.U8 desc[UR4][R14.64], R4 ;  /* 0x000000040e006986 */ /* 0x0001e2000c101104 */
[----:B------:R-:W-:Y:S02]  /*1372e0*/  LOP3.LUT P3, RZ, R38, 0x2000, RZ, 0xc0, !PT ;  /* 0x0000200026ff7812 */ /* 0x000fe4000786c0ff */
[----:B0-----:R-:W-:-:S05]  /*1372f0*/  PRMT R4, R60, 0x7772, RZ ;  /* 0x000077723c047816 */ /* 0x001fca00000000ff */
        /* <DEDUP_REMOVED lines=9> */
[----:B------:R0:W-:Y:S02]  /*137390*/  @P2 STG.E.U8 desc[UR4][R16.64], R4 ;  /* 0x0000000410002986 */ /* 0x0001e4000c101104 */
[----:B0-----:R-:W-:-:S05]  /*1373a0*/  PRMT R4, R61, 0x7772, RZ ;  /* 0x000077723d047816 */ /* 0x001fca00000000ff */
[----:B------:R0:W-:Y:S02]  /*1373b0*/  @P1 STG.E.U8 desc[UR4][R20.64], R4 ;  /* 0x0000000414001986 */ /* 0x0001e4000c101104 */
[----:B0-----:R-:W-:Y:S02]  /*1373c0*/  PRMT R4, R61, 0x7773, RZ ;  /* 0x000077733d047816 */ /* 0x001fe400000000ff */
[----:B------:R-:W3:Y:S04]  /*1373d0*/  LDL.LU.64 R60, [R1+0xa28] ;  /* 0x000a2800013c7983 */ /* 0x000ee80000300a00 */
[----:B--2---:R0:W-:Y:S04]  /*1373e0*/  @P0 STG.E.U8 desc[UR4][R50.64], R4 ;  /* 0x0000000432000986 */ /* 0x0041e8000c101104 */
[----:B0-----:R-:W2:Y:S04]  /*1373f0*/  LDL.LU.64 R50, [R1+0xa58] ;  /* 0x000a580001327983 */ /* 0x001ea80000300a00 */
[----:B------:R-:W4:Y:S04]  /*137400*/  LDL.LU.64 R12, [R1+0xa50] ;  /* 0x000a5000010c7983 */ /* 0x000f280000300a00 */
[----:B------:R-:W2:Y:S04]  /*137410*/  LDL.LU R19, [R1+0x1c] ;  /* 0x00001c0001137983 */ /* 0x000ea80000300800 */
[----:B------:R-:W3:Y:S04]  /*137420*/  LDL.LU.64 R22, [R1+0xa38] ;  /* 0x000a380001167983 */ /* 0x000ee80000300a00 */
[----:B------:R-:W4:Y:S04]  /*137430*/  LDL.LU.64 R16, [R1+0xa70] ;  /* 0x000a700001107983 */ /* 0x000f280000300a00 */
[----:B------:R-:W4:Y:S04]  /*137440*/  LDL.LU.64 R20, [R1+0xa90] ;  /* 0x000a900001147983 */ /* 0x000f280000300a00 */
[----:B------:R-:W4:Y:S01]  /*137450*/  LDL.LU R18, [R1] ;  /* 0x0000000001127983 */ /* 0x000f220000300800 */
[----:B------:R-:W-:-:S02]  /*137460*/  LOP3.LUT P6, RZ, R38, 0x20000000, RZ, 0xc0, !PT ;  /* 0x2000000026ff7812 */ /* 0x000fc400078cc0ff */
[----:B------:R-:W-:Y:S02]  /*137470*/  LOP3.LUT R32, R32, 0xfffff7ff, RZ, 0xc0, !PT ;  /* 0xfffff7ff20207812 */ /* 0x000fe400078ec0ff */
[----:B------:R-:W-:-:S09]  /*137480*/  LOP3.LUT P3, RZ, R38, 0x20000, RZ, 0xc0, !PT ;  /* 0x0002000026ff7812 */ /* 0x000fd2000786c0ff */
[----:B------:R-:W-:Y:S02]  /*137490*/  @P6 LOP3.LUT R32, R32, 0x800, RZ, 0xfc, !PT ;  /* 0x0000080020206812 */ /* 0x000fe400078efcff */
[----:B------:R-:W-:Y:S02]  /*1374a0*/  LOP3.LUT P6, RZ, R38, 0x10000000, RZ, 0xc0, !PT ;  /* 0x1000000026ff7812 */ /* 0x000fe400078cc0ff */
[----:B------:R-:W-:Y:S02]  /*1374b0*/  LOP3.LUT R32, R32, 0xffffefff, RZ, 0xc0, !PT ;  /* 0xffffefff20207812 */ /* 0x000fe400078ec0ff */
[----:B------:R-:W-:-:S09]  /*1374c0*/  LOP3.LUT P2, RZ, R38, 0x40000, RZ, 0xc0, !PT ;  /* 0x0004000026ff7812 */ /* 0x000fd2000784c0ff */
        /* <DEDUP_REMOVED lines=22> */
[----:B--2---:R-:W-:-:S05]  /*137630*/  PRMT R4, R19, 0x7770, RZ ;  /* 0x0000777013047816 */ /* 0x004fca00000000ff */
[----:B---3--:R0:W-:Y:S04]  /*137640*/  @P3 STG.E.U8 desc[UR4][R60.64], R4 ;  /* 0x000000043c003986 */ /* 0x0081e8000c101104 */
[----:B0-----:R-:W2:Y:S01]  /*137650*/  LDL.LU.64 R60, [R1+0xa78] ;  /* 0x000a7800013c7983 */ /* 0x001ea20000300a00 */
[----:B------:R-:W-:-:S05]  /*137660*/  PRMT R4, R19, 0x7771, RZ ;  /* 0x0000777113047816 */ /* 0x000fca00000000ff */
[----:B------:R0:W-:Y:S04]  /*137670*/  @P2 STG.E.U8 desc[UR4][R50.64], R4 ;  /* 0x0000000432002986 */ /* 0x0001e8000c101104 */
[----:B0-----:R-:W3:Y:S04]  /*137680*/  LDL.LU.64 R50, [R1+0xab0] ;  /* 0x000ab00001327983 */ /* 0x001ee80000300a00 */
[----:B------:R-:W3:Y:S04]  /*137690*/  LDL.LU.64 R34, [R1+0xa98] ;  /* 0x000a980001227983 */ /* 0x000ee80000300a00 */
[----:B------:R-:W3:Y:S01]  /*1376a0*/  LDL.LU.64 R54, [R1+0xac8] ;  /* 0x000ac80001367983 */ /* 0x000ee20000300a00 */
[----:B------:R-:W-:-:S03]  /*1376b0*/  PRMT R4, R19, 0x7772, RZ ;  /* 0x0000777213047816 */ /* 0x000fc600000000ff */
[----:B------:R-:W3:Y:S04]  /*1376c0*/  LDL.LU.64 R10, [R1+0xac0] ;  /* 0x000ac000010a7983 */ /* 0x000ee80000300a00 */
[----:B----4-:R0:W-:Y:S02]  /*1376d0*/  @P1 STG.E.U8 desc[UR4][R12.64], R4 ;  /* 0x000000040c001986 */ /* 0x0101e4000c101104 */
[----:B0-----:R-:W-:Y:S02]  /*1376e0*/  PRMT R4, R19, 0x7773, RZ ;  /* 0x0000777313047816 */ /* 0x001fe400000000ff */
[----:B------:R-:W4:Y:S04]  /*1376f0*/  LDL.LU R19, [R1+0x4] ;  /* 0x0000040001137983 */ /* 0x000f280000300800 */
[----:B------:R0:W-:Y:S04]  /*137700*/  @P0 STG.E.U8 desc[UR4][R22.64], R4 ;  /* 0x0000000416000986 */ /* 0x0001e8000c101104 */
[----:B0-----:R-:W4:Y:S04]  /*137710*/  LDL.LU.64 R4, [R1+0xab8] ;  /* 0x000ab80001047983 */ /* 0x001f280000300a00 */
[----:B------:R-:W4:Y:S04]  /*137720*/  LDL.LU.64 R8, [R1+0xae0] ;  /* 0x000ae00001087983 */ /* 0x000f280000300a00 */
[----:B------:R-:W4:Y:S01]  /*137730*/  LDL.LU.64 R14, [R1+0xaf0] ;  /* 0x000af000010e7983 */ /* 0x000f220000300a00 */
[----:B------:R-:W-:-:S03]  /*137740*/  PRMT R6, R18, 0x7770, RZ ;  /* 0x0000777012067816 */ /* 0x000fc600000000ff */
[----:B------:R-:W4:Y:S04]  /*137750*/  LDL.LU.64 R12, [R1+0xae8] ;  /* 0x000ae800010c7983 */ /* 0x000f280000300a00 */
[----:B------:R0:W-:Y:S01]  /*137760*/  @P6 STG.E.U8 desc[UR4][R16.64], R6 ;  /* 0x0000000610006986 */ /* 0x0001e2000c101104 */
[----:B------:R-:W-:-:S03]  /*137770*/  LOP3.LUT P6, RZ, R32, 0x40000, RZ, 0xc0, !PT ;  /* 0x0004000020ff7812 */ /* 0x000fc600078cc0ff */
[----:B------:R-:W4:Y:S01]  /*137780*/  LDL.LU.64 R22, [R1+0xb00] ;  /* 0x000b000001167983 */ /* 0x000f220000300a00 */
[----:B0-----:R-:W-:-:S03]  /*137790*/  PRMT R6, R18, 0x7771, RZ ;  /* 0x0000777112067816 */ /* 0x001fc600000000ff */
[----:B------:R-:W4:Y:S06]  /*1377a0*/  LDL.LU.64 R16, [R1+0xaf8] ;  /* 0x000af80001107983 */ /* 0x000f2c0000300a00 */
[----:B------:R0:W-:Y:S04]  /*1377b0*/  @P6 STG.E.U8 desc[UR4][R20.64], R6 ;  /* 0x0000000614006986 */ /* 0x0001e8000c101104 */
[----:B0-----:R-:W4:Y:S01]  /*1377c0*/  LDL.LU.64 R20, [R1+0xb18] ;  /* 0x000b180001147983 */ /* 0x001f220000300a00 */
[----:B------:R-:W-:-:S02]  /*1377d0*/  LOP3.LUT P6, RZ, R32, 0x20000, RZ, 0xc0, !PT ;  /* 0x0002000020ff7812 */ /* 0x000fc400078cc0ff */
[----:B------:R-:W-:Y:S02]  /*1377e0*/  PRMT R6, R18, 0x7772, RZ ;  /* 0x0000777212067816 */ /* 0x000fe400000000ff */
[C---:B------:R-:W-:Y:S02]  /*1377f0*/  LOP3.LUT P5, RZ, R38.reuse, 0x40000000, RZ, 0xc0, !PT ;  /* 0x4000000026ff7812 */ /* 0x040fe400078ac0ff */
[----:B------:R-:W-:Y:S02]  /*137800*/  LOP3.LUT P4, RZ, R38, 0x80000000, RZ, 0xc0, !PT ;  /* 0x8000000026ff7812 */ /* 0x000fe4000788c0ff */
[C---:B------:R-:W-:Y:S02]  /*137810*/  LOP3.LUT P3, RZ, R39.reuse, 0x1, RZ, 0xc0, !PT ;  /* 0x0000000127ff7812 */ /* 0x040fe4000786c0ff */
[C---:B------:R-:W-:Y:S02]  /*137820*/  LOP3.LUT P2, RZ, R39.reuse, 0x2, RZ, 0xc0, !PT ;  /* 0x0000000227ff7812 */ /* 0x040fe4000784c0ff */
[----:B------:R-:W-:Y:S01]  /*137830*/  LOP3.LUT P1, RZ, R39, 0x4, RZ, 0xc0, !PT ;  /* 0x0000000427ff7812 */ /* 0x000fe2000782c0ff */
[----:B--2---:R0:W-:Y:S01]  /*137840*/  @P6 STG.E.U8 desc[UR4][R60.64], R6 ;  /* 0x000000063c006986 */ /* 0x0041e2000c101104 */
[----:B------:R-:W-:-:S03]  /*137850*/  LOP3.LUT P6, RZ, R32, 0x10000, RZ, 0xc0, !PT ;  /* 0x0001000020ff7812 */ /* 0x000fc600078cc0ff */
[----:B0-----:R-:W2:Y:S01]  /*137860*/  LDL.LU.64 R60, [R1+0xb10] ;  /* 0x000b1000013c7983 */ /* 0x001ea20000300a00 */
[----:B------:R-:W-:-:S09]  /*137870*/  PRMT R6, R18, 0x7773, RZ ;  /* 0x0000777312067816 */ /* 0x000fd200000000ff */
[----:B---3--:R0:W-:Y:S01]  /*137880*/  @P6 STG.E.U8 desc[UR4][R50.64], R6 ;  /* 0x0000000632006986 */ /* 0x0081e2000c101104 */
[----:B------:R-:W-:Y:S02]  /*137890*/  LOP3.LUT P6, RZ, R32, 0x8000, RZ, 0xc0, !PT ;  /* 0x0000800020ff7812 */ /* 0x000fe400078cc0ff */
[----:B0-----:R-:W-:Y:S01]  /*1378a0*/  PRMT R6, R56, 0x7770, RZ ;  /* 0x0000777038067816 */ /* 0x001fe200000000ff */
[----:B------:R-:W3:Y:S10]  /*1378b0*/  LDL.LU.64 R50, [R1+0x5758] ;  /* 0x0057580001327983 */ /* 0x000ef40000300a00 */
[----:B------:R0:W-:Y:S01]  /*1378c0*/  @P6 STG.E.U8 desc[UR4][R34.64], R6 ;  /* 0x0000000622006986 */ /* 0x0001e2000c101104 */
[----:B------:R-:W-:-:S02]  /*1378d0*/  LOP3.LUT P6, RZ, R32, 0x4000, RZ, 0xc0, !PT ;  /* 0x0000400020ff7812 */ /* 0x000fc400078cc0ff */
[----:B0-----:R-:W-:-:S11]  /*1378e0*/  PRMT R6, R56, 0x7771, RZ ;  /* 0x0000777138067816 */ /* 0x001fd600000000ff */
[----:B------:R0:W-:Y:S01]  /*1378f0*/  @P6 STG.E.U8 desc[UR4][R54.64], R6 ;  /* 0x0000000636006986 */ /* 0x0001e2000c101104 */
[----:B------:R-:W-:Y:S02]  /*137900*/  LOP3.LUT P6, RZ, R32, 0x2000, RZ, 0xc0, !PT ;  /* 0x0000200020ff7812 */ /* 0x000fe400078cc0ff */
[----:B0-----:R-:W-:-:S11]  /*137910*/  PRMT R6, R56, 0x7772, RZ ;  /* 0x0000777238067816 */ /* 0x001fd600000000ff */
[----:B------:R-:W-:Y:S01]  /*137920*/  @P6 STG.E.U8 desc[UR4][R10.64], R6 ;  /* 0x000000060a006986 */ /* 0x000fe2000c101104 */
[----:B------:R-:W-:Y:S02]  /*137930*/  LOP3.LUT P6, RZ, R32, 0x1000, RZ, 0xc0, !PT ;  /* 0x0000100020ff7812 */ /* 0x000fe400078cc0ff */
[----:B------:R-:W-:-:S11]  /*137940*/  PRMT R56, R56, 0x7773, RZ ;  /* 0x0000777338387816 */ /* 0x000fd600000000ff */
[----:B----4-:R0:W-:Y:S01]  /*137950*/  @P6 STG.E.U8 desc[UR4][R4.64], R56 ;  /* 0x0000003804006986 */ /* 0x0101e2000c101104 */
[----:B------:R-:W-:Y:S02]  /*137960*/  LOP3.LUT P6, RZ, R32, 0x800, RZ, 0xc0, !PT ;  /* 0x0000080020ff7812 */ /* 0x000fe400078cc0ff */
[----:B0-----:R-:W-:-:S11]  /*137970*/  PRMT R56, R19, 0x7770, RZ ;  /* 0x0000777013387816 */ /* 0x001fd600000000ff */
[----:B------:R0:W-:Y:S02]  /*137980*/  @P6 STG.E.U8 desc[UR4][R8.64], R56 ;  /* 0x0000003808006986 */ /* 0x0001e4000c101104 */
[----:B0-----:R-:W-:-:S05]  /*137990*/  PRMT R56, R19, 0x7771, RZ ;  /* 0x0000777113387816 */ /* 0x001fca00000000ff */
        /* <DEDUP_REMOVED lines=8> */
[----:B------:R0:W-:Y:S04]  /*137a20*/  @P1 STG.E.U8 desc[UR4][R20.64], R56 ;  /* 0x0000003814001986 */ /* 0x0001e8000c101104 */
[----:B0-----:R-:W4:Y:S01]  /*137a30*/  LDL.LU.64 R20, [R1+0xb08] ;  /* 0x000b080001147983 */ /* 0x001f220000300a00 */
[----:B------:R-:W-:Y:S02]  /*137a40*/  LOP3.LUT P0, RZ, R39, 0x8, RZ, 0xc0, !PT ;  /* 0x0000000827ff7812 */ /* 0x000fe4000780c0ff */
[----:B------:R-:W-:Y:S02]  /*137a50*/  PRMT R56, R57, 0x7772, RZ ;  /* 0x0000777239387816 */ /* 0x000fe400000000ff */
[----:B------:R-:W-:Y:S02]  /*137a60*/  LOP3.LUT P3, RZ, R39, 0x10, RZ, 0xc0, !PT ;  /* 0x0000001027ff7812 */ /* 0x000fe4000786c0ff */
[----:B------:R-:W-:-:S07]  /*137a70*/  PRMT R57, R57, 0x7773, RZ ;  /* 0x0000777339397816 */ /* 0x000fce00000000ff */
[----:B--2---:R0:W-:Y:S04]  /*137a80*/  @P0 STG.E.U8 desc[UR4][R60.64], R56 ;  /* 0x000000383c000986 */ /* 0x0041e8000c101104 */
[----:B0-----:R-:W2:Y:S04]  /*137a90*/  LDL.LU.64 R60, [R1+0xb20] ;  /* 0x000b2000013c7983 */ /* 0x001ea80000300a00 */
[----:B------:R-:W2:Y:S04]  /*137aa0*/  LDL.LU.64 R14, [R1+0xb30] ;  /* 0x000b3000010e7983 */ /* 0x000ea80000300a00 */
[----:B------:R-:W2:Y:S04]  /*137ab0*/  LDL.LU.64 R12, [R1+0xb28] ;  /* 0x000b2800010c7983 */ /* 0x000ea80000300a00 */
[----:B------:R-:W2:Y:S04]  /*137ac0*/  LDL.LU R18, [R1+0x8] ;  /* 0x0000080001127983 */ /* 0x000ea80000300800 */
[----:B------:R-:W3:Y:S04]  /*137ad0*/  LDL.LU.64 R22, [R1+0xb38] ;  /* 0x000b380001167983 */ /* 0x000ee80000300a00 */
[----:B------:R-:W3:Y:S01]  /*137ae0*/  LDL.LU.64 R16, [R1+0xb40] ;  /* 0x000b400001107983 */ /* 0x000ee20000300a00 */
[----:B------:R-:W-:-:S03]  /*137af0*/  LOP3.LUT P6, RZ, R39, 0x10000, RZ, 0xc0, !PT ;  /* 0x0001000027ff7812 */ /* 0x000fc600078cc0ff */
[----:B----4-:R0:W-:Y:S04]  /*137b00*/  @P3 STG.E.U8 desc[UR4][R20.64], R57 ;  /* 0x0000003914003986 */ /* 0x0101e8000c101104 */
[----:B0-----:R-:W4:Y:S01]  /*137b10*/  LDL.LU.64 R20, [R1+0xb50] ;  /* 0x000b500001147983 */ /* 0x001f220000300a00 */
[----:B------:R-:W-:-:S05]  /*137b20*/  LOP3.LUT R32, R32, 0xfffffff7, RZ, 0xc0, !PT ;  /* 0xfffffff720207812 */ /* 0x000fca00078ec0ff */
[----:B------:R-:W-:Y:S02]  /*137b30*/  @P6 LOP3.LUT R32, R32, 0x8, RZ, 0xfc, !PT ;  /* 0x0000000820206812 */ /* 0x000fe400078efcff */
[----:B------:R-:W-:Y:S02]  /*137b40*/  LOP3.LUT P6, RZ, R39, 0x8000, RZ, 0xc0, !PT ;  /* 0x0000800027ff7812 */ /* 0x000fe400078cc0ff */
[----:B------:R-:W-:-:S11]  /*137b50*/  LOP3.LUT R32, R32, 0xffffffef, RZ, 0xc0, !PT ;  /* 0xffffffef20207812 */ /* 0x000fd600078ec0ff */
[----:B------:R-:W-:Y:S02]  /*137b60*/  @P6 LOP3.LUT R32, R32, 0x10, RZ, 0xfc, !PT ;  /* 0x0000001020206812 */ /* 0x000fe400078efcff */
[C---:B------:R-:W-:Y:S02]  /*137b70*/  LOP3.LUT P6, RZ, R39.reuse, 0x4000, RZ, 0xc0, !PT ;  /* 0x0000400027ff7812 */ /* 0x040fe400078cc0ff */
        /* <DEDUP_REMOVED lines=14> */
[----:B------:R0:W-:Y:S04]  /*137c60*/  @P2 STG.E.U8 desc[UR4][R60.64], R56 ;  /* 0x000000383c002986 */ /* 0x0001e8000c101104 */
[----:B0-----:R-:W2:Y:S04]  /*137c70*/  LDL.LU.64 R60, [R1+0xb48] ;  /* 0x000b4800013c7983 */ /* 0x001ea80000300a00 */
[----:B------:R-:W2:Y:S04]  /*137c80*/  LDL.LU.64 R34, [R1+0xb60] ;  /* 0x000b600001227983 */ /* 0x000ea80000300a00 */
[----:B------:R-:W2:Y:S04]  /*137c90*/  LDL.LU R19, [R1+0xc] ;  /* 0x00000c0001137983 */ /* 0x000ea80000300800 */
[----:B------:R-:W2:Y:S01]  /*137ca0*/  LDL.LU.64 R54, [R1+0xb58] ;  /* 0x000b580001367983 */ /* 0x000ea20000300a00 */
[----:B------:R-:W-:-:S03]  /*137cb0*/  LOP3.LUT R32, R32, 0xfffffdff, RZ, 0xc0, !PT ;  /* 0xfffffdff20207812 */ /* 0x000fc600078ec0ff */
[----:B------:R-:W2:Y:S01]  /*137cc0*/  LDL.LU.64 R6, [R1+0xb78] ;  /* 0x000b780001067983 */ /* 0x000ea20000300a00 */
[----:B------:R-:W-:Y:S02]  /*137cd0*/  @P6 LOP3.LUT R32, R32, 0x200, RZ, 0xfc, !PT ;  /* 0x0000020020206812 */ /* 0x000fe400078efcff */
[C---:B------:R-:W-:Y:S01]  /*137ce0*/  LOP3.LUT P6, RZ, R39.reuse, 0x200, RZ, 0xc0, !PT ;  /* 0x0000020027ff7812 */ /* 0x040fe200078cc0ff */
[----:B------:R-:W2:Y:S01]  /*137cf0*/  LDL.LU.64 R10, [R1+0xb70] ;  /* 0x000b7000010a7983 */ /* 0x000ea20000300a00 */
[C---:B------:R-:W-:Y:S02]  /*137d00*/  LOP3.LUT P1, RZ, R39.reuse, 0x40, RZ, 0xc0, !PT ;  /* 0x0000004027ff7812 */ /* 0x040fe4000782c0ff */
[----:B------:R-:W-:Y:S01]  /*137d10*/  LOP3.LUT P0, RZ, R39, 0x80, RZ, 0xc0, !PT ;  /* 0x0000008027ff7812 */ /* 0x000fe2000780c0ff */
[----:B------:R-:W2:Y:S01]  /*137d20*/  LDL.LU.64 R4, [R1+0xb68] ;  /* 0x000b680001047983 */ /* 0x000ea20000300a00 */
[----:B------:R-:W-:Y:S02]  /*137d30*/  LOP3.LUT R32, R32, 0xfffffbff, RZ, 0xc0, !PT ;  /* 0xfffffbff20207812 */ /* 0x000fe400078ec0ff */
[----:B------:R-:W-:Y:S01]  /*137d40*/  PRMT R56, R18, 0x7771, RZ ;  /* 0x0000777112387816 */ /* 0x000fe200000000ff */
[----:B------:R-:W2:Y:S04]  /*137d50*/  LDL.LU.64 R8, [R1+0xb80] ;  /* 0x000b800001087983 */ /* 0x000ea80000300a00 */
[----:B------:R-:W-:-:S02]  /*137d60*/  @P6 LOP3.LUT R32, R32, 0x400, RZ, 0xfc, !PT ;  /* 0x0000040020206812 */ /* 0x000fc400078efcff */
[----:B------:R-:W-:Y:S01]  /*137d70*/  LOP3.LUT P6, RZ, R39, 0x100, RZ, 0xc0, !PT ;  /* 0x0000010027ff7812 */ /* 0x000fe200078cc0ff */
[----:B------:R0:W-:Y:S02]  /*137d80*/  @P1 STG.E.U8 desc[UR4][R14.64], R56 ;  /* 0x000000380e001986 */ /* 0x0001e4000c101104 */
[C---:B0-----:R-:W-:Y:S02]  /*137d90*/  PRMT R56, R18.reuse, 0x7772, RZ ;  /* 0x0000777212387816 */ /* 0x041fe400000000ff */
[----:B------:R-:W2:Y:S04]  /*137da0*/  LDL.LU.64 R14, [R1+0xb90] ;  /* 0x000b9000010e7983 */ /* 0x000ea80000300a00 */
[----:B------:R0:W-:Y:S02]  /*137db0*/  @P0 STG.E.U8 desc[UR4][R12.64], R56 ;  /* 0x000000380c000986 */ /* 0x0001e4000c101104 */
[----:B0-----:R-:W-:-:S02]  /*137dc0*/  PRMT R56, R18, 0x7773, RZ ;  /* 0x0000777312387816 */ /* 0x001fc400000000ff */
[----:B------:R-:W2:Y:S04]  /*137dd0*/  LDL.LU.64 R12, [R1+0xb88] ;  /* 0x000b8800010c7983 */ /* 0x000ea80000300a00 */
[----:B---3--:R0:W-:Y:S01]  /*137de0*/  @P6 STG.E.U8 desc[UR4][R22.64], R56 ;  /* 0x0000003816006986 */ /* 0x0081e2000c101104 */
[----:B------:R-:W-:-:S03]  /*137df0*/  LOP3.LUT P6, RZ, R32, 0x400, RZ, 0xc0, !PT ;  /* 0x0000040020ff7812 */ /* 0x000fc600078cc0ff */
[----:B------:R-:W3:Y:S01]  /*137e00*/  LDL.LU R18, [R1+0x70] ;  /* 0x0000700001127983 */ /* 0x000ee20000300800 */
[----:B0-----:R-:W-:-:S03]  /*137e10*/  PRMT R56, R58, 0x7770, RZ ;  /* 0x000077703a387816 */ /* 0x001fc600000000ff */
[----:B------:R-:W3:Y:S06]  /*137e20*/  LDL.LU.64 R22, [R1+0xba0] ;  /* 0x000ba00001167983 */ /* 0x000eec0000300a00 */
[----:B------:R0:W-:Y:S01]  /*137e30*/  @P6 STG.E.U8 desc[UR4][R16.64], R56 ;  /* 0x0000003810006986 */ /* 0x0001e2000c101104 */
[----:B------:R-:W-:-:S03]  /*137e40*/  LOP3.LUT P6, RZ, R32, 0x200, RZ, 0xc0, !PT ;  /* 0x0000020020ff7812 */ /* 0x000fc600078cc0ff */
[----:B0-----:R-:W3:Y:S01]  /*137e50*/  LDL.LU.64 R16, [R1+0xb98] ;  /* 0x000b980001107983 */ /* 0x001ee20000300a00 */
[----:B------:R-:W-:-:S09]  /*137e60*/  PRMT R56, R58, 0x7771, RZ ;  /* 0x000077713a387816 */ /* 0x000fd200000000ff */
[----:B----4-:R0:W-:Y:S04]  /*137e70*/  @P6 STG.E.U8 desc[UR4][R20.64], R56 ;  /* 0x0000003814006986 */ /* 0x0101e8000c101104 */
[----:B0-----:R-:W4:Y:S01]  /*137e80*/  LDL.LU.64 R20, [R1+0xba8] ;  /* 0x000ba80001147983 */ /* 0x001f220000300a00 */
[----:B------:R-:W-:Y:S02]  /*137e90*/  LOP3.LUT P6, RZ, R32, 0x100, RZ, 0xc0, !PT ;  /* 0x0000010020ff7812 */ /* 0x000fe400078cc0ff */
[C---:B------:R-:W-:Y:S02]  /*137ea0*/  PRMT R56, R58.reuse, 0x7772, RZ ;  /* 0x000077723a387816 */ /* 0x040fe400000000ff */
[----:B------:R-:W-:Y:S02]  /*137eb0*/  PRMT R58, R58, 0x7773, RZ ;  /* 0x000077733a3a7816 */ /* 0x000fe400000000ff */
[----:B------:R-:W-:-:S02]  /*137ec0*/  LOP3.LUT P5, RZ, R39, 0x20000, RZ, 0xc0, !PT ;  /* 0x0002000027ff7812 */ /* 0x000fc400078ac0ff */
[C---:B------:R-:W-:Y:S02]  /*137ed0*/  LOP3.LUT P4, RZ, R39.reuse, 0x40000, RZ, 0xc0, !PT ;  /* 0x0004000027ff7812 */ /* 0x040fe4000788c0ff */
[C---:B------:R-:W-:Y:S02]  /*137ee0*/  LOP3.LUT P3, RZ, R39.reuse, 0x80000, RZ, 0xc0, !PT ;  /* 0x0008000027ff7812 */ /* 0x040fe4000786c0ff */
[C---:B------:R-:W-:Y:S02]  /*137ef0*/  LOP3.LUT P2, RZ, R39.reuse, 0x100000, RZ, 0xc0, !PT ;  /* 0x0010000027ff7812 */ /* 0x040fe4000784c0ff */
[C---:B------:R-:W-:Y:S02]  /*137f00*/  LOP3.LUT P1, RZ, R39.reuse, 0x200000, RZ, 0xc0, !PT ;  /* 0x0020000027ff7812 */ /* 0x040fe4000782c0ff */
[----:B------:R-:W-:Y:S01]  /*137f10*/  LOP3.LUT P0, RZ, R39, 0x400000, RZ, 0xc0, !PT ;  /* 0x0040000027ff7812 */ /* 0x000fe2000780c0ff */
[----:B--2---:R0:W-:Y:S01]  /*137f20*/  @P6 STG.E.U8 desc[UR4][R60.64], R56 ;  /* 0x000000383c006986 */ /* 0x0041e2000c101104 */
[----:B------:R-:W-:-:S02]  /*137f30*/  LOP3.LUT P6, RZ, R32, 0x80, RZ, 0xc0, !PT ;  /* 0x0000008020ff7812 */ /* 0x000fc400078cc0ff */
[----:B0-----:R-:W-:Y:S01]  /*137f40*/  PRMT R56, R19, 0x7770, RZ ;  /* 0x0000777013387816 */ /* 0x001fe200000000ff */
[----:B------:R-:W2:Y:S10]  /*137f50*/  LDL.LU.64 R60, [R1+0x5750] ;  /* 0x00575000013c7983 */ /* 0x000eb40000300a00 */
[----:B------:R-:W-:Y:S01]  /*137f60*/  @P6 STG.E.U8 desc[UR4][R34.64], R58 ;  /* 0x0000003a22006986 */ /* 0x000fe2000c101104 */
[----:B------:R-:W-:-:S13]  /*137f70*/  LOP3.LUT P6, RZ, R32, 0x40, RZ, 0xc0, !PT ;  /* 0x0000004020ff7812 */ /* 0x000fda00078cc0ff */
[----:B------:R0:W-:Y:S01]  /*137f80*/  @P6 STG.E.U8 desc[UR4][R54.64], R56 ;  /* 0x0000003836006986 */ /* 0x0001e2000c101104 */
[----:B------:R-:W-:Y:S02]  /*137f90*/  LOP3.LUT P6, RZ, R32, 0x20, RZ, 0xc0, !PT ;  /* 0x0000002020ff7812 */ /* 0x000fe400078cc0ff */
[----:B0-----:R-:W-:-:S11]  /*137fa0*/  PRMT R56, R19, 0x7771, RZ ;  /* 0x0000777113387816 */ /* 0x001fd600000000ff */
[----:B------:R0:W-:Y:S01]  /*137fb0*/  @P6 STG.E.U8 desc[UR4][R6.64], R56 ;  /* 0x0000003806006986 */ /* 0x0001e2000c101104 */
[----:B------:R-:W-:Y:S02]  /*137fc0*/  LOP3.LUT P6, RZ, R32, 0x10, RZ, 0xc0, !PT ;  /* 0x0000001020ff7812 */ /* 0x000fe400078cc0ff */
[----:B0-----:R-:W-:-:S11]  /*137fd0*/  PRMT R56, R19, 0x7772, RZ ;  /* 0x0000777213387816 */ /* 0x001fd600000000ff */
[----:B------:R0:W-:Y:S01]  /*137fe0*/  @P6 STG.E.U8 desc[UR4][R10.64], R56 ;  /* 0x000000380a006986 */ /* 0x0001e2000c101104 */
[----:B------:R-:W-:Y:S02]  /*137ff0*/  LOP3.LUT P6, RZ, R32, 0x8, RZ, 0xc0, !PT ;  /* 0x0000000820ff7812 */ /* 0x000fe400078cc0ff */
[----:B0-----:R-:W-:-:S11]  /*138000*/  PRMT R56, R19, 0x7773, RZ ;  /* 0x0000777313387816 */ /* 0x001fd600000000ff */
[----:B------:R0:W-:Y:S02]  /*138010*/  @P6 STG.E.U8 desc[UR4][R4.64], R56 ;  /* 0x0000003804006986 */ /* 0x0001e4000c101104 */
[----:B0-----:R-:W-:-:S05]  /*138020*/  PRMT R56, R59, 0x7770, RZ ;  /* 0x000077703b387816 */ /* 0x001fca00000000ff */
[----:B------:R0:W-:Y:S02]  /*138030*/  @P5 STG.E.U8 desc[UR4][R8.64], R56 ;  /* 0x0000003808005986 */ /* 0x0001e4000c101104 */
[----:B0-----:R-:W-:-:S05]  /*138040*/  PRMT R56, R59, 0x7771, RZ ;  /* 0x000077713b387816 */ /* 0x001fca00000000ff */
[----:B------:R0:W-:Y:S02]  /*138050*/  @P4 STG.E.U8 desc[UR4][R14.64], R56 ;  /* 0x000000380e004986 */ /* 0x0001e4000c101104 */
[C---:B0-----:R-:W-:Y:S02]  /*138060*/  PRMT R56, R59.reuse, 0x7772, RZ ;  /* 0x000077723b387816 */ /* 0x041fe400000000ff */
[----:B------:R-:W-:-:S03]  /*138070*/  PRMT R59, R59, 0x7773, RZ ;  /* 0x000077733b3b7816 */ /* 0x000fc600000000ff */
[----:B------:R0:W-:Y:S04]  /*138080*/  @P3 STG.E.U8 desc[UR4][R12.64], R56 ;  /* 0x000000380c003986 */ /* 0x0001e8000c101104 */
[----:B---3--:R-:W-:Y:S01]  /*138090*/  @P2 STG.E.U8 desc[UR4][R22.64], R59 ;  /* 0x0000003b16002986 */ /* 0x008fe2000c101104 */
[----:B0-----:R-:W-:-:S05]  /*1380a0*/  PRMT R56, R18, 0x7770, RZ ;  /* 0x0000777012387816 */ /* 0x001fca00000000ff */
[----:B------:R0:W-:Y:S02]  /*1380b0*/  @P1 STG.E.U8 desc[UR4][R16.64], R56 ;  /* 0x0000003810001986 */ /* 0x0001e4000c101104 */
[----:B0-----:R-:W-:-:S05]  /*1380c0*/  PRMT R56, R18, 0x7771, RZ ;  /* 0x0000777112387816 */ /* 0x001fca00000000ff */
[----:B----4-:R0:W-:Y:S04]  /*1380d0*/  @P0 STG.E.U8 desc[UR4][R20.64], R56 ;  /* 0x0000003814000986 */ /* 0x0101e8000c101104 */
[----:B0-----:R-:W3:Y:S04]  /*1380e0*/  LDL.LU.64 R20, [R1+0xbb8] ;  /* 0x000bb80001147983 */ /* 0x001ee80000300a00 */
[----:B------:R-:W4:Y:S04]  /*1380f0*/  LDL.LU.64 R4, [R1+0xbb0] ;  /* 0x000bb00001047983 */ /* 0x000f280000300a00 */
[----:B------:R-:W2:Y:S04]  /*138100*/  LDL.LU.64 R22, [R1+0xbc0] ;  /* 0x000bc00001167983 */ /* 0x000ea80000300a00 */
[----:B------:R-:W2:Y:S04]  /*138110*/  LDL.LU.64 R8, [R1+0xbd0] ;  /* 0x000bd00001087983 */ /* 0x000ea80000300a00 */
[----:B------:R-:W2:Y:S04]  /*138120*/  LDL.LU.64 R12, [R1+0xbc8] ;  /* 0x000bc800010c7983 */ /* 0x000ea80000300a00 */
[----:B------:R-:W2:Y:S01]  /*138130*/  LDL.LU R19, [R1+0x60] ;  /* 0x0000600001137983 */ /* 0x000ea20000300800 */
[----:B------:R-:W-:-:S03]  /*138140*/  LOP3.LUT P3, RZ, R39, 0x800000, RZ, 0xc0, !PT ;  /* 0x0080000027ff7812 */ /* 0x000fc6000786c0ff */
[----:B------:R-:W2:Y:S01]  /*138150*/  LDL.LU.64 R16, [R1+0x2340] ;  /* 0x0023400001107983 */ /* 0x000ea20000300a00 */
        /* <DEDUP_REMOVED lines=13> */
[----:B------:R-:W-:Y:S01]  /*138230*/  LOP3.LUT P6, RZ, R39, 0x80000000, RZ, 0xc0, !PT ;  /* 0x8000000027ff7812 */ /* 0x000fe200078cc0ff */
[----:B---3--:R0:W-:Y:S04]  /*138240*/  @P3 STG.E.U8 desc[UR4][R20.64], R56 ;  /* 0x0000003814003986 */ /* 0x0081e8000c101104 */
[----:B0-----:R-:W3:Y:S04]  /*138250*/  LDL.LU.64 R20, [R1+0xbd8] ;  /* 0x000bd80001147983 */ /* 0x001ee80000300a00 */
[----:B------:R-:W3:Y:S01]  /*138260*/  LDL.LU R14, [R1+0x74] ;  /* 0x00007400010e7983 */ /* 0x000ee20000300800 */
[----:B------:R-:W-:-:S02]  /*138270*/  LOP3.LUT R38, R38, 0x7fffffff, RZ, 0xc0, !PT ;  /* 0x7fffffff26267812 */ /* 0x000fc400078ec0ff */
[----:B------:R-:W-:Y:S01]  /*138280*/  LOP3.LUT R32, R32, 0xfffffffe, RZ, 0xc0, !PT ;  /* 0xfffffffe20207812 */ /* 0x000fe200078ec0ff */
[----:B------:R-:W3:Y:S01]  /*138290*/  LDL.LU.64 R58, [R1+0x2350] ;  /* 0x00235000013a7983 */ /* 0x000ee20000300a00 */
[----:B------:R-:W-:Y:S02]  /*1382a0*/  @P6 LOP3.LUT R38, R38, 0x80000000, RZ, 0xfc, !PT ;  /* 0x8000000026266812 */ /* 0x000fe400078efcff */
[C---:B------:R-:W-:Y:S01]  /*1382b0*/  LOP3.LUT P6, RZ, R39.reuse, 0x40000000, RZ, 0xc0, !PT ;  /* 0x4000000027ff7812 */ /* 0x040fe200078cc0ff */
[----:B------:R-:W3:Y:S01]  /*1382c0*/  LDL.LU.64 R34, [R1+0x2348] ;  /* 0x0023480001227983 */ /* 0x000ee20000300a00 */
[----:B------:R-:W-:-:S11]  /*1382d0*/  LOP3.LUT P2, RZ, R39, 0x1000000, RZ, 0xc0, !PT ;  /* 0x0100000027ff7812 */ /* 0x000fd6000784c0ff */
[----:B------:R-:W-:Y:S02]  /*1382e0*/  @P6 LOP3.LUT R32, R32, 0x1, RZ, 0xfc, !PT ;  /* 0x0000000120206812 */ /* 0x000fe400078efcff */
[C---:B------:R-:W-:Y:S02]  /*1382f0*/  LOP3.LUT P6, RZ, R39.reuse, 0x20000000, RZ, 0xc0, !PT ;  /* 0x2000000027ff7812 */ /* 0x040fe400078cc0ff */
[----:B------:R-:W-:Y:S02]  /*138300*/  LOP3.LUT R32, R32, 0xfffffffd, RZ, 0xc0, !PT ;  /* 0xfffffffd20207812 */ /* 0x000fe400078ec0ff */
[----:B------:R-:W-:Y:S02]  /*138310*/  LOP3.LUT P1, RZ, R39, 0x2000000, RZ, 0xc0, !PT ;  /* 0x0200000027ff7812 */ /* 0x000fe4000782c0ff */
[----:B------:R-:W-:-:S07]  /*138320*/  PRMT R56, R18, 0x7773, RZ ;  /* 0x0000777312387816 */ /* 0x000fce00000000ff */
[----:B------:R-:W-:Y:S02]  /*138330*/  @P6 LOP3.LUT R32, R32, 0x2, RZ, 0xfc, !PT ;  /* 0x0000000220206812 */ /* 0x000fe400078efcff */
[C---:B------:R-:W-:Y:S01]  /*138340*/  LOP3.LUT P6, RZ, R39.reuse, 0x10000000, RZ, 0xc0, !PT ;  /* 0x1000000027ff7812 */ /* 0x040fe200078cc0ff */
[----:B----4-:R2:W-:Y:S01]  /*138350*/  @P2 STG.E.U8 desc[UR4][R4.64], R56 ;  /* 0x0000003804002986 */ /* 0x0105e2000c101104 */
[----:B------:R-:W-:Y:S02]  /*138360*/  LOP3.LUT P0, RZ, R39, 0x4000000, RZ, 0xc0, !PT ;  /* 0x0400000027ff7812 */ /* 0x000fe4000780c0ff */
[----:B------:R-:W-:Y:S02]  /*138370*/  LOP3.LUT R32, R32, 0xfffffffb, RZ, 0xc0, !PT ;  /* 0xfffffffb20207812 */ /* 0x000fe400078ec0ff */
[----:B--2---:R-:W-:-:S07]  /*138380*/  PRMT R56, R19, 0x7770, RZ ;  /* 0x0000777013387816 */ /* 0x004fce00000000ff */
[----:B------:R-:W-:Y:S02]  /*138390*/  @P6 LOP3.LUT R32, R32, 0x4, RZ, 0xfc, !PT ;  /* 0x0000000420206812 */ /* 0x000fe400078efcff */
[----:B------:R-:W-:Y:S01]  /*1383a0*/  LOP3.LUT P6, RZ, R39, 0x8000000, RZ, 0xc0, !PT ;  /* 0x0800000027ff7812 */ /* 0x000fe200078cc0ff */
[----:B------:R0:W-:Y:S02]  /*1383b0*/  @P1 STG.E.U8 desc[UR4][R22.64], R56 ;  /* 0x0000003816001986 */ /* 0x0001e4000c101104 */
[C---:B0-----:R-:W-:Y:S02]  /*1383c0*/  PRMT R56, R19.reuse, 0x7771, RZ ;  /* 0x0000777113387816 */ /* 0x041fe400000000ff */
[----:B------:R-:W2:Y:S04]  /*1383d0*/  LDL.LU R22, [R1+0x64] ;  /* 0x0000640001167983 */ /* 0x000ea80000300800 */
[----:B------:R0:W-:Y:S04]  /*1383e0*/  @P0 STG.E.U8 desc[UR4][R8.64], R56 ;  /* 0x0000003808000986 */ /* 0x0001e8000c101104 */
[----:B------:R-:W4:Y:S04]  /*1383f0*/  LDL.LU.64 R54, [R1+0x2360] ;  /* 0x0023600001367983 */ /* 0x000f280000300a00 */
[----:B------:R-:W2:Y:S01]  /*138400*/  LDL.LU.64 R6, [R1+0x2370] ;  /* 0x0023700001067983 */ /* 0x000ea20000300a00 */
[----:B0-----:R-:W-:-:S03]  /*138410*/  PRMT R56, R19, 0x7772, RZ ;  /* 0x0000777213387816 */ /* 0x001fc600000000ff */
[----:B------:R-:W2:Y:S04]  /*138420*/  LDL.LU R23, [R1+0x78] ;  /* 0x0000780001177983 */ /* 0x000ea80000300800 */
[----:B------:R0:W-:Y:S01]  /*138430*/  @P6 STG.E.U8 desc[UR4][R12.64], R56 ;  /* 0x000000380c006986 */ /* 0x0001e2000c101104 */
[----:B------:R-:W-:-:S03]  /*138440*/  LOP3.LUT P6, RZ, R32, 0x4, RZ, 0xc0, !PT ;  /* 0x0000000420ff7812 */ /* 0x000fc600078cc0ff */
[----:B------:R-:W2:Y:S04]  /*138450*/  LDL.LU.64 R10, [R1+0x2368] ;  /* 0x00236800010a7983 */ /* 0x000ea80000300a00 */
[----:B------:R-:W2:Y:S01]  /*138460*/  LDL.LU.64 R4, [R1+0x2378] ;  /* 0x0023780001047983 */ /* 0x000ea20000300a00 */
[----:B0-----:R-:W-:-:S03]  /*138470*/  PRMT R56, R19, 0x7773, RZ ;  /* 0x0000777313387816 */ /* 0x001fc600000000ff */
[----:B------:R-:W2:Y:S04]  /*138480*/  LDL.LU.64 R8, [R1+0x2380] ;  /* 0x0023800001087983 */ /* 0x000ea80000300a00 */
[----:B------:R0:W-:Y:S01]  /*138490*/  @P6 STG.E.U8 desc[UR4][R16.64], R56 ;  /* 0x0000003810006986 */ /* 0x0001e2000c101104 */
[----:B------:R-:W-:-:S03]  /*1384a0*/  LOP3.LUT P6, RZ, R32, 0x2, RZ, 0xc0, !PT ;  /* 0x0000000220ff7812 */ /* 0x000fc600078cc0ff */
[----:B------:R-:W2:Y:S04]  /*1384b0*/  LDL.LU.64 R12, [R1+0x2390] ;  /* 0x00239000010c7983 */ /* 0x000ea80000300a00 */
[----:B------:R-:W2:Y:S04]  /*1384c0*/  LDL.LU.64 R18, [R1+0x2388] ;  /* 0x0023880001127983 */ /* 0x000ea80000300a00 */
[----:B0-----:R-:W2:Y:S04]  /*1384d0*/  LDL.LU.64 R16, [R1+0x23a0] ;  /* 0x0023a00001107983 */ /* 0x001ea80000300a00 */
[----:B------:R-:W2:Y:S01]  /*1384e0*/  LDL.LU R15, [R1+0x68] ;  /* 0x00006800010f7983 */ /* 0x000ea20000300800 */
[----:B---3--:R-:W-:-:S05]  /*1384f0*/  PRMT R56, R14, 0x7770, RZ ;  /* 0x000077700e387816 */ /* 0x008fca00000000ff */
[----:B------:R0:W-:Y:S04]  /*138500*/  @P6 STG.E.U8 desc[UR4][R20.64], R56 ;  /* 0x0000003814006986 */ /* 0x0001e8000c101104 */
[----:B0-----:R-:W3:Y:S04]  /*138510*/  LDL.LU.64 R56, [R1+0x2358] ;  /* 0x0023580001387983 */ /* 0x001ee80000300a00 */
[----:B------:R-:W2:Y:S01]  /*138520*/  LDL.LU.64 R20, [R1+0x2398] ;  /* 0x0023980001147983 */ /* 0x000ea20000300a00 */
[----:B------:R-:W-:Y:S02]  /*138530*/  LOP3.LUT P6, RZ, R32, 0x1, RZ, 0xc0, !PT ;  /* 0x0000000120ff7812 */ /* 0x000fe400078cc0ff */
[----:B------:R-:W-:-:S02]  /*138540*/  PRMT R32, R14, 0x7771, RZ ;  /* 0x000077710e207816 */ /* 0x000fc400000000ff */
[C---:B------:R-:W-:Y:S02]  /*138550*/  LOP3.LUT P5, RZ, R40.reuse, 0x10, RZ, 0xc0, !PT ;  /* 0x0000001028ff7812 */ /* 0x040fe400078ac0ff */
[C---:B------:R-:W-:Y:S02]  /*138560*/  LOP3.LUT P4, RZ, R40.reuse, 0x20, RZ, 0xc0, !PT ;  /* 0x0000002028ff7812 */ /* 0x040fe4000788c0ff */
[C---:B------:R-:W-:Y:S02]  /*138570*/  LOP3.LUT P3, RZ, R40.reuse, 0x40, RZ, 0xc0, !PT ;  /* 0x0000004028ff7812 */ /* 0x040fe4000786c0ff */
[C---:B------:R-:W-:Y:S02]  /*138580*/  LOP3.LUT P2, RZ, R40.reuse, 0x80, RZ, 0xc0, !PT ;  /* 0x0000008028ff7812 */ /* 0x040fe4000784c0ff */
[C---:B------:R-:W-:Y:S02]  /*138590*/  LOP3.LUT P1, RZ, R40.reuse, 0x100, RZ, 0xc0, !PT ;  /* 0x0000010028ff7812 */ /* 0x040fe4000782c0ff */
[----:B------:R-:W-:Y:S01]  /*1385a0*/  LOP3.LUT P0, RZ, R40, 0x200, RZ, 0xc0, !PT ;  /* 0x0000020028ff7812 */ /* 0x000fe2000780c0ff */
[----:B---3--:R0:W-:Y:S01]  /*1385b0*/  @P6 STG.E.U8 desc[UR4][R56.64], R32 ;  /* 0x0000002038006986 */ /* 0x0081e2000c101104 */
[----:B------:R-:W-:-:S02]  /*1385c0*/  LOP3.LUT P6, RZ, R38, 0x80000000, RZ, 0xc0, !PT ;  /* 0x8000000026ff7812 */ /* 0x000fc400078cc0ff */
[----:B0-----:R-:W-:-:S11]  /*1385d0*/  PRMT R32, R14, 0x7772, RZ ;  /* 0x000077720e207816 */ /* 0x001fd600000000ff */
[----:B------:R0:W-:Y:S01]  /*1385e0*/  @P6 STG.E.U8 desc[UR4][R58.64], R32 ;  /* 0x000000203a006986 */ /* 0x0001e2000c101104 */
[----:B------:R-:W-:Y:S02]  /*1385f0*/  LOP3.LUT P6, RZ, R38, 0x40000000, RZ, 0xc0, !PT ;  /* 0x4000000026ff7812 */ /* 0x000fe400078cc0ff */
[----:B0-----:R-:W-:-:S11]  /*138600*/  PRMT R32, R14, 0x7773, RZ ;  /* 0x000077730e207816 */ /* 0x001fd600000000ff */
[----:B------:R2:W-:Y:S01]  /*138610*/  @P6 STG.E.U8 desc[UR4][R34.64], R32 ;  /* 0x0000002022006986 */ /* 0x0005e2000c101104 */
[----:B------:R-:W-:Y:S02]  /*138620*/  LOP3.LUT P6, RZ, R38, 0x20000000, RZ, 0xc0, !PT ;  /* 0x2000000026ff7812 */ /* 0x000fe400078cc0ff */
[----:B--2---:R-:W-:-:S11]  /*138630*/  PRMT R32, R22, 0x7770, RZ ;  /* 0x0000777016207816 */ /* 0x004fd600000000ff */
[----:B----4-:R0:W-:Y:S01]  /*138640*/  @P6 STG.E.U8 desc[UR4][R54.64], R32 ;  /* 0x0000002036006986 */ /* 0x0101e2000c101104 */
        /* <DEDUP_REMOVED lines=18> */
[----:B0-----:R-:W2:Y:S04]  /*138770*/  LDL.LU.64 R20, [R1+0x23b0] ;  /* 0x0023b00001147983 */ /* 0x001ea80000300a00 */
[----:B------:R-:W3:Y:S04]  /*138780*/  LDL.LU.64 R8, [R1+0x2400] ;  /* 0x0024000001087983 */ /* 0x000ee80000300a00 */
[----:B------:R-:W4:Y:S04]  /*138790*/  LDL.LU.64 R16, [R1+0x23a8] ;  /* 0x0023a80001107983 */ /* 0x000f280000300a00 */
[----:B------:R-:W3:Y:S04]  /*1387a0*/  LDL.LU.64 R12, [R1+0x2418] ;  /* 0x00241800010c7983 */ /* 0x000ee80000300a00 */
[----:B------:R-:W3:Y:S04]  /*1387b0*/  LDL.LU.64 R18, [R1+0x2428] ;  /* 0x0024280001127983 */ /* 0x000ee80000300a00 */
[----:B------:R-:W3:Y:S04]  /*1387c0*/  LDL.LU.64 R22, [R1+0x2420] ;  /* 0x0024200001167983 */ /* 0x000ee80000300a00 */
[----:B------:R-:W3:Y:S01]  /*1387d0*/  LDL.LU R54, [R1+0x7c] ;  /* 0x00007c0001367983 */ /* 0x000ee20000300800 */
[----:B------:R-:W-:-:S02]  /*1387e0*/  LOP3.LUT P6, RZ, R40, 0x400000, RZ, 0xc0, !PT ;  /* 0x0040000028ff7812 */ /* 0x000fc400078cc0ff */
[----:B------:R-:W-:Y:S02]  /*1387f0*/  LOP3.LUT R38, R38, 0xfff7ffff, RZ, 0xc0, !PT ;  /* 0xfff7ffff26267812 */ /* 0x000fe400078ec0ff */
[----:B------:R-:W-:Y:S02]  /*138800*/  LOP3.LUT P3, RZ, R40, 0x400, RZ, 0xc0, !PT ;  /* 0x0000040028ff7812 */ /* 0x000fe4000786c0ff */
[----:B------:R-:W-:-:S07]  /*138810*/  PRMT R32, R15, 0x7771, RZ ;  /* 0x000077710f207816 */ /* 0x000fce00000000ff */
        /* <DEDUP_REMOVED lines=14> */
[C---:B------:R-:W-:Y:S02]  /*138900*/  LOP3.LUT P6, RZ, R40.reuse, 0x20000, RZ, 0xc0, !PT ;  /* 0x0002000028ff7812 */ /* 0x040fe400078cc0ff */
[----:B------:R-:W-:Y:S02]  /*138910*/  LOP3.LUT P1, RZ, R40, 0x1000, RZ, 0xc0, !PT ;  /* 0x0000100028ff7812 */ /* 0x000fe4000782c0ff */
[----:B------:R-:W-:-:S09]  /*138920*/  LOP3.LUT R38, R38, 0xfeffffff, RZ, 0xc0, !PT ;  /* 0xfeffffff26267812 */ /* 0x000fd200078ec0ff */
        /* <DEDUP_REMOVED lines=8> */
[----:B------:R-:W-:Y:S01]  /*1389b0*/  LOP3.LUT P6, RZ, R40, 0x4000, RZ, 0xc0, !PT ;  /* 0x0000400028ff7812 */ /* 0x000fe200078cc0ff */
[----:B--2---:R0:W-:Y:S04]  /*1389c0*/  @P3 STG.E.U8 desc[UR4][R20.64], R32 ;  /* 0x0000002014003986 */ /* 0x0041e8000c101104 */
[----:B0-----:R-:W2:Y:S04]  /*1389d0*/  LDL.LU.64 R20, [R1+0x2438] ;  /* 0x0024380001147983 */ /* 0x001ea80000300a00 */
[----:B------:R-:W2:Y:S04]  /*1389e0*/  LDL.LU R55, [R1+0x6c] ;  /* 0x00006c0001377983 */ /* 0x000ea80000300800 */
[----:B------:R-:W2:Y:S04]  /*1389f0*/  LDL.LU.64 R56, [R1+0x2430] ;  /* 0x0024300001387983 */ /* 0x000ea80000300a00 */
[----:B------:R-:W2:Y:S04]  /*138a00*/  LDL.LU.64 R58, [R1+0x2450] ;  /* 0x00245000013a7983 */ /* 0x000ea80000300a00 */
[----:B------:R-:W2:Y:S01]  /*138a10*/  LDL.LU.64 R34, [R1+0x2448] ;  /* 0x0024480001227983 */ /* 0x000ea20000300a00 */
[----:B------:R-:W-:-:S03]  /*138a20*/  PRMT R32, R15, 0x7772, RZ ;  /* 0x000077720f207816 */ /* 0x000fc600000000ff */
[----:B------:R-:W2:Y:S04]  /*138a30*/  LDL.LU.64 R6, [R1+0x2440] ;  /* 0x0024400001067983 */ /* 0x000ea80000300a00 */
[----:B---3--:R0:W-:Y:S02]  /*138a40*/  @P2 STG.E.U8 desc[UR4][R8.64], R32 ;  /* 0x0000002008002986 */ /* 0x0081e4000c101104 */
[----:B0-----:R-:W-:-:S05]  /*138a50*/  PRMT R32, R15, 0x7773, RZ ;  /* 0x000077730f207816 */ /* 0x001fca00000000ff */
[----:B----4-:R0:W-:Y:S04]  /*138a60*/  @P1 STG.E.U8 desc[UR4][R16.64], R32 ;  /* 0x0000002010001986 */ /* 0x0101e8000c101104 */
[----:B0-----:R-:W3:Y:S04]  /*138a70*/  LDL.LU R16, [R1+0x50] ;  /* 0x0000500001107983 */ /* 0x001ee80000300800 */
[----:B------:R-:W4:Y:S04]  /*138a80*/  LDL.LU.64 R10, [R1+0x2458] ;  /* 0x00245800010a7983 */ /* 0x000f280000300a00 */
[----:B------:R-:W3:Y:S01]  /*138a90*/  LDL.LU.64 R4, [R1+0x2468] ;  /* 0x0024680001047983 */ /* 0x000ee20000300a00 */
[----:B------:R-:W-:-:S03]  /*138aa0*/  PRMT R32, R54, 0x7770, RZ ;  /* 0x0000777036207816 */ /* 0x000fc600000000ff */
[----:B------:R-:W3:Y:S04]  /*138ab0*/  LDL.LU R17, [R1+0x40] ;  /* 0x0000400001117983 */ /* 0x000ee80000300800 */
[----:B------:R-:W3:Y:S04]  /*138ac0*/  LDL.LU.64 R8, [R1+0x2460] ;  /* 0x0024600001087983 */ /* 0x000ee80000300a00 */
[----:B------:R0:W-:Y:S04]  /*138ad0*/  @P0 STG.E.U8 desc[UR4][R12.64], R32 ;  /* 0x000000200c000986 */ /* 0x0001e8000c101104 */
[----:B------:R-:W3:Y:S01]  /*138ae0*/  LDL.LU.64 R14, [R1+0x2478] ;  /* 0x00247800010e7983 */ /* 0x000ee20000300a00 */
[----:B0-----:R-:W-:-:S03]  /*138af0*/  PRMT R32, R54, 0x7771, RZ ;  /* 0x0000777136207816 */ /* 0x001fc600000000ff */
[----:B------:R-:W4:Y:S04]  /*138b00*/  LDL.LU.64 R12, [R1+0x2470] ;  /* 0x00247000010c7983 */ /* 0x000f280000300a00 */
[----:B------:R0:W-:Y:S01]  /*138b10*/  @P6 STG.E.U8 desc[UR4][R18.64], R32 ;  /* 0x0000002012006986 */ /* 0x0001e2000c101104 */
[----:B------:R-:W-:Y:S02]  /*138b20*/  LOP3.LUT P6, RZ, R38, 0x4000000, RZ, 0xc0, !PT ;  /* 0x0400000026ff7812 */ /* 0x000fe400078cc0ff */
[----:B0-----:R-:W-:Y:S01]  /*138b30*/  PRMT R32, R54, 0x7772, RZ ;  /* 0x0000777236207816 */ /* 0x001fe200000000ff */
[----:B------:R-:W4:Y:S10]  /*138b40*/  LDL.LU.64 R18, [R1+0x2490] ;  /* 0x0024900001127983 */ /* 0x000f340000300a00 */
[----:B------:R0:W-:Y:S04]  /*138b50*/  @P6 STG.E.U8 desc[UR4][R22.64], R32 ;  /* 0x0000002016006986 */ /* 0x0001e8000c101104 */
[----:B0-----:R-:W4:Y:S01]  /*138b60*/  LDL.LU.64 R22, [R1+0x2488] ;  /* 0x0024880001167983 */ /* 0x001f220000300a00 */
[----:B------:R-:W-:-:S02]  /*138b70*/  LOP3.LUT P6, RZ, R38, 0x2000000, RZ, 0xc0, !PT ;  /* 0x0200000026ff7812 */ /* 0x000fc400078cc0ff */
[----:B------:R-:W-:Y:S02]  /*138b80*/  PRMT R32, R54, 0x7773, RZ ;  /* 0x0000777336207816 */ /* 0x000fe400000000ff */
        /* <DEDUP_REMOVED lines=9> */
[----:B------:R0:W-:Y:S01]  /*138c20*/  @P6 STG.E.U8 desc[UR4][R56.64], R32 ;  /* 0x0000002038006986 */ /* 0x0001e2000c101104 */
[----:B------:R-:W-:-:S02]  /*138c30*/  LOP3.LUT P6, RZ, R38, 0x800000, RZ, 0xc0, !PT ;  /* 0x0080000026ff7812 */ /* 0x000fc400078cc0ff */
[----:B0-----:R-:W-:-:S11]  /*138c40*/  PRMT R32, R55, 0x7771, RZ ;  /* 0x0000777137207816 */ /* 0x001fd600000000ff */
        /* <DEDUP_REMOVED lines=8> */
[----:B---3--:R-:W-:-:S11]  /*138cd0*/  PRMT R32, R16, 0x7770, RZ ;  /* 0x0000777010207816 */ /* 0x008fd600000000ff */
        /* <DEDUP_REMOVED lines=14> */
[----:B0-----:R-:W-:Y:S02]  /*138dc0*/  PRMT R32, R17, 0x7773, RZ ;  /* 0x0000777311207816 */ /* 0x001fe400000000ff */
[----:B------:R-:W3:Y:S04]  /*138dd0*/  LDL.LU.64 R16, [R1+0x2498] ;  /* 0x0024980001107983 */ /* 0x000ee80000300a00 */
[----:B------:R-:W4:Y:S04]  /*138de0*/  LDL.LU.64 R8, [R1+0x24a8] ;  /* 0x0024a80001087983 */ /* 0x000f280000300a00 */
[----:B------:R-:W3:Y:S04]  /*138df0*/  LDL.LU.64 R14, [R1+0x24a0] ;  /* 0x0024a000010e7983 */ /* 0x000ee80000300a00 */
[----:B------:R-:W3:Y:S01]  /*138e00*/  LDL.LU R13, [R1+0x54] ;  /* 0x00005400010d7983 */ /* 0x000ee20000300800 */
[----:B------:R-:W-:-:S02]  /*138e10*/  LOP3.LUT P0, RZ, R40, 0x10000000, RZ, 0xc0, !PT ;  /* 0x1000000028ff7812 */ /* 0x000fc4000780c0ff */
[----:B------:R-:W-:-:S11]  /*138e20*/  LOP3.LUT P3, RZ, R40, 0x20000000, RZ, 0xc0, !PT ;  /* 0x2000000028ff7812 */ /* 0x000fd6000786c0ff */
[----:B--2---:R0:W-:Y:S04]  /*138e30*/  @P0 STG.E.U8 desc[UR4][R20.64], R32 ;  /* 0x0000002014000986 */ /* 0x0041e8000c101104 */
[----:B0-----:R-:W2:Y:S04]  /*138e40*/  LDL.LU.64 R20, [R1+0x24b0] ;  /* 0x0024b00001147983 */ /* 0x001ea80000300a00 */
[----:B------:R-:W2:Y:S04]  /*138e50*/  LDL.LU.64 R18, [R1+0x24b8] ;  /* 0x0024b80001127983 */ /* 0x000ea80000300a00 */
[----:B------:R-:W2:Y:S04]  /*138e60*/  LDL.LU.64 R22, [R1+0x24c8] ;  /* 0x0024c80001167983 */ /* 0x000ea80000300a00 */
[----:B------:R-:W2:Y:S01]  /*138e70*/  LDL.LU R6, [R1+0x44] ;  /* 0x0000440001067983 */ /* 0x000ea20000300800 */
[----:B------:R-:W-:-:S02]  /*138e80*/  LOP3.LUT P6, RZ, R41, 0x200, RZ, 0xc0, !PT ;  /* 0x0000020029ff7812 */ /* 0x000fc400078cc0ff */
[----:B------:R-:W-:Y:S02]  /*138e90*/  LOP3.LUT R38, R38, 0xfffff7ff, RZ, 0xc0, !PT ;  /* 0xfffff7ff26267812 */ /* 0x000fe400078ec0ff */
[----:B---3--:R-:W-:-:S05]  /*138ea0*/  PRMT R32, R13, 0x7770, RZ ;  /* 0x000077700d207816 */ /* 0x008fca00000000ff */
[----:B------:R0:W-:Y:S04]  /*138eb0*/  @P3 STG.E.U8 desc[UR4][R16.64], R32 ;  /* 0x0000002010003986 */ /* 0x0001e8000c101104 */
[----:B0-----:R-:W3:Y:S01]  /*138ec0*/  LDL.LU.64 R16, [R1+0x24c0] ;  /* 0x0024c00001107983 */ /* 0x001ee20000300a00 */
[----:B------:R-:W-:Y:S02]  /*138ed0*/  @P6 LOP3.LUT R38, R38, 0x800, RZ, 0xfc, !PT ;  /* 0x0000080026266812 */ /* 0x000fe400078efcff */
[----:B------:R-:W-:Y:S01]  /*138ee0*/  LOP3.LUT P6, RZ, R41, 0x100, RZ, 0xc0, !PT ;  /* 0x0000010029ff7812 */ /* 0x000fe200078cc0ff */
[----:B------:R-:W3:Y:S01]  /*138ef0*/  LDL.LU.64 R56, [R1+0x24d8] ;  /* 0x0024d80001387983 */ /* 0x000ee20000300a00 */
[----:B------:R-:W-:-:S03]  /*138f00*/  LOP3.LUT R38, R38, 0xffffefff, RZ, 0xc0, !PT ;  /* 0xffffefff26267812 */ /* 0x000fc600078ec0ff */
[----:B------:R-:W3:Y:S04]  /*138f10*/  LDL.LU.64 R58, [R1+0x24d0] ;  /* 0x0024d000013a7983 */ /* 0x000ee80000300a00 */
[----:B------:R-:W3:Y:S04]  /*138f20*/  LDL.LU R7, [R1+0x58] ;  /* 0x0000580001077983 */ /* 0x000ee80000300800 */
[----:B------:R-:W-:Y:S01]  /*138f30*/  @P6 LOP3.LUT R38, R38, 0x1000, RZ, 0xfc, !PT ;  /* 0x0000100026266812 */ /* 0x000fe200078efcff */
[----:B------:R-:W3:Y:S01]  /*138f40*/  LDL.LU.64 R34, [R1+0x24f0] ;  /* 0x0024f00001227983 */ /* 0x000ee20000300a00 */
[----:B------:R-:W-:-:S02]  /*138f50*/  LOP3.LUT P6, RZ, R41, 0x80, RZ, 0xc0, !PT ;  /* 0x0000008029ff7812 */ /* 0x000fc400078cc0ff */
[----:B------:R-:W-:Y:S01]  /*138f60*/  LOP3.LUT R38, R38, 0xffffdfff, RZ, 0xc0, !PT ;  /* 0xffffdfff26267812 */ /* 0x000fe200078ec0ff */
[----:B------:R-:W3:Y:S01]  /*138f70*/  LDL.LU.64 R54, [R1+0x24e8] ;  /* 0x0024e80001367983 */ /* 0x000ee20000300a00 */
[C---:B------:R-:W-:Y:S02]  /*138f80*/  LOP3.LUT P2, RZ, R40.reuse, 0x40000000, RZ, 0xc0, !PT ;  /* 0x4000000028ff7812 */ /* 0x040fe4000784c0ff */
[----:B------:R-:W-:Y:S01]  /*138f90*/  LOP3.LUT P1, RZ, R40, 0x80000000, RZ, 0xc0, !PT ;  /* 0x8000000028ff7812 */ /* 0x000fe2000782c0ff */
[----:B------:R-:W3:Y:S06]  /*138fa0*/  LDL.LU.64 R10, [R1+0x24e0] ;  /* 0x0024e000010a7983 */ /* 0x000eec0000300a00 */
[----:B------:R-:W-:-:S02]  /*138fb0*/  @P6 LOP3.LUT R38, R38, 0x2000, RZ, 0xfc, !PT ;  /* 0x0000200026266812 */ /* 0x000fc400078efcff */
        /* <DEDUP_REMOVED lines=11> */
[----:B------:R-:W-:Y:S02]  /*139070*/  PRMT R32, R13, 0x7771, RZ ;  /* 0x000077710d207816 */ /* 0x000fe400000000ff */
[----:B------:R-:W-:-:S03]  /*139080*/  LOP3.LUT P0, RZ, R41, 0x1, RZ, 0xc0, !PT ;  /* 0x0000000129ff7812 */ /* 0x000fc6000780c0ff */
[----:B----4-:R0:W-:Y:S04]  /*139090*/  @P2 STG.E.U8 desc[UR4][R8.64], R32 ;  /* 0x0000002008002986 */ /* 0x0101e8000c101104 */
[----:B------:R-:W-:Y:S02]  /*1390a0*/  @P6 LOP3.LUT R38, R38, 0x20000, RZ, 0xfc, !PT ;  /* 0x0002000026266812 */ /* 0x000fe400078efcff */
[----:B------:R-:W-:Y:S02]  /*1390b0*/  LOP3.LUT P6, RZ, R41, 0x4, RZ, 0xc0, !PT ;  /* 0x0000000429ff7812 */ /* 0x000fe400078cc0ff */
[----:B0-----:R-:W-:Y:S02]  /*1390c0*/  PRMT R32, R13, 0x7772, RZ ;  /* 0x000077720d207816 */ /* 0x001fe400000000ff */
[----:B------:R-:W-:-:S03]  /*1390d0*/  LOP3.LUT R38, R38, 0xfffbffff, RZ, 0xc0, !PT ;  /* 0xfffbffff26267812 */ /* 0x000fc600078ec0ff */
[----:B------:R0:W-:Y:S06]  /*1390e0*/  @P1 STG.E.U8 desc[UR4][R14.64], R32 ;  /* 0x000000200e001986 */ /* 0x0001ec000c101104 */
[----:B------:R-:W-:Y:S02]  /*1390f0*/  @P6 LOP3.LUT R38, R38, 0x40000, RZ, 0xfc, !PT ;  /* 0x0004000026266812 */ /* 0x000fe400078efcff */
[----:B------:R-:W-:Y:S02]  /*139100*/  LOP3.LUT P6, RZ, R41, 0x2, RZ, 0xc0, !PT ;  /* 0x0000000229ff7812 */ /* 0x000fe400078cc0ff */
[----:B0-----:R-:W-:-:S05]  /*139110*/  PRMT R32, R13, 0x7773, RZ ;  /* 0x000077730d207816 */ /* 0x001fca00000000ff */
[----:B--2---:R0:W-:Y:S04]  /*139120*/  @P0 STG.E.U8 desc[UR4][R20.64], R32 ;  /* 0x0000002014000986 */ /* 0x0041e8000c101104 */
[----:B0-----:R-:W2:Y:S01]  /*139130*/  LDL.LU R21, [R1+0x48] ;  /* 0x0000480001157983 */ /* 0x001ea20000300800 */
[----:B------:R-:W-:-:S03]  /*139140*/  PRMT R32, R6, 0x7770, RZ ;  /* 0x0000777006207816 */ /* 0x000fc600000000ff */
[----:B------:R-:W4:Y:S04]  /*139150*/  LDL.LU.64 R4, [R1+0x24f8] ;  /* 0x0024f80001047983 */ /* 0x000f280000300a00 */
[----:B------:R-:W4:Y:S04]  /*139160*/  LDL.LU.64 R8, [R1+0x2508] ;  /* 0x0025080001087983 */ /* 0x000f280000300a00 */
[----:B------:R0:W-:Y:S01]  /*139170*/  @P6 STG.E.U8 desc[UR4][R18.64], R32 ;  /* 0x0000002012006986 */ /* 0x0001e2000c101104 */
[----:B------:R-:W-:-:S03]  /*139180*/  LOP3.LUT P6, RZ, R38, 0x40000, RZ, 0xc0, !PT ;  /* 0x0004000026ff7812 */ /* 0x000fc600078cc0ff */
[----:B------:R-:W4:Y:S04]  /*139190*/  LDL.LU.64 R14, [R1+0x2500] ;  /* 0x00250000010e7983 */ /* 0x000f280000300a00 */
[----:B------:R-:W4:Y:S01]  /*1391a0*/  LDL.LU.64 R12, [R1+0x2518] ;  /* 0x00251800010c7983 */ /* 0x000f220000300a00 */
[----:B0-----:R-:W-:-:S03]  /*1391b0*/  PRMT R32, R6, 0x7771, RZ ;  /* 0x0000777106207816 */ /* 0x001fc600000000ff */
[----:B------:R-:W4:Y:S04]  /*1391c0*/  LDL.LU R20, [R1+0x5c] ;  /* 0x00005c0001147983 */ /* 0x000f280000300800 */
[----:B------:R0:W-:Y:S01]  /*1391d0*/  @P6 STG.E.U8 desc[UR4][R22.64], R32 ;  /* 0x0000002016006986 */ /* 0x0001e2000c101104 */
[----:B------:R-:W-:-:S03]  /*1391e0*/  LOP3.LUT P6, RZ, R38, 0x20000, RZ, 0xc0, !PT ;  /* 0x0002000026ff7812 */ /* 0x000fc600078cc0ff */
[----:B------:R-:W4:Y:S04]  /*1391f0*/  LDL.LU.64 R18, [R1+0x2510] ;  /* 0x0025100001127983 */ /* 0x000f280000300a00 */
[----:B0-----:R-:W4:Y:S01]  /*139200*/  LDL.LU.64 R22, [R1+0x2530] ;  /* 0x0025300001167983 */ /* 0x001f220000300a00 */
[----:B------:R-:W-:-:S05]  /*139210*/  PRMT R32, R6, 0x7772, RZ ;  /* 0x0000777206207816 */ /* 0x000fca00000000ff */
[----:B---3--:R0:W-:Y:S04]  /*139220*/  @P6 STG.E.U8 desc[UR4][R16.64], R32 ;  /* 0x0000002010006986 */ /* 0x0081e8000c101104 */
[----:B0-----:R-:W3:Y:S01]  /*139230*/  LDL.LU.64 R16, [R1+0x2528] ;  /* 0x0025280001107983 */ /* 0x001ee20000300a00 */
[----:B------:R-:W-:Y:S02]  /*139240*/  LOP3.LUT P6, RZ, R38, 0x10000, RZ, 0xc0, !PT ;  /* 0x0001000026ff7812 */ /* 0x000fe400078cc0ff */
[----:B------:R-:W-:-:S11]  /*139250*/  PRMT R32, R6, 0x7773, RZ ;  /* 0x0000777306207816 */ /* 0x000fd600000000ff */
        /* <DEDUP_REMOVED lines=15> */
[C---:B------:R-:W-:Y:S02]  /*139350*/  LOP3.LUT P4, RZ, R41.reuse, 0x800, RZ, 0xc0, !PT ;  /* 0x0000080029ff7812 */ /* 0x040fe4000788c0ff */
[C---:B------:R-:W-:Y:S02]  /*139360*/  LOP3.LUT P3, RZ, R41.reuse, 0x1000, RZ, 0xc0, !PT ;  /* 0x0000100029ff7812 */ /* 0x040fe4000786c0ff */
[C---:B------:R-:W-:Y:S02]  /*139370*/  LOP3.LUT P2, RZ, R41.reuse, 0x2000, RZ, 0xc0, !PT ;  /* 0x0000200029ff7812 */ /* 0x040fe4000784c0ff */
[----:B------:R-:W-:-:S02]  /*139380*/  LOP3.LUT P1, RZ, R41, 0x4000, RZ, 0xc0, !PT ;  /* 0x0000400029ff7812 */ /* 0x000fc4000782c0ff */
[----:B--2---:R-:W-:-:S05]  /*139390*/  PRMT R32, R21, 0x7770, RZ ;  /* 0x0000777015207816 */ /* 0x004fca00000000ff */
[----:B----4-:R0:W-:Y:S02]  /*1393a0*/  @P6 STG.E.U8 desc[UR4][R4.64], R32 ;  /* 0x0000002004006986 */ /* 0x0101e4000c101104 */
[----:B0-----:R-:W-:-:S05]  /*1393b0*/  PRMT R32, R21, 0x7771, RZ ;  /* 0x0000777115207816 */ /* 0x001fca00000000ff */
[----:B------:R0:W-:Y:S02]  /*1393c0*/  @P5 STG.E.U8 desc[UR4][R8.64], R32 ;  /* 0x0000002008005986 */ /* 0x0001e4000c101104 */
[----:B0-----:R-:W-:-:S05]  /*1393d0*/  PRMT R32, R21, 0x7772, RZ ;  /* 0x0000777215207816 */ /* 0x001fca00000000ff */
[----:B------:R0:W-:Y:S01]  /*1393e0*/  @P4 STG.E.U8 desc[UR4][R14.64], R32 ;  /* 0x000000200e004986 */ /* 0x0001e2000c101104 */
[----:B------:R-:W-:Y:S02]  /*1393f0*/  LOP3.LUT P0, RZ, R41, 0x8000, RZ, 0xc0, !PT ;  /* 0x0000800029ff7812 */ /* 0x000fe4000780c0ff */
[----:B0-----:R-:W-:-:S05]  /*139400*/  PRMT R32, R21, 0x7773, RZ ;  /* 0x0000777315207816 */ /* 0x001fca00000000ff */
[----:B------:R0:W-:Y:S02]  /*139410*/  @P3 STG.E.U8 desc[UR4][R12.64], R32 ;  /* 0x000000200c003986 */ /* 0x0001e4000c101104 */
[----:B0-----:R-:W-:-:S05]  /*139420*/  PRMT R32, R20, 0x7770, RZ ;  /* 0x0000777014207816 */ /* 0x001fca00000000ff */
[----:B------:R0:W-:Y:S02]  /*139430*/  @P2 STG.E.U8 desc[UR4][R18.64], R32 ;  /* 0x0000002012002986 */ /* 0x0001e4000c101104 */
[----:B0-----:R-:W-:-:S05]  /*139440*/  PRMT R32, R20, 0x7771, RZ ;  /* 0x0000777114207816 */ /* 0x001fca00000000ff */
[----:B------:R0:W-:Y:S02]  /*139450*/  @P1 STG.E.U8 desc[UR4][R22.64], R32 ;  /* 0x0000002016001986 */ /* 0x0001e4000c101104 */
[----:B0-----:R-:W-:-:S05]  /*139460*/  PRMT R32, R20, 0x7772, RZ ;  /* 0x0000777214207816 */ /* 0x001fca00000000ff */
[----:B---3--:R0:W-:Y:S04]  /*139470*/  @P0 STG.E.U8 desc[UR4][R16.64], R32 ;  /* 0x0000002010000986 */ /* 0x0081e8000c101104 */
[----:B0-----:R-:W2:Y:S04]  /*139480*/  LDL.LU.64 R16, [R1+0x2520] ;  /* 0x0025200001107983 */ /* 0x001ea80000300a00 */
[----:B------:R-:W3:Y:S04]  /*139490*/  LDL.LU.64 R8, [R1+0x2538] ;  /* 0x0025380001087983 */ /* 0x000ee80000300a00 */
[----:B------:R-:W4:Y:S04]  /*1394a0*/  LDL.LU.64 R14, [R1+0x2548] ;  /* 0x00254800010e7983 */ /* 0x000f280000300a00 */
[----:B------:R-:W3:Y:S04]  /*1394b0*/  LDL.LU.64 R12, [R1+0x2540] ;  /* 0x00254000010c7983 */ /* 0x000ee80000300a00 */
[----:B------:R-:W3:Y:S04]  /*1394c0*/  LDL.LU R21, [R1+0x4c] ;  /* 0x00004c0001157983 */ /* 0x000ee80000300800 */
[----:B------:R-:W3:Y:S04]  /*1394d0*/  LDL.LU.64 R18, [R1+0x2558] ;  /* 0x0025580001127983 */ /* 0x000ee80000300a00 */
[----:B------:R-:W3:Y:S01]  /*1394e0*/  LDL.LU R10, [R1+0xb0] ;  /* 0x0000b000010a7983 */ /* 0x000ee20000300800 */
[----:B------:R-:W-:-:S03]  /*1394f0*/  LOP3.LUT P3, RZ, R41, 0x10000, RZ, 0xc0, !PT ;  /* 0x0001000029ff7812 */ /* 0x000fc6000786c0ff */
[----:B------:R-:W3:Y:S01]  /*139500*/  LDL.LU.64 R22, [R1+0x2550] ;  /* 0x0025500001167983 */ /* 0x000ee20000300a00 */
[----:B------:R-:W-:Y:S02]  /*139510*/  PRMT R32, R20, 0x7773, RZ ;  /* 0x0000777314207816 */ /* 0x000fe400000000ff */
[C---:B------:R-:W-:Y:S02]  /*139520*/  LOP3.LUT P2, RZ, R41.reuse, 0x20000, RZ, 0xc0, !PT ;  /* 0x0002000029ff7812 */ /* 0x040fe4000784c0ff */
[C---:B------:R-:W-:Y:S02]  /*139530*/  LOP3.LUT P1, RZ, R41.reuse, 0x40000, RZ, 0xc0, !PT ;  /* 0x0004000029ff7812 */ /* 0x040fe4000782c0ff */
        /* <DEDUP_REMOVED lines=13> */
[----:B--2---:R0:W-:Y:S04]  /*139610*/  @P3 STG.E.U8 desc[UR4][R16.64], R32 ;  /* 0x0000002010003986 */ /* 0x0041e8000c101104 */
[----:B0-----:R-:W2:Y:S04]  /*139620*/  LDL.LU.64 R16, [R1+0x2570] ;  /* 0x0025700001107983 */ /* 0x001ea80000300a00 */
[----:B------:R-:W2:Y:S04]  /*139630*/  LDL.LU.64 R56, [R1+0x2568] ;  /* 0x0025680001387983 */ /* 0x000ea80000300a00 */
[----:B------:R-:W2:Y:S04]  /*139640*/  LDL.LU.64 R58, [R1+0x2560] ;  /* 0x00256000013a7983 */ /* 0x000ea80000300a00 */
[----:B------:R-:W2:Y:S04]  /*139650*/  LDL.LU R11, [R1+0xa0] ;  /* 0x0000a000010b7983 */ /* 0x000ea80000300800 */
[----:B------:R-:W2:Y:S04]  /*139660*/  LDL.LU.64 R34, [R1+0x2578] ;  /* 0x0025780001227983 */ /* 0x000ea80000300a00 */
[----:B------:R-:W2:Y:S04]  /*139670*/  LDL.LU.64 R54, [R1+0x2588] ;  /* 0x0025880001367983 */ /* 0x000ea80000300a00 */
[----:B------:R-:W2:Y:S01]  /*139680*/  LDL.LU.64 R6, [R1+0x2580] ;  /* 0x0025800001067983 */ /* 0x000ea20000300a00 */
[----:B---3--:R-:W-:-:S03]  /*139690*/  PRMT R32, R21, 0x7770, RZ ;  /* 0x0000777015207816 */ /* 0x008fc600000000ff */
[----:B------:R-:W3:Y:S04]  /*1396a0*/  LDL.LU R20, [R1+0xb4] ;  /* 0x0000b40001147983 */ /* 0x000ee80000300800 */
[----:B------:R-:W3:Y:S04]  /*1396b0*/  LDL.LU.64 R4, [R1+0x2590] ;  /* 0x0025900001047983 */ /* 0x000ee80000300a00 */
[----:B------:R0:W-:Y:S02]  /*1396c0*/  @P2 STG.E.U8 desc[UR4][R8.64], R32 ;  /* 0x0000002008002986 */ /* 0x0001e4000c101104 */
[----:B0-----:R-:W-:-:S02]  /*1396d0*/  PRMT R32, R21, 0x7771, RZ ;  /* 0x0000777115207816 */ /* 0x001fc400000000ff */
[----:B------:R-:W3:Y:S04]  /*1396e0*/  LDL.LU.64 R8, [R1+0x2598] ;  /* 0x0025980001087983 */ /* 0x000ee80000300a00 */
[----:B----4-:R0:W-:Y:S04]  /*1396f0*/  @P1 STG.E.U8 desc[UR4][R14.64], R32 ;  /* 0x000000200e001986 */ /* 0x0101e8000c101104 */
[----:B0-----:R-:W4:Y:S01]  /*139700*/  LDL.LU.64 R14, [R1+0x25a8] ;  /* 0x0025a800010e7983 */ /* 0x001f220000300a00 */
[----:B------:R-:W-:-:S04]  /*139710*/  LOP3.LUT R38, R38, 0xffffff7f, RZ, 0xc0, !PT ;  /* 0xffffff7f26267812 */ /* 0x000fc800078ec0ff */
        /* <DEDUP_REMOVED lines=9> */
[----:B------:R-:W-:Y:S02]  /*1397b0*/  LOP3.LUT R38, R38, 0xfffffbff, RZ, 0xc0, !PT ;  /* 0xfffffbff26267812 */ /* 0x000fe400078ec0ff */
[----:B------:R-:W-:-:S09]  /*1397c0*/  PRMT R32, R21, 0x7772, RZ ;  /* 0x0000777215207816 */ /* 0x000fd200000000ff */
[----:B------:R-:W-:Y:S02]  /*1397d0*/  @P6 LOP3.LUT R38, R38, 0x400, RZ, 0xfc, !PT ;  /* 0x0000040026266812 */ /* 0x000fe400078efcff */
[----:B------:R-:W-:Y:S01]  /*1397e0*/  LOP3.LUT P6, RZ, R41, 0x100000, RZ, 0xc0, !PT ;  /* 0x0010000029ff7812 */ /* 0x000fe200078cc0ff */
[----:B------:R0:W-:Y:S02]  /*1397f0*/  @P0 STG.E.U8 desc[UR4][R12.64], R32 ;  /* 0x000000200c000986 */ /* 0x0001e4000c101104 */
[----:B0-----:R-:W-:Y:S02]  /*139800*/  PRMT R32, R21, 0x7773, RZ ;  /* 0x0000777315207816 */ /* 0x001fe400000000ff */
[----:B------:R-:W4:Y:S08]  /*139810*/  LDL.LU.64 R12, [R1+0x25a0] ;  /* 0x0025a000010c7983 */ /* 0x000f300000300a00 */
[----:B------:R0:W-:Y:S01]  /*139820*/  @P6 STG.E.U8 desc[UR4][R18.64], R32 ;  /* 0x0000002012006986 */ /* 0x0001e2000c101104 */
[----:B------:R-:W-:-:S03]  /*139830*/  LOP3.LUT P6, RZ, R38, 0x400, RZ, 0xc0, !PT ;  /* 0x0000040026ff7812 */ /* 0x000fc600078cc0ff */
[----:B------:R-:W4:Y:S01]  /*139840*/  LDL.LU R21, [R1+0xa4] ;  /* 0x0000a40001157983 */ /* 0x000f220000300800 */
[----:B0-----:R-:W-:-:S03]  /*139850*/  PRMT R32, R10, 0x7770, RZ ;  /* 0x000077700a207816 */ /* 0x001fc600000000ff */
[----:B------:R-:W4:Y:S06]  /*139860*/  LDL.LU.64 R18, [R1+0x25b8] ;  /* 0x0025b80001127983 */ /* 0x000f2c0000300a00 */
[----:B------:R0:W-:Y:S01]  /*139870*/  @P6 STG.E.U8 desc[UR4][R22.64], R32 ;  /* 0x0000002016006986 */ /* 0x0001e2000c101104 */
[----:B------:R-:W-:Y:S02]  /*139880*/  LOP3.LUT P6, RZ, R38, 0x200, RZ, 0xc0, !PT ;  /* 0x0000020026ff7812 */ /* 0x000fe400078cc0ff */
[----:B0-----:R-:W-:Y:S01]  /*139890*/  PRMT R32, R10, 0x7771, RZ ;  /* 0x000077710a207816 */ /* 0x001fe200000000ff */
[----:B------:R-:W4:Y:S01]  /*1398a0*/  LDL.LU.64 R22, [R1+0x25b0] ;  /* 0x0025b00001167983 */ /* 0x000f220000300a00 */
[----:B------:R-:W-:-:S02]  /*1398b0*/  LOP3.LUT P5, RZ, R41, 0x20000000, RZ, 0xc0, !PT ;  /* 0x2000000029ff7812 */ /* 0x000fc400078ac0ff */
[----:B------:R-:W-:-:S07]  /*1398c0*/  LOP3.LUT P4, RZ, R41, 0x40000000, RZ, 0xc0, !PT ;  /* 0x4000000029ff7812 */ /* 0x000fce000788c0ff */
[----:B--2---:R0:W-:Y:S01]  /*1398d0*/  @P6 STG.E.U8 desc[UR4][R16.64], R32 ;  /* 0x0000002010006986 */ /* 0x0041e2000c101104 */
[----:B------:R-:W-:Y:S02]  /*1398e0*/  LOP3.LUT P6, RZ, R38, 0x100, RZ, 0xc0, !PT ;  /* 0x0000010026ff7812 */ /* 0x000fe400078cc0ff */
        /* <DEDUP_REMOVED lines=17> */
[----:B---3--:R0:W-:Y:S02]  /*139a00*/  @P6 STG.E.U8 desc[UR4][R4.64], R32 ;  /* 0x0000002004006986 */ /* 0x0081e4000c101104 */
[----:B0-----:R-:W-:-:S05]  /*139a10*/  PRMT R32, R20, 0x7770, RZ ;  /* 0x0000777014207816 */ /* 0x001fca00000000ff */
[----:B------:R0:W-:Y:S02]  /*139a20*/  @P5 STG.E.U8 desc[UR4][R8.64], R32 ;  /* 0x0000002008005986 */ /* 0x0001e4000c101104 */
[----:B0-----:R-:W-:-:S05]  /*139a30*/  PRMT R32, R20, 0x7771, RZ ;  /* 0x0000777114207816 */ /* 0x001fca00000000ff */
[----:B----4-:R0:W-:Y:S04]  /*139a40*/  @P4 STG.E.U8 desc[UR4][R14.64], R32 ;  /* 0x000000200e004986 */ /* 0x0101e8000c101104 */
[----:B0-----:R-:W3:Y:S01]  /*139a50*/  LDL.LU.64 R14, [R1+0x25d0] ;  /* 0x0025d000010e7983 */ /* 0x001ee20000300a00 */
[----:B------:R-:W-:Y:S02]  /*139a60*/  LOP3.LUT P3, RZ, R41, 0x80000000, RZ, 0xc0, !PT ;  /* 0x8000000029ff7812 */ /* 0x000fe4000786c0ff */
[----:B------:R-:W-:Y:S01]  /*139a70*/  LOP3.LUT P2, RZ, R42, 0x1, RZ, 0xc0, !PT ;  /* 0x000000012aff7812 */ /* 0x000fe2000784c0ff */
[----:B------:R-:W4:Y:S01]  /*139a80*/  LDL.LU.64 R4, [R1+0x25c8] ;  /* 0x0025c80001047983 */ /* 0x000f220000300a00 */
[----:B------:R-:W-:Y:S02]  /*139a90*/  PRMT R32, R20, 0x7772, RZ ;  /* 0x0000777214207816 */ /* 0x000fe400000000ff */
[----:B------:R-:W-:-:S07]  /*139aa0*/  LOP3.LUT P1, RZ, R42, 0x2, RZ, 0xc0, !PT ;  /* 0x000000022aff7812 */ /* 0x000fce000782c0ff */
[----:B------:R0:W-:Y:S02]  /*139ab0*/  @P3 STG.E.U8 desc[UR4][R12.64], R32 ;  /* 0x000000200c003986 */ /* 0x0001e4000c101104 */
[----:B0-----:R-:W-:-:S05]  /*139ac0*/  PRMT R32, R20, 0x7773, RZ ;  /* 0x0000777314207816 */ /* 0x001fca00000000ff */
[----:B------:R0:W-:Y:S02]  /*139ad0*/  @P2 STG.E.U8 desc[UR4][R18.64], R32 ;  /* 0x0000002012002986 */ /* 0x0001e4000c101104 */
[----:B0-----:R-:W-:-:S05]  /*139ae0*/  PRMT R32, R21, 0x7770, RZ ;  /* 0x0000777015207816 */ /* 0x001fca00000000ff */
[----:B------:R0:W-:Y:S04]  /*139af0*/  @P1 STG.E.U8 desc[UR4][R22.64], R32 ;  /* 0x0000002016001986 */ /* 0x0001e8000c101104 */
[----:B0-----:R-:W4:Y:S04]  /*139b00*/  LDL.LU.64 R22, [R1+0x25d8] ;  /* 0x0025d80001167983 */ /* 0x001f280000300a00 */
[----:B------:R-:W4:Y:S04]  /*139b10*/  LDL.LU.64 R8, [R1+0x25e8] ;  /* 0x0025e80001087983 */ /* 0x000f280000300a00 */
[----:B------:R-:W4:Y:S04]  /*139b20*/  LDL.LU.64 R12, [R1+0x25e0] ;  /* 0x0025e000010c7983 */ /* 0x000f280000300a00 */
[----:B------:R-:W4:Y:S01]  /*139b30*/  LDL.LU R19, [R1+0xb8] ;  /* 0x0000b80001137983 */ /* 0x000f220000300800 */
[----:B------:R-:W-:-:S02]  /*139b40*/  LOP3.LUT P0, RZ, R42, 0x4, RZ, 0xc0, !PT ;  /* 0x000000042aff7812 */ /* 0x000fc4000780c0ff */
[----:B------:R-:W-:Y:S02]  /*139b50*/  PRMT R32, R21, 0x7771, RZ ;  /* 0x0000777115207816 */ /* 0x000fe400000000ff */
[----:B------:R-:W-:-:S09]  /*139b60*/  LOP3.LUT P3, RZ, R42, 0x8, RZ, 0xc0, !PT ;  /* 0x000000082aff7812 */ /* 0x000fd2000786c0ff */
[----:B--2---:R0:W-:Y:S04]  /*139b70*/  @P0 STG.E.U8 desc[UR4][R16.64], R32 ;  /* 0x0000002010000986 */ /* 0x0041e8000c101104 */
[----:B0-----:R-:W2:Y:S01]  /*139b80*/  LDL.LU.64 R16, [R1+0x25f8] ;  /* 0x0025f80001107983 */ /* 0x001ea20000300a00 */
[----:B------:R-:W-:-:S05]  /*139b90*/  PRMT R32, R21, 0x7772, RZ ;  /* 0x0000777215207816 */ /* 0x000fca00000000ff */
[----:B---3--:R0:W-:Y:S04]  /*139ba0*/  @P3 STG.E.U8 desc[UR4][R14.64], R32 ;  /* 0x000000200e003986 */ /* 0x0081e8000c101104 */
[----:B0-----:R-:W3:Y:S01]  /*139bb0*/  LDL.LU R14, [R1+0xa8] ;  /* 0x0000a800010e7983 */ /* 0x001ee20000300800 */
[----:B------:R-:W-:-:S03]  /*139bc0*/  PRMT R32, R21, 0x7773, RZ ;  /* 0x0000777315207816 */ /* 0x000fc600000000ff */
[----:B------:R-:W3:Y:S01]  /*139bd0*/  LDL.LU.64 R20, [R1+0x25f0] ;  /* 0x0025f00001147983 */ /* 0x000ee20000300a00 */
[C---:B------:R-:W-:Y:S02]  /*139be0*/  LOP3.LUT P6, RZ, R42.reuse, 0x8000, RZ, 0xc0, !PT ;  /* 0x000080002aff7812 */ /* 0x040fe400078cc0ff */
[----:B------:R-:W-:Y:S01]  /*139bf0*/  LOP3.LUT R39, R39, 0xf7ffffff, RZ, 0xc0, !PT ;  /* 0xf7ffffff27277812 */ /* 0x000fe200078ec0ff */
[----:B------:R-:W3:Y:S01]  /*139c00*/  LDL.LU.64 R56, [R1+0x2610] ;  /* 0x0026100001387983 */ /* 0x000ee20000300a00 */
[----:B------:R-:W-:-:S03]  /*139c10*/  LOP3.LUT P2, RZ, R42, 0x10, RZ, 0xc0, !PT ;  /* 0x000000102aff7812 */ /* 0x000fc6000784c0ff */
[----:B------:R-:W3:Y:S01]  /*139c20*/  LDL.LU.64 R58, [R1+0x2608] ;  /* 0x00260800013a7983 */ /* 0x000ee20000300a00 */
[----:B------:R-:W-:-:S03]  /*139c30*/  LOP3.LUT P1, RZ, R42, 0x20, RZ, 0xc0, !PT ;  /* 0x000000202aff7812 */ /* 0x000fc6000782c0ff */
[----:B------:R-:W3:Y:S02]  /*139c40*/  LDL.LU.64 R34, [R1+0x2600] ;  /* 0x0026000001227983 */ /* 0x000ee40000300a00 */
        /* <DEDUP_REMOVED lines=11> */
[----:B------:R-:W-:Y:S01]  /*139d00*/  LOP3.LUT R39, R39, 0x7fffffff, RZ, 0xc0, !PT ;  /* 0x7fffffff27277812 */ /* 0x000fe200078ec0ff */
[----:B----4-:R0:W-:Y:S10]  /*139d10*/  @P2 STG.E.U8 desc[UR4][R4.64], R32 ;  /* 0x0000002004002986 */ /* 0x0101f4000c101104 */
[----:B------:R-:W-:-:S02]  /*139d20*/  @P6 LOP3.LUT R39, R39, 0x80000000, RZ, 0xfc, !PT ;  /* 0x8000000027276812 */ /* 0x000fc400078efcff */
[----:B------:R-:W-:Y:S02]  /*139d30*/  LOP3.LUT P6, RZ, R42, 0x400, RZ, 0xc0, !PT ;  /* 0x000004002aff7812 */ /* 0x000fe400078cc0ff */
[----:B------:R-:W-:Y:S02]  /*139d40*/  LOP3.LUT R38, R38, 0xfffffffe, RZ, 0xc0, !PT ;  /* 0xfffffffe26267812 */ /* 0x000fe400078ec0ff */
[----:B0-----:R-:W-:-:S05]  /*139d50*/  PRMT R32, R19, 0x7770, RZ ;  /* 0x0000777013207816 */ /* 0x001fca00000000ff */
[----:B------:R0:W-:Y:S04]  /*139d60*/  @P1 STG.E.U8 desc[UR4][R22.64], R32 ;  /* 0x0000002016001986 */ /* 0x0001e8000c101104 */
[----:B------:R-:W-:Y:S02]  /*139d70*/  @P6 LOP3.LUT R38, R38, 0x1, RZ, 0xfc, !PT ;  /* 0x0000000126266812 */ /* 0x000fe400078efcff */
[----:B------:R-:W-:Y:S01]  /*139d80*/  LOP3.LUT P6, RZ, R42, 0x200, RZ, 0xc0, !PT ;  /* 0x000002002aff7812 */ /* 0x000fe200078cc0ff */
[----:B0-----:R-:W4:Y:S01]  /*139d90*/  LDL.LU R22, [R1+0xbc] ;  /* 0x0000bc0001167983 */ /* 0x001f220000300800 */
[----:B------:R-:W-:-:S03]  /*139da0*/  LOP3.LUT R38, R38, 0xfffffffd, RZ, 0xc0, !PT ;  /* 0xfffffffd26267812 */ /* 0x000fc600078ec0ff */
[----:B------:R-:W4:Y:S08]  /*139db0*/  LDL.LU.64 R54, [R1+0x2618] ;  /* 0x0026180001367983 */ /* 0x000f300000300a00 */
[----:B------:R-:W-:Y:S01]  /*139dc0*/  @P6 LOP3.LUT R38, R38, 0x2, RZ, 0xfc, !PT ;  /* 0x0000000226266812 */ /* 0x000fe200078efcff */
[----:B------:R-:W4:Y:S01]  /*139dd0*/  LDL.LU.64 R6, [R1+0x2628] ;  /* 0x0026280001067983 */ /* 0x000f220000300a00 */
[----:B------:R-:W-:-:S02]  /*139de0*/  LOP3.LUT P6, RZ, R42, 0x100, RZ, 0xc0, !PT ;  /* 0x000001002aff7812 */ /* 0x000fc400078cc0ff */
[----:B------:R-:W-:Y:S01]  /*139df0*/  LOP3.LUT P0, RZ, R42, 0x40, RZ, 0xc0, !PT ;  /* 0x000000402aff7812 */ /* 0x000fe2000780c0ff */
[----:B------:R-:W4:Y:S01]  /*139e00*/  LDL.LU R23, [R1+0xac] ;  /* 0x0000ac0001177983 */ /* 0x000f220000300800 */
[----:B------:R-:W-:Y:S02]  /*139e10*/  LOP3.LUT R38, R38, 0xfffffffb, RZ, 0xc0, !PT ;  /* 0xfffffffb26267812 */ /* 0x000fe400078ec0ff */
[----:B------:R-:W-:Y:S01]  /*139e20*/  PRMT R32, R19, 0x7771, RZ ;  /* 0x0000777113207816 */ /* 0x000fe200000000ff */
[----:B------:R-:W4:Y:S04]  /*139e30*/  LDL.LU.64 R10, [R1+0x2620] ;  /* 0x00262000010a7983 */ /* 0x000f280000300a00 */
[----:B------:R-:W4:Y:S02]  /*139e40*/  LDL.LU.64 R4, [R1+0x2638] ;  /* 0x0026380001047983 */ /* 0x000f240000300a00 */
[----:B------:R-:W-:-:S02]  /*139e50*/  @P6 LOP3.LUT R38, R38, 0x4, RZ, 0xfc, !PT ;  /* 0x0000000426266812 */ /* 0x000fc400078efcff */
[----:B------:R-:W-:Y:S01]  /*139e60*/  LOP3.LUT P6, RZ, R42, 0x80, RZ, 0xc0, !PT ;  /* 0x000000802aff7812 */ /* 0x000fe200078cc0ff */
[----:B------:R0:W-:Y:S02]  /*139e70*/  @P0 STG.E.U8 desc[UR4][R8.64], R32 ;  /* 0x0000002008000986 */ /* 0x0001e4000c101104 */
[----:B0-----:R-:W-:Y:S02]  /*139e80*/  PRMT R32, R19, 0x7772, RZ ;  /* 0x0000777213207816 */ /* 0x001fe400000000ff */
[----:B------:R-:W4:Y:S08]  /*139e90*/  LDL.LU.64 R8, [R1+0x2630] ;  /* 0x0026300001087983 */ /* 0x000f300000300a00 */
[----:B------:R0:W-:Y:S01]  /*139ea0*/  @P6 STG.E.U8 desc[UR4][R12.64], R32 ;  /* 0x000000200c006986 */ /* 0x0001e2000c101104 */
[----:B------:R-:W-:-:S02]  /*139eb0*/  LOP3.LUT P6, RZ, R38, 0x4, RZ, 0xc0, !PT ;  /* 0x0000000426ff7812 */ /* 0x000fc400078cc0ff */
[----:B0-----:R-:W-:Y:S01]  /*139ec0*/  PRMT R32, R19, 0x7773, RZ ;  /* 0x0000777313207816 */ /* 0x001fe200000000ff */
[----:B------:R-:W4:Y:S04]  /*139ed0*/  LDL.LU.64 R12, [R1+0x2650] ;  /* 0x00265000010c7983 */ /* 0x000f280000300a00 */
[----:B------:R-:W4:Y:S06]  /*139ee0*/  LDL.LU.64 R18, [R1+0x2648] ;  /* 0x0026480001127983 */ /* 0x000f2c0000300a00 */
[----:B--2---:R0:W-:Y:S01]  /*139ef0*/  @P6 STG.E.U8 desc[UR4][R16.64], R32 ;  /* 0x0000002010006986 */ /* 0x0041e2000c101104 */
[----:B------:R-:W-:-:S03]  /*139f00*/  LOP3.LUT P6, RZ, R38, 0x2, RZ, 0xc0, !PT ;  /* 0x0000000226ff7812 */ /* 0x000fc600078cc0ff */
[----:B0-----:R-:W2:Y:S04]  /*139f10*/  LDL.LU.64 R16, [R1+0x2640] ;  /* 0x0026400001107983 */ /* 0x001ea80000300a00 */
[----:B------:R-:W2:Y:S01]  /*139f20*/  LDL.LU R15, [R1+0x90] ;  /* 0x00009000010f7983 */ /* 0x000ea20000300800 */
[----:B---3--:R-:W-:-:S05]  /*139f30*/  PRMT R32, R14, 0x7770, RZ ;  /* 0x000077700e207816 */ /* 0x008fca00000000ff */
[----:B------:R0:W-:Y:S04]  /*139f40*/  @P6 STG.E.U8 desc[UR4][R20.64], R32 ;  /* 0x0000002014006986 */ /* 0x0001e8000c101104 */
        /* <DEDUP_REMOVED lines=11> */
[----:B------:R-:W-:Y:S02]  /*13a000*/  LOP3.LUT P5, RZ, R42, 0x10000, RZ, 0xc0, !PT ;  /* 0x000100002aff7812 */ /* 0x000fe400078ac0ff */
[----:B----4-:R-:W-:-:S09]  /*13a010*/  PRMT R32, R22, 0x7770, RZ ;  /* 0x0000777016207816 */ /* 0x010fd200000000ff */
[----:B------:R0:W-:Y:S01]  /*13a020*/  @P6 STG.E.U8 desc[UR4][R54.64], R32 ;  /* 0x0000002036006986 */ /* 0x0001e2000c101104 */
[----:B------:R-:W-:Y:S02]  /*13a030*/  LOP3.LUT P6, RZ, R39, 0x10000000, RZ, 0xc0, !PT ;  /* 0x1000000027ff7812 */ /* 0x000fe400078cc0ff */
[----:B0-----:R-:W-:-:S11]  /*13a040*/  PRMT R32, R22, 0x7771, RZ ;  /* 0x0000777116207816 */ /* 0x001fd600000000ff */
[----:B------:R0:W-:Y:S01]  /*13a050*/  @P6 STG.E.U8 desc[UR4][R6.64], R32 ;  /* 0x0000002006006986 */ /* 0x0001e2000c101104 */
[----:B------:R-:W-:Y:S02]  /*13a060*/  LOP3.LUT P6, RZ, R39, 0x8000000, RZ, 0xc0, !PT ;  /* 0x0800000027ff7812 */ /* 0x000fe400078cc0ff */
[----:B------:R-:W-:Y:S02]  /*13a070*/  LOP3.LUT P4, RZ, R42, 0x20000, RZ, 0xc0, !PT ;  /* 0x000200002aff7812 */ /* 0x000fe4000788c0ff */
[----:B0-----:R-:W-:-:S09]  /*13a080*/  PRMT R32, R22, 0x7772, RZ ;  /* 0x0000777216207816 */ /* 0x001fd200000000ff */
        /* <DEDUP_REMOVED lines=14> */
[----:B--2---:R0:W-:Y:S02]  /*13a170*/  @P1 STG.E.U8 desc[UR4][R16.64], R32 ;  /* 0x0000002010001986 */ /* 0x0041e4000c101104 */
[----:B0-----:R-:W-:-:S05]  /*13a180*/  PRMT R32, R15, 0x7770, RZ ;  /* 0x000077700f207816 */ /* 0x001fca00000000ff */
[----:B---3--:R0:W-:Y:S04]  /*13a190*/  @P0 STG.E.U8 desc[UR4][R20.64], R32 ;  /* 0x0000002014000986 */ /* 0x0081e8000c101104 */
        /* <DEDUP_REMOVED lines=32> */
[----:B------:R-:W-:Y:S01]  /*13a3a0*/  LOP3.LUT R39, R39, 0xfeffffff, RZ, 0xc0, !PT ;  /* 0xfeffffff27277812 */ /* 0x000fe200078ec0ff */
[----:B------:R-:W2:Y:S01]  /*13a3b0*/  LDL.LU.64 R6, [R1+0x26b0] ;  /* 0x0026b00001067983 */ /* 0x000ea20000300a00 */
[----:B------:R-:W-:Y:S02]  /*13a3c0*/  LOP3.LUT P1, RZ, R42, 0x1000000, RZ, 0xc0, !PT ;  /* 0x010000002aff7812 */ /* 0x000fe4000782c0ff */
[----:B------:R-:W-:-:S05]  /*13a3d0*/  PRMT R32, R15, 0x7772, RZ ;  /* 0x000077720f207816 */ /* 0x000fca00000000ff */
[----:B------:R-:W-:Y:S02]  /*13a3e0*/  @P6 LOP3.LUT R39, R39, 0x1000000, RZ, 0xfc, !PT ;  /* 0x0100000027276812 */ /* 0x000fe400078efcff */
[----:B------:R-:W-:Y:S01]  /*13a3f0*/  LOP3.LUT P6, RZ, R42, 0x10000000, RZ, 0xc0, !PT ;  /* 0x100000002aff7812 */ /* 0x000fe200078cc0ff */
[----:B---3--:R0:W-:Y:S01]  /*13a400*/  @P2 STG.E.U8 desc[UR4][R8.64], R32 ;  /* 0x0000002008002986 */ /* 0x0081e2000c101104 */
[----:B------:R-:W-:Y:S02]  /*13a410*/  LOP3.LUT R39, R39, 0xfdffffff, RZ, 0xc0, !PT ;  /* 0xfdffffff27277812 */ /* 0x000fe400078ec0ff */
[----:B0-----:R-:W-:-:S09]  /*13a420*/  PRMT R32, R15, 0x7773, RZ ;  /* 0x000077730f207816 */ /* 0x001fd200000000ff */
[----:B------:R-:W-:Y:S02]  /*13a430*/  @P6 LOP3.LUT R39, R39, 0x2000000, RZ, 0xfc, !PT ;  /* 0x0200000027276812 */ /* 0x000fe400078efcff */
[C---:B------:R-:W-:Y:S01]  /*13a440*/  LOP3.LUT P6, RZ, R42.reuse, 0x8000000, RZ, 0xc0, !PT ;  /* 0x080000002aff7812 */ /* 0x040fe200078cc0ff */
[----:B----4-:R0:W-:Y:S01]  /*13a450*/  @P1 STG.E.U8 desc[UR4][R16.64], R32 ;  /* 0x0000002010001986 */ /* 0x0101e2000c101104 */
[----:B------:R-:W-:Y:S02]  /*13a460*/  LOP3.LUT P0, RZ, R42, 0x2000000, RZ, 0xc0, !PT ;  /* 0x020000002aff7812 */ /* 0x000fe4000780c0ff */
[----:B------:R-:W-:Y:S01]  /*13a470*/  LOP3.LUT R39, R39, 0xfbffffff, RZ, 0xc0, !PT ;  /* 0xfbffffff27277812 */ /* 0x000fe200078ec0ff */
[----:B0-----:R-:W3:Y:S04]  /*13a480*/  LDL.LU R16, [R1+0x84] ;  /* 0x0000840001107983 */ /* 0x001ee80000300800 */
[----:B------:R-:W4:Y:S04]  /*13a490*/  LDL.LU.64 R10, [R1+0x26a8] ;  /* 0x0026a800010a7983 */ /* 0x000f280000300a00 */
[----:B------:R-:W-:-:S02]  /*13a4a0*/  @P6 LOP3.LUT R39, R39, 0x4000000, RZ, 0xfc, !PT ;  /* 0x0400000027276812 */ /* 0x000fc400078efcff */
[----:B------:R-:W-:Y:S01]  /*13a4b0*/  LOP3.LUT P6, RZ, R42, 0x4000000, RZ, 0xc0, !PT ;  /* 0x040000002aff7812 */ /* 0x000fe200078cc0ff */
[----:B------:R-:W3:Y:S01]  /*13a4c0*/  LDL.LU.64 R4, [R1+0x26c0] ;  /* 0x0026c00001047983 */ /* 0x000ee20000300a00 */
[----:B------:R-:W-:-:S03]  /*13a4d0*/  PRMT R32, R54, 0x7770, RZ ;  /* 0x0000777036207816 */ /* 0x000fc600000000ff */
[----:B------:R-:W3:Y:S04]  /*13a4e0*/  LDL.LU R17, [R1+0x98] ;  /* 0x0000980001117983 */ /* 0x000ee80000300800 */
[----:B------:R0:W-:Y:S04]  /*13a4f0*/  @P0 STG.E.U8 desc[UR4][R12.64], R32 ;  /* 0x000000200c000986 */ /* 0x0001e8000c101104 */
[----:B------:R-:W3:Y:S04]  /*13a500*/  LDL.LU.64 R8, [R1+0x26d8] ;  /* 0x0026d80001087983 */ /* 0x000ee80000300a00 */
[----:B------:R-:W3:Y:S01]  /*13a510*/  LDL.LU.64 R14, [R1+0x26d0] ;  /* 0x0026d000010e7983 */ /* 0x000ee20000300a00 */
[----:B0-----:R-:W-:-:S03]  /*13a520*/  PRMT R32, R54, 0x7771, RZ ;  /* 0x0000777136207816 */ /* 0x001fc600000000ff */
[----:B------:R-:W4:Y:S04]  /*13a530*/  LDL.LU.64 R12, [R1+0x26c8] ;  /* 0x0026c800010c7983 */ /* 0x000f280000300a00 */
[----:B------:R0:W-:Y:S01]  /*13a540*/  @P6 STG.E.U8 desc[UR4][R18.64], R32 ;  /* 0x0000002012006986 */ /* 0x0001e2000c101104 */
[C---:B------:R-:W-:Y:S02]  /*13a550*/  LOP3.LUT P6, RZ, R39.reuse, 0x4000000, RZ, 0xc0, !PT ;  /* 0x0400000027ff7812 */ /* 0x040fe400078cc0ff */
[----:B0-----:R-:W-:Y:S01]  /*13a560*/  PRMT R32, R54, 0x7772, RZ ;  /* 0x0000777236207816 */ /* 0x001fe200000000ff */
[----:B------:R-:W4:Y:S10]  /*13a570*/  LDL.LU.64 R18, [R1+0x26e0] ;  /* 0x0026e00001127983 */ /* 0x000f340000300a00 */
[----:B------:R0:W-:Y:S01]  /*13a580*/  @P6 STG.E.U8 desc[UR4][R22.64], R32 ;  /* 0x0000002016006986 */ /* 0x0001e2000c101104 */
[----:B------:R-:W-:-:S03]  /*13a590*/  LOP3.LUT P6, RZ, R39, 0x2000000, RZ, 0xc0, !PT ;  /* 0x0200000027ff7812 */ /* 0x000fc600078cc0ff */
[----:B0-----:R-:W4:Y:S01]  /*13a5a0*/  LDL.LU.64 R22, [R1+0x26f8] ;  /* 0x0026f80001167983 */ /* 0x001f220000300a00 */
[----:B------:R-:W-:-:S09]  /*13a5b0*/  PRMT R32, R54, 0x7773, RZ ;  /* 0x0000777336207816 */ /* 0x000fd200000000ff */
[----:B--2---:R0:W-:Y:S04]  /*13a5c0*/  @P6 STG.E.U8 desc[UR4][R20.64], R32 ;  /* 0x0000002014006986 */ /* 0x0041e8000c101104 */
[----:B0-----:R-:W2:Y:S01]  /*13a5d0*/  LDL.LU.64 R20, [R1+0x26f0] ;  /* 0x0026f00001147983 */ /* 0x001ea20000300a00 */
        /* <DEDUP_REMOVED lines=35> */
[----:B--2---:R0:W-:Y:S04]  /*13a810*/  @P0 STG.E.U8 desc[UR4][R20.64], R32 ;  /* 0x0000002014000986 */ /* 0x0041e8000c101104 */
[----:B0-----:R-:W2:Y:S04]  /*13a820*/  LDL.LU.64 R20, [R1+0x26e8] ;  /* 0x0026e80001147983 */ /* 0x001ea80000300a00 */
[----:B------:R-:W3:Y:S04]  /*13a830*/  LDL.LU.64 R8, [R1+0x2700] ;  /* 0x0027000001087983 */ /* 0x000ee80000300a00 */
[----:B------:R-:W4:Y:S04]  /*13a840*/  LDL.LU.64 R14, [R1+0x2718] ;  /* 0x00271800010e7983 */ /* 0x000f280000300a00 */
[----:B------:R-:W2:Y:S04]  /*13a850*/  LDL.LU R13, [R1+0x88] ;  /* 0x00008800010d7983 */ /* 0x000ea80000300800 */
[----:B------:R-:W3:Y:S04]  /*13a860*/  LDL.LU.64 R22, [R1+0x2710] ;  /* 0x0027100001167983 */ /* 0x000ee80000300a00 */
[----:B------:R-:W3:Y:S04]  /*13a870*/  LDL.LU.64 R18, [R1+0x2708] ;  /* 0x0027080001127983 */ /* 0x000ee80000300a00 */
[----:B------:R-:W3:Y:S04]  /*13a880*/  LDL.LU.64 R16, [R1+0x2720] ;  /* 0x0027200001107983 */ /* 0x000ee80000300a00 */
[----:B------:R-:W3:Y:S01]  /*13a890*/  LDL.LU R6, [R1+0x9c] ;  /* 0x00009c0001067983 */ /* 0x000ee20000300800 */
[----:B------:R-:W-:-:S02]  /*13a8a0*/  LOP3.LUT P6, RZ, R43, 0x200000, RZ, 0xc0, !PT ;  /* 0x002000002bff7812 */ /* 0x000fc400078cc0ff */
        /* <DEDUP_REMOVED lines=15> */
[C---:B------:R-:W-:Y:S02]  /*13a9a0*/  LOP3.LUT P6, RZ, R43.reuse, 0x10000, RZ, 0xc0, !PT ;  /* 0x000100002bff7812 */ /* 0x040fe400078cc0ff */
[----:B------:R-:W-:Y:S02]  /*13a9b0*/  LOP3.LUT P2, RZ, R43, 0x400, RZ, 0xc0, !PT ;  /* 0x000004002bff7812 */ /* 0x000fe4000784c0ff */
[----:B------:R-:W-:Y:S02]  /*13a9c0*/  LOP3.LUT R39, R39, 0xfffeffff, RZ, 0xc0, !PT ;  /* 0xfffeffff27277812 */ /* 0x000fe400078ec0ff */
[----:B------:R-:W-:-:S07]  /*13a9d0*/  LOP3.LUT P1, RZ, R43, 0x800, RZ, 0xc0, !PT ;  /* 0x000008002bff7812 */ /* 0x000fce000782c0ff */
[----:B------:R-:W-:Y:S02]  /*13a9e0*/  @P6 LOP3.LUT R39, R39, 0x10000, RZ, 0xfc, !PT ;  /* 0x0001000027276812 */ /* 0x000fe400078efcff */
[C---:B------:R-:W-:Y:S02]  /*13a9f0*/  LOP3.LUT P6, RZ, R43.reuse, 0x8000, RZ, 0xc0, !PT ;  /* 0x000080002bff7812 */ /* 0x040fe400078cc0ff */
[----:B------:R-:W-:Y:S02]  /*13aa00*/  LOP3.LUT P0, RZ, R43, 0x1000, RZ, 0xc0, !PT ;  /* 0x000010002bff7812 */ /* 0x000fe4000780c0ff */
[----:B------:R-:W-:-:S09]  /*13aa10*/  LOP3.LUT R39, R39, 0xfffdffff, RZ, 0xc0, !PT ;  /* 0xfffdffff27277812 */ /* 0x000fd200078ec0ff */
        /* <DEDUP_REMOVED lines=9> */
[----:B------:R-:W2:Y:S04]  /*13aab0*/  LDL.LU.64 R58, [R1+0x2728] ;  /* 0x00272800013a7983 */ /* 0x000ea80000300a00 */
[----:B------:R-:W2:Y:S04]  /*13aac0*/  LDL.LU R7, [R1+0x8c] ;  /* 0x00008c0001077983 */ /* 0x000ea80000300800 */
[----:B------:R-:W2:Y:S04]  /*13aad0*/  LDL.LU.64 R34, [R1+0x2740] ;  /* 0x0027400001227983 */ /* 0x000ea80000300a00 */
[----:B------:R-:W2:Y:S01]  /*13aae0*/  LDL.LU.64 R54, [R1+0x2758] ;  /* 0x0027580001367983 */ /* 0x000ea20000300a00 */
[----:B------:R-:W-:-:S03]  /*13aaf0*/  PRMT R32, R13, 0x7771, RZ ;  /* 0x000077710d207816 */ /* 0x000fc600000000ff */
[----:B------:R-:W2:Y:S04]  /*13ab00*/  LDL.LU.64 R10, [R1+0x2750] ;  /* 0x00275000010a7983 */ /* 0x000ea80000300a00 */
[----:B---3--:R0:W-:Y:S02]  /*13ab10*/  @P2 STG.E.U8 desc[UR4][R8.64], R32 ;  /* 0x0000002008002986 */ /* 0x0081e4000c101104 */
[----:B0-----:R-:W-:-:S05]  /*13ab20*/  PRMT R32, R13, 0x7772, RZ ;  /* 0x000077720d207816 */ /* 0x001fca00000000ff */
[----:B----4-:R0:W-:Y:S02]  /*13ab30*/  @P1 STG.E.U8 desc[UR4][R14.64], R32 ;  /* 0x000000200e001986 */ /* 0x0101e4000c101104 */
[----:B0-----:R-:W-:-:S05]  /*13ab40*/  PRMT R32, R13, 0x7773, RZ ;  /* 0x000077730d207816 */ /* 0x001fca00000000ff */
[----:B------:R0:W-:Y:S04]  /*13ab50*/  @P0 STG.E.U8 desc[UR4][R22.64], R32 ;  /* 0x0000002016000986 */ /* 0x0001e8000c101104 */
[----:B0-----:R-:W3:Y:S04]  /*13ab60*/  LDL.LU R22, [R1+0x110] ;  /* 0x0001100001167983 */ /* 0x001ee80000300800 */
[----:B------:R-:W4:Y:S04]  /*13ab70*/  LDL.LU.64 R4, [R1+0x2748] ;  /* 0x0027480001047983 */ /* 0x000f280000300a00 */
[----:B------:R-:W3:Y:S01]  /*13ab80*/  LDL.LU.64 R8, [R1+0x2760] ;  /* 0x0027600001087983 */ /* 0x000ee20000300a00 */
[----:B------:R-:W-:-:S03]  /*13ab90*/  PRMT R32, R6, 0x7770, RZ ;  /* 0x0000777006207816 */ /* 0x000fc600000000ff */
[----:B------:R-:W3:Y:S04]  /*13aba0*/  LDL.LU.64 R14, [R1+0x2778] ;  /* 0x00277800010e7983 */ /* 0x000ee80000300a00 */
[----:B------:R0:W-:Y:S01]  /*13abb0*/  @P6 STG.E.U8 desc[UR4][R18.64], R32 ;  /* 0x0000002012006986 */ /* 0x0001e2000c101104 */
[----:B------:R-:W-:-:S03]  /*13abc0*/  LOP3.LUT P6, RZ, R39, 0x40000, RZ, 0xc0, !PT ;  /* 0x0004000027ff7812 */ /* 0x000fc600078cc0ff */
[----:B------:R-:W3:Y:S04]  /*13abd0*/  LDL.LU.64 R12, [R1+0x2770] ;  /* 0x00277000010c7983 */ /* 0x000ee80000300a00 */
[----:B------:R-:W3:Y:S01]  /*13abe0*/  LDL.LU R23, [R1+0x100] ;  /* 0x0001000001177983 */ /* 0x000ee20000300800 */
[----:B0-----:R-:W-:-:S03]  /*13abf0*/  PRMT R32, R6, 0x7771, RZ ;  /* 0x0000777106207816 */ /* 0x001fc600000000ff */
[----:B------:R-:W4:Y:S04]  /*13ac00*/  LDL.LU.64 R18, [R1+0x2768] ;  /* 0x0027680001127983 */ /* 0x000f280000300a00 */
[----:B------:R0:W-:Y:S04]  /*13ac10*/  @P6 STG.E.U8 desc[UR4][R16.64], R32 ;  /* 0x0000002010006986 */ /* 0x0001e8000c101104 */
[----:B0-----:R-:W4:Y:S01]  /*13ac20*/  LDL.LU.64 R16, [R1+0x2780] ;  /* 0x0027800001107983 */ /* 0x001f220000300a00 */
[----:B------:R-:W-:Y:S02]  /*13ac30*/  LOP3.LUT P6, RZ, R39, 0x20000, RZ, 0xc0, !PT ;  /* 0x0002000027ff7812 */ /* 0x000fe400078cc0ff */
[----:B------:R-:W-:-:S02]  /*13ac40*/  PRMT R32, R6, 0x7772, RZ ;  /* 0x0000777206207816 */ /* 0x000fc400000000ff */
[C---:B------:R-:W-:Y:S02]  /*13ac50*/  LOP3.LUT P5, RZ, R43.reuse, 0x400000, RZ, 0xc0, !PT ;  /* 0x004000002bff7812 */ /* 0x040fe400078ac0ff */
[C---:B------:R-:W-:Y:S02]  /*13ac60*/  LOP3.LUT P4, RZ, R43.reuse, 0x800000, RZ, 0xc0, !PT ;  /* 0x008000002bff7812 */ /* 0x040fe4000788c0ff */
[C---:B------:R-:W-:Y:S02]  /*13ac70*/  LOP3.LUT P3, RZ, R43.reuse, 0x1000000, RZ, 0xc0, !PT ;  /* 0x010000002bff7812 */ /* 0x040fe4000786c0ff */
[C---:B------:R-:W-:Y:S02]  /*13ac80*/  LOP3.LUT P2, RZ, R43.reuse, 0x2000000, RZ, 0xc0, !PT ;  /* 0x020000002bff7812 */ /* 0x040fe4000784c0ff */
[----:B------:R-:W-:Y:S01]  /*13ac90*/  LOP3.LUT P1, RZ, R43, 0x4000000, RZ, 0xc0, !PT ;  /* 0x040000002bff7812 */ /* 0x000fe2000782c0ff */
[----:B--2---:R0:W-:Y:S01]  /*13aca0*/  @P6 STG.E.U8 desc[UR4][R20.64], R32 ;  /* 0x0000002014006986 */ /* 0x0041e2000c101104 */
[----:B------:R-:W-:-:S03]  /*13acb0*/  LOP3.LUT P6, RZ, R39, 0x10000, RZ, 0xc0, !PT ;  /* 0x0001000027ff7812 */ /* 0x000fc600078cc0ff */
[----:B0-----:R-:W2:Y:S01]  /*13acc0*/  LDL.LU.64 R20, [R1+0x2798] ;  /* 0x0027980001147983 */ /* 0x001ea20000300a00 */
[----:B------:R-:W-:-:S09]  /*13acd0*/  PRMT R32, R6, 0x7773, RZ ;  /* 0x0000777306207816 */ /* 0x000fd200000000ff */
        /* <DEDUP_REMOVED lines=15> */
[----:B----4-:R0:W-:Y:S02]  /*13add0*/  @P6 STG.E.U8 desc[UR4][R4.64], R32 ;  /* 0x0000002004006986 */ /* 0x0101e4000c101104 */
        /* <DEDUP_REMOVED lines=10> */
[----:B0-----:R-:W3:Y:S01]  /*13ae80*/  LDL.LU.64 R16, [R1+0x2790] ;  /* 0x0027900001107983 */ /* 0x001ee20000300a00 */
[----:B------:R-:W-:Y:S02]  /*13ae90*/  LOP3.LUT P0, RZ, R43, 0x8000000, RZ, 0xc0, !PT ;  /* 0x080000002bff7812 */ /* 0x000fe4000780c0ff */
[----:B------:R-:W-:Y:S02]  /*13aea0*/  PRMT R32, R23, 0x7772, RZ ;  /* 0x0000777217207816 */ /* 0x000fe400000000ff */
[----:B------:R-:W-:-:S09]  /*13aeb0*/  LOP3.LUT P3, RZ, R43, 0x10000000, RZ, 0xc0, !PT ;  /* 0x100000002bff7812 */ /* 0x000fd2000786c0ff */
[----:B--2---:R0:W-:Y:S04]  /*13aec0*/  @P0 STG.E.U8 desc[UR4][R20.64], R32 ;  /* 0x0000002014000986 */ /* 0x0041e8000c101104 */
[----:B0-----:R-:W2:Y:S04]  /*13aed0*/  LDL.LU.64 R20, [R1+0x2788] ;  /* 0x0027880001147983 */ /* 0x001ea80000300a00 */
[----:B------:R-:W4:Y:S04]  /*13aee0*/  LDL.LU.64 R8, [R1+0x27a0] ;  /* 0x0027a00001087983 */ /* 0x000f280000300a00 */
[----:B------:R-:W2:Y:S04]  /*13aef0*/  LDL.LU.64 R14, [R1+0x27b8] ;  /* 0x0027b800010e7983 */ /* 0x000ea80000300a00 */
[----:B------:R-:W2:Y:S04]  /*13af00*/  LDL.LU R12, [R1+0x114] ;  /* 0x00011400010c7983 */ /* 0x000ea80000300800 */
[----:B------:R-:W4:Y:S04]  /*13af10*/  LDL.LU.64 R18, [R1+0x27b0] ;  /* 0x0027b00001127983 */ /* 0x000f280000300a00 */
[----:B------:R-:W4:Y:S01]  /*13af20*/  LDL.LU R6, [R1+0x104] ;  /* 0x0001040001067983 */ /* 0x000f220000300800 */
[----:B------:R-:W-:-:S03]  /*13af30*/  PRMT R32, R23, 0x7773, RZ ;  /* 0x0000777317207816 */ /* 0x000fc600000000ff */
[----:B------:R-:W4:Y:S01]  /*13af40*/  LDL.LU.64 R22, [R1+0x27a8] ;  /* 0x0027a80001167983 */ /* 0x000f220000300a00 */
[----:B------:R-:W-:-:S03]  /*13af50*/  LOP3.LUT P6, RZ, R44, 0x100, RZ, 0xc0, !PT ;  /* 0x000001002cff7812 */ /* 0x000fc600078cc0ff */
[----:B---3--:R0:W-:Y:S04]  /*13af60*/  @P3 STG.E.U8 desc[UR4][R16.64], R32 ;  /* 0x0000002010003986 */ /* 0x0081e8000c101104 */
[----:B0-----:R-:W3:Y:S01]  /*13af70*/  LDL.LU.64 R16, [R1+0x27d8] ;  /* 0x0027d80001107983 */ /* 0x001ee20000300a00 */
[----:B------:R-:W-:-:S05]  /*13af80*/  LOP3.LUT R39, R39, 0xfffffff7, RZ, 0xc0, !PT ;  /* 0xfffffff727277812 */ /* 0x000fca00078ec0ff */
        /* <DEDUP_REMOVED lines=27> */
[----:B------:R-:W-:Y:S01]  /*13b140*/  LOP3.LUT P6, RZ, R44, 0x2, RZ, 0xc0, !PT ;  /* 0x000000022cff7812 */ /* 0x000fe200078cc0ff */
[----:B------:R-:W2:Y:S01]  /*13b150*/  LDL.LU.64 R54, [R1+0x27f0] ;  /* 0x0027f00001367983 */ /* 0x000ea20000300a00 */
[C---:B------:R-:W-:Y:S02]  /*13b160*/  LOP3.LUT P1, RZ, R43.reuse, 0x40000000, RZ, 0xc0, !PT ;  /* 0x400000002bff7812 */ /* 0x040fe4000782c0ff */
[----:B------:R-:W-:Y:S01]  /*13b170*/  LOP3.LUT P0, RZ, R43, 0x80000000, RZ, 0xc0, !PT ;  /* 0x800000002bff7812 */ /* 0x000fe2000780c0ff */
[----:B------:R-:W2:Y:S01]  /*13b180*/  LDL.LU R13, [R1+0x108] ;  /* 0x00010800010d7983 */ /* 0x000ea20000300800 */
[----:B------:R-:W-:Y:S02]  /*13b190*/  LOP3.LUT R39, R39, 0xfffffbff, RZ, 0xc0, !PT ;  /* 0xfffffbff27277812 */ /* 0x000fe400078ec0ff */
[----:B------:R-:W-:Y:S01]  /*13b1a0*/  PRMT R32, R12, 0x7771, RZ ;  /* 0x000077710c207816 */ /* 0x000fe200000000ff */
[----:B------:R-:W2:Y:S04]  /*13b1b0*/  LDL.LU.64 R10, [R1+0x27e8] ;  /* 0x0027e800010a7983 */ /* 0x000ea80000300a00 */
[----:B------:R-:W-:Y:S01]  /*13b1c0*/  @P6 LOP3.LUT R39, R39, 0x400, RZ, 0xfc, !PT ;  /* 0x0000040027276812 */ /* 0x000fe200078efcff */
[----:B------:R-:W2:Y:S01]  /*13b1d0*/  LDL.LU.64 R4, [R1+0x27e0] ;  /* 0x0027e00001047983 */ /* 0x000ea20000300a00 */
[----:B------:R-:W-:-:S03]  /*13b1e0*/  LOP3.LUT P6, RZ, R44, 0x1, RZ, 0xc0, !PT ;  /* 0x000000012cff7812 */ /* 0x000fc600078cc0ff */
[----:B----4-:R0:W-:Y:S02]  /*13b1f0*/  @P1 STG.E.U8 desc[UR4][R8.64], R32 ;  /* 0x0000002008001986 */ /* 0x0101e4000c101104 */
[C---:B0-----:R-:W-:Y:S02]  /*13b200*/  PRMT R32, R12.reuse, 0x7772, RZ ;  /* 0x000077720c207816 */ /* 0x041fe400000000ff */
[----:B------:R-:W4:Y:S04]  /*13b210*/  LDL.LU.64 R8, [R1+0x2800] ;  /* 0x0028000001087983 */ /* 0x000f280000300a00 */
[----:B------:R0:W-:Y:S02]  /*13b220*/  @P0 STG.E.U8 desc[UR4][R14.64], R32 ;  /* 0x000000200e000986 */ /* 0x0001e4000c101104 */
[----:B0-----:R-:W-:-:S02]  /*13b230*/  PRMT R32, R12, 0x7773, RZ ;  /* 0x000077730c207816 */ /* 0x001fc400000000ff */
[----:B------:R-:W4:Y:S04]  /*13b240*/  LDL.LU.64 R14, [R1+0x2818] ;  /* 0x00281800010e7983 */ /* 0x000f280000300a00 */
[----:B------:R0:W-:Y:S01]  /*13b250*/  @P6 STG.E.U8 desc[UR4][R18.64], R32 ;  /* 0x0000002012006986 */ /* 0x0001e2000c101104 */
[----:B------:R-:W-:-:S03]  /*13b260*/  LOP3.LUT P6, RZ, R39, 0x400, RZ, 0xc0, !PT ;  /* 0x0000040027ff7812 */ /* 0x000fc600078cc0ff */
[----:B------:R-:W4:Y:S01]  /*13b270*/  LDL.LU R12, [R1+0x11c] ;  /* 0x00011c00010c7983 */ /* 0x000f220000300800 */
[----:B0-----:R-:W-:-:S03]  /*13b280*/  PRMT R32, R6, 0x7770, RZ ;  /* 0x0000777006207816 */ /* 0x001fc600000000ff */
[----:B------:R-:W4:Y:S06]  /*13b290*/  LDL.LU.64 R18, [R1+0x2810] ;  /* 0x0028100001127983 */ /* 0x000f2c0000300a00 */
[----:B------:R0:W-:Y:S01]  /*13b2a0*/  @P6 STG.E.U8 desc[UR4][R22.64], R32 ;  /* 0x0000002016006986 */ /* 0x0001e2000c101104 */
[----:B------:R-:W-:-:S03]  /*13b2b0*/  LOP3.LUT P6, RZ, R39, 0x200, RZ, 0xc0, !PT ;  /* 0x0000020027ff7812 */ /* 0x000fc600078cc0ff */
[----:B0-----:R-:W4:Y:S01]  /*13b2c0*/  LDL.LU.64 R22, [R1+0x2808] ;  /* 0x0028080001167983 */ /* 0x001f220000300a00 */
[----:B------:R-:W-:-:S09]  /*13b2d0*/  PRMT R32, R6, 0x7771, RZ ;  /* 0x0000777106207816 */ /* 0x000fd200000000ff */
[----:B---3--:R0:W-:Y:S04]  /*13b2e0*/  @P6 STG.E.U8 desc[UR4][R16.64], R32 ;  /* 0x0000002010006986 */ /* 0x0081e8000c101104 */
[----:B0-----:R-:W3:Y:S01]  /*13b2f0*/  LDL.LU.64 R16, [R1+0x2820] ;  /* 0x0028200001107983 */ /* 0x001ee20000300a00 */
[----:B------:R-:W-:Y:S02]  /*13b300*/  LOP3.LUT P6, RZ, R39, 0x100, RZ, 0xc0, !PT ;  /* 0x0000010027ff7812 */ /* 0x000fe400078cc0ff */
[----:B------:R-:W-:Y:S02]  /*13b310*/  PRMT R32, R6, 0x7772, RZ ;  /* 0x0000777206207816 */ /* 0x000fe400000000ff */
[C---:B------:R-:W-:Y:S02]  /*13b320*/  LOP3.LUT P5, RZ, R44.reuse, 0x200, RZ, 0xc0, !PT ;  /* 0x000002002cff7812 */ /* 0x040fe400078ac0ff */
[----:B------:R-:W-:-:S02]  /*13b330*/  LOP3.LUT P4, RZ, R44, 0x400, RZ, 0xc0, !PT ;  /* 0x000004002cff7812 */ /* 0x000fc4000788c0ff */
[C---:B------:R-:W-:Y:S02]  /*13b340*/  LOP3.LUT P3, RZ, R44.reuse, 0x800, RZ, 0xc0, !PT ;  /* 0x000008002cff7812 */ /* 0x040fe4000786c0ff */
[C---:B------:R-:W-:Y:S02]  /*13b350*/  LOP3.LUT P2, RZ, R44.reuse, 0x1000, RZ, 0xc0, !PT ;  /* 0x000010002cff7812 */ /* 0x040fe4000784c0ff */
[C---:B------:R-:W-:Y:S02]  /*13b360*/  LOP3.LUT P1, RZ, R44.reuse, 0x2000, RZ, 0xc0, !PT ;  /* 0x000020002cff7812 */ /* 0x040fe4000782c0ff */
[----:B------:R-:W-:Y:S01]  /*13b370*/  LOP3.LUT P0, RZ, R44, 0x4000, RZ, 0xc0, !PT ;  /* 0x000040002cff7812 */ /* 0x000fe2000780c0ff */
[----:B--2---:R0:W-:Y:S01]  /*13b380*/  @P6 STG.E.U8 desc[UR4][R20.64], R32 ;  /* 0x0000002014006986 */ /* 0x0041e2000c101104 */
[C---:B------:R-:W-:Y:S02]  /*13b390*/  LOP3.LUT P6, RZ, R39.reuse, 0x80, RZ, 0xc0, !PT ;  /* 0x0000008027ff7812 */ /* 0x040fe400078cc0ff */
        /* <DEDUP_REMOVED lines=93> */
[----:B------:R0:W-:Y:S01]  /*13b970*/  @P6 STG.E.U8 desc[UR4][R16.64], R32 ;  /* 0x0000002010006986 */ /* 0x0001e2000c101104 */
[----:B------:R-:W-:-:S03]  /*13b980*/  LOP3.LUT P6, RZ, R39, 0x1, RZ, 0xc0, !PT ;  /* 0x0000000127ff7812 */ /* 0x000fc600078cc0ff */
[----:B0-----:R-:W3:Y:S04]  /*13b990*/  LDL.LU.64 R16, [R1+0x28a8] ;  /* 0x0028a80001107983 */ /* 0x001ee80000300a00 */
[----:B------:R-:W2:Y:S01]  /*13b9a0*/  LDL.LU.64 R38, [R1+0x2860] ;  /* 0x0028600001267983 */ /* 0x000ea20000300a00 */
[----:B------:R-:W-:Y:S02]  /*13b9b0*/  PRMT R32, R8, 0x7771, RZ ;  /* 0x0000777108207816 */ /* 0x000fe400000000ff */
[C---:B------:R-:W-:Y:S02]  /*13b9c0*/  LOP3.LUT P5, RZ, R44.reuse, 0x10000000, RZ, 0xc0, !PT ;  /* 0x100000002cff7812 */ /* 0x040fe400078ac0ff */
[C---:B------:R-:W-:Y:S02]  /*13b9d0*/  LOP3.LUT P4, RZ, R44.reuse, 0x20000000, RZ, 0xc0, !PT ;  /* 0x200000002cff7812 */ /* 0x040fe4000788c0ff */
[----:B------:R-:W-:-:S02]  /*13b9e0*/  LOP3.LUT P3, RZ, R44, 0x40000000, RZ, 0xc0, !PT ;  /* 0x400000002cff7812 */ /* 0x000fc4000786c0ff */
[----:B------:R-:W-:Y:S02]  /*13b9f0*/  LOP3.LUT P2, RZ, R44, 0x80000000, RZ, 0xc0, !PT ;  /* 0x800000002cff7812 */ /* 0x000fe4000784c0ff */
[C---:B------:R-:W-:Y:S02]  /*13ba00*/  LOP3.LUT P1, RZ, R45.reuse, 0x1, RZ, 0xc0, !PT ;  /* 0x000000012dff7812 */ /* 0x040fe4000782c0ff */
[----:B------:R-:W-:Y:S01]  /*13ba10*/  LOP3.LUT P0, RZ, R45, 0x2, RZ, 0xc0, !PT ;  /* 0x000000022dff7812 */ /* 0x000fe2000780c0ff */
[----:B--2---:R0:W-:Y:S01]  /*13ba20*/  @P6 STG.E.U8 desc[UR4][R38.64], R32 ;  /* 0x0000002026006986 */ /* 0x0041e2000c101104 */
        /* <DEDUP_REMOVED lines=52> */
[C---:B------:R-:W-:Y:S02]  /*13bd70*/  LOP3.LUT P6, RZ, R45.reuse, 0x200, RZ, 0xc0, !PT ;  /* 0x000002002dff7812 */ /* 0x040fe400078cc0ff */
[----:B------:R-:W-:Y:S02]  /*13bd80*/  LOP3.LUT P1, RZ, R45, 0x10, RZ, 0xc0, !PT ;  /* 0x000000102dff7812 */ /* 0x000fe4000782c0ff */
[----:B------:R-:W-:-:S09]  /*13bd90*/  LOP3.LUT R40, R40, 0xfeffffff, RZ, 0xc0, !PT ;  /* 0xfeffffff28287812 */ /* 0x000fd200078ec0ff */
        /* <DEDUP_REMOVED lines=275> */
[C---:B------:R-:W-:Y:S02]  /*13ced0*/  LOP3.LUT P3, RZ, R46.reuse, 0x800000, RZ, 0xc0, !PT ;  /* 0x008000002eff7812 */ /* 0x040fe4000786c0ff */
        /* <DEDUP_REMOVED lines=23> */
[----:B------:R-:W-:Y:S02]  /*13d050*/  LOP3.LUT P6, RZ, R47, 0x80, RZ, 0xc0, !PT ;  /* 0x000000802fff7812 */ /* 0x000fe400078cc0ff */
        /* <DEDUP_REMOVED lines=122> */
[----:B------:R-:W-:Y:S02]  /*13d800*/  LOP3.LUT P2, RZ, R47, 0x8000, RZ, 0xc0, !PT ;  /* 0x000080002fff7812 */ /* 0x000fe4000784c0ff */
        /* <DEDUP_REMOVED lines=95> */
[----:B--2---:R-:W-:-:S05]  /*13de00*/  PRMT R32, R15, 0x7770, RZ ;  /* 0x000077700f207816 */ /* 0x004fca00000000ff */
[----:B------:R0:W-:Y:S04]  /*13de10*/  @P3 STG.E.U8 desc[UR4][R16.64], R32 ;  /* 0x0000002010003986 */ /* 0x0001e8000c101104 */
[----:B0-----:R-:W2:Y:S04]  /*13de20*/  LDL.LU.64 R16, [R1+0x2bf8] ;  /* 0x002bf80001107983 */ /* 0x001ea80000300a00 */
[----:B------:R-:W2:Y:S04]  /*13de30*/  LDL.LU.64 R38, [R1+0x2bf0] ;  /* 0x002bf00001267983 */ /* 0x000ea80000300a00 */
[----:B------:R-:W2:Y:S04]  /*13de40*/  LDL.LU.64 R56, [R1+0x2be8] ;  /* 0x002be80001387983 */ /* 0x000ea80000300a00 */
[----:B------:R-:W2:Y:S01]  /*13de50*/  LDL.LU R55, [R1+0x158] ;  /* 0x0001580001377983 */ /* 0x000ea20000300800 */
[----:B------:R-:W-:-:S02]  /*13de60*/  @P6 LOP3.LUT R41, R41, 0x8000, RZ, 0xfc, !PT ;  /* 0x0000800029296812 */ /* 0x000fc400078efcff */
[C---:B------:R-:W-:Y:S01]  /*13de70*/  LOP3.LUT P6, RZ, R48.reuse, 0x100, RZ, 0xc0, !PT ;  /* 0x0000010030ff7812 */ /* 0x040fe200078cc0ff */
[----:B------:R-:W2:Y:S01]  /*13de80*/  LDL.LU.64 R58, [R1+0x2c00] ;  /* 0x002c0000013a7983 */ /* 0x000ea20000300a00 */
[----:B------:R-:W-:Y:S02]  /*13de90*/  LOP3.LUT R41, R41, 0xfffeffff, RZ, 0xc0, !PT ;  /* 0xfffeffff29297812 */ /* 0x000fe400078ec0ff */
[C---:B------:R-:W-:Y:S01]  /*13dea0*/  LOP3.LUT P2, RZ, R48.reuse, 0x4, RZ, 0xc0, !PT ;  /* 0x0000000430ff7812 */ /* 0x040fe2000784c0ff */
[----:B------:R-:W2:Y:S01]  /*13deb0*/  LDL.LU.64 R34, [R1+0x2c18] ;  /* 0x002c180001227983 */ /* 0x000ea20000300a00 */
[----:B------:R-:W-:Y:S02]  /*13dec0*/  LOP3.LUT P1, RZ, R48, 0x8, RZ, 0xc0, !PT ;  /* 0x0000000830ff7812 */ /* 0x000fe4000782c0ff */
[----:B------:R-:W-:Y:S01]  /*13ded0*/  PRMT R32, R15, 0x7771, RZ ;  /* 0x000077710f207816 */ /* 0x000fe200000000ff */
[----:B------:R-:W2:Y:S04]  /*13dee0*/  LDL.LU.64 R6, [R1+0x2c10] ;  /* 0x002c100001067983 */ /* 0x000ea80000300a00 */
[----:B------:R-:W-:-:S02]  /*13def0*/  @P6 LOP3.LUT R41, R41, 0x10000, RZ, 0xfc, !PT ;  /* 0x0001000029296812 */ /* 0x000fc400078efcff */
[C---:B------:R-:W-:Y:S02]  /*13df00*/  LOP3.LUT P6, RZ, R48.reuse, 0x80, RZ, 0xc0, !PT ;  /* 0x0000008030ff7812 */ /* 0x040fe400078cc0ff */
[----:B------:R-:W-:Y:S01]  /*13df10*/  LOP3.LUT R41, R41, 0xfffdffff, RZ, 0xc0, !PT ;  /* 0xfffdffff29297812 */ /* 0x000fe200078ec0ff */
[----:B---3--:R0:W-:Y:S01]  /*13df20*/  @P2 STG.E.U8 desc[UR4][R4.64], R32 ;  /* 0x0000002004002986 */ /* 0x0081e2000c101104 */
[----:B------:R-:W-:-:S09]  /*13df30*/  LOP3.LUT P0, RZ, R48, 0x10, RZ, 0xc0, !PT ;  /* 0x0000001030ff7812 */ /* 0x000fd2000780c0ff */
[----:B------:R-:W-:Y:S02]  /*13df40*/  @P6 LOP3.LUT R41, R41, 0x20000, RZ, 0xfc, !PT ;  /* 0x0002000029296812 */ /* 0x000fe400078efcff */
[----:B------:R-:W-:Y:S02]  /*13df50*/  LOP3.LUT P6, RZ, R48, 0x40, RZ, 0xc0, !PT ;  /* 0x0000004030ff7812 */ /* 0x000fe400078cc0ff */
[----:B0-----:R-:W-:Y:S02]  /*13df60*/  PRMT R32, R15, 0x7772, RZ ;  /* 0x000077720f207816 */ /* 0x001fe400000000ff */
[----:B------:R-:W-:-:S03]  /*13df70*/  LOP3.LUT R41, R41, 0xfffbffff, RZ, 0xc0, !PT ;  /* 0xfffbffff29297812 */ /* 0x000fc600078ec0ff */
[----:B----4-:R0:W-:Y:S06]  /*13df80*/  @P1 STG.E.U8 desc[UR4][R8.64], R32 ;  /* 0x0000002008001986 */ /* 0x0101ec000c101104 */
[----:B------:R-:W-:Y:S02]  /*13df90*/  @P6 LOP3.LUT R41, R41, 0x40000, RZ, 0xfc, !PT ;  /* 0x0004000029296812 */ /* 0x000fe400078efcff */
[----:B0-----:R-:W-:Y:S02]  /*13dfa0*/  PRMT R32, R15, 0x7773, RZ ;  /* 0x000077730f207816 */ /* 0x001fe400000000ff */
[----:B------:R-:W-:-:S03]  /*13dfb0*/  LOP3.LUT P6, RZ, R48, 0x20, RZ, 0xc0, !PT ;  /* 0x0000002030ff7812 */ /* 0x000fc600078cc0ff */
[----:B------:R0:W-:Y:S04]  /*13dfc0*/  @P0 STG.E.U8 desc[UR4][R18.64], R32 ;  /* 0x0000002012000986 */ /* 0x0001e8000c101104 */
[----:B0-----:R-:W3:Y:S01]  /*13dfd0*/  LDL.LU R18, [R1+0x16c] ;  /* 0x00016c0001127983 */ /* 0x001ee20000300800 */
[----:B------:R-:W-:-:S03]  /*13dfe0*/  PRMT R32, R54, 0x7770, RZ ;  /* 0x0000777036207816 */ /* 0x000fc600000000ff */
[----:B------:R-:W4:Y:S04]  /*13dff0*/  LDL.LU.64 R10, [R1+0x2c08] ;  /* 0x002c0800010a7983 */ /* 0x000f280000300a00 */
[----:B------:R-:W3:Y:S04]  /*13e000*/  LDL.LU.64 R4, [R1+0x2c20] ;  /* 0x002c200001047983 */ /* 0x000ee80000300a00 */
[----:B------:R0:W-:Y:S01]  /*13e010*/  @P6 STG.E.U8 desc[UR4][R12.64], R32 ;  /* 0x000000200c006986 */ /* 0x0001e2000c101104 */
[----:B------:R-:W-:-:S03]  /*13e020*/  LOP3.LUT P6, RZ, R41, 0x40000, RZ, 0xc0, !PT ;  /* 0x0004000029ff7812 */ /* 0x000fc600078cc0ff */
[----:B------:R-:W3:Y:S04]  /*13e030*/  LDL.LU.64 R8, [R1+0x2c38] ;  /* 0x002c380001087983 */ /* 0x000ee80000300a00 */
[----:B------:R-:W3:Y:S01]  /*13e040*/  LDL.LU.64 R14, [R1+0x2c30] ;  /* 0x002c3000010e7983 */ /* 0x000ee20000300a00 */
[----:B0-----:R-:W-:-:S03]  /*13e050*/  PRMT R32, R54, 0x7771, RZ ;  /* 0x0000777136207816 */ /* 0x001fc600000000ff */
[----:B------:R-:W4:Y:S04]  /*13e060*/  LDL.LU R19, [R1+0x15c] ;  /* 0x00015c0001137983 */ /* 0x000f280000300800 */
[----:B------:R0:W-:Y:S01]  /*13e070*/  @P6 STG.E.U8 desc[UR4][R22.64], R32 ;  /* 0x0000002016006986 */ /* 0x0001e2000c101104 */
[----:B------:R-:W-:-:S03]  /*13e080*/  LOP3.LUT P6, RZ, R41, 0x20000, RZ, 0xc0, !PT ;  /* 0x0002000029ff7812 */ /* 0x000fc600078cc0ff */
[----:B------:R-:W4:Y:S04]  /*13e090*/  LDL.LU.64 R12, [R1+0x2c28] ;  /* 0x002c2800010c7983 */ /* 0x000f280000300a00 */
[----:B0-----:R-:W4:Y:S01]  /*13e0a0*/  LDL.LU.64 R22, [R1+0x2c40] ;  /* 0x002c400001167983 */ /* 0x001f220000300a00 */
[----:B------:R-:W-:-:S05]  /*13e0b0*/  PRMT R32, R54, 0x7772, RZ ;  /* 0x0000777236207816 */ /* 0x000fca00000000ff */
        /* <DEDUP_REMOVED lines=20> */
[----:B---3--:R-:W-:-:S07]  /*13e200*/  PRMT R32, R18, 0x7770, RZ ;  /* 0x0000777012207816 */ /* 0x008fce00000000ff */
[----:B----4-:R0:W-:Y:S01]  /*13e210*/  @P6 STG.E.U8 desc[UR4][R10.64], R32 ;  /* 0x000000200a006986 */ /* 0x0101e2000c101104 */
        /* <DEDUP_REMOVED lines=14> */
[C---:B0-----:R-:W-:Y:S02]  /*13e300*/  PRMT R32, R19.reuse, 0x7772, RZ ;  /* 0x0000777213207816 */ /* 0x041fe400000000ff */
[----:B------:R-:W3:Y:S04]  /*13e310*/  LDL.LU.64 R22, [R1+0x2c50] ;  /* 0x002c500001167983 */ /* 0x000ee80000300a00 */
        /* <DEDUP_REMOVED lines=9> */
[----:B------:R-:W-:Y:S02]  /*13e3b0*/  LOP3.LUT P6, RZ, R49, 0x1, RZ, 0xc0, !PT ;  /* 0x0000000131ff7812 */ /* 0x000fe400078cc0ff */
[----:B------:R-:W-:Y:S02]  /*13e3c0*/  LOP3.LUT R41, R41, 0xfffffff7, RZ, 0xc0, !PT ;  /* 0xfffffff729297812 */ /* 0x000fe400078ec0ff */
[----:B------:R-:W-:-:S09]  /*13e3d0*/  LOP3.LUT P3, RZ, R48, 0x100000, RZ, 0xc0, !PT ;  /* 0x0010000030ff7812 */ /* 0x000fd2000786c0ff */
        /* <DEDUP_REMOVED lines=19> */
[----:B---3--:R0:W-:Y:S04]  /*13e510*/  @P3 STG.E.U8 desc[UR4][R22.64], R32 ;  /* 0x0000002016003986 */ /* 0x0081e8000c101104 */
[----:B0-----:R-:W3:Y:S06]  /*13e520*/  LDL.LU.64 R22, [R1+0x2c80] ;  /* 0x002c800001167983 */ /* 0x001eec0000300a00 */
[----:B------:R-:W-:-:S02]  /*13e530*/  @P6 LOP3.LUT R41, R41, 0x200, RZ, 0xfc, !PT ;  /* 0x0000020029296812 */ /* 0x000fc400078efcff */
[C---:B------:R-:W-:Y:S02]  /*13e540*/  LOP3.LUT P6, RZ, R48.reuse, 0x2000000, RZ, 0xc0, !PT ;  /* 0x0200000030ff7812 */ /* 0x040fe400078cc0ff */
[C---:B------:R-:W-:Y:S02]  /*13e550*/  LOP3.LUT P1, RZ, R48.reuse, 0x400000, RZ, 0xc0, !PT ;  /* 0x0040000030ff7812 */ /* 0x040fe4000782c0ff */
[----:B------:R-:W-:Y:S02]  /*13e560*/  LOP3.LUT P0, RZ, R48, 0x800000, RZ, 0xc0, !PT ;  /* 0x0080000030ff7812 */ /* 0x000fe4000780c0ff */
[----:B------:R-:W-:-:S07]  /*13e570*/  LOP3.LUT R41, R41, 0xfffffbff, RZ, 0xc0, !PT ;  /* 0xfffffbff29297812 */ /* 0x000fce00078ec0ff */
[----:B------:R-:W-:Y:S02]  /*13e580*/  @P6 LOP3.LUT R41, R41, 0x400, RZ, 0xfc, !PT ;  /* 0x0000040029296812 */ /* 0x000fe400078efcff */
[----:B------:R-:W-:Y:S02]  /*13e590*/  LOP3.LUT P6, RZ, R48, 0x1000000, RZ, 0xc0, !PT ;  /* 0x0100000030ff7812 */ /* 0x000fe400078cc0ff */
[----:B--2---:R-:W-:-:S05]  /*13e5a0*/  PRMT R32, R8, 0x7770, RZ ;  /* 0x0000777008207816 */ /* 0x004fca00000000ff */
[----:B------:R0:W-:Y:S04]  /*13e5b0*/  @P2 STG.E.U8 desc[UR4][R16.64], R32 ;  /* 0x0000002010002986 */ /* 0x0001e8000c101104 */
[----:B0-----:R-:W2:Y:S04]  /*13e5c0*/  LDL.LU.64 R16, [R1+0x2c98] ;  /* 0x002c980001107983 */ /* 0x001ea80000300a00 */
[----:B------:R-:W2:Y:S04]  /*13e5d0*/  LDL.LU.64 R38, [R1+0x2c90] ;  /* 0x002c900001267983 */ /* 0x000ea80000300a00 */
[----:B------:R-:W2:Y:S04]  /*13e5e0*/  LDL.LU R14, [R1+0x1d4] ;  /* 0x0001d400010e7983 */ /* 0x000ea80000300800 */
[----:B------:R-:W2:Y:S04]  /*13e5f0*/  LDL.LU.64 R56, [R1+0x2c88] ;  /* 0x002c880001387983 */ /* 0x000ea80000300a00 */
[----:B------:R-:W2:Y:S04]  /*13e600*/  LDL.LU.64 R58, [R1+0x2ca0] ;  /* 0x002ca000013a7983 */ /* 0x000ea80000300a00 */
[----:B------:R-:W2:Y:S01]  /*13e610*/  LDL.LU.64 R34, [R1+0x2cb8] ;  /* 0x002cb80001227983 */ /* 0x000ea20000300a00 */
[----:B------:R-:W-:-:S03]  /*13e620*/  PRMT R32, R8, 0x7771, RZ ;  /* 0x0000777108207816 */ /* 0x000fc600000000ff */
[----:B------:R-:W2:Y:S04]  /*13e630*/  LDL.LU R15, [R1+0x1c4] ;  /* 0x0001c400010f7983 */ /* 0x000ea80000300800 */
[----:B------:R-:W2:Y:S04]  /*13e640*/  LDL.LU.64 R54, [R1+0x2cb0] ;  /* 0x002cb00001367983 */ /* 0x000ea80000300a00 */
[----:B----4-:R0:W-:Y:S04]  /*13e650*/  @P1 STG.E.U8 desc[UR4][R10.64], R32 ;  /* 0x000000200a001986 */ /* 0x0101e8000c101104 */
[----:B------:R-:W4:Y:S01]  /*13e660*/  LDL.LU.64 R6, [R1+0x2ca8] ;  /* 0x002ca80001067983 */ /* 0x000f220000300a00 */
[----:B0-----:R-:W-:-:S03]  /*13e670*/  PRMT R32, R8, 0x7772, RZ ;  /* 0x0000777208207816 */ /* 0x001fc600000000ff */
[----:B------:R-:W4:Y:S04]  /*13e680*/  LDL.LU.64 R10, [R1+0x2cc0] ;  /* 0x002cc000010a7983 */ /* 0x000f280000300a00 */
[----:B------:R0:W-:Y:S02]  /*13e690*/  @P0 STG.E.U8 desc[UR4][R4.64], R32 ;  /* 0x0000002004000986 */ /* 0x0001e4000c101104 */
[----:B0-----:R-:W-:Y:S02]  /*13e6a0*/  PRMT R32, R8, 0x7773, RZ ;  /* 0x0000777308207816 */ /* 0x001fe400000000ff */
[----:B------:R-:W4:Y:S04]  /*13e6b0*/  LDL.LU.64 R4, [R1+0x2cd8] ;  /* 0x002cd80001047983 */ /* 0x000f280000300a00 */
[----:B------:R0:W-:Y:S01]  /*13e6c0*/  @P6 STG.E.U8 desc[UR4][R12.64], R32 ;  /* 0x000000200c006986 */ /* 0x0001e2000c101104 */
[----:B------:R-:W-:-:S03]  /*13e6d0*/  LOP3.LUT P6, RZ, R41, 0x400, RZ, 0xc0, !PT ;  /* 0x0000040029ff7812 */ /* 0x000fc600078cc0ff */
[----:B------:R-:W4:Y:S01]  /*13e6e0*/  LDL.LU R8, [R1+0x1d8] ;  /* 0x0001d80001087983 */ /* 0x000f220000300800 */
[----:B0-----:R-:W-:-:S03]  /*13e6f0*/  PRMT R32, R9, 0x7770, RZ ;  /* 0x0000777009207816 */ /* 0x001fc600000000ff */
[----:B------:R-:W4:Y:S06]  /*13e700*/  LDL.LU.64 R12, [R1+0x2cd0] ;  /* 0x002cd000010c7983 */ /* 0x000f2c0000300a00 */
[----:B------:R0:W-:Y:S04]  /*13e710*/  @P6 STG.E.U8 desc[UR4][R18.64], R32 ;  /* 0x0000002012006986 */ /* 0x0001e8000c101104 */
[----:B0-----:R-:W4:Y:S01]  /*13e720*/  LDL.LU.64 R18, [R1+0x2cc8] ;  /* 0x002cc80001127983 */ /* 0x001f220000300a00 */
[----:B------:R-:W-:-:S02]  /*13e730*/  LOP3.LUT P6, RZ, R41, 0x200, RZ, 0xc0, !PT ;  /* 0x0000020029ff7812 */ /* 0x000fc400078cc0ff */
[----:B------:R-:W-:-:S11]  /*13e740*/  PRMT R32, R9, 0x7771, RZ ;  /* 0x0000777109207816 */ /* 0x000fd600000000ff */
[----:B---3--:R0:W-:Y:S01]  /*13e750*/  @P6 STG.E.U8 desc[UR4][R22.64], R32 ;  /* 0x0000002016006986 */ /* 0x0081e2000c101104 */
[----:B------:R-:W-:Y:S02]  /*13e760*/  LOP3.LUT P6, RZ, R41, 0x100, RZ, 0xc0, !PT ;  /* 0x0000010029ff7812 */ /* 0x000fe400078cc0ff */
[----:B0-----:R-:W-:Y:S01]  /*13e770*/  PRMT R32, R9, 0x7772, RZ ;  /* 0x0000777209207816 */ /* 0x001fe200000000ff */
[----:B------:R-:W3:Y:S01]  /*13e780*/  LDL.LU.64 R22, [R1+0x2ce0] ;  /* 0x002ce00001167983 */ /* 0x000ee20000300a00 */
[C---:B------:R-:W-:Y:S02]  /*13e790*/  LOP3.LUT P5, RZ, R49.reuse, 0x2, RZ, 0xc0, !PT ;  /* 0x0000000231ff7812 */ /* 0x040fe400078ac0ff */
[C---:B------:R-:W-:Y:S02]  /*13e7a0*/  LOP3.LUT P4, RZ, R49.reuse, 0x4, RZ, 0xc0, !PT ;  /* 0x0000000431ff7812 */ /* 0x040fe4000788c0ff */
[C---:B------:R-:W-:Y:S02]  /*13e7b0*/  LOP3.LUT P3, RZ, R49.reuse, 0x8, RZ, 0xc0, !PT ;  /* 0x0000000831ff7812 */ /* 0x040fe4000786c0ff */
[----:B------:R-:W-:-:S02]  /*13e7c0*/  LOP3.LUT P2, RZ, R49, 0x10, RZ, 0xc0, !PT ;  /* 0x0000001031ff7812 */ /* 0x000fc4000784c0ff */
[----:B------:R-:W-:Y:S01]  /*13e7d0*/  LOP3.LUT P1, RZ, R49, 0x20, RZ, 0xc0, !PT ;  /* 0x0000002031ff7812 */ /* 0x000fe2000782c0ff */
        /* <DEDUP_REMOVED lines=29> */
[----:B------:R-:W-:-:S11]  /*13e9b0*/  PRMT R32, R8, 0x7771, RZ ;  /* 0x0000777108207816 */ /* 0x000fd600000000ff */
[----:B---3--:R0:W-:Y:S04]  /*13e9c0*/  @P0 STG.E.U8 desc[UR4][R22.64], R32 ;  /* 0x0000002016000986 */ /* 0x0081e8000c101104 */
[----:B0-----:R-:W3:Y:S04]  /*13e9d0*/  LDL.LU.64 R22, [R1+0x2cf0] ;  /* 0x002cf00001167983 */ /* 0x001ee80000300a00 */
        /* <DEDUP_REMOVED lines=17> */
[----:B----4-:R0:W-:Y:S04]  /*13eaf0*/  @P3 STG.E.U8 desc[UR4][R18.64], R32 ;  /* 0x0000002012003986 */ /* 0x0101e8000c101104 */
[----:B0-----:R-:W4:Y:S04]  /*13eb00*/  LDL.LU.64 R18, [R1+0x2d08] ;  /* 0x002d080001127983 */ /* 0x001f280000300a00 */
[----:B------:R-:W4:Y:S01]  /*13eb10*/  LDL.LU R10, [R1+0x1dc] ;  /* 0x0001dc00010a7983 */ /* 0x000f220000300800 */
[----:B------:R-:W-:-:S04]  /*13eb20*/  LOP3.LUT R42, R42, 0xbfffffff, RZ, 0xc0, !PT ;  /* 0xbfffffff2a2a7812 */ /* 0x000fc800078ec0ff */
        /* <DEDUP_REMOVED lines=9> */
[C---:B------:R-:W-:Y:S02]  /*13ebc0*/  LOP3.LUT P2, RZ, R49.reuse, 0x100, RZ, 0xc0, !PT ;  /* 0x0000010031ff7812 */ /* 0x040fe4000784c0ff */
[----:B------:R-:W-:Y:S02]  /*13ebd0*/  LOP3.LUT P1, RZ, R49, 0x200, RZ, 0xc0, !PT ;  /* 0x0000020031ff7812 */ /* 0x000fe4000782c0ff */
[----:B------:R-:W-:-:S05]  /*13ebe0*/  PRMT R32, R8, 0x7773, RZ ;  /* 0x0000777308207816 */ /* 0x000fca00000000ff */
[----:B------:R-:W-:Y:S02]  /*13ebf0*/  @P6 LOP3.LUT R41, R41, 0x2, RZ, 0xfc, !PT ;  /* 0x0000000229296812 */ /* 0x000fe400078efcff */
[C---:B------:R-:W-:Y:S02]  /*13ec00*/  LOP3.LUT P6, RZ, R49.reuse, 0x1000, RZ, 0xc0, !PT ;  /* 0x0000100031ff7812 */ /* 0x040fe400078cc0ff */
[----:B------:R-:W-:Y:S01]  /*13ec10*/  LOP3.LUT P0, RZ, R49, 0x400, RZ, 0xc0, !PT ;  /* 0x0000040031ff7812 */ /* 0x000fe2000780c0ff */
[----:B---3--:R2:W-:Y:S01]  /*13ec20*/  @P2 STG.E.U8 desc[UR4][R22.64], R32 ;  /* 0x0000002016002986 */ /* 0x0085e2000c101104 */
[----:B------:R-:W-:Y:S02]  /*13ec30*/  LOP3.LUT R41, R41, 0xfffffffb, RZ, 0xc0, !PT ;  /* 0xfffffffb29297812 */ /* 0x000fe400078ec0ff */
[----:B--2---:R-:W-:Y:S01]  /*13ec40*/  PRMT R32, R9, 0x7770, RZ ;  /* 0x0000777009207816 */ /* 0x004fe200000000ff */
[----:B------:R-:W2:Y:S06]  /*13ec50*/  LDL.LU.64 R22, [R1+0x2d20] ;  /* 0x002d200001167983 */ /* 0x000eac0000300a00 */
[----:B------:R-:W-:-:S02]  /*13ec60*/  @P6 LOP3.LUT R41, R41, 0x4, RZ, 0xfc, !PT ;  /* 0x0000000429296812 */ /* 0x000fc400078efcff */
[----:B------:R-:W-:Y:S01]  /*13ec70*/  LOP3.LUT P6, RZ, R49, 0x800, RZ, 0xc0, !PT ;  /* 0x0000080031ff7812 */ /* 0x000fe200078cc0ff */
[----:B------:R0:W-:Y:S04]  /*13ec80*/  @P1 STG.E.U8 desc[UR4][R14.64], R32 ;  /* 0x000000200e001986 */ /* 0x0001e8000c101104 */
[----:B------:R-:W3:Y:S01]  /*13ec90*/  LDL.LU.64 R38, [R1+0x2d30] ;  /* 0x002d300001267983 */ /* 0x000ee20000300a00 */
[----:B0-----:R-:W-:-:S03]  /*13eca0*/  PRMT R32, R9, 0x7771, RZ ;  /* 0x0000777109207816 */ /* 0x001fc600000000ff */
[----:B------:R-:W3:Y:S04]  /*13ecb0*/  LDL.LU R14, [R1+0x1cc] ;  /* 0x0001cc00010e7983 */ /* 0x000ee80000300800 */
[----:B------:R0:W-:Y:S04]  /*13ecc0*/  @P0 STG.E.U8 desc[UR4][R6.64], R32 ;  /* 0x0000002006000986 */ /* 0x0001e8000c101104 */
[----:B------:R-:W3:Y:S04]  /*13ecd0*/  LDL.LU.64 R56, [R1+0x2d28] ;  /* 0x002d280001387983 */ /* 0x000ee80000300a00 */
[----:B------:R-:W3:Y:S01]  /*13ece0*/  LDL.LU.64 R58, [R1+0x2d40] ;  /* 0x002d4000013a7983 */ /* 0x000ee20000300a00 */
[----:B0-----:R-:W-:-:S03]  /*13ecf0*/  PRMT R32, R9, 0x7772, RZ ;  /* 0x0000777209207816 */ /* 0x001fc600000000ff */
[----:B------:R-:W3:Y:S04]  /*13ed00*/  LDL.LU R15, [R1+0x1b0] ;  /* 0x0001b000010f7983 */ /* 0x000ee80000300800 */
[----:B------:R0:W-:Y:S01]  /*13ed10*/  @P6 STG.E.U8 desc[UR4][R4.64], R32 ;  /* 0x0000002004006986 */ /* 0x0001e2000c101104 */
[----:B------:R-:W-:-:S03]  /*13ed20*/  LOP3.LUT P6, RZ, R41, 0x4, RZ, 0xc0, !PT ;  /* 0x0000000429ff7812 */ /* 0x000fc600078cc0ff */
[----:B------:R-:W3:Y:S04]  /*13ed30*/  LDL.LU.64 R34, [R1+0x2d58] ;  /* 0x002d580001227983 */ /* 0x000ee80000300a00 */
[----:B------:R-:W3:Y:S01]  /*13ed40*/  LDL.LU.64 R54, [R1+0x2d50] ;  /* 0x002d500001367983 */ /* 0x000ee20000300a00 */
[----:B0-----:R-:W-:-:S03]  /*13ed50*/  PRMT R32, R9, 0x7773, RZ ;  /* 0x0000777309207816 */ /* 0x001fc600000000ff */
[----:B------:R-:W3:Y:S04]  /*13ed60*/  LDL.LU.64 R6, [R1+0x2d48] ;  /* 0x002d480001067983 */ /* 0x000ee80000300a00 */
[----:B------:R0:W-:Y:S01]  /*13ed70*/  @P6 STG.E.U8 desc[UR4][R12.64], R32 ;  /* 0x000000200c006986 */ /* 0x0001e2000c101104 */
[----:B------:R-:W-:-:S03]  /*13ed80*/  LOP3.LUT P6, RZ, R41, 0x2, RZ, 0xc0, !PT ;  /* 0x0000000229ff7812 */ /* 0x000fc600078cc0ff */
[----:B------:R-:W3:Y:S04]  /*13ed90*/  LDL.LU.64 R4, [R1+0x2d60] ;  /* 0x002d600001047983 */ /* 0x000ee80000300a00 */
[----:B------:R-:W3:Y:S04]  /*13eda0*/  LDL.LU.64 R8, [R1+0x2d78] ;  /* 0x002d780001087983 */ /* 0x000ee80000300a00 */
[----:B0-----:R-:W3:Y:S04]  /*13edb0*/  LDL.LU.64 R12, [R1+0x2d70] ;  /* 0x002d7000010c7983 */ /* 0x001ee80000300a00 */
[----:B------:R-:W3:Y:S01]  /*13edc0*/  LDL.LU R11, [R1+0x1a0] ;  /* 0x0001a000010b7983 */ /* 0x000ee20000300800 */
[----:B----4-:R-:W-:-:S05]  /*13edd0*/  PRMT R32, R10, 0x7770, RZ ;  /* 0x000077700a207816 */ /* 0x010fca00000000ff */
[----:B------:R0:W-:Y:S01]  /*13ede0*/  @P6 STG.E.U8 desc[UR4][R18.64], R32 ;  /* 0x0000002012006986 */ /* 0x0001e2000c101104 */
[----:B------:R-:W-:-:S03]  /*13edf0*/  LOP3.LUT P6, RZ, R41, 0x1, RZ, 0xc0, !PT ;  /* 0x0000000129ff7812 */ /* 0x000fc600078cc0ff */
[----:B0-----:R-:W4:Y:S04]  /*13ee00*/  LDL.LU.64 R18, [R1+0x2d68] ;  /* 0x002d680001127983 */ /* 0x001f280000300a00 */
[----:B------:R-:W3:Y:S01]  /*13ee10*/  LDL.LU.64 R40, [R1+0x2d38] ;  /* 0x002d380001287983 */ /* 0x000ee20000300a00 */
[----:B------:R-:W-:-:S05]  /*13ee20*/  PRMT R32, R10, 0x7771, RZ ;  /* 0x000077710a207816 */ /* 0x000fca00000000ff */
[----:B--2---:R0:W-:Y:S01]  /*13ee30*/  @P6 STG.E.U8 desc[UR4][R22.64], R32 ;  /* 0x0000002016006986 */ /* 0x0041e2000c101104 */
[----:B------:R-:W-:Y:S02]  /*13ee40*/  LOP3.LUT P6, RZ, R42, 0x80000000, RZ, 0xc0, !PT ;  /* 0x800000002aff7812 */ /* 0x000fe400078cc0ff */
[----:B0-----:R-:W-:Y:S01]  /*13ee50*/  PRMT R32, R10, 0x7772, RZ ;  /* 0x000077720a207816 */ /* 0x001fe200000000ff */
[----:B------:R-:W2:Y:S01]  /*13ee60*/  LDL.LU.64 R22, [R1+0x5738] ;  /* 0x0057380001167983 */ /* 0x000ea20000300a00 */
[C---:B------:R-:W-:Y:S02]  /*13ee70*/  LOP3.LUT P5, RZ, R49.reuse, 0x100000, RZ, 0xc0, !PT ;  /* 0x0010000031ff7812 */ /* 0x040fe400078ac0ff */
[C---:B------:R-:W-:Y:S02]  /*13ee80*/  LOP3.LUT P4, RZ, R49.reuse, 0x200000, RZ, 0xc0, !PT ;  /* 0x0020000031ff7812 */ /* 0x040fe4000788c0ff */
[C---:B------:R-:W-:Y:S02]  /*13ee90*/  LOP3.LUT P3, RZ, R49.reuse, 0x400000, RZ, 0xc0, !PT ;  /* 0x0040000031ff7812 */ /* 0x040fe4000786c0ff */
[----:B------:R-:W-:-:S02]  /*13eea0*/  LOP3.LUT P2, RZ, R49, 0x800000, RZ, 0xc0, !PT ;  /* 0x0080000031ff7812 */ /* 0x000fc4000784c0ff */
[C---:B------:R-:W-:Y:S02]  /*13eeb0*/  LOP3.LUT P1, RZ, R49.reuse, 0x1000000, RZ, 0xc0, !PT ;  /* 0x0100000031ff7812 */ /* 0x040fe4000782c0ff */
[----:B------:R-:W-:Y:S01]  /*13eec0*/  LOP3.LUT P0, RZ, R49, 0x2000000, RZ, 0xc0, !PT ;  /* 0x0200000031ff7812 */ /* 0x000fe2000780c0ff */
        /* <DEDUP_REMOVED lines=30> */
[----:B------:R-:W2:Y:S04]  /*13f0b0*/  LDL.LU.64 R14, [R1+0x2db8] ;  /* 0x002db800010e7983 */ /* 0x000ea80000300a00 */
[----:B------:R-:W2:Y:S01]  /*13f0c0*/  LDL.LU R56, [R1+0x1b4] ;  /* 0x0001b40001387983 */ /* 0x000ea20000300800 */
        /* <DEDUP_REMOVED lines=25> */
[C---:B------:R-:W-:Y:S01]  /*13f260*/  LOP3.LUT P6, RZ, R49.reuse, 0x80000000, RZ, 0xc0, !PT ;  /* 0x8000000031ff7812 */ /* 0x040fe200078cc0ff */
[----:B------:R-:W3:Y:S01]  /*13f270*/  LDL.LU R57, [R1+0x1a4] ;  /* 0x0001a40001397983 */ /* 0x000ee20000300800 */
[----:B------:R-:W-:Y:S02]  /*13f280*/  LOP3.LUT R42, R42, 0xfbffffff, RZ, 0xc0, !PT ;  /* 0xfbffffff2a2a7812 */ /* 0x000fe400078ec0ff */
[C---:B------:R-:W-:Y:S02]  /*13f290*/  LOP3.LUT P2, RZ, R49.reuse, 0x8000000, RZ, 0xc0, !PT ;  /* 0x0800000031ff7812 */ /* 0x040fe4000784c0ff */
[C---:B------:R-:W-:Y:S02]  /*13f2a0*/  LOP3.LUT P1, RZ, R49.reuse, 0x10000000, RZ, 0xc0, !PT ;  /* 0x1000000031ff7812 */ /* 0x040fe4000782c0ff */
[----:B------:R-:W-:-:S05]  /*13f2b0*/  LOP3.LUT P0, RZ, R49, 0x20000000, RZ, 0xc0, !PT ;  /* 0x2000000031ff7812 */ /* 0x000fca000780c0ff */
[----:B------:R-:W-:Y:S02]  /*13f2c0*/  @P6 LOP3.LUT R42, R42, 0x4000000, RZ, 0xfc, !PT ;  /* 0x040000002a2a6812 */ /* 0x000fe400078efcff */
[----:B------:R-:W-:Y:S02]  /*13f2d0*/  LOP3.LUT P6, RZ, R49, 0x40000000, RZ, 0xc0, !PT ;  /* 0x4000000031ff7812 */ /* 0x000fe400078cc0ff */
[----:B------:R-:W3:Y:S04]  /*13f2e0*/  LDL.LU.64 R48, [R1+0x2da8] ;  /* 0x002da80001307983 */ /* 0x000ee80000300a00 */
[----:B------:R-:W3:Y:S04]  /*13f2f0*/  LDL.LU.64 R40, [R1+0x2dc0] ;  /* 0x002dc00001287983 */ /* 0x000ee80000300a00 */
[----:B------:R-:W3:Y:S01]  /*13f300*/  LDL.LU.64 R38, [R1+0x2dd8] ;  /* 0x002dd80001267983 */ /* 0x000ee20000300a00 */
[----:B------:R-:W-:-:S03]  /*13f310*/  PRMT R32, R11, 0x7772, RZ ;  /* 0x000077720b207816 */ /* 0x000fc600000000ff */
[----:B------:R-:W3:Y:S04]  /*13f320*/  LDL.LU.64 R58, [R1+0x2dd0] ;  /* 0x002dd000013a7983 */ /* 0x000ee80000300a00 */
[----:B----4-:R0:W-:Y:S02]  /*13f330*/  @P2 STG.E.U8 desc[UR4][R6.64], R32 ;  /* 0x0000002006002986 */ /* 0x0101e4000c101104 */
[----:B0-----:R-:W-:-:S05]  /*13f340*/  PRMT R32, R11, 0x7773, RZ ;  /* 0x000077730b207816 */ /* 0x001fca00000000ff */
[----:B--2---:R0:W-:Y:S04]  /*13f350*/  @P1 STG.E.U8 desc[UR4][R12.64], R32 ;  /* 0x000000200c001986 */ /* 0x0041e8000c101104 */
[----:B0-----:R-:W2:Y:S04]  /*13f360*/  LDL.LU R12, [R1+0x1b8] ;  /* 0x0001b800010c7983 */ /* 0x001ea80000300800 */
[----:B------:R-:W4:Y:S01]  /*13f370*/  LDL.LU.64 R34, [R1+0x2dc8] ;  /* 0x002dc80001227983 */ /* 0x000f220000300a00 */
[----:B------:R-:W-:-:S03]  /*13f380*/  PRMT R32, R56, 0x7770, RZ ;  /* 0x0000777038207816 */ /* 0x000fc600000000ff */
[----:B------:R-:W2:Y:S04]  /*13f390*/  LDL.LU.64 R54, [R1+0x2de0] ;  /* 0x002de00001367983 */ /* 0x000ea80000300a00 */
[----:B------:R0:W-:Y:S04]  /*13f3a0*/  @P0 STG.E.U8 desc[UR4][R4.64], R32 ;  /* 0x0000002004000986 */ /* 0x0001e8000c101104 */
[----:B------:R-:W2:Y:S04]  /*13f3b0*/  LDL.LU R13, [R1+0x1a8] ;  /* 0x0001a800010d7983 */ /* 0x000ea80000300800 */
[----:B------:R-:W2:Y:S01]  /*13f3c0*/  LDL.LU.64 R6, [R1+0x2df8] ;  /* 0x002df80001067983 */ /* 0x000ea20000300a00 */
[----:B0-----:R-:W-:-:S03]  /*13f3d0*/  PRMT R32, R56, 0x7771, RZ ;  /* 0x0000777138207816 */ /* 0x001fc600000000ff */
[----:B------:R-:W4:Y:S04]  /*13f3e0*/  LDL.LU.64 R10, [R1+0x2df0] ;  /* 0x002df000010a7983 */ /* 0x000f280000300a00 */
[----:B------:R0:W-:Y:S01]  /*13f3f0*/  @P6 STG.E.U8 desc[UR4][R8.64], R32 ;  /* 0x0000002008006986 */ /* 0x0001e2000c101104 */
[----:B------:R-:W-:-:S03]  /*13f400*/  LOP3.LUT P6, RZ, R42, 0x4000000, RZ, 0xc0, !PT ;  /* 0x040000002aff7812 */ /* 0x000fc600078cc0ff */
[----:B------:R-:W4:Y:S01]  /*13f410*/  LDL.LU.64 R4, [R1+0x2de8] ;  /* 0x002de80001047983 */ /* 0x000f220000300a00 */
        /* <DEDUP_REMOVED lines=74> */
[----:B------:R-:W-:Y:S01]  /*13f8c0*/  LOP3.LUT P6, RZ, R50, 0x100000, RZ, 0xc0, !PT ;  /* 0x0010000032ff7812 */ /* 0x000fe200078cc0ff */
        /* <DEDUP_REMOVED lines=8> */
[----:B------:R-:W-:Y:S02]  /*13f950*/  LOP3.LUT P6, RZ, R50, 0x80000, RZ, 0xc0, !PT ;  /* 0x0008000032ff7812 */ /* 0x000fe400078cc0ff */
        /* <DEDUP_REMOVED lines=72> */
[----:B------:R-:W-:-:S03]  /*13fde0*/  LOP3.LUT P3, RZ, R51, 0x1, RZ, 0xc0, !PT ;  /* 0x0000000133ff7812 */ /* 0x000fc6000786c0ff */
[----:B------:R-:W4:Y:S01]  /*13fdf0*/  LDL.LU.64 R8, [R1+0x2ec8] ;  /* 0x002ec80001087983 */ /* 0x000f220000300a00 */
[----:B------:R-:W-:Y:S02]  /*13fe00*/  PRMT R32, R12, 0x7773, RZ ;  /* 0x000077730c207816 */ /* 0x000fe400000000ff */
[C---:B------:R-:W-:Y:S02]  /*13fe10*/  LOP3.LUT P2, RZ, R51.reuse, 0x2, RZ, 0xc0, !PT ;  /* 0x0000000233ff7812 */ /* 0x040fe4000784c0ff */
[C---:B------:R-:W-:Y:S02]  /*13fe20*/  LOP3.LUT P1, RZ, R51.reuse, 0x4, RZ, 0xc0, !PT ;  /* 0x0000000433ff7812 */ /* 0x040fe4000782c0ff */
[----:B------:R-:W-:-:S03]  /*13fe30*/  LOP3.LUT P6, RZ, R51, 0x1000, RZ, 0xc0, !PT ;  /* 0x0000100033ff7812 */ /* 0x000fc600078cc0ff */
[----:B---3--:R0:W-:Y:S04]  /*13fe40*/  @P3 STG.E.U8 desc[UR4][R14.64], R32 ;  /* 0x000000200e003986 */ /* 0x0081e8000c101104 */
[----:B0-----:R-:W3:Y:S01]  /*13fe50*/  LDL.LU.64 R14, [R1+0x2ee0] ;  /* 0x002ee000010e7983 */ /* 0x001ee20000300a00 */
[----:B--2---:R-:W-:-:S05]  /*13fe60*/  PRMT R32, R13, 0x7770, RZ ;  /* 0x000077700d207816 */ /* 0x004fca00000000ff */
[----:B------:R0:W-:Y:S04]  /*13fe70*/  @P2 STG.E.U8 desc[UR4][R18.64], R32 ;  /* 0x0000002012002986 */ /* 0x0001e8000c101104 */
[----:B0-----:R-:W2:Y:S04]  /*13fe80*/  LDL.LU.64 R18, [R1+0x2ef8] ;  /* 0x002ef80001127983 */ /* 0x001ea80000300a00 */
[----:B------:R-:W2:Y:S04]  /*13fe90*/  LDL.LU.64 R48, [R1+0x2ef0] ;  /* 0x002ef00001307983 */ /* 0x000ea80000300a00 */
[----:B------:R-:W2:Y:S04]  /*13fea0*/  LDL.LU R57, [R1+0x228] ;  /* 0x0002280001397983 */ /* 0x000ea80000300800 */
[----:B------:R-:W2:Y:S04]  /*13feb0*/  LDL.LU.64 R40, [R1+0x2ee8] ;  /* 0x002ee80001287983 */ /* 0x000ea80000300a00 */
[----:B------:R-:W2:Y:S04]  /*13fec0*/  LDL.LU.64 R38, [R1+0x2f00] ;  /* 0x002f000001267983 */ /* 0x000ea80000300a00 */
[----:B------:R-:W2:Y:S04]  /*13fed0*/  LDL.LU.64 R58, [R1+0x2f18] ;  /* 0x002f1800013a7983 */ /* 0x000ea80000300a00 */
[----:B------:R-:W2:Y:S04]  /*13fee0*/  LDL.LU R12, [R1+0x19c] ;  /* 0x00019c00010c7983 */ /* 0x000ea80000300800 */
[----:B------:R-:W2:Y:S01]  /*13fef0*/  LDL.LU.64 R34, [R1+0x2f10] ;  /* 0x002f100001227983 */ /* 0x000ea20000300a00 */
[----:B------:R-:W-:-:S03]  /*13ff00*/  PRMT R32, R13, 0x7771, RZ ;  /* 0x000077710d207816 */ /* 0x000fc600000000ff */
[----:B------:R-:W2:Y:S04]  /*13ff10*/  LDL.LU.64 R54, [R1+0x2f08] ;  /* 0x002f080001367983 */ /* 0x000ea80000300a00 */
        /* <DEDUP_REMOVED lines=39> */
[----:B------:R-:W4:Y:S10]  /*140190*/  LDL.LU.64 R8, [R1+0x2f28] ;  /* 0x002f280001087983 */ /* 0x000f340000300a00 */
[----:B---3--:R0:W-:Y:S01]  /*1401a0*/  @P6 STG.E.U8 desc[UR4][R14.64], R32 ;  /* 0x000000200e006986 */ /* 0x0081e2000c101104 */
[----:B------:R-:W-:-:S02]  /*1401b0*/  LOP3.LUT P6, RZ, R42, 0x100, RZ, 0xc0, !PT ;  /* 0x000001002aff7812 */ /* 0x000fc400078cc0ff */
[----:B0-----:R-:W-:Y:S01]  /*1401c0*/  PRMT R32, R56, 0x7772, RZ ;  /* 0x0000777238207816 */ /* 0x001fe200000000ff */
[----:B------:R-:W3:Y:S01]  /*1401d0*/  LDL.LU.64 R14, [R1+0x2f40] ;  /* 0x002f4000010e7983 */ /* 0x000ee20000300a00 */
[C---:B------:R-:W-:Y:S02]  /*1401e0*/  LOP3.LUT P5, RZ, R51.reuse, 0x2000, RZ, 0xc0, !PT ;  /* 0x0000200033ff7812 */ /* 0x040fe400078ac0ff */
        /* <DEDUP_REMOVED lines=21> */
[----:B----4-:R0:W-:Y:S04]  /*140340*/  @P4 STG.E.U8 desc[UR4][R6.64], R32 ;  /* 0x0000002006004986 */ /* 0x0101e8000c101104 */
[----:B0-----:R-:W4:Y:S01]  /*140350*/  LDL.LU.64 R6, [R1+0x2f58] ;  /* 0x002f580001067983 */ /* 0x001f220000300a00 */
[C---:B------:R-:W-:Y:S02]  /*140360*/  LOP3.LUT P3, RZ, R51.reuse, 0x8000, RZ, 0xc0, !PT ;  /* 0x0000800033ff7812 */ /* 0x040fe4000786c0ff */
[C---:B------:R-:W-:Y:S01]  /*140370*/  LOP3.LUT P2, RZ, R51.reuse, 0x10000, RZ, 0xc0, !PT ;  /* 0x0001000033ff7812 */ /* 0x040fe2000784c0ff */
[----:B------:R-:W2:Y:S01]  /*140380*/  LDL.LU.64 R34, [R1+0x2f50] ;  /* 0x002f500001227983 */ /* 0x000ea20000300a00 */
[----:B------:R-:W-:Y:S02]  /*140390*/  PRMT R32, R12, 0x7772, RZ ;  /* 0x000077720c207816 */ /* 0x000fe400000000ff */
[----:B------:R-:W-:-:S07]  /*1403a0*/  LOP3.LUT P1, RZ, R51, 0x20000, RZ, 0xc0, !PT ;  /* 0x0002000033ff7812 */ /* 0x000fce000782c0ff */
[----:B------:R0:W-:Y:S02]  /*1403b0*/  @P3 STG.E.U8 desc[UR4][R10.64], R32 ;  /* 0x000000200a003986 */ /* 0x0001e4000c101104 */
[----:B0-----:R-:W-:-:S05]  /*1403c0*/  PRMT R32, R12, 0x7773, RZ ;  /* 0x000077730c207816 */ /* 0x001fca00000000ff */
[----:B------:R0:W-:Y:S02]  /*1403d0*/  @P2 STG.E.U8 desc[UR4][R4.64], R32 ;  /* 0x0000002004002986 */ /* 0x0001e4000c101104 */
[----:B0-----:R-:W-:-:S05]  /*1403e0*/  PRMT R32, R13, 0x7770, RZ ;  /* 0x000077700d207816 */ /* 0x001fca00000000ff */
[----:B------:R0:W-:Y:S04]  /*1403f0*/  @P1 STG.E.U8 desc[UR4][R8.64], R32 ;  /* 0x0000002008001986 */ /* 0x0001e8000c101104 */
[----:B0-----:R-:W2:Y:S04]  /*140400*/  LDL.LU.64 R8, [R1+0x2f48] ;  /* 0x002f480001087983 */ /* 0x001ea80000300a00 */
[----:B------:R-:W2:Y:S04]  /*140410*/  LDL.LU.64 R54, [R1+0x2f60] ;  /* 0x002f600001367983 */ /* 0x000ea80000300a00 */
[----:B------:R-:W2:Y:S04]  /*140420*/  LDL.LU.64 R10, [R1+0x2f78] ;  /* 0x002f7800010a7983 */ /* 0x000ea80000300a00 */
[----:B------:R-:W2:Y:S01]  /*140430*/  LDL.LU R5, [R1+0x210] ;  /* 0x0002100001057983 */ /* 0x000ea20000300800 */
[----:B------:R-:W-:-:S02]  /*140440*/  LOP3.LUT P0, RZ, R51, 0x40000, RZ, 0xc0, !PT ;  /* 0x0004000033ff7812 */ /* 0x000fc4000780c0ff */
[----:B------:R-:W-:Y:S02]  /*140450*/  PRMT R32, R13, 0x7771, RZ ;  /* 0x000077710d207816 */ /* 0x000fe400000000ff */
[----:B------:R-:W-:-:S09]  /*140460*/  LOP3.LUT P3, RZ, R51, 0x80000, RZ, 0xc0, !PT ;  /* 0x0008000033ff7812 */ /* 0x000fd2000786c0ff */
[----:B---3--:R0:W-:Y:S04]  /*140470*/  @P0 STG.E.U8 desc[UR4][R14.64], R32 ;  /* 0x000000200e000986 */ /* 0x0081e8000c101104 */
[----:B0-----:R-:W3:Y:S01]  /*140480*/  LDL.LU.64 R14, [R1+0x2f70] ;  /* 0x002f7000010e7983 */ /* 0x001ee20000300a00 */
        /* <DEDUP_REMOVED lines=9> */
[----:B----4-:R0:W-:Y:S04]  /*140520*/  @P3 STG.E.U8 desc[UR4][R6.64], R32 ;  /* 0x0000002006003986 */ /* 0x0101e8000c101104 */
[----:B0-----:R-:W4:Y:S01]  /*140530*/  LDL.LU R6, [R1+0x200] ;  /* 0x0002000001067983 */ /* 0x001f220000300800 */
[----:B------:R-:W-:-:S03]  /*140540*/  PRMT R32, R13, 0x7773, RZ ;  /* 0x000077730d207816 */ /* 0x000fc600000000ff */
[----:B------:R-:W4:Y:S02]  /*140550*/  LDL.LU.64 R12, [R1+0x2f68] ;  /* 0x002f6800010c7983 */ /* 0x000f240000300a00 */
        /* <DEDUP_REMOVED lines=15> */
[C---:B------:R-:W-:Y:S02]  /*140650*/  LOP3.LUT P2, RZ, R51.reuse, 0x100000, RZ, 0xc0, !PT ;  /* 0x0010000033ff7812 */ /* 0x040fe4000784c0ff */
[C---:B------:R-:W-:Y:S02]  /*140660*/  LOP3.LUT P1, RZ, R51.reuse, 0x200000, RZ, 0xc0, !PT ;  /* 0x0020000033ff7812 */ /* 0x040fe4000782c0ff */
[----:B------:R-:W-:-:S05]  /*140670*/  LOP3.LUT P0, RZ, R51, 0x400000, RZ, 0xc0, !PT ;  /* 0x0040000033ff7812 */ /* 0x000fca000780c0ff */
[----:B------:R-:W-:Y:S02]  /*140680*/  @P6 LOP3.LUT R42, R42, 0x4, RZ, 0xfc, !PT ;  /* 0x000000042a2a6812 */ /* 0x000fe400078efcff */
[----:B------:R-:W-:Y:S02]  /*140690*/  LOP3.LUT P6, RZ, R51, 0x800000, RZ, 0xc0, !PT ;  /* 0x0080000033ff7812 */ /* 0x000fe400078cc0ff */
[----:B------:R-:W4:Y:S04]  /*1406a0*/  LDL.LU.64 R50, [R1+0x2f80] ;  /* 0x002f800001327983 */ /* 0x000f280000300a00 */
[----:B------:R-:W4:Y:S04]  /*1406b0*/  LDL.LU.64 R48, [R1+0x2f98] ;  /* 0x002f980001307983 */ /* 0x000f280000300a00 */
[----:B------:R-:W4:Y:S04]  /*1406c0*/  LDL.LU.64 R40, [R1+0x2f90] ;  /* 0x002f900001287983 */ /* 0x000f280000300a00 */
[----:B--2---:R0:W-:Y:S02]  /*1406d0*/  @P2 STG.E.U8 desc[UR4][R34.64], R32 ;  /* 0x0000002022002986 */ /* 0x0041e4000c101104 */
[----:B0-----:R-:W-:-:S05]  /*1406e0*/  PRMT R32, R5, 0x7770, RZ ;  /* 0x0000777005207816 */ /* 0x001fca00000000ff */
[----:B------:R0:W-:Y:S04]  /*1406f0*/  @P1 STG.E.U8 desc[UR4][R8.64], R32 ;  /* 0x0000002008001986 */ /* 0x0001e8000c101104 */
[----:B0-----:R-:W2:Y:S04]  /*140700*/  LDL.LU R8, [R1+0x214] ;  /* 0x0002140001087983 */ /* 0x001ea80000300800 */
[----:B------:R-:W2:Y:S04]  /*140710*/  LDL.LU.64 R38, [R1+0x2f88] ;  /* 0x002f880001267983 */ /* 0x000ea80000300a00 */
[----:B------:R-:W2:Y:S01]  /*140720*/  LDL.LU.64 R56, [R1+0x2fa0] ;  /* 0x002fa00001387983 */ /* 0x000ea20000300a00 */
[----:B------:R-:W-:-:S03]  /*140730*/  PRMT R32, R5, 0x7771, RZ ;  /* 0x0000777105207816 */ /* 0x000fc600000000ff */
[----:B------:R-:W2:Y:S04]  /*140740*/  LDL.LU R9, [R1+0x204] ;  /* 0x0002040001097983 */ /* 0x000ea80000300800 */
[----:B------:R-:W2:Y:S04]  /*140750*/  LDL.LU.64 R58, [R1+0x2fb8] ;  /* 0x002fb800013a7983 */ /* 0x000ea80000300a00 */
[----:B------:R0:W-:Y:S04]  /*140760*/  @P0 STG.E.U8 desc[UR4][R54.64], R32 ;  /* 0x0000002036000986 */ /* 0x0001e8000c101104 */
[----:B------:R-:W2:Y:S01]  /*140770*/  LDL.LU.64 R34, [R1+0x2fb0] ;  /* 0x002fb00001227983 */ /* 0x000ea20000300a00 */
[----:B0-----:R-:W-:-:S03]  /*140780*/  PRMT R32, R5, 0x7772, RZ ;  /* 0x0000777205207816 */ /* 0x001fc600000000ff */
[----:B------:R-:W2:Y:S04]  /*140790*/  LDL.LU.64 R54, [R1+0x2fa8] ;  /* 0x002fa80001367983 */ /* 0x000ea80000300a00 */
[----:B------:R0:W-:Y:S01]  /*1407a0*/  @P6 STG.E.U8 desc[UR4][R10.64], R32 ;  /* 0x000000200a006986 */ /* 0x0001e2000c101104 */
[C---:B------:R-:W-:Y:S02]  /*1407b0*/  LOP3.LUT P6, RZ, R42.reuse, 0x4, RZ, 0xc0, !PT ;  /* 0x000000042aff7812 */ /* 0x040fe400078cc0ff */
[----:B0-----:R-:W-:Y:S01]  /*1407c0*/  PRMT R32, R5, 0x7773, RZ ;  /* 0x0000777305207816 */ /* 0x001fe200000000ff */
[----:B------:R-:W2:Y:S10]  /*1407d0*/  LDL.LU.64 R10, [R1+0x2fc0] ;  /* 0x002fc000010a7983 */ /* 0x000eb40000300a00 */
[----:B---3--:R0:W-:Y:S01]  /*1407e0*/  @P6 STG.E.U8 desc[UR4][R14.64], R32 ;  /* 0x000000200e006986 */ /* 0x0081e2000c101104 */
[----:B------:R-:W-:-:S03]  /*1407f0*/  LOP3.LUT P6, RZ, R42, 0x2, RZ, 0xc0, !PT ;  /* 0x000000022aff7812 */ /* 0x000fc600078cc0ff */
[----:B------:R-:W3:Y:S04]  /*140800*/  LDL.LU.64 R4, [R1+0x2fd8] ;  /* 0x002fd80001047983 */ /* 0x000ee80000300a00 */
[----:B0-----:R-:W3:Y:S04]  /*140810*/  LDL.LU.64 R14, [R1+0x2fd0] ;  /* 0x002fd000010e7983 */ /* 0x001ee80000300a00 */
[----:B------:R-:W3:Y:S01]  /*140820*/  LDL.LU R7, [R1+0x218] ;  /* 0x0002180001077983 */ /* 0x000ee20000300800 */
[----:B----4-:R-:W-:-:S05]  /*140830*/  PRMT R32, R6, 0x7770, RZ ;  /* 0x0000777006207816 */ /* 0x010fca00000000ff */
[----:B------:R0:W-:Y:S04]  /*140840*/  @P6 STG.E.U8 desc[UR4][R12.64], R32 ;  /* 0x000000200c006986 */ /* 0x0001e8000c101104 */
[----:B0-----:R-:W4:Y:S01]  /*140850*/  LDL.LU.64 R12, [R1+0x2fc8] ;  /* 0x002fc800010c7983 */ /* 0x001f220000300a00 */
        /* <DEDUP_REMOVED lines=31> */
[----:B---3--:R0:W-:Y:S02]  /*140a50*/  @P2 STG.E.U8 desc[UR4][R4.64], R32 ;  /* 0x0000002004002986 */ /* 0x0081e4000c101104 */
[----:B0-----:R-:W-:-:S05]  /*140a60*/  PRMT R32, R9, 0x7773, RZ ;  /* 0x0000777309207816 */ /* 0x001fca00000000ff */
[----:B------:R0:W-:Y:S02]  /*140a70*/  @P1 STG.E.U8 desc[UR4][R14.64], R32 ;  /* 0x000000200e001986 */ /* 0x0001e4000c101104 */
[----:B0-----:R-:W-:-:S05]  /*140a80*/  PRMT R32, R7, 0x7770, RZ ;  /* 0x0000777007207816 */ /* 0x001fca00000000ff */
[----:B----4-:R0:W-:Y:S04]  /*140a90*/  @P0 STG.E.U8 desc[UR4][R12.64], R32 ;  /* 0x000000200c000986 */ /* 0x0101e8000c101104 */
        /* <DEDUP_REMOVED lines=59> */
[----:B------:R-:W-:Y:S02]  /*140e50*/  LOP3.LUT P6, RZ, R43, 0x4000000, RZ, 0xc0, !PT ;  /* 0x040000002bff7812 */ /* 0x000fe400078cc0ff */
        /* <DEDUP_REMOVED lines=69> */
[C---:B------:R-:W-:Y:S02]  /*1412b0*/  LOP3.LUT P2, RZ, R52.reuse, 0x4000000, RZ, 0xc0, !PT ;  /* 0x0400000034ff7812 */ /* 0x040fe4000784c0ff */
        /* <DEDUP_REMOVED lines=77> */
[C---:B------:R-:W-:Y:S02]  /*141790*/  LOP3.LUT P0, RZ, R60.reuse, 0x800, RZ, 0xc0, !PT ;  /* 0x000008003cff7812 */ /* 0x040fe4000780c0ff */
        /* <DEDUP_REMOVED lines=140> */
[----:B------:R-:W-:Y:S02]  /*142060*/  LOP3.LUT P6, RZ, R61, 0x20, RZ, 0xc0, !PT ;  /* 0x000000203dff7812 */ /* 0x000fe400078cc0ff */
        /* <DEDUP_REMOVED lines=40> */
[C---:B------:R-:W-:Y:S02]  /*1422f0*/  LOP3.LUT P2, RZ, R61.reuse, 0x8000, RZ, 0xc0, !PT ;  /* 0x000080003dff7812 */ /* 0x040fe4000784c0ff */
        /* <DEDUP_REMOVED lines=38> */
[----:B------:R-:W-:Y:S01]  /*142560*/  PRMT R32, R35, 0x7771, RZ ;  /* 0x0000777123207816 */ /* 0x000fe200000000ff */
[----:B------:R-:W3:Y:S01]  /*142570*/  LDL.LU R4, [R1+0x134] ;  /* 0x0001340001047983 */ /* 0x000ee20000300800 */
        /* <DEDUP_REMOVED lines=75> */
[----:B------:R-:W-:Y:S02]  /*142a30*/  LOP3.LUT P5, RZ, R61, 0x80000000, RZ, 0xc0, !PT ;  /* 0x800000003dff7812 */ /* 0x000fe400078ac0ff */
        /* <DEDUP_REMOVED lines=46> */
[----:B------:R-:W2:Y:S04]  /*142d20*/  LDL.LU R40, [R1+0x24c] ;  /* 0x00024c0001287983 */ /* 0x000ea80000300800 */
[----:B------:R-:W2:Y:S01]  /*142d30*/  LDL.LU.64 R42, [R1+0x3318] ;  /* 0x00331800012a7983 */ /* 0x000ea20000300a00 */
[----:B------:R-:W-:-:S02]  /*142d40*/  @P6 LOP3.LUT R44, R44, 0x8000, RZ, 0xfc, !PT ;  /* 0x000080002c2c6812 */ /* 0x000fc400078efcff */
[----:B------:R-:W-:Y:S01]  /*142d50*/  LOP3.LUT P6, RZ, R4, 0x1000, RZ, 0xc0, !PT ;  /* 0x0000100004ff7812 */ /* 0x000fe200078cc0ff */
[----:B------:R-:W2:Y:S01]  /*142d60*/  LDL.LU.64 R50, [R1+0x3320] ;  /* 0x0033200001327983 */ /* 0x000ea20000300a00 */
[----:B------:R-:W-:-:S03]  /*142d70*/  LOP3.LUT R44, R44, 0xfffeffff, RZ, 0xc0, !PT ;  /* 0xfffeffff2c2c7812 */ /* 0x000fc600078ec0ff */
[----:B------:R-:W2:Y:S01]  /*142d80*/  LDL.LU.64 R48, [R1+0x3328] ;  /* 0x0033280001307983 */ /* 0x000ea20000300a00 */
[C---:B------:R-:W-:Y:S02]  /*142d90*/  LOP3.LUT P2, RZ, R4.reuse, 0x40, RZ, 0xc0, !PT ;  /* 0x0000004004ff7812 */ /* 0x040fe4000784c0ff */
[----:B------:R-:W-:Y:S01]  /*142da0*/  LOP3.LUT P1, RZ, R4, 0x80, RZ, 0xc0, !PT ;  /* 0x0000008004ff7812 */ /* 0x000fe2000782c0ff */
[----:B------:R-:W2:Y:S04]  /*142db0*/  LDL.LU.64 R38, [R1+0x3330] ;  /* 0x0033300001267983 */ /* 0x000ea80000300a00 */
[----:B------:R-:W-:Y:S02]  /*142dc0*/  @P6 LOP3.LUT R44, R44, 0x10000, RZ, 0xfc, !PT ;  /* 0x000100002c2c6812 */ /* 0x000fe400078efcff */
[----:B------:R-:W-:-:S02]  /*142dd0*/  LOP3.LUT P6, RZ, R4, 0x800, RZ, 0xc0, !PT ;  /* 0x0000080004ff7812 */ /* 0x000fc400078cc0ff */
[----:B------:R-:W-:Y:S02]  /*142de0*/  LOP3.LUT R44, R44, 0xfffdffff, RZ, 0xc0, !PT ;  /* 0xfffdffff2c2c7812 */ /* 0x000fe400078ec0ff */
[----:B------:R-:W-:-:S09]  /*142df0*/  PRMT R32, R8, 0x7771, RZ ;  /* 0x0000777108207816 */ /* 0x000fd200000000ff */
[----:B------:R-:W-:Y:S02]  /*142e00*/  @P6 LOP3.LUT R44, R44, 0x20000, RZ, 0xfc, !PT ;  /* 0x000200002c2c6812 */ /* 0x000fe400078efcff */
[C---:B------:R-:W-:Y:S01]  /*142e10*/  LOP3.LUT P6, RZ, R4.reuse, 0x400, RZ, 0xc0, !PT ;  /* 0x0000040004ff7812 */ /* 0x040fe200078cc0ff */
[----:B---3--:R0:W-:Y:S01]  /*142e20*/  @P2 STG.E.U8 desc[UR4][R58.64], R32 ;  /* 0x000000203a002986 */ /* 0x0081e2000c101104 */
[----:B------:R-:W-:Y:S02]  /*142e30*/  LOP3.LUT P0, RZ, R4, 0x100, RZ, 0xc0, !PT ;  /* 0x0000010004ff7812 */ /* 0x000fe4000780c0ff */
[----:B------:R-:W-:Y:S02]  /*142e40*/  LOP3.LUT R44, R44, 0xfffbffff, RZ, 0xc0, !PT ;  /* 0xfffbffff2c2c7812 */ /* 0x000fe400078ec0ff */
[----:B0-----:R-:W-:-:S07]  /*142e50*/  PRMT R32, R8, 0x7772, RZ ;  /* 0x0000777208207816 */ /* 0x001fce00000000ff */
[----:B------:R-:W-:Y:S02]  /*142e60*/  @P6 LOP3.LUT R44, R44, 0x40000, RZ, 0xfc, !PT ;  /* 0x000400002c2c6812 */ /* 0x000fe400078efcff */
[----:B------:R-:W-:Y:S01]  /*142e70*/  LOP3.LUT P6, RZ, R4, 0x200, RZ, 0xc0, !PT ;  /* 0x0000020004ff7812 */ /* 0x000fe200078cc0ff */
[----:B----4-:R0:W-:Y:S02]  /*142e80*/  @P1 STG.E.U8 desc[UR4][R34.64], R32 ;  /* 0x0000002022001986 */ /* 0x0101e4000c101104 */
[----:B0-----:R-:W-:Y:S02]  /*142e90*/  PRMT R32, R8, 0x7773, RZ ;  /* 0x0000777308207816 */ /* 0x001fe400000000ff */
[----:B------:R-:W3:Y:S04]  /*142ea0*/  LDL.LU R8, [R1+0x23c] ;  /* 0x00023c0001087983 */ /* 0x000ee80000300800 */
[----:B------:R-:W4:Y:S04]  /*142eb0*/  LDL.LU.64 R56, [R1+0x3338] ;  /* 0x0033380001387983 */ /* 0x000f280000300a00 */
[----:B------:R0:W-:Y:S04]  /*142ec0*/  @P0 STG.E.U8 desc[UR4][R54.64], R32 ;  /* 0x0000002036000986 */ /* 0x0001e8000c101104 */
[----:B------:R-:W3:Y:S04]  /*142ed0*/  LDL.LU.64 R58, [R1+0x3340] ;  /* 0x00334000013a7983 */ /* 0x000ee80000300a00 */
[----:B------:R-:W3:Y:S01]  /*142ee0*/  LDL.LU.64 R34, [R1+0x3348] ;  /* 0x0033480001227983 */ /* 0x000ee20000300a00 */
[----:B0-----:R-:W-:-:S03]  /*142ef0*/  PRMT R32, R9, 0x7770, RZ ;  /* 0x0000777009207816 */ /* 0x001fc600000000ff */
[----:B------:R-:W3:Y:S04]  /*142f00*/  LDL.LU R5, [R1+0x2c0] ;  /* 0x0002c00001057983 */ /* 0x000ee80000300800 */
[----:B------:R0:W-:Y:S01]  /*142f10*/  @P6 STG.E.U8 desc[UR4][R6.64], R32 ;  /* 0x0000002006006986 */ /* 0x0001e2000c101104 */
[----:B------:R-:W-:-:S03]  /*142f20*/  LOP3.LUT P6, RZ, R44, 0x40000, RZ, 0xc0, !PT ;  /* 0x000400002cff7812 */ /* 0x000fc600078cc0ff */
[----:B------:R-:W3:Y:S01]  /*142f30*/  LDL.LU.64 R54, [R1+0x3350] ;  /* 0x0033500001367983 */ /* 0x000ee20000300a00 */
[----:B0-----:R-:W-:-:S03]  /*142f40*/  PRMT R32, R9, 0x7771, RZ ;  /* 0x0000777109207816 */ /* 0x001fc600000000ff */
[----:B------:R-:W4:Y:S06]  /*142f50*/  LDL.LU.64 R6, [R1+0x3358] ;  /* 0x0033580001067983 */ /* 0x000f2c0000300a00 */
[----:B------:R0:W-:Y:S01]  /*142f60*/  @P6 STG.E.U8 desc[UR4][R10.64], R32 ;  /* 0x000000200a006986 */ /* 0x0001e2000c101104 */
[----:B------:R-:W-:-:S03]  /*142f70*/  LOP3.LUT P6, RZ, R44, 0x20000, RZ, 0xc0, !PT ;  /* 0x000200002cff7812 */ /* 0x000fc600078cc0ff */
[----:B0-----:R-:W4:Y:S01]  /*142f80*/  LDL.LU.64 R10, [R1+0x3360] ;  /* 0x00336000010a7983 */ /* 0x001f220000300a00 */
[----:B------:R-:W-:-:S09]  /*142f90*/  PRMT R32, R9, 0x7772, RZ ;  /* 0x0000777209207816 */ /* 0x000fd200000000ff */
[----:B--2---:R0:W-:Y:S04]  /*142fa0*/  @P6 STG.E.U8 desc[UR4][R14.64], R32 ;  /* 0x000000200e006986 */ /* 0x0041e8000c101104 */
[----:B0-----:R-:W2:Y:S01]  /*142fb0*/  LDL.LU.64 R14, [R1+0x3368] ;  /* 0x00336800010e7983 */ /* 0x001ea20000300a00 */
[----:B------:R-:W-:-:S03]  /*142fc0*/  PRMT R32, R9, 0x7773, RZ ;  /* 0x0000777309207816 */ /* 0x000fc600000000ff */
[----:B------:R-:W2:Y:S01]  /*142fd0*/  LDL.LU R9, [R1+0x138] ;  /* 0x0001380001097983 */ /* 0x000ea20000300800 */
        /* <DEDUP_REMOVED lines=35> */
[----:B0-----:R-:W2:Y:S01]  /*143210*/  LDL.LU.64 R14, [R1+0x3370] ;  /* 0x00337000010e7983 */ /* 0x001ea20000300a00 */
[----:B------:R-:W-:Y:S02]  /*143220*/  LOP3.LUT P6, RZ, R9, 0x10, RZ, 0xc0, !PT ;  /* 0x0000001009ff7812 */ /* 0x000fe400078cc0ff */
[----:B------:R-:W-:Y:S01]  /*143230*/  LOP3.LUT R44, R44, 0xfffffff7, RZ, 0xc0, !PT ;  /* 0xfffffff72c2c7812 */ /* 0x000fe200078ec0ff */
[----:B------:R-:W3:Y:S04]  /*143240*/  LDL.LU.64 R6, [R1+0x3378] ;  /* 0x0033780001067983 */ /* 0x000ee80000300a00 */
[----:B------:R-:W4:Y:S04]  /*143250*/  LDL.LU.64 R34, [R1+0x3380] ;  /* 0x0033800001227983 */ /* 0x000f280000300a00 */
[----:B------:R-:W3:Y:S02]  /*143260*/  LDL.LU.64 R54, [R1+0x3388] ;  /* 0x0033880001367983 */ /* 0x000ee40000300a00 */
[----:B------:R-:W-:-:S02]  /*143270*/  @P6 LOP3.LUT R44, R44, 0x8, RZ, 0xfc, !PT ;  /* 0x000000082c2c6812 */ /* 0x000fc400078efcff */
[----:B------:R-:W-:Y:S01]  /*143280*/  LOP3.LUT P6, RZ, R9, 0x8, RZ, 0xc0, !PT ;  /* 0x0000000809ff7812 */ /* 0x000fe200078cc0ff */
[----:B------:R-:W3:Y:S01]  /*143290*/  LDL.LU R8, [R1+0x2b0] ;  /* 0x0002b00001087983 */ /* 0x000ee20000300800 */
[----:B------:R-:W-:-:S03]  /*1432a0*/  LOP3.LUT R44, R44, 0xffffffef, RZ, 0xc0, !PT ;  /* 0xffffffef2c2c7812 */ /* 0x000fc600078ec0ff */
[----:B------:R-:W4:Y:S04]  /*1432b0*/  LDL.LU.64 R10, [R1+0x3390] ;  /* 0x00339000010a7983 */ /* 0x000f280000300a00 */
[----:B------:R-:W4:Y:S04]  /*1432c0*/  LDL.LU R42, [R1+0x2c4] ;  /* 0x0002c400012a7983 */ /* 0x000f280000300800 */
[----:B------:R-:W-:Y:S02]  /*1432d0*/  @P6 LOP3.LUT R44, R44, 0x10, RZ, 0xfc, !PT ;  /* 0x000000102c2c6812 */ /* 0x000fe400078efcff */
[----:B------:R-:W-:-:S02]  /*1432e0*/  LOP3.LUT P6, RZ, R9, 0x4, RZ, 0xc0, !PT ;  /* 0x0000000409ff7812 */ /* 0x000fc400078cc0ff */
        /* <DEDUP_REMOVED lines=17> */
[C---:B------:R-:W-:Y:S02]  /*143400*/  LOP3.LUT P2, RZ, R4.reuse, 0x2000000, RZ, 0xc0, !PT ;  /* 0x0200000004ff7812 */ /* 0x040fe4000784c0ff */
[----:B------:R-:W-:-:S02]  /*143410*/  LOP3.LUT P1, RZ, R4, 0x4000000, RZ, 0xc0, !PT ;  /* 0x0400000004ff7812 */ /* 0x000fc4000782c0ff */
[----:B------:R-:W-:Y:S02]  /*143420*/  LOP3.LUT P0, RZ, R4, 0x8000000, RZ, 0xc0, !PT ;  /* 0x0800000004ff7812 */ /* 0x000fe4000780c0ff */
[----:B------:R-:W-:Y:S02]  /*143430*/  PRMT R32, R5, 0x7773, RZ ;  /* 0x0000777305207816 */ /* 0x000fe400000000ff */
[----:B------:R-:W-:Y:S02]  /*143440*/  @P6 LOP3.LUT R44, R44, 0x400, RZ, 0xfc, !PT ;  /* 0x000004002c2c6812 */ /* 0x000fe400078efcff */
[----:B------:R-:W-:Y:S02]  /*143450*/  LOP3.LUT P6, RZ, R4, 0x10000000, RZ, 0xc0, !PT ;  /* 0x1000000004ff7812 */ /* 0x000fe400078cc0ff */
[----:B------:R-:W4:Y:S04]  /*143460*/  LDL.LU.64 R4, [R1+0x3398] ;  /* 0x0033980001047983 */ /* 0x000f280000300a00 */
[----:B--2---:R0:W-:Y:S04]  /*143470*/  @P3 STG.E.U8 desc[UR4][R14.64], R32 ;  /* 0x000000200e003986 */ /* 0x0041e8000c101104 */
[----:B0-----:R-:W2:Y:S04]  /*143480*/  LDL.LU.64 R14, [R1+0x33a0] ;  /* 0x0033a000010e7983 */ /* 0x001ea80000300a00 */
[----:B------:R-:W2:Y:S01]  /*143490*/  LDL.LU.64 R60, [R1+0x33a8] ;  /* 0x0033a800013c7983 */ /* 0x000ea20000300a00 */
[----:B---3--:R-:W-:-:S03]  /*1434a0*/  PRMT R32, R8, 0x7770, RZ ;  /* 0x0000777008207816 */ /* 0x008fc600000000ff */
[----:B------:R-:W3:Y:S04]  /*1434b0*/  LDL.LU.64 R50, [R1+0x33b0] ;  /* 0x0033b00001327983 */ /* 0x000ee80000300a00 */
[----:B------:R0:W-:Y:S04]  /*1434c0*/  @P2 STG.E.U8 desc[UR4][R6.64], R32 ;  /* 0x0000002006002986 */ /* 0x0001e8000c101104 */
[----:B0-----:R-:W3:Y:S04]  /*1434d0*/  LDL.LU R6, [R1+0x2b4] ;  /* 0x0002b40001067983 */ /* 0x001ee80000300800 */
[----:B------:R-:W3:Y:S04]  /*1434e0*/  LDL.LU.64 R48, [R1+0x33b8] ;  /* 0x0033b80001307983 */ /* 0x000ee80000300a00 */
[----:B------:R-:W3:Y:S04]  /*1434f0*/  LDL.LU.64 R40, [R1+0x33c0] ;  /* 0x0033c00001287983 */ /* 0x000ee80000300a00 */
[----:B------:R-:W3:Y:S01]  /*143500*/  LDL.LU.64 R38, [R1+0x33c8] ;  /* 0x0033c80001267983 */ /* 0x000ee20000300a00 */
[----:B------:R-:W-:-:S03]  /*143510*/  PRMT R32, R8, 0x7771, RZ ;  /* 0x0000777108207816 */ /* 0x000fc600000000ff */
[----:B------:R-:W3:Y:S04]  /*143520*/  LDL.LU R7, [R1+0x2c8] ;  /* 0x0002c80001077983 */ /* 0x000ee80000300800 */
[----:B----4-:R0:W-:Y:S04]  /*143530*/  @P1 STG.E.U8 desc[UR4][R34.64], R32 ;  /* 0x0000002022001986 */ /* 0x0101e8000c101104 */
[----:B------:R-:W4:Y:S04]  /*143540*/  LDL.LU.64 R56, [R1+0x33d0] ;  /* 0x0033d00001387983 */ /* 0x000f280000300a00 */
        /* <DEDUP_REMOVED lines=56> */
[----:B------:R-:W3:Y:S04]  /*1438d0*/  LDL.LU.64 R54, [R1+0x3420] ;  /* 0x0034200001367983 */ /* 0x000ee80000300a00 */
[----:B------:R-:W3:Y:S04]  /*1438e0*/  LDL.LU.64 R6, [R1+0x3428] ;  /* 0x0034280001067983 */ /* 0x000ee80000300a00 */
[----:B------:R-:W3:Y:S01]  /*1438f0*/  LDL.LU R11, [R1+0x2cc] ;  /* 0x0002cc00010b7983 */ /* 0x000ee20000300800 */
[----:B------:R-:W-:-:S02]  /*143900*/  LOP3.LUT P6, RZ, R9, 0x800000, RZ, 0xc0, !PT ;  /* 0x0080000009ff7812 */ /* 0x000fc400078cc0ff */
[----:B------:R-:W-:Y:S01]  /*143910*/  LOP3.LUT P3, RZ, R9, 0x800, RZ, 0xc0, !PT ;  /* 0x0000080009ff7812 */ /* 0x000fe2000786c0ff */
[----:B------:R-:W3:Y:S01]  /*143920*/  LDL.LU.64 R4, [R1+0x3430] ;  /* 0x0034300001047983 */ /* 0x000ee20000300a00 */
[----:B------:R-:W-:Y:S02]  /*143930*/  LOP3.LUT R45, R45, 0xf7ffffff, RZ, 0xc0, !PT ;  /* 0xf7ffffff2d2d7812 */ /* 0x000fe400078ec0ff */
[----:B------:R-:W-:Y:S01]  /*143940*/  PRMT R32, R8, 0x7772, RZ ;  /* 0x0000777208207816 */ /* 0x000fe200000000ff */
[----:B------:R-:W3:Y:S06]  /*143950*/  LDL.LU R56, [R1+0x2bc] ;  /* 0x0002bc0001387983 */ /* 0x000eec0000300800 */
        /* <DEDUP_REMOVED lines=19> */
[----:B------:R-:W-:-:S07]  /*143a90*/  LOP3.LUT P1, RZ, R9, 0x2000, RZ, 0xc0, !PT ;  /* 0x0000200009ff7812 */ /* 0x000fce000782c0ff */
[----:B------:R-:W-:Y:S02]  /*143aa0*/  @P6 LOP3.LUT R44, R44, 0x2, RZ, 0xfc, !PT ;  /* 0x000000022c2c6812 */ /* 0x000fe400078efcff */
[C---:B------:R-:W-:Y:S02]  /*143ab0*/  LOP3.LUT P6, RZ, R9.reuse, 0x10000, RZ, 0xc0, !PT ;  /* 0x0001000009ff7812 */ /* 0x040fe400078cc0ff */
[----:B------:R-:W-:Y:S02]  /*143ac0*/  LOP3.LUT P0, RZ, R9, 0x4000, RZ, 0xc0, !PT ;  /* 0x0000400009ff7812 */ /* 0x000fe4000780c0ff */
[----:B------:R-:W-:-:S09]  /*143ad0*/  LOP3.LUT R44, R44, 0xfffffffb, RZ, 0xc0, !PT ;  /* 0xfffffffb2c2c7812 */ /* 0x000fd200078ec0ff */
[----:B------:R-:W-:Y:S02]  /*143ae0*/  @P6 LOP3.LUT R44, R44, 0x4, RZ, 0xfc, !PT ;  /* 0x000000042c2c6812 */ /* 0x000fe400078efcff */
[----:B------:R-:W-:Y:S01]  /*143af0*/  LOP3.LUT P6, RZ, R9, 0x8000, RZ, 0xc0, !PT ;  /* 0x0000800009ff7812 */ /* 0x000fe200078cc0ff */
[----:B--2---:R0:W-:Y:S04]  /*143b00*/  @P3 STG.E.U8 desc[UR4][R14.64], R32 ;  /* 0x000000200e003986 */ /* 0x0041e8000c101104 */
[----:B0-----:R-:W2:Y:S04]  /*143b10*/  LDL.LU.64 R14, [R1+0x3438] ;  /* 0x00343800010e7983 */ /* 0x001ea80000300a00 */
[----:B------:R-:W2:Y:S04]  /*143b20*/  LDL.LU.64 R60, [R1+0x3440] ;  /* 0x00344000013c7983 */ /* 0x000ea80000300a00 */
[----:B------:R-:W2:Y:S04]  /*143b30*/  LDL.LU.64 R42, [R1+0x3448] ;  /* 0x00344800012a7983 */ /* 0x000ea80000300a00 */
[----:B------:R-:W2:Y:S04]  /*143b40*/  LDL.LU.64 R50, [R1+0x3450] ;  /* 0x0034500001327983 */ /* 0x000ea80000300a00 */
[----:B------:R-:W2:Y:S04]  /*143b50*/  LDL.LU R57, [R1+0x2a0] ;  /* 0x0002a00001397983 */ /* 0x000ea80000300800 */
[----:B------:R-:W2:Y:S04]  /*143b60*/  LDL.LU.64 R48, [R1+0x3458] ;  /* 0x0034580001307983 */ /* 0x000ea80000300a00 */
[----:B------:R-:W2:Y:S01]  /*143b70*/  LDL.LU.64 R40, [R1+0x3460] ;  /* 0x0034600001287983 */ /* 0x000ea20000300a00 */
[----:B------:R-:W-:-:S03]  /*143b80*/  PRMT R32, R8, 0x7773, RZ ;  /* 0x0000777308207816 */ /* 0x000fc600000000ff */
[----:B------:R-:W2:Y:S04]  /*143b90*/  LDL.LU.64 R38, [R1+0x3470] ;  /* 0x0034700001267983 */ /* 0x000ea80000300a00 */
[----:B---3--:R0:W-:Y:S04]  /*143ba0*/  @P2 STG.E.U8 desc[UR4][R58.64], R32 ;  /* 0x000000203a002986 */ /* 0x0081e8000c101104 */
[----:B------:R-:W3:Y:S01]  /*143bb0*/  LDL.LU R8, [R1+0x290] ;  /* 0x0002900001087983 */ /* 0x000ee20000300800 */
[----:B0-----:R-:W-:-:S03]  /*143bc0*/  PRMT R32, R11, 0x7770, RZ ;  /* 0x000077700b207816 */ /* 0x001fc600000000ff */
[----:B------:R-:W3:Y:S04]  /*143bd0*/  LDL.LU.64 R58, [R1+0x3478] ;  /* 0x00347800013a7983 */ /* 0x000ee80000300a00 */
[----:B----4-:R0:W-:Y:S02]  /*143be0*/  @P1 STG.E.U8 desc[UR4][R34.64], R32 ;  /* 0x0000002022001986 */ /* 0x0101e4000c101104 */
[C---:B0-----:R-:W-:Y:S02]  /*143bf0*/  PRMT R32, R11.reuse, 0x7771, RZ ;  /* 0x000077710b207816 */ /* 0x041fe400000000ff */
[----:B------:R-:W4:Y:S04]  /*143c00*/  LDL.LU.64 R34, [R1+0x3480] ;  /* 0x0034800001227983 */ /* 0x000f280000300a00 */
[----:B------:R0:W-:Y:S02]  /*143c10*/  @P0 STG.E.U8 desc[UR4][R54.64], R32 ;  /* 0x0000002036000986 */ /* 0x0001e4000c101104 */
[----:B0-----:R-:W-:-:S02]  /*143c20*/  PRMT R32, R11, 0x7772, RZ ;  /* 0x000077720b207816 */ /* 0x001fc400000000ff */
[----:B------:R-:W3:Y:S04]  /*143c30*/  LDL.LU.64 R54, [R1+0x3488] ;  /* 0x0034880001367983 */ /* 0x000ee80000300a00 */
[----:B------:R0:W-:Y:S04]  /*143c40*/  @P6 STG.E.U8 desc[UR4][R6.64], R32 ;  /* 0x0000002006006986 */ /* 0x0001e8000c101104 */
[----:B0-----:R-:W3:Y:S01]  /*143c50*/  LDL.LU.64 R6, [R1+0x3490] ;  /* 0x0034900001067983 */ /* 0x001ee20000300a00 */
[----:B------:R-:W-:Y:S02]  /*143c60*/  LOP3.LUT P6, RZ, R44, 0x4, RZ, 0xc0, !PT ;  /* 0x000000042cff7812 */ /* 0x000fe400078cc0ff */
[----:B------:R-:W-:-:S02]  /*143c70*/  PRMT R32, R11, 0x7773, RZ ;  /* 0x000077730b207816 */ /* 0x000fc400000000ff */
[----:B------:R-:W3:Y:S09]  /*143c80*/  LDL.LU.64 R10, [R1+0x3498] ;  /* 0x00349800010a7983 */ /* 0x000ef20000300a00 */
[----:B------:R0:W-:Y:S01]  /*143c90*/  @P6 STG.E.U8 desc[UR4][R4.64], R32 ;  /* 0x0000002004006986 */ /* 0x0001e2000c101104 */
[----:B------:R-:W-:-:S02]  /*143ca0*/  LOP3.LUT P6, RZ, R44, 0x2, RZ, 0xc0, !PT ;  /* 0x000000022cff7812 */ /* 0x000fc400078cc0ff */
[----:B0-----:R-:W-:Y:S01]  /*143cb0*/  PRMT R32, R56, 0x7770, RZ ;  /* 0x0000777038207816 */ /* 0x001fe200000000ff */
[----:B------:R-:W4:Y:S01]  /*143cc0*/  LDL.LU.64 R4, [R1+0x34a0] ;  /* 0x0034a00001047983 */ /* 0x000f220000300a00 */
[C---:B------:R-:W-:Y:S02]  /*143cd0*/  LOP3.LUT P5, RZ, R9.reuse, 0x1000000, RZ, 0xc0, !PT ;  /* 0x0100000009ff7812 */ /* 0x040fe400078ac0ff */
        /* <DEDUP_REMOVED lines=8> */
[----:B------:R-:W2:Y:S10]  /*143d60*/  LDL.LU R14, [R1+0x2a4] ;  /* 0x0002a400010e7983 */ /* 0x000eb40000300800 */
[----:B------:R0:W-:Y:S01]  /*143d70*/  @P6 STG.E.U8 desc[UR4][R60.64], R32 ;  /* 0x000000203c006986 */ /* 0x0001e2000c101104 */
[----:B------:R-:W-:-:S03]  /*143d80*/  LOP3.LUT P6, RZ, R45, 0x80000000, RZ, 0xc0, !PT ;  /* 0x800000002dff7812 */ /* 0x000fc600078cc0ff */
[----:B------:R-:W2:Y:S01]  /*143d90*/  LDL.LU R15, [R1+0x310] ;  /* 0x00031000010f7983 */ /* 0x000ea20000300800 */
[----:B0-----:R-:W-:-:S09]  /*143da0*/  PRMT R32, R56, 0x7772, RZ ;  /* 0x0000777238207816 */ /* 0x001fd200000000ff */
        /* <DEDUP_REMOVED lines=14> */
[----:B---3--:R0:W-:Y:S02]  /*143e90*/  @P5 STG.E.U8 desc[UR4][R58.64], R32 ;  /* 0x000000203a005986 */ /* 0x0081e4000c101104 */
[----:B0-----:R-:W-:-:S05]  /*143ea0*/  PRMT R32, R8, 0x7770, RZ ;  /* 0x0000777008207816 */ /* 0x001fca00000000ff */
[----:B----4-:R0:W-:Y:S02]  /*143eb0*/  @P4 STG.E.U8 desc[UR4][R34.64], R32 ;  /* 0x0000002022004986 */ /* 0x0101e4000c101104 */
[----:B0-----:R-:W-:-:S05]  /*143ec0*/  PRMT R32, R8, 0x7771, RZ ;  /* 0x0000777108207816 */ /* 0x001fca00000000ff */
[----:B------:R0:W-:Y:S01]  /*143ed0*/  @P3 STG.E.U8 desc[UR4][R54.64], R32 ;  /* 0x0000002036003986 */ /* 0x0001e2000c101104 */
[----:B------:R-:W-:Y:S02]  /*143ee0*/  LOP3.LUT P3, RZ, R9, 0x40000000, RZ, 0xc0, !PT ;  /* 0x4000000009ff7812 */ /* 0x000fe4000786c0ff */
[----:B0-----:R-:W-:-:S05]  /*143ef0*/  PRMT R32, R8, 0x7772, RZ ;  /* 0x0000777208207816 */ /* 0x001fca00000000ff */
[----:B------:R0:W-:Y:S01]  /*143f00*/  @P2 STG.E.U8 desc[UR4][R6.64], R32 ;  /* 0x0000002006002986 */ /* 0x0001e2000c101104 */
[----:B------:R-:W-:Y:S02]  /*143f10*/  LOP3.LUT P2, RZ, R9, 0x80000000, RZ, 0xc0, !PT ;  /* 0x8000000009ff7812 */ /* 0x000fe4000784c0ff */
[----:B0-----:R-:W-:Y:S02]  /*143f20*/  PRMT R32, R8, 0x7773, RZ ;  /* 0x0000777308207816 */ /* 0x001fe400000000ff */
[----:B------:R-:W3:Y:S04]  /*143f30*/  LDL.LU.64 R8, [R1+0x34a8] ;  /* 0x0034a80001087983 */ /* 0x000ee80000300a00 */
[----:B------:R-:W4:Y:S04]  /*143f40*/  LDL.LU.64 R58, [R1+0x34b0] ;  /* 0x0034b000013a7983 */ /* 0x000f280000300a00 */
[----:B------:R0:W-:Y:S04]  /*143f50*/  @P1 STG.E.U8 desc[UR4][R10.64], R32 ;  /* 0x000000200a001986 */ /* 0x0001e8000c101104 */
[----:B------:R-:W4:Y:S04]  /*143f60*/  LDL.LU.64 R54, [R1+0x34b8] ;  /* 0x0034b80001367983 */ /* 0x000f280000300a00 */
[----:B------:R-:W4:Y:S04]  /*143f70*/  LDL.LU.64 R6, [R1+0x34c0] ;  /* 0x0034c00001067983 */ /* 0x000f280000300a00 */
[----:B0-----:R-:W4:Y:S01]  /*143f80*/  LDL.LU.64 R10, [R1+0x34c8] ;  /* 0x0034c800010a7983 */ /* 0x001f220000300a00 */
[----:B--2---:R-:W-:-:S05]  /*143f90*/  PRMT R32, R14, 0x7770, RZ ;  /* 0x000077700e207816 */ /* 0x004fca00000000ff */
[----:B------:R0:W-:Y:S04]  /*143fa0*/  @P0 STG.E.U8 desc[UR4][R4.64], R32 ;  /* 0x0000002004000986 */ /* 0x0001e8000c101104 */
[----:B0-----:R-:W2:Y:S04]  /*143fb0*/  LDL.LU.64 R4, [R1+0x34d0] ;  /* 0x0034d00001047983 */ /* 0x001ea80000300a00 */
[----:B------:R-:W2:Y:S01]  /*143fc0*/  LDL.LU R52, [R1+0x294] ;  /* 0x0002940001347983 */ /* 0x000ea20000300800 */
[----:B------:R-:W-:Y:S02]  /*143fd0*/  PRMT R32, R14, 0x7771, RZ ;  /* 0x000077710e207816 */ /* 0x000fe400000000ff */
[----:B------:R-:W-:-:S03]  /*143fe0*/  LOP3.LUT P6, RZ, R15, 0x400, RZ, 0xc0, !PT ;  /* 0x000004000fff7812 */ /* 0x000fc600078cc0ff */
[----:B---3--:R0:W-:Y:S04]  /*143ff0*/  @P3 STG.E.U8 desc[UR4][R8.64], R32 ;  /* 0x0000002008003986 */ /* 0x0081e8000c101104 */
[----:B0-----:R-:W3:Y:S01]  /*144000*/  LDL.LU.64 R8, [R1+0x34d8] ;  /* 0x0034d80001087983 */ /* 0x001ee20000300a00 */
[----:B------:R-:W-:-:S03]  /*144010*/  LOP3.LUT R45, R45, 0xfff7ffff, RZ, 0xc0, !PT ;  /* 0xfff7ffff2d2d7812 */ /* 0x000fc600078ec0ff */
[----:B------:R-:W3:Y:S02]  /*144020*/  LDL.LU R34, [R1+0x2a8] ;  /* 0x0002a80001227983 */ /* 0x000ee40000300800 */
[----:B------:R-:W-:Y:S02]  /*144030*/  @P6 LOP3.LUT R45, R45, 0x80000, RZ, 0xfc, !PT ;  /* 0x000800002d2d6812 */ /* 0x000fe400078efcff */
[----:B------:R-:W-:Y:S01]  /*144040*/  LOP3.LUT P6, RZ, R15, 0x200, RZ, 0xc0, !PT ;  /* 0x000002000fff7812 */ /* 0x000fe200078cc0ff */
[----:B------:R-:W3:Y:S01]  /*144050*/  LDL.LU.64 R42, [R1+0x34e0] ;  /* 0x0034e000012a7983 */ /* 0x000ee20000300a00 */
[----:B------:R-:W-:-:S03]  /*144060*/  LOP3.LUT R45, R45, 0xffefffff, RZ, 0xc0, !PT ;  /* 0xffefffff2d2d7812 */ /* 0x000fc600078ec0ff */
[----:B------:R-:W3:Y:S04]  /*144070*/  LDL.LU.64 R50, [R1+0x34e8] ;  /* 0x0034e80001327983 */ /* 0x000ee80000300a00 */
[----:B------:R-:W3:Y:S04]  /*144080*/  LDL.LU.64 R48, [R1+0x34f0] ;  /* 0x0034f00001307983 */ /* 0x000ee80000300a00 */
[----:B------:R-:W-:Y:S01]  /*144090*/  @P6 LOP3.LUT R45, R45, 0x100000, RZ, 0xfc, !PT ;  /* 0x001000002d2d6812 */ /* 0x000fe200078efcff */
[----:B------:R-:W3:Y:S01]  /*1440a0*/  LDL.LU.64 R40, [R1+0x34f8] ;  /* 0x0034f80001287983 */ /* 0x000ee20000300a00 */
[----:B------:R-:W-:-:S02]  /*1440b0*/  LOP3.LUT P6, RZ, R15, 0x100, RZ, 0xc0, !PT ;  /* 0x000001000fff7812 */ /* 0x000fc400078cc0ff */
[----:B------:R-:W-:Y:S01]  /*1440c0*/  LOP3.LUT R45, R45, 0xffdfffff, RZ, 0xc0, !PT ;  /* 0xffdfffff2d2d7812 */ /* 0x000fe200078ec0ff */
[----:B------:R-:W3:Y:S04]  /*1440d0*/  LDL.LU R35, [R1+0x298] ;  /* 0x0002980001237983 */ /* 0x000ee80000300800 */
[----:B------:R-:W3:Y:S01]  /*1440e0*/  LDL.LU.64 R38, [R1+0x3500] ;  /* 0x0035000001267983 */ /* 0x000ee20000300a00 */
[----:B------:R-:W-:Y:S02]  /*1440f0*/  LOP3.LUT P1, RZ, R15, 0x1, RZ, 0xc0, !PT ;  /* 0x000000010fff7812 */ /* 0x000fe4000782c0ff */
[----:B------:R-:W-:Y:S01]  /*144100*/  PRMT R32, R14, 0x7772, RZ ;  /* 0x000077720e207816 */ /* 0x000fe200000000ff */
[----:B------:R-:W3:Y:S02]  /*144110*/  LDL.LU.64 R56, [R1+0x3508] ;  /* 0x0035080001387983 */ /* 0x000ee40000300a00 */
        /* <DEDUP_REMOVED lines=12> */
[----:B----4-:R0:W-:Y:S01]  /*1441e0*/  @P2 STG.E.U8 desc[UR4][R58.64], R32 ;  /* 0x000000203a002986 */ /* 0x0101e2000c101104 */
[----:B------:R-:W-:-:S09]  /*1441f0*/  LOP3.LUT P0, RZ, R15, 0x2, RZ, 0xc0, !PT ;  /* 0x000000020fff7812 */ /* 0x000fd2000780c0ff */
[----:B------:R-:W-:Y:S02]  /*144200*/  @P6 LOP3.LUT R45, R45, 0x2000000, RZ, 0xfc, !PT ;  /* 0x020000002d2d6812 */ /* 0x000fe400078efcff */
[----:B------:R-:W-:Y:S02]  /*144210*/  LOP3.LUT P6, RZ, R15, 0x8, RZ, 0xc0, !PT ;  /* 0x000000080fff7812 */ /* 0x000fe400078cc0ff */
[----:B0-----:R-:W-:Y:S02]  /*144220*/  PRMT R32, R14, 0x7773, RZ ;  /* 0x000077730e207816 */ /* 0x001fe400000000ff */
[----:B------:R-:W4:Y:S01]  /*144230*/  LDL.LU R14, [R1+0x2ac] ;  /* 0x0002ac00010e7983 */ /* 0x000f220000300800 */
[----:B------:R-:W-:-:S03]  /*144240*/  LOP3.LUT R45, R45, 0xfbffffff, RZ, 0xc0, !PT ;  /* 0xfbffffff2d2d7812 */ /* 0x000fc600078ec0ff */
[----:B------:R-:W4:Y:S04]  /*144250*/  LDL.LU.64 R58, [R1+0x3510] ;  /* 0x00351000013a7983 */ /* 0x000f280000300a00 */
[----:B------:R0:W-:Y:S01]  /*144260*/  @P1 STG.E.U8 desc[UR4][R54.64], R32 ;  /* 0x0000002036001986 */ /* 0x0001e2000c101104 */
[----:B------:R-:W-:Y:S02]  /*144270*/  @P6 LOP3.LUT R45, R45, 0x4000000, RZ, 0xfc, !PT ;  /* 0x040000002d2d6812 */ /* 0x000fe400078efcff */
[----:B------:R-:W-:Y:S01]  /*144280*/  LOP3.LUT P6, RZ, R15, 0x4, RZ, 0xc0, !PT ;  /* 0x000000040fff7812 */ /* 0x000fe200078cc0ff */
[----:B0-----:R-:W4:Y:S01]  /*144290*/  LDL.LU.64 R54, [R1+0x3518] ;  /* 0x0035180001367983 */ /* 0x001f220000300a00 */
[----:B--2---:R-:W-:-:S05]  /*1442a0*/  PRMT R32, R52, 0x7770, RZ ;  /* 0x0000777034207816 */ /* 0x004fca00000000ff */
[----:B------:R0:W-:Y:S04]  /*1442b0*/  @P0 STG.E.U8 desc[UR4][R6.64], R32 ;  /* 0x0000002006000986 */ /* 0x0001e8000c101104 */
[----:B0-----:R-:W2:Y:S01]  /*1442c0*/  LDL.LU.64 R6, [R1+0x3520] ;  /* 0x0035200001067983 */ /* 0x001ea20000300a00 */
[----:B------:R-:W-:-:S05]  /*1442d0*/  PRMT R32, R52, 0x7771, RZ ;  /* 0x0000777134207816 */ /* 0x000fca00000000ff */
[----:B------:R0:W-:Y:S01]  /*1442e0*/  @P6 STG.E.U8 desc[UR4][R10.64], R32 ;  /* 0x000000200a006986 */ /* 0x0001e2000c101104 */
[C---:B------:R-:W-:Y:S02]  /*1442f0*/  LOP3.LUT P6, RZ, R45.reuse, 0x4000000, RZ, 0xc0, !PT ;  /* 0x040000002dff7812 */ /* 0x040fe400078cc0ff */
[----:B0-----:R-:W-:Y:S01]  /*144300*/  PRMT R32, R52, 0x7772, RZ ;  /* 0x0000777234207816 */ /* 0x001fe200000000ff */
[----:B------:R-:W2:Y:S10]  /*144310*/  LDL.LU.64 R10, [R1+0x3528] ;  /* 0x00352800010a7983 */ /* 0x000eb40000300a00 */
[----:B------:R0:W-:Y:S01]  /*144320*/  @P6 STG.E.U8 desc[UR4][R4.64], R32 ;  /* 0x0000002004006986 */ /* 0x0001e2000c101104 */
[----:B------:R-:W-:-:S03]  /*144330*/  LOP3.LUT P6, RZ, R45, 0x2000000, RZ, 0xc0, !PT ;  /* 0x020000002dff7812 */ /* 0x000fc600078cc0ff */
[----:B0-----:R-:W2:Y:S01]  /*144340*/  LDL.LU.64 R4, [R1+0x3530] ;  /* 0x0035300001047983 */ /* 0x001ea20000300a00 */
        /* <DEDUP_REMOVED lines=25> */
[----:B----4-:R0:W-:Y:S02]  /*1444e0*/  @P5 STG.E.U8 desc[UR4][R58.64], R32 ;  /* 0x000000203a005986 */ /* 0x0101e4000c101104 */
[----:B0-----:R-:W-:Y:S02]  /*1444f0*/  PRMT R32, R35, 0x7773, RZ ;  /* 0x0000777323207816 */ /* 0x001fe400000000ff */
[----:B------:R-:W4:Y:S04]  /*144500*/  LDL.LU.64 R58, [R1+0x3540] ;  /* 0x00354000013a7983 */ /* 0x000f280000300a00 */
[----:B------:R0:W-:Y:S04]  /*144510*/  @P4 STG.E.U8 desc[UR4][R54.64], R32 ;  /* 0x0000002036004986 */ /* 0x0001e8000c101104 */
[----:B------:R-:W4:Y:S01]  /*144520*/  LDL.LU.64 R34, [R1+0x3548] ;  /* 0x0035480001227983 */ /* 0x000f220000300a00 */
[----:B0-----:R-:W-:-:S03]  /*144530*/  PRMT R32, R14, 0x7770, RZ ;  /* 0x000077700e207816 */ /* 0x001fc600000000ff */
[----:B------:R-:W4:Y:S04]  /*144540*/  LDL.LU.64 R54, [R1+0x3550] ;  /* 0x0035500001367983 */ /* 0x000f280000300a00 */
[----:B--2---:R0:W-:Y:S01]  /*144550*/  @P3 STG.E.U8 desc[UR4][R6.64], R32 ;  /* 0x0000002006003986 */ /* 0x0041e2000c101104 */
[C---:B------:R-:W-:Y:S02]  /*144560*/  LOP3.LUT P2, RZ, R15.reuse, 0x4000, RZ, 0xc0, !PT ;  /* 0x000040000fff7812 */ /* 0x040fe4000784c0ff */
[----:B------:R-:W-:Y:S01]  /*144570*/  LOP3.LUT P1, RZ, R15, 0x8000, RZ, 0xc0, !PT ;  /* 0x000080000fff7812 */ /* 0x000fe2000782c0ff */
[----:B0-----:R-:W2:Y:S01]  /*144580*/  LDL.LU R7, [R1+0x29c] ;  /* 0x00029c0001077983 */ /* 0x001ea20000300800 */
[----:B------:R-:W-:-:S09]  /*144590*/  PRMT R32, R14, 0x7771, RZ ;  /* 0x000077710e207816 */ /* 0x000fd200000000ff */
[----:B------:R0:W-:Y:S01]  /*1445a0*/  @P2 STG.E.U8 desc[UR4][R10.64], R32 ;  /* 0x000000200a002986 */ /* 0x0001e2000c101104 */
[----:B------:R-:W-:Y:S02]  /*1445b0*/  LOP3.LUT P0, RZ, R15, 0x10000, RZ, 0xc0, !PT ;  /* 0x000100000fff7812 */ /* 0x000fe4000780c0ff */
[----:B0-----:R-:W-:-:S05]  /*1445c0*/  PRMT R32, R14, 0x7772, RZ ;  /* 0x000077720e207816 */ /* 0x001fca00000000ff */
[----:B------:R0:W-:Y:S04]  /*1445d0*/  @P1 STG.E.U8 desc[UR4][R4.64], R32 ;  /* 0x0000002004001986 */ /* 0x0001e8000c101104 */
[----:B0-----:R-:W4:Y:S01]  /*1445e0*/  LDL.LU.64 R4, [R1+0x3558] ;  /* 0x0035580001047983 */ /* 0x001f220000300a00 */
[----:B------:R-:W-:-:S03]  /*1445f0*/  PRMT R32, R14, 0x7773, RZ ;  /* 0x000077730e207816 */ /* 0x000fc600000000ff */
[----:B------:R-:W4:Y:S01]  /*144600*/  LDL.LU.64 R10, [R1+0x3560] ;  /* 0x00356000010a7983 */ /* 0x000f220000300a00 */
[----:B------:R-:W-:-:S03]  /*144610*/  LOP3.LUT P6, RZ, R15, 0x20000000, RZ, 0xc0, !PT ;  /* 0x200000000fff7812 */ /* 0x000fc600078cc0ff */
[----:B---3--:R0:W-:Y:S04]  /*144620*/  @P0 STG.E.U8 desc[UR4][R8.64], R32 ;  /* 0x0000002008000986 */ /* 0x0081e8000c101104 */
[----:B0-----:R-:W3:Y:S04]  /*144630*/  LDL.LU.64 R8, [R1+0x3568] ;  /* 0x0035680001087983 */ /* 0x001ee80000300a00 */
[----:B------:R-:W3:Y:S01]  /*144640*/  LDL.LU R52, [R1+0x280] ;  /* 0x0002800001347983 */ /* 0x000ee20000300800 */
[----:B------:R-:W-:Y:S02]  /*144650*/  LOP3.LUT R45, R45, 0xfffff7ff, RZ, 0xc0, !PT ;  /* 0xfffff7ff2d2d7812 */ /* 0x000fe400078ec0ff */
[----:B------:R-:W-:Y:S01]  /*144660*/  LOP3.LUT P3, RZ, R15, 0x20000, RZ, 0xc0, !PT ;  /* 0x000200000fff7812 */ /* 0x000fe2000786c0ff */
[----:B------:R-:W3:Y:S01]  /*144670*/  LDL.LU R56, [R1+0x314] ;  /* 0x0003140001387983 */ /* 0x000ee20000300800 */
        /* <DEDUP_REMOVED lines=24> */
[C---:B------:R-:W-:Y:S02]  /*144800*/  LOP3.LUT P5, RZ, R15.reuse, 0x40000000, RZ, 0xc0, !PT ;  /* 0x400000000fff7812 */ /* 0x040fe400078ac0ff */
[----:B------:R-:W-:Y:S02]  /*144810*/  LOP3.LUT P4, RZ, R15, 0x80000000, RZ, 0xc0, !PT ;  /* 0x800000000fff7812 */ /* 0x000fe4000788c0ff */
[----:B------:R-:W-:Y:S02]  /*144820*/  @P6 LOP3.LUT R45, R45, 0x40000, RZ, 0xfc, !PT ;  /* 0x000400002d2d6812 */ /* 0x000fe400078efcff */
[----:B------:R-:W-:Y:S02]  /*144830*/  LOP3.LUT P6, RZ, R15, 0x200000, RZ, 0xc0, !PT ;  /* 0x002000000fff7812 */ /* 0x000fe400078cc0ff */
[----:B------:R-:W3:Y:S04]  /*144840*/  LDL.LU.64 R14, [R1+0x3570] ;  /* 0x00357000010e7983 */ /* 0x000ee80000300a00 */
[----:B------:R-:W3:Y:S04]  /*144850*/  LDL.LU.64 R42, [R1+0x3578] ;  /* 0x00357800012a7983 */ /* 0x000ee80000300a00 */
[----:B------:R-:W3:Y:S04]  /*144860*/  LDL.LU.64 R50, [R1+0x3580] ;  /* 0x0035800001327983 */ /* 0x000ee80000300a00 */
[----:B------:R-:W3:Y:S04]  /*144870*/  LDL.LU R57, [R1+0x270] ;  /* 0x0002700001397983 */ /* 0x000ee80000300800 */
[----:B------:R-:W3:Y:S04]  /*144880*/  LDL.LU.64 R48, [R1+0x3588] ;  /* 0x0035880001307983 */ /* 0x000ee80000300a00 */
[----:B------:R-:W3:Y:S04]  /*144890*/  LDL.LU.64 R40, [R1+0x3590] ;  /* 0x0035900001287983 */ /* 0x000ee80000300a00 */
[----:B------:R-:W3:Y:S01]  /*1448a0*/  LDL.LU.64 R38, [R1+0x3598] ;  /* 0x0035980001267983 */ /* 0x000ee20000300a00 */
[----:B--2---:R-:W-:-:S05]  /*1448b0*/  PRMT R32, R7, 0x7770, RZ ;  /* 0x0000777007207816 */ /* 0x004fca00000000ff */
[----:B----4-:R0:W-:Y:S02]  /*1448c0*/  @P3 STG.E.U8 desc[UR4][R58.64], R32 ;  /* 0x000000203a003986 */ /* 0x0101e4000c101104 */
[----:B0-----:R-:W-:-:S05]  /*1448d0*/  PRMT R32, R7, 0x7771, RZ ;  /* 0x0000777107207816 */ /* 0x001fca00000000ff */
[----:B------:R0:W-:Y:S02]  /*1448e0*/  @P2 STG.E.U8 desc[UR4][R34.64], R32 ;  /* 0x0000002022002986 */ /* 0x0001e4000c101104 */
[----:B0-----:R-:W-:-:S05]  /*1448f0*/  PRMT R32, R7, 0x7772, RZ ;  /* 0x0000777207207816 */ /* 0x001fca00000000ff */
[----:B------:R0:W-:Y:S02]  /*144900*/  @P1 STG.E.U8 desc[UR4][R54.64], R32 ;  /* 0x0000002036001986 */ /* 0x0001e4000c101104 */
[----:B0-----:R-:W-:-:S05]  /*144910*/  PRMT R32, R7, 0x7773, RZ ;  /* 0x0000777307207816 */ /* 0x001fca00000000ff */
[----:B------:R0:W-:Y:S04]  /*144920*/  @P0 STG.E.U8 desc[UR4][R4.64], R32 ;  /* 0x0000002004000986 */ /* 0x0001e8000c101104 */
[----:B0-----:R-:W2:Y:S04]  /*144930*/  LDL.LU R5, [R1+0x284] ;  /* 0x0002840001057983 */ /* 0x001ea80000300800 */
[----:B------:R-:W4:Y:S04]  /*144940*/  LDL.LU.64 R58, [R1+0x35a0] ;  /* 0x0035a000013a7983 */ /* 0x000f280000300a00 */
[----:B------:R-:W4:Y:S04]  /*144950*/  LDL.LU.64 R34, [R1+0x35a8] ;  /* 0x0035a80001227983 */ /* 0x000f280000300a00 */
[----:B------:R-:W4:Y:S04]  /*144960*/  LDL.LU.64 R54, [R1+0x35b0] ;  /* 0x0035b00001367983 */ /* 0x000f280000300a00 */
[----:B------:R-:W4:Y:S04]  /*144970*/  LDL.LU.64 R6, [R1+0x35b8] ;  /* 0x0035b80001067983 */ /* 0x000f280000300a00 */
[----:B------:R-:W4:Y:S01]  /*144980*/  LDL.LU R4, [R1+0x274] ;  /* 0x0002740001047983 */ /* 0x000f220000300800 */
[----:B---3--:R-:W-:-:S05]  /*144990*/  PRMT R32, R52, 0x7770, RZ ;  /* 0x0000777034207816 */ /* 0x008fca00000000ff */
[----:B------:R0:W-:Y:S01]  /*1449a0*/  @P6 STG.E.U8 desc[UR4][R10.64], R32 ;  /* 0x000000200a006986 */ /* 0x0001e2000c101104 */
[C---:B------:R-:W-:Y:S02]  /*1449b0*/  LOP3.LUT P6, RZ, R45.reuse, 0x40000, RZ, 0xc0, !PT ;  /* 0x000400002dff7812 */ /* 0x040fe400078cc0ff */
[----:B0-----:R-:W-:Y:S01]  /*1449c0*/  PRMT R32, R52, 0x7771, RZ ;  /* 0x0000777134207816 */ /* 0x001fe200000000ff */
[----:B------:R-:W3:Y:S10]  /*1449d0*/  LDL.LU.64 R10, [R1+0x35c0] ;  /* 0x0035c000010a7983 */ /* 0x000ef40000300a00 */
[----:B------:R0:W-:Y:S04]  /*1449e0*/  @P6 STG.E.U8 desc[UR4][R8.64], R32 ;  /* 0x0000002008006986 */ /* 0x0001e8000c101104 */
[----:B0-----:R-:W3:Y:S01]  /*1449f0*/  LDL.LU.64 R8, [R1+0x35c8] ;  /* 0x0035c80001087983 */ /* 0x001ee20000300a00 */
[----:B------:R-:W-:-:S02]  /*144a00*/  LOP3.LUT P6, RZ, R45, 0x20000, RZ, 0xc0, !PT ;  /* 0x000200002dff7812 */ /* 0x000fc400078cc0ff */
[----:B------:R-:W-:-:S11]  /*144a10*/  PRMT R32, R52, 0x7772, RZ ;  /* 0x0000777234207816 */ /* 0x000fd600000000ff */
[----:B------:R0:W-:Y:S01]  /*144a20*/  @P6 STG.E.U8 desc[UR4][R14.64], R32 ;  /* 0x000000200e006986 */ /* 0x0001e2000c101104 */
[----:B------:R-:W-:-:S03]  /*144a30*/  LOP3.LUT P6, RZ, R45, 0x10000, RZ, 0xc0, !PT ;  /* 0x000100002dff7812 */ /* 0x000fc600078cc0ff */
[----:B0-----:R-:W3:Y:S01]  /*144a40*/  LDL.LU.64 R14, [R1+0x35d0] ;  /* 0x0035d000010e7983 */ /* 0x001ee20000300a00 */
        /* <DEDUP_REMOVED lines=16> */
[----:B--2---:R-:W-:-:S09]  /*144b50*/  PRMT R32, R5, 0x7770, RZ ;  /* 0x0000777005207816 */ /* 0x004fd200000000ff */
[----:B----4-:R0:W-:Y:S01]  /*144b60*/  @P6 STG.E.U8 desc[UR4][R58.64], R32 ;  /* 0x000000203a006986 */ /* 0x0101e2000c101104 */
        /* <DEDUP_REMOVED lines=9> */
[----:B---3--:R0:W-:Y:S02]  /*144c00*/  @P2 STG.E.U8 desc[UR4][R10.64], R32 ;  /* 0x000000200a002986 */ /* 0x0081e4000c101104 */
[----:B0-----:R-:W-:-:S05]  /*144c10*/  PRMT R32, R4, 0x7771, RZ ;  /* 0x0000777104207816 */ /* 0x001fca00000000ff */
[----:B------:R0:W-:Y:S04]  /*144c20*/  @P1 STG.E.U8 desc[UR4][R8.64], R32 ;  /* 0x0000002008001986 */ /* 0x0001e8000c101104 */
[----:B0-----:R-:W2:Y:S01]  /*144c30*/  LDL.LU.64 R8, [R1+0x35d8] ;  /* 0x0035d80001087983 */ /* 0x001ea20000300a00 */
[----:B------:R-:W-:Y:S02]  /*144c40*/  LOP3.LUT P0, RZ, R56, 0x8, RZ, 0xc0, !PT ;  /* 0x0000000838ff7812 */ /* 0x000fe4000780c0ff */
[----:B------:R-:W-:-:S11]  /*144c50*/  PRMT R32, R4, 0x7772, RZ ;  /* 0x0000777204207816 */ /* 0x000fd600000000ff */
[----:B------:R0:W-:Y:S04]  /*144c60*/  @P0 STG.E.U8 desc[UR4][R14.64], R32 ;  /* 0x000000200e000986 */ /* 0x0001e8000c101104 */
[----:B0-----:R-:W3:Y:S04]  /*144c70*/  LDL.LU.64 R14, [R1+0x35e0] ;  /* 0x0035e000010e7983 */ /* 0x001ee80000300a00 */
[----:B------:R-:W4:Y:S04]  /*144c80*/  LDL.LU.64 R34, [R1+0x35e8] ;  /* 0x0035e80001227983 */ /* 0x000f280000300a00 */
[----:B------:R-:W3:Y:S04]  /*144c90*/  LDL.LU.64 R54, [R1+0x35f0] ;  /* 0x0035f00001367983 */ /* 0x000ee80000300a00 */
[----:B------:R-:W3:Y:S04]  /*144ca0*/  LDL.LU R5, [R1+0x288] ;  /* 0x0002880001057983 */ /* 0x000ee80000300800 */
[----:B------:R-:W4:Y:S04]  /*144cb0*/  LDL.LU.64 R6, [R1+0x35f8] ;  /* 0x0035f80001067983 */ /* 0x000f280000300a00 */
[----:B------:R-:W4:Y:S04]  /*144cc0*/  LDL.LU.64 R10, [R1+0x3600] ;  /* 0x00360000010a7983 */ /* 0x000f280000300a00 */
[----:B------:R-:W4:Y:S01]  /*144cd0*/  LDL.LU R41, [R1+0x278] ;  /* 0x0002780001297983 */ /* 0x000f220000300800 */
[----:B------:R-:W-:-:S02]  /*144ce0*/  LOP3.LUT P3, RZ, R56, 0x10, RZ, 0xc0, !PT ;  /* 0x0000001038ff7812 */ /* 0x000fc4000786c0ff */
[----:B------:R-:W-:Y:S02]  /*144cf0*/  PRMT R32, R4, 0x7773, RZ ;  /* 0x0000777304207816 */ /* 0x000fe400000000ff */
[----:B------:R-:W-:Y:S02]  /*144d00*/  LOP3.LUT P6, RZ, R56, 0x10000, RZ, 0xc0, !PT ;  /* 0x0001000038ff7812 */ /* 0x000fe400078cc0ff */
[----:B------:R-:W-:-:S11]  /*144d10*/  LOP3.LUT R45, R45, 0xfffffff7, RZ, 0xc0, !PT ;  /* 0xfffffff72d2d7812 */ /* 0x000fd600078ec0ff */
[----:B------:R-:W-:Y:S02]  /*144d20*/  @P6 LOP3.LUT R45, R45, 0x8, RZ, 0xfc, !PT ;  /* 0x000000082d2d6812 */ /* 0x000fe400078efcff */
[----:B------:R-:W-:Y:S01]  /*144d30*/  LOP3.LUT P6, RZ, R56, 0x8000, RZ, 0xc0, !PT ;  /* 0x0000800038ff7812 */ /* 0x000fe200078cc0ff */
[----:B--2---:R0:W-:Y:S04]  /*144d40*/  @P3 STG.E.U8 desc[UR4][R8.64], R32 ;  /* 0x0000002008003986 */ /* 0x0041e8000c101104 */
[----:B0-----:R-:W2:Y:S01]  /*144d50*/  LDL.LU.64 R8, [R1+0x3608] ;  /* 0x0036080001087983 */ /* 0x001ea20000300a00 */
[----:B------:R-:W-:-:S07]  /*144d60*/  LOP3.LUT R45, R45, 0xffffffef, RZ, 0xc0, !PT ;  /* 0xffffffef2d2d7812 */ /* 0x000fce00078ec0ff */
        /* <DEDUP_REMOVED lines=13> */
[----:B---3--:R-:W-:-:S05]  /*144e40*/  PRMT R32, R5, 0x7770, RZ ;  /* 0x0000777005207816 */ /* 0x008fca00000000ff */
[----:B------:R0:W-:Y:S04]  /*144e50*/  @P2 STG.E.U8 desc[UR4][R14.64], R32 ;  /* 0x000000200e002986 */ /* 0x0001e8000c101104 */
[----:B0-----:R-:W3:Y:S04]  /*144e60*/  LDL.LU.64 R14, [R1+0x3610] ;  /* 0x00361000010e7983 */ /* 0x001ee80000300a00 */
[----:B------:R-:W3:Y:S04]  /*144e70*/  LDL.LU R40, [R1+0x28c] ;  /* 0x00028c0001287983 */ /* 0x000ee80000300800 */
[----:B------:R-:W3:Y:S04]  /*144e80*/  LDL.LU.64 R60, [R1+0x3618] ;  /* 0x00361800013c7983 */ /* 0x000ee80000300a00 */
[----:B------:R-:W3:Y:S01]  /*144e90*/  LDL.LU.64 R42, [R1+0x3620] ;  /* 0x00362000012a7983 */ /* 0x000ee20000300a00 */
[----:B------:R-:W-:-:S02]  /*144ea0*/  @P6 LOP3.LUT R45, R45, 0x100, RZ, 0xfc, !PT ;  /* 0x000001002d2d6812 */ /* 0x000fc400078efcff */
[C---:B------:R-:W-:Y:S01]  /*144eb0*/  LOP3.LUT P6, RZ, R56.reuse, 0x400, RZ, 0xc0, !PT ;  /* 0x0000040038ff7812 */ /* 0x040fe200078cc0ff */
[----:B------:R-:W3:Y:S01]  /*144ec0*/  LDL.LU.64 R50, [R1+0x3628] ;  /* 0x0036280001327983 */ /* 0x000ee20000300a00 */
[----:B------:R-:W-:Y:S02]  /*144ed0*/  LOP3.LUT R45, R45, 0xfffffdff, RZ, 0xc0, !PT ;  /* 0xfffffdff2d2d7812 */ /* 0x000fe400078ec0ff */
[C---:B------:R-:W-:Y:S01]  /*144ee0*/  LOP3.LUT P1, RZ, R56.reuse, 0x40, RZ, 0xc0, !PT ;  /* 0x0000004038ff7812 */ /* 0x040fe2000782c0ff */
[----:B------:R-:W3:Y:S01]  /*144ef0*/  LDL.LU R4, [R1+0x27c] ;  /* 0x00027c0001047983 */ /* 0x000ee20000300800 */
[----:B------:R-:W-:-:S03]  /*144f00*/  LOP3.LUT P0, RZ, R56, 0x80, RZ, 0xc0, !PT ;  /* 0x0000008038ff7812 */ /* 0x000fc6000780c0ff */
[----:B------:R-:W3:Y:S04]  /*144f10*/  LDL.LU.64 R48, [R1+0x3630] ;  /* 0x0036300001307983 */ /* 0x000ee80000300a00 */
[----:B------:R-:W-:Y:S01]  /*144f20*/  @P6 LOP3.LUT R45, R45, 0x200, RZ, 0xfc, !PT ;  /* 0x000002002d2d6812 */ /* 0x000fe200078efcff */
[----:B------:R-:W3:Y:S01]  /*144f30*/  LDL.LU.64 R38, [R1+0x3638] ;  /* 0x0036380001267983 */ /* 0x000ee20000300a00 */
[----:B------:R-:W-:Y:S02]  /*144f40*/  LOP3.LUT P6, RZ, R56, 0x200, RZ, 0xc0, !PT ;  /* 0x0000020038ff7812 */ /* 0x000fe400078cc0ff */
[----:B------:R-:W-:Y:S01]  /*144f50*/  LOP3.LUT R45, R45, 0xfffffbff, RZ, 0xc0, !PT ;  /* 0xfffffbff2d2d7812 */ /* 0x000fe200078ec0ff */
[----:B------:R-:W3:Y:S01]  /*144f60*/  LDL.LU.64 R58, [R1+0x3640] ;  /* 0x00364000013a7983 */ /* 0x000ee20000300a00 */
[----:B------:R-:W-:-:S05]  /*144f70*/  PRMT R32, R5, 0x7771, RZ ;  /* 0x0000777105207816 */ /* 0x000fca00000000ff */
[----:B----4-:R0:W-:Y:S04]  /*144f80*/  @P1 STG.E.U8 desc[UR4][R34.64], R32 ;  /* 0x0000002022001986 */ /* 0x0101e8000c101104 */
[----:B------:R-:W-:Y:S02]  /*144f90*/  @P6 LOP3.LUT R45, R45, 0x400, RZ, 0xfc, !PT ;  /* 0x000004002d2d6812 */ /* 0x000fe400078efcff */
[----:B------:R-:W-:Y:S02]  /*144fa0*/  LOP3.LUT P6, RZ, R56, 0x100, RZ, 0xc0, !PT ;  /* 0x0000010038ff7812 */ /* 0x000fe400078cc0ff */
[C---:B0-----:R-:W-:Y:S01]  /*144fb0*/  PRMT R32, R5.reuse, 0x7772, RZ ;  /* 0x0000777205207816 */ /* 0x041fe200000000ff */
[----:B------:R-:W4:Y:S04]  /*144fc0*/  LDL.LU.64 R34, [R1+0x3648] ;  /* 0x0036480001227983 */ /* 0x000f280000300a00 */
[----:B------:R0:W-:Y:S02]  /*144fd0*/  @P0 STG.E.U8 desc[UR4][R54.64], R32 ;  /* 0x0000002036000986 */ /* 0x0001e4000c101104 */
[----:B0-----:R-:W-:-:S02]  /*144fe0*/  PRMT R32, R5, 0x7773, RZ ;  /* 0x0000777305207816 */ /* 0x001fc400000000ff */
[----:B------:R-:W4:Y:S04]  /*144ff0*/  LDL.LU.64 R54, [R1+0x3650] ;  /* 0x0036500001367983 */ /* 0x000f280000300a00 */
[----:B------:R0:W-:Y:S01]  /*145000*/  @P6 STG.E.U8 desc[UR4][R6.64], R32 ;  /* 0x0000002006006986 */ /* 0x0001e2000c101104 */
[----:B------:R-:W-:Y:S02]  /*145010*/  LOP3.LUT P6, RZ, R45, 0x400, RZ, 0xc0, !PT ;  /* 0x000004002dff7812 */ /* 0x000fe400078cc0ff */
[----:B0-----:R-:W-:Y:S01]  /*145020*/  PRMT R32, R41, 0x7770, RZ ;  /* 0x0000777029207816 */ /* 0x001fe200000000ff */
[----:B------:R-:W4:Y:S10]  /*145030*/  LDL.LU.64 R6, [R1+0x3658] ;  /* 0x0036580001067983 */ /* 0x000f340000300a00 */
[----:B------:R0:W-:Y:S01]  /*145040*/  @P6 STG.E.U8 desc[UR4][R10.64], R32 ;  /* 0x000000200a006986 */ /* 0x0001e2000c101104 */
[----:B------:R-:W-:-:S03]  /*145050*/  LOP3.LUT P6, RZ, R45, 0x200, RZ, 0xc0, !PT ;  /* 0x000002002dff7812 */ /* 0x000fc600078cc0ff */
[----:B0-----:R-:W4:Y:S04]  /*145060*/  LDL.LU.64 R10, [R1+0x3660] ;  /* 0x00366000010a7983 */ /* 0x001f280000300a00 */
[----:B------:R-:W4:Y:S01]  /*145070*/  LDL.LU R57, [R1+0x300] ;  /* 0x0003000001397983 */ /* 0x000f220000300800 */
[----:B------:R-:W-:-:S05]  /*145080*/  PRMT R32, R41, 0x7771, RZ ;  /* 0x0000777129207816 */ /* 0x000fca00000000ff */
[----:B--2---:R0:W-:Y:S04]  /*145090*/  @P6 STG.E.U8 desc[UR4][R8.64], R32 ;  /* 0x0000002008006986 */ /* 0x0041e8000c101104 */
[----:B0-----:R-:W2:Y:S01]  /*1450a0*/  LDL.LU.64 R8, [R1+0x3668] ;  /* 0x0036680001087983 */ /* 0x001ea20000300a00 */
[----:B------:R-:W-:Y:S02]  /*1450b0*/  LOP3.LUT P6, RZ, R45, 0x100, RZ, 0xc0, !PT ;  /* 0x000001002dff7812 */ /* 0x000fe400078cc0ff */
[----:B------:R-:W-:Y:S02]  /*1450c0*/  PRMT R32, R41, 0x7772, RZ ;  /* 0x0000777229207816 */ /* 0x000fe400000000ff */
[C---:B------:R-:W-:Y:S02]  /*1450d0*/  LOP3.LUT P5, RZ, R56.reuse, 0x20000, RZ, 0xc0, !PT ;  /* 0x0002000038ff7812 */ /* 0x040fe400078ac0ff */
[----:B------:R-:W-:-:S02]  /*1450e0*/  LOP3.LUT P4, RZ, R56, 0x40000, RZ, 0xc0, !PT ;  /* 0x0004000038ff7812 */ /* 0x000fc4000788c0ff */
[C---:B------:R-:W-:Y:S02]  /*1450f0*/  LOP3.LUT P3, RZ, R56.reuse, 0x80000, RZ, 0xc0, !PT ;  /* 0x0008000038ff7812 */ /* 0x040fe4000786c0ff */
[----:B------:R-:W-:-:S03]  /*145100*/  LOP3.LUT P2, RZ, R56, 0x100000, RZ, 0xc0, !PT ;  /* 0x0010000038ff7812 */ /* 0x000fc6000784c0ff */
[----:B---3--:R0:W-:Y:S01]  /*145110*/  @P6 STG.E.U8 desc[UR4][R14.64], R32 ;  /* 0x000000200e006986 */ /* 0x0081e2000c101104 */
[----:B------:R-:W-:Y:S02]  /*145120*/  LOP3.LUT P6, RZ, R45, 0x80, RZ, 0xc0, !PT ;  /* 0x000000802dff7812 */ /* 0x000fe400078cc0ff */
[----:B0-----:R-:W-:Y:S01]  /*145130*/  PRMT R32, R41, 0x7773, RZ ;  /* 0x0000777329207816 */ /* 0x001fe200000000ff */
[----:B------:R-:W3:Y:S10]  /*145140*/  LDL.LU.64 R14, [R1+0x5720] ;  /* 0x00572000010e7983 */ /* 0x000ef40000300a00 */
[----:B------:R0:W-:Y:S01]  /*145150*/  @P6 STG.E.U8 desc[UR4][R60.64], R32 ;  /* 0x000000203c006986 */ /* 0x0001e2000c101104 */
[----:B------:R-:W-:-:S02]  /*145160*/  LOP3.LUT P6, RZ, R45, 0x40, RZ, 0xc0, !PT ;  /* 0x000000402dff7812 */ /* 0x000fc400078cc0ff */
[----:B------:R-:W-:Y:S01]  /*145170*/  LOP3.LUT P1, RZ, R56, 0x200000, RZ, 0xc0, !PT ;  /* 0x0020000038ff7812 */ /* 0x000fe2000782c0ff */
[----:B------:R-:W3:Y:S01]  /*145180*/  LDL.LU R5, [R1+0x318] ;  /* 0x0003180001057983 */ /* 0x000ee20000300800 */
        /* <DEDUP_REMOVED lines=14> */
[----:B----4-:R0:W-:Y:S01]  /*145270*/  @P4 STG.E.U8 desc[UR4][R34.64], R32 ;  /* 0x0000002022004986 */ /* 0x0101e2000c101104 */
        /* <DEDUP_REMOVED lines=8> */
[----:B--2---:R0:W-:Y:S04]  /*145300*/  @P0 STG.E.U8 desc[UR4][R8.64], R32 ;  /* 0x0000002008000986 */ /* 0x0041e8000c101104 */
[----:B0-----:R-:W2:Y:S04]  /*145310*/  LDL.LU.64 R8, [R1+0x3670] ;  /* 0x0036700001087983 */ /* 0x001ea80000300a00 */
[----:B------:R-:W4:Y:S04]  /*145320*/  LDL.LU.64 R58, [R1+0x3678] ;  /* 0x00367800013a7983 */ /* 0x000f280000300a00 */
[----:B------:R-:W4:Y:S04]  /*145330*/  LDL.LU.64 R6, [R1+0x3680] ;  /* 0x0036800001067983 */ /* 0x000f280000300a00 */
[----:B------:R-:W4:Y:S04]  /*145340*/  LDL.LU.64 R34, [R1+0x3688] ;  /* 0x0036880001227983 */ /* 0x000f280000300a00 */
[----:B------:R-:W4:Y:S04]  /*145350*/  LDL.LU.64 R54, [R1+0x3690] ;  /* 0x0036900001367983 */ /* 0x000f280000300a00 */
[----:B------:R-:W4:Y:S01]  /*145360*/  LDL.LU R4, [R1+0x2f0] ;  /* 0x0002f00001047983 */ /* 0x000f220000300800 */
[----:B------:R-:W-:-:S03]  /*145370*/  LOP3.LUT P3, RZ, R56, 0x800000, RZ, 0xc0, !PT ;  /* 0x0080000038ff7812 */ /* 0x000fc6000786c0ff */
[----:B------:R-:W4:Y:S01]  /*145380*/  LDL.LU.64 R10, [R1+0x3698] ;  /* 0x00369800010a7983 */ /* 0x000f220000300a00 */
[----:B------:R-:W-:Y:S02]  /*145390*/  PRMT R32, R57, 0x7772, RZ ;  /* 0x0000777239207816 */ /* 0x000fe400000000ff */
[----:B------:R-:W-:Y:S02]  /*1453a0*/  LOP3.LUT R46, R46, 0xf7ffffff, RZ, 0xc0, !PT ;  /* 0xf7ffffff2e2e7812 */ /* 0x000fe400078ec0ff */
[----:B---3--:R-:W-:-:S13]  /*1453b0*/  LOP3.LUT P6, RZ, R5, 0x8, RZ, 0xc0, !PT ;  /* 0x0000000805ff7812 */ /* 0x008fda00078cc0ff */
[----:B------:R-:W-:Y:S02]  /*1453c0*/  @P6 LOP3.LUT R46, R46, 0x8000000, RZ, 0xfc, !PT ;  /* 0x080000002e2e6812 */ /* 0x000fe400078efcff */
[----:B------:R-:W-:Y:S02]  /*1453d0*/  LOP3.LUT P6, RZ, R5, 0x4, RZ, 0xc0, !PT ;  /* 0x0000000405ff7812 */ /* 0x000fe400078cc0ff */
[----:B------:R-:W-:Y:S01]  /*1453e0*/  LOP3.LUT R46, R46, 0xefffffff, RZ, 0xc0, !PT ;  /* 0xefffffff2e2e7812 */ /* 0x000fe200078ec0ff */
[----:B--2---:R0:W-:Y:S04]  /*1453f0*/  @P3 STG.E.U8 desc[UR4][R8.64], R32 ;  /* 0x0000002008003986 */ /* 0x0041e8000c101104 */
[----:B0-----:R-:W2:Y:S04]  /*145400*/  LDL.LU.64 R8, [R1+0x36a0] ;  /* 0x0036a00001087983 */ /* 0x001ea80000300a00 */
[----:B------:R-:W3:Y:S02]  /*145410*/  LDL.LU R42, [R1+0x304] ;  /* 0x00030400012a7983 */ /* 0x000ee40000300800 */
[----:B------:R-:W-:-:S02]  /*145420*/  @P6 LOP3.LUT R46, R46, 0x10000000, RZ, 0xfc, !PT ;  /* 0x100000002e2e6812 */ /* 0x000fc400078efcff */
[----:B------:R-:W-:Y:S01]  /*145430*/  LOP3.LUT P6, RZ, R5, 0x2, RZ, 0xc0, !PT ;  /* 0x0000000205ff7812 */ /* 0x000fe200078cc0ff */
[----:B------:R-:W2:Y:S01]  /*145440*/  LDL.LU.64 R60, [R1+0x36b0] ;  /* 0x0036b000013c7983 */ /* 0x000ea20000300a00 */
[----:B------:R-:W-:Y:S02]  /*145450*/  LOP3.LUT R46, R46, 0xdfffffff, RZ, 0xc0, !PT ;  /* 0xdfffffff2e2e7812 */ /* 0x000fe400078ec0ff */
[----:B------:R-:W-:Y:S01]  /*145460*/  LOP3.LUT R45, R45, 0xfffffffe, RZ, 0xc0, !PT ;  /* 0xfffffffe2d2d7812 */ /* 0x000fe200078ec0ff */
[----:B------:R-:W2:Y:S08]  /*145470*/  LDL.LU.64 R50, [R1+0x36b8] ;  /* 0x0036b80001327983 */ /* 0x000eb00000300a00 */
[----:B------:R-:W-:-:S02]  /*145480*/  @P6 LOP3.LUT R46, R46, 0x20000000, RZ, 0xfc, !PT ;  /* 0x200000002e2e6812 */ /* 0x000fc400078efcff */
[----:B------:R-:W-:Y:S02]  /*145490*/  LOP3.LUT P6, RZ, R5, 0x1, RZ, 0xc0, !PT ;  /* 0x0000000105ff7812 */ /* 0x000fe400078cc0ff */
[----:B------:R-:W-:-:S11]  /*1454a0*/  LOP3.LUT R46, R46, 0xbfffffff, RZ, 0xc0, !PT ;  /* 0xbfffffff2e2e7812 */ /* 0x000fd600078ec0ff */
[----:B------:R-:W-:Y:S02]  /*1454b0*/  @P6 LOP3.LUT R46, R46, 0x40000000, RZ, 0xfc, !PT ;  /* 0x400000002e2e6812 */ /* 0x000fe400078efcff */
[----:B------:R-:W-:Y:S02]  /*1454c0*/  LOP3.LUT P6, RZ, R56, 0x80000000, RZ, 0xc0, !PT ;  /* 0x8000000038ff7812 */ /* 0x000fe400078cc0ff */
[----:B------:R-:W-:-:S11]  /*1454d0*/  LOP3.LUT R46, R46, 0x7fffffff, RZ, 0xc0, !PT ;  /* 0x7fffffff2e2e7812 */ /* 0x000fd600078ec0ff */
[----:B------:R-:W-:Y:S02]  /*1454e0*/  @P6 LOP3.LUT R46, R46, 0x80000000, RZ, 0xfc, !PT ;  /* 0x800000002e2e6812 */ /* 0x000fe400078efcff */
[C---:B------:R-:W-:Y:S02]  /*1454f0*/  LOP3.LUT P6, RZ, R56.reuse, 0x40000000, RZ, 0xc0, !PT ;  /* 0x4000000038ff7812 */ /* 0x040fe400078cc0ff */
        /* <DEDUP_REMOVED lines=11> */
[----:B0-----:R-:W-:-:S07]  /*1455b0*/  PRMT R32, R4, 0x7770, RZ ;  /* 0x0000777004207816 */ /* 0x001fce00000000ff */
[----:B------:R-:W-:Y:S02]  /*1455c0*/  @P6 LOP3.LUT R45, R45, 0x4, RZ, 0xfc, !PT ;  /* 0x000000042d2d6812 */ /* 0x000fe400078efcff */
[----:B------:R-:W-:Y:S01]  /*1455d0*/  LOP3.LUT P6, RZ, R56, 0x8000000, RZ, 0xc0, !PT ;  /* 0x0800000038ff7812 */ /* 0x000fe200078cc0ff */
[----:B------:R0:W-:Y:S02]  /*1455e0*/  @P1 STG.E.U8 desc[UR4][R6.64], R32 ;  /* 0x0000002006001986 */ /* 0x0001e4000c101104 */
[C---:B0-----:R-:W-:Y:S02]  /*1455f0*/  PRMT R32, R4.reuse, 0x7771, RZ ;  /* 0x0000777104207816 */ /* 0x041fe400000000ff */
[----:B------:R-:W4:Y:S04]  /*145600*/  LDL.LU R6, [R1+0x2f4] ;  /* 0x0002f40001067983 */ /* 0x000f280000300800 */
[----:B------:R0:W-:Y:S04]  /*145610*/  @P0 STG.E.U8 desc[UR4][R34.64], R32 ;  /* 0x0000002022000986 */ /* 0x0001e8000c101104 */
[----:B------:R-:W4:Y:S04]  /*145620*/  LDL.LU.64 R48, [R1+0x36c0] ;  /* 0x0036c00001307983 */ /* 0x000f280000300a00 */
[----:B------:R-:W4:Y:S01]  /*145630*/  LDL.LU.64 R40, [R1+0x36c8] ;  /* 0x0036c80001287983 */ /* 0x000f220000300a00 */
[----:B0-----:R-:W-:-:S03]  /*145640*/  PRMT R32, R4, 0x7772, RZ ;  /* 0x0000777204207816 */ /* 0x001fc600000000ff */
[----:B------:R-:W4:Y:S04]  /*145650*/  LDL.LU R7, [R1+0x308] ;  /* 0x0003080001077983 */ /* 0x000f280000300800 */
[----:B------:R0:W-:Y:S01]  /*145660*/  @P6 STG.E.U8 desc[UR4][R54.64], R32 ;  /* 0x0000002036006986 */ /* 0x0001e2000c101104 */
[----:B------:R-:W-:-:S03]  /*145670*/  LOP3.LUT P6, RZ, R45, 0x4, RZ, 0xc0, !PT ;  /* 0x000000042dff7812 */ /* 0x000fc600078cc0ff */
[----:B------:R-:W4:Y:S04]  /*145680*/  LDL.LU.64 R38, [R1+0x36d0] ;  /* 0x0036d00001267983 */ /* 0x000f280000300a00 */
[----:B------:R-:W4:Y:S01]  /*145690*/  LDL.LU.64 R56, [R1+0x36d8] ;  /* 0x0036d80001387983 */ /* 0x000f220000300a00 */
[----:B0-----:R-:W-:-:S03]  /*1456a0*/  PRMT R32, R4, 0x7773, RZ ;  /* 0x0000777304207816 */ /* 0x001fc600000000ff */
[----:B------:R-:W4:Y:S04]  /*1456b0*/  LDL.LU.64 R58, [R1+0x36e0] ;  /* 0x0036e000013a7983 */ /* 0x000f280000300a00 */
[----:B------:R0:W-:Y:S01]  /*1456c0*/  @P6 STG.E.U8 desc[UR4][R10.64], R32 ;  /* 0x000000200a006986 */ /* 0x0001e2000c101104 */
[----:B------:R-:W-:-:S03]  /*1456d0*/  LOP3.LUT P6, RZ, R45, 0x2, RZ, 0xc0, !PT ;  /* 0x000000022dff7812 */ /* 0x000fc600078cc0ff */
[----:B------:R-:W4:Y:S04]  /*1456e0*/  LDL.LU.64 R34, [R1+0x36e8] ;  /* 0x0036e80001227983 */ /* 0x000f280000300a00 */
[----:B------:R-:W4:Y:S04]  /*1456f0*/  LDL.LU.64 R54, [R1+0x36f0] ;  /* 0x0036f00001367983 */ /* 0x000f280000300a00 */
[----:B0-----:R-:W4:Y:S04]  /*145700*/  LDL.LU.64 R10, [R1+0x36f8] ;  /* 0x0036f800010a7983 */ /* 0x001f280000300a00 */
[----:B------:R-:W4:Y:S01]  /*145710*/  LDL.LU R4, [R1+0x2f8] ;  /* 0x0002f80001047983 */ /* 0x000f220000300800 */
[----:B---3--:R-:W-:-:S05]  /*145720*/  PRMT R32, R42, 0x7770, RZ ;  /* 0x000077702a207816 */ /* 0x008fca00000000ff */
[----:B--2---:R0:W-:Y:S01]  /*145730*/  @P6 STG.E.U8 desc[UR4][R8.64], R32 ;  /* 0x0000002008006986 */ /* 0x0041e2000c101104 */
[----:B------:R-:W-:-:S03]  /*145740*/  LOP3.LUT P6, RZ, R45, 0x1, RZ, 0xc0, !PT ;  /* 0x000000012dff7812 */ /* 0x000fc600078cc0ff */
[----:B0-----:R-:W2:Y:S04]  /*145750*/  LDL.LU.64 R8, [R1+0x3700] ;  /* 0x0037000001087983 */ /* 0x001ea80000300a00 */
[----:B------:R-:W3:Y:S01]  /*145760*/  LDL.LU.64 R44, [R1+0x36a8] ;  /* 0x0036a800012c7983 */ /* 0x000ee20000300a00 */
[----:B------:R-:W-:Y:S02]  /*145770*/  PRMT R32, R42, 0x7771, RZ ;  /* 0x000077712a207816 */ /* 0x000fe400000000ff */
[C---:B------:R-:W-:Y:S02]  /*145780*/  LOP3.LUT P5, RZ, R5.reuse, 0x10, RZ, 0xc0, !PT ;  /* 0x0000001005ff7812 */ /* 0x040fe400078ac0ff */
[C---:B------:R-:W-:Y:S02]  /*145790*/  LOP3.LUT P4, RZ, R5.reuse, 0x20, RZ, 0xc0, !PT ;  /* 0x0000002005ff7812 */ /* 0x040fe4000788c0ff */
[----:B------:R-:W-:-:S02]  /*1457a0*/  LOP3.LUT P3, RZ, R5, 0x40, RZ, 0xc0, !PT ;  /* 0x0000004005ff7812 */ /* 0x000fc4000786c0ff */
[C---:B------:R-:W-:Y:S02]  /*1457b0*/  LOP3.LUT P2, RZ, R5.reuse, 0x80, RZ, 0xc0, !PT ;  /* 0x0000008005ff7812 */ /* 0x040fe4000784c0ff */
        /* <DEDUP_REMOVED lines=10> */
[----:B----4-:R-:W-:-:S11]  /*145860*/  PRMT R32, R6, 0x7770, RZ ;  /* 0x0000777006207816 */ /* 0x010fd600000000ff */
        /* <DEDUP_REMOVED lines=18> */
[----:B------:R-:W-:-:S05]  /*145990*/  PRMT R32, R4, 0x7770, RZ ;  /* 0x0000777004207816 */ /* 0x000fca00000000ff */
[----:B--2---:R0:W-:Y:S04]  /*1459a0*/  @P0 STG.E.U8 desc[UR4][R8.64], R32 ;  /* 0x0000002008000986 */ /* 0x0041e8000c101104 */
[----:B0-----:R-:W2:Y:S04]  /*1459b0*/  LDL.LU.64 R8, [R1+0x3710] ;  /* 0x0037100001087983 */ /* 0x001ea80000300a00 */
[----:B------:R-:W4:Y:S04]  /*1459c0*/  LDL.LU.64 R56, [R1+0x3718] ;  /* 0x0037180001387983 */ /* 0x000f280000300a00 */
[----:B------:R-:W4:Y:S04]  /*1459d0*/  LDL.LU.64 R58, [R1+0x3720] ;  /* 0x00372000013a7983 */ /* 0x000f280000300a00 */
[----:B------:R-:W4:Y:S04]  /*1459e0*/  LDL.LU.64 R34, [R1+0x3728] ;  /* 0x0037280001227983 */ /* 0x000f280000300a00 */
[----:B------:R-:W4:Y:S04]  /*1459f0*/  LDL.LU.64 R54, [R1+0x3730] ;  /* 0x0037300001367983 */ /* 0x000f280000300a00 */
[----:B------:R-:W4:Y:S01]  /*145a00*/  LDL.LU R7, [R1+0x30c] ;  /* 0x00030c0001077983 */ /* 0x000f220000300800 */
[----:B------:R-:W-:-:S02]  /*145a10*/  LOP3.LUT P6, RZ, R5, 0x400000, RZ, 0xc0, !PT ;  /* 0x0040000005ff7812 */ /* 0x000fc400078cc0ff */
[----:B------:R-:W-:Y:S02]  /*145a20*/  LOP3.LUT R46, R46, 0xfff7ffff, RZ, 0xc0, !PT ;  /* 0xfff7ffff2e2e7812 */ /* 0x000fe400078ec0ff */
[----:B------:R-:W-:Y:S02]  /*145a30*/  LOP3.LUT P3, RZ, R5, 0x400, RZ, 0xc0, !PT ;  /* 0x0000040005ff7812 */ /* 0x000fe4000786c0ff */
[----:B------:R-:W-:-:S07]  /*145a40*/  PRMT R32, R4, 0x7771, RZ ;  /* 0x0000777104207816 */ /* 0x000fce00000000ff */
        /* <DEDUP_REMOVED lines=25> */
[----:B------:R-:W-:Y:S01]  /*145be0*/  LOP3.LUT P6, RZ, R5, 0x4000, RZ, 0xc0, !PT ;  /* 0x0000400005ff7812 */ /* 0x000fe200078cc0ff */
[----:B---3--:R0:W-:Y:S04]  /*145bf0*/  @P3 STG.E.U8 desc[UR4][R10.64], R32 ;  /* 0x000000200a003986 */ /* 0x0081e8000c101104 */
[----:B0-----:R-:W3:Y:S01]  /*145c00*/  LDL.LU.64 R10, [R1+0x3738] ;  /* 0x00373800010a7983 */ /* 0x001ee20000300a00 */
[----:B------:R-:W-:-:S03]  /*145c10*/  PRMT R32, R4, 0x7772, RZ ;  /* 0x0000777204207816 */ /* 0x000fc600000000ff */
[----:B------:R-:W3:Y:S04]  /*145c20*/  LDL.LU R42, [R1+0x2fc] ;  /* 0x0002fc00012a7983 */ /* 0x000ee80000300800 */
[----:B--2---:R0:W-:Y:S04]  /*145c30*/  @P2 STG.E.U8 desc[UR4][R8.64], R32 ;  /* 0x0000002008002986 */ /* 0x0041e8000c101104 */
        /* <DEDUP_REMOVED lines=8> */
[----:B----4-:R0:W-:Y:S04]  /*145cc0*/  @P1 STG.E.U8 desc[UR4][R56.64], R32 ;  /* 0x0000002038001986 */ /* 0x0101e8000c101104 */
[----:B------:R-:W4:Y:S01]  /*145cd0*/  LDL.LU.64 R38, [R1+0x3770] ;  /* 0x0037700001267983 */ /* 0x000f220000300a00 */
[----:B0-----:R-:W-:-:S03]  /*145ce0*/  PRMT R32, R7, 0x7770, RZ ;  /* 0x0000777007207816 */ /* 0x001fc600000000ff */
[----:B------:R-:W4:Y:S04]  /*145cf0*/  LDL.LU.64 R56, [R1+0x3778] ;  /* 0x0037780001387983 */ /* 0x000f280000300a00 */
[----:B------:R0:W-:Y:S04]  /*145d00*/  @P0 STG.E.U8 desc[UR4][R58.64], R32 ;  /* 0x000000203a000986 */ /* 0x0001e8000c101104 */
[----:B------:R-:W4:Y:S01]  /*145d10*/  LDL.LU R4, [R1+0x2d0] ;  /* 0x0002d00001047983 */ /* 0x000f220000300800 */
[----:B0-----:R-:W-:-:S03]  /*145d20*/  PRMT R32, R7, 0x7771, RZ ;  /* 0x0000777107207816 */ /* 0x001fc600000000ff */
[----:B------:R-:W4:Y:S04]  /*145d30*/  LDL.LU.64 R58, [R1+0x3780] ;  /* 0x00378000013a7983 */ /* 0x000f280000300a00 */
[----:B------:R0:W-:Y:S01]  /*145d40*/  @P6 STG.E.U8 desc[UR4][R34.64], R32 ;  /* 0x0000002022006986 */ /* 0x0001e2000c101104 */
[C---:B------:R-:W-:Y:S02]  /*145d50*/  LOP3.LUT P6, RZ, R46.reuse, 0x4000000, RZ, 0xc0, !PT ;  /* 0x040000002eff7812 */ /* 0x040fe400078cc0ff */
        /* <DEDUP_REMOVED lines=10> */
[----:B------:R-:W-:-:S02]  /*145e00*/  LOP3.LUT P1, RZ, R5, 0x8000000, RZ, 0xc0, !PT ;  /* 0x0800000005ff7812 */ /* 0x000fc4000782c0ff */
[----:B------:R-:W-:Y:S01]  /*145e10*/  LOP3.LUT P0, RZ, R5, 0x10000000, RZ, 0xc0, !PT ;  /* 0x1000000005ff7812 */ /* 0x000fe2000780c0ff */
[----:B---3--:R0:W-:Y:S01]  /*145e20*/  @P6 STG.E.U8 desc[UR4][R10.64], R32 ;  /* 0x000000200a006986 */ /* 0x0081e2000c101104 */
[----:B------:R-:W-:Y:S02]  /*145e30*/  LOP3.LUT P6, RZ, R46, 0x1000000, RZ, 0xc0, !PT ;  /* 0x010000002eff7812 */ /* 0x000fe400078cc0ff */
[----:B0-----:R-:W-:Y:S01]  /*145e40*/  PRMT R32, R42, 0x7770, RZ ;  /* 0x000077702a207816 */ /* 0x001fe200000000ff */
[----:B------:R-:W3:Y:S10]  /*145e50*/  LDL.LU.64 R10, [R1+0x3798] ;  /* 0x00379800010a7983 */ /* 0x000ef40000300a00 */
[----:B--2---:R0:W-:Y:S01]  /*145e60*/  @P6 STG.E.U8 desc[UR4][R8.64], R32 ;  /* 0x0000002008006986 */ /* 0x0041e2000c101104 */
[----:B------:R-:W-:-:S02]  /*145e70*/  LOP3.LUT P6, RZ, R46, 0x800000, RZ, 0xc0, !PT ;  /* 0x008000002eff7812 */ /* 0x000fc400078cc0ff */
[----:B0-----:R-:W-:Y:S01]  /*145e80*/  PRMT R32, R42, 0x7771, RZ ;  /* 0x000077712a207816 */ /* 0x001fe200000000ff */
[----:B------:R-:W2:Y:S10]  /*145e90*/  LDL.LU.64 R8, [R1+0x5718] ;  /* 0x0057180001087983 */ /* 0x000eb40000300a00 */
        /* <DEDUP_REMOVED lines=21> */
[----:B------:R0:W-:Y:S01]  /*145ff0*/  @P2 STG.E.U8 desc[UR4][R34.64], R32 ;  /* 0x0000002022002986 */ /* 0x0001e2000c101104 */
[C---:B------:R-:W-:Y:S02]  /*146000*/  LOP3.LUT P3, RZ, R5.reuse, 0x20000000, RZ, 0xc0, !PT ;  /* 0x2000000005ff7812 */ /* 0x040fe4000786c0ff */
[----:B------:R-:W-:Y:S02]  /*146010*/  LOP3.LUT P2, RZ, R5, 0x40000000, RZ, 0xc0, !PT ;  /* 0x4000000005ff7812 */ /* 0x000fe4000784c0ff */
[----:B0-----:R-:W-:-:S05]  /*146020*/  PRMT R32, R4, 0x7772, RZ ;  /* 0x0000777204207816 */ /* 0x001fca00000000ff */
[----:B------:R0:W-:Y:S01]  /*146030*/  @P1 STG.E.U8 desc[UR4][R54.64], R32 ;  /* 0x0000002036001986 */ /* 0x0001e2000c101104 */
[----:B------:R-:W-:Y:S02]  /*146040*/  LOP3.LUT P1, RZ, R5, 0x80000000, RZ, 0xc0, !PT ;  /* 0x8000000005ff7812 */ /* 0x000fe4000782c0ff */
[----:B0-----:R-:W-:Y:S02]  /*146050*/  PRMT R32, R4, 0x7773, RZ ;  /* 0x0000777304207816 */ /* 0x001fe400000000ff */
[----:B------:R-:W4:Y:S04]  /*146060*/  LDL.LU.64 R4, [R1+0x37a0] ;  /* 0x0037a00001047983 */ /* 0x000f280000300a00 */
[----:B------:R-:W4:Y:S04]  /*146070*/  LDL.LU.64 R38, [R1+0x37a8] ;  /* 0x0037a80001267983 */ /* 0x000f280000300a00 */
[----:B------:R-:W4:Y:S04]  /*146080*/  LDL.LU.64 R58, [R1+0x37b0] ;  /* 0x0037b000013a7983 */ /* 0x000f280000300a00 */
[----:B------:R-:W4:Y:S04]  /*146090*/  LDL.LU R57, [R1+0x2e4] ;  /* 0x0002e40001397983 */ /* 0x000f280000300800 */
[----:B---3--:R0:W-:Y:S04]  /*1460a0*/  @P0 STG.E.U8 desc[UR4][R10.64], R32 ;  /* 0x000000200a000986 */ /* 0x0081e8000c101104 */
[----:B0-----:R-:W3:Y:S04]  /*1460b0*/  LDL.LU.64 R10, [R1+0x37b8] ;  /* 0x0037b800010a7983 */ /* 0x001ee80000300a00 */
[----:B------:R-:W3:Y:S04]  /*1460c0*/  LDL.LU.64 R34, [R1+0x37c0] ;  /* 0x0037c00001227983 */ /* 0x000ee80000300a00 */
[----:B------:R-:W3:Y:S04]  /*1460d0*/  LDL.LU.64 R54, [R1+0x37c8] ;  /* 0x0037c80001367983 */ /* 0x000ee80000300a00 */
[----:B------:R-:W3:Y:S01]  /*1460e0*/  LDL.LU R52, [R1+0x2d4] ;  /* 0x0002d40001347983 */ /* 0x000ee20000300800 */
[----:B--2---:R-:W-:-:S02]  /*1460f0*/  LOP3.LUT P6, RZ, R7, 0x200, RZ, 0xc0, !PT ;  /* 0x0000020007ff7812 */ /* 0x004fc400078cc0ff */
[----:B------:R-:W-:Y:S02]  /*146100*/  LOP3.LUT R46, R46, 0xfffff7ff, RZ, 0xc0, !PT ;  /* 0xfffff7ff2e2e7812 */ /* 0x000fe400078ec0ff */
[----:B----4-:R-:W-:-:S05]  /*146110*/  PRMT R32, R57, 0x7770, RZ ;  /* 0x0000777039207816 */ /* 0x010fca00000000ff */
[----:B------:R0:W-:Y:S04]  /*146120*/  @P3 STG.E.U8 desc[UR4][R4.64], R32 ;  /* 0x0000002004003986 */ /* 0x0001e8000c101104 */
[----:B0-----:R-:W2:Y:S01]  /*146130*/  LDL.LU.64 R4, [R1+0x37d0] ;  /* 0x0037d00001047983 */ /* 0x001ea20000300a00 */
[----:B------:R-:W-:Y:S02]  /*146140*/  @P6 LOP3.LUT R46, R46, 0x800, RZ, 0xfc, !PT ;  /* 0x000008002e2e6812 */ /* 0x000fe400078efcff */
[----:B------:R-:W-:Y:S01]  /*146150*/  LOP3.LUT P6, RZ, R7, 0x100, RZ, 0xc0, !PT ;  /* 0x0000010007ff7812 */ /* 0x000fe200078cc0ff */
[----:B------:R-:W4:Y:S01]  /*146160*/  LDL.LU.64 R44, [R1+0x37d8] ;  /* 0x0037d800012c7983 */ /* 0x000f220000300a00 */
[----:B------:R-:W-:-:S03]  /*146170*/  LOP3.LUT R46, R46, 0xffffefff, RZ, 0xc0, !PT ;  /* 0xffffefff2e2e7812 */ /* 0x000fc600078ec0ff */
[----:B------:R-:W4:Y:S04]  /*146180*/  LDL.LU.64 R60, [R1+0x37e0] ;  /* 0x0037e000013c7983 */ /* 0x000f280000300a00 */
[----:B------:R-:W4:Y:S04]  /*146190*/  LDL.LU R6, [R1+0x2e8] ;  /* 0x0002e80001067983 */ /* 0x000f280000300800 */
[----:B------:R-:W-:Y:S01]  /*1461a0*/  @P6 LOP3.LUT R46, R46, 0x1000, RZ, 0xfc, !PT ;  /* 0x000010002e2e6812 */ /* 0x000fe200078efcff */
[----:B------:R-:W4:Y:S01]  /*1461b0*/  LDL.LU.64 R42, [R1+0x37e8] ;  /* 0x0037e800012a7983 */ /* 0x000f220000300a00 */
[----:B------:R-:W-:-:S02]  /*1461c0*/  LOP3.LUT P6, RZ, R7, 0x80, RZ, 0xc0, !PT ;  /* 0x0000008007ff7812 */ /* 0x000fc400078cc0ff */
[----:B------:R-:W-:Y:S01]  /*1461d0*/  LOP3.LUT R46, R46, 0xffffdfff, RZ, 0xc0, !PT ;  /* 0xffffdfff2e2e7812 */ /* 0x000fe200078ec0ff */
[----:B------:R-:W4:Y:S01]  /*1461e0*/  LDL.LU.64 R50, [R1+0x37f0] ;  /* 0x0037f00001327983 */ /* 0x000f220000300a00 */
[----:B------:R-:W-:Y:S02]  /*1461f0*/  PRMT R32, R57, 0x7771, RZ ;  /* 0x0000777139207816 */ /* 0x000fe400000000ff */
[----:B------:R-:W-:Y:S01]  /*146200*/  LOP3.LUT P0, RZ, R7, 0x1, RZ, 0xc0, !PT ;  /* 0x0000000107ff7812 */ /* 0x000fe2000780c0ff */
[----:B------:R-:W4:Y:S06]  /*146210*/  LDL.LU.64 R48, [R1+0x37f8] ;  /* 0x0037f80001307983 */ /* 0x000f2c0000300a00 */
        /* <DEDUP_REMOVED lines=12> */
[----:B------:R0:W-:Y:S10]  /*1462e0*/  @P2 STG.E.U8 desc[UR4][R38.64], R32 ;  /* 0x0000002026002986 */ /* 0x0001f4000c101104 */
[----:B------:R-:W-:-:S02]  /*1462f0*/  @P6 LOP3.LUT R46, R46, 0x20000, RZ, 0xfc, !PT ;  /* 0x000200002e2e6812 */ /* 0x000fc400078efcff */
[----:B------:R-:W-:Y:S02]  /*146300*/  LOP3.LUT P6, RZ, R7, 0x4, RZ, 0xc0, !PT ;  /* 0x0000000407ff7812 */ /* 0x000fe400078cc0ff */
[----:B0-----:R-:W-:Y:S02]  /*146310*/  PRMT R32, R57, 0x7772, RZ ;  /* 0x0000777239207816 */ /* 0x001fe400000000ff */
[----:B------:R-:W-:-:S03]  /*146320*/  LOP3.LUT R46, R46, 0xfffbffff, RZ, 0xc0, !PT ;  /* 0xfffbffff2e2e7812 */ /* 0x000fc600078ec0ff */
[----:B------:R0:W-:Y:S06]  /*146330*/  @P1 STG.E.U8 desc[UR4][R58.64], R32 ;  /* 0x000000203a001986 */ /* 0x0001ec000c101104 */
[----:B------:R-:W-:Y:S02]  /*146340*/  @P6 LOP3.LUT R46, R46, 0x40000, RZ, 0xfc, !PT ;  /* 0x000400002e2e6812 */ /* 0x000fe400078efcff */
[----:B0-----:R-:W-:Y:S02]  /*146350*/  PRMT R32, R57, 0x7773, RZ ;  /* 0x0000777339207816 */ /* 0x001fe400000000ff */
[----:B------:R-:W-:-:S03]  /*146360*/  LOP3.LUT P6, RZ, R7, 0x2, RZ, 0xc0, !PT ;  /* 0x0000000207ff7812 */ /* 0x000fc600078cc0ff */
[----:B---3--:R0:W-:Y:S04]  /*146370*/  @P0 STG.E.U8 desc[UR4][R10.64], R32 ;  /* 0x000000200a000986 */ /* 0x0081e8000c101104 */
[----:B0-----:R-:W3:Y:S01]  /*146380*/  LDL.LU R10, [R1+0x2d8] ;  /* 0x0002d800010a7983 */ /* 0x001ee20000300800 */
[----:B------:R-:W-:-:S03]  /*146390*/  PRMT R32, R52, 0x7770, RZ ;  /* 0x0000777034207816 */ /* 0x000fc600000000ff */
[----:B------:R-:W3:Y:S04]  /*1463a0*/  LDL.LU.64 R40, [R1+0x3800] ;  /* 0x0038000001287983 */ /* 0x000ee80000300a00 */
[----:B------:R-:W3:Y:S04]  /*1463b0*/  LDL.LU.64 R38, [R1+0x3808] ;  /* 0x0038080001267983 */ /* 0x000ee80000300a00 */
[----:B------:R0:W-:Y:S01]  /*1463c0*/  @P6 STG.E.U8 desc[UR4][R34.64], R32 ;  /* 0x0000002022006986 */ /* 0x0001e2000c101104 */
[----:B------:R-:W-:-:S03]  /*1463d0*/  LOP3.LUT P6, RZ, R46, 0x40000, RZ, 0xc0, !PT ;  /* 0x000400002eff7812 */ /* 0x000fc600078cc0ff */
[----:B------:R-:W3:Y:S04]  /*1463e0*/  LDL.LU.64 R56, [R1+0x3810] ;  /* 0x0038100001387983 */ /* 0x000ee80000300a00 */
[----:B------:R-:W3:Y:S01]  /*1463f0*/  LDL.LU.64 R58, [R1+0x3818] ;  /* 0x00381800013a7983 */ /* 0x000ee20000300a00 */
[----:B0-----:R-:W-:-:S03]  /*146400*/  PRMT R32, R52, 0x7771, RZ ;  /* 0x0000777134207816 */ /* 0x001fc600000000ff */
[----:B------:R-:W3:Y:S04]  /*146410*/  LDL.LU R11, [R1+0x2ec] ;  /* 0x0002ec00010b7983 */ /* 0x000ee80000300800 */
[----:B------:R0:W-:Y:S01]  /*146420*/  @P6 STG.E.U8 desc[UR4][R54.64], R32 ;  /* 0x0000002036006986 */ /* 0x0001e2000c101104 */
[----:B------:R-:W-:-:S03]  /*146430*/  LOP3.LUT P6, RZ, R46, 0x20000, RZ, 0xc0, !PT ;  /* 0x000200002eff7812 */ /* 0x000fc600078cc0ff */
[----:B------:R-:W3:Y:S04]  /*146440*/  LDL.LU.64 R34, [R1+0x3820] ;  /* 0x0038200001227983 */ /* 0x000ee80000300a00 */
[----:B0-----:R-:W3:Y:S01]  /*146450*/  LDL.LU.64 R54, [R1+0x3828] ;  /* 0x0038280001367983 */ /* 0x001ee20000300a00 */
[----:B------:R-:W-:-:S05]  /*146460*/  PRMT R32, R52, 0x7772, RZ ;  /* 0x0000777234207816 */ /* 0x000fca00000000ff */
[----:B--2---:R0:W-:Y:S04]  /*146470*/  @P6 STG.E.U8 desc[UR4][R4.64], R32 ;  /* 0x0000002004006986 */ /* 0x0041e8000c101104 */
[----:B0-----:R-:W2:Y:S01]  /*146480*/  LDL.LU.64 R4, [R1+0x3830] ;  /* 0x0038300001047983 */ /* 0x001ea20000300a00 */
[----:B------:R-:W-:Y:S02]  /*146490*/  LOP3.LUT P6, RZ, R46, 0x10000, RZ, 0xc0, !PT ;  /* 0x000100002eff7812 */ /* 0x000fe400078cc0ff */
[----:B------:R-:W-:-:S11]  /*1464a0*/  PRMT R32, R52, 0x7773, RZ ;  /* 0x0000777334207816 */ /* 0x000fd600000000ff */
[----:B----4-:R0:W-:Y:S01]  /*1464b0*/  @P6 STG.E.U8 desc[UR4][R44.64], R32 ;  /* 0x000000202c006986 */ /* 0x0101e2000c101104 */
        /* <DEDUP_REMOVED lines=18> */
[----:B---3--:R-:W-:-:S05]  /*1465e0*/  PRMT R32, R10, 0x7770, RZ ;  /* 0x000077700a207816 */ /* 0x008fca00000000ff */
[----:B------:R0:W-:Y:S02]  /*1465f0*/  @P6 STG.E.U8 desc[UR4][R40.64], R32 ;  /* 0x0000002028006986 */ /* 0x0001e4000c101104 */
        /* <DEDUP_REMOVED lines=17> */
[----:B------:R-:W3:Y:S04]  /*146710*/  LDL.LU R35, [R1+0x2dc] ;  /* 0x0002dc0001237983 */ /* 0x000ee80000300800 */
[----:B------:R-:W4:Y:S04]  /*146720*/  LDL.LU.64 R54, [R1+0x3858] ;  /* 0x0038580001367983 */ /* 0x000f280000300a00 */
[----:B------:R-:W4:Y:S01]  /*146730*/  LDL.LU R52, [R1+0x140] ;  /* 0x0001400001347983 */ /* 0x000f220000300800 */
[----:B------:R-:W-:-:S03]  /*146740*/  PRMT R32, R11, 0x7773, RZ ;  /* 0x000077730b207816 */ /* 0x000fc600000000ff */
[----:B------:R-:W4:Y:S04]  /*146750*/  LDL.LU R6, [R1+0x320] ;  /* 0x0003200001067983 */ /* 0x000f280000300800 */
[----:B------:R-:W4:Y:S01]  /*146760*/  LDL.LU.64 R10, [R1+0x3860] ;  /* 0x00386000010a7983 */ /* 0x000f220000300a00 */
        /* <DEDUP_REMOVED lines=25> */
[----:B------:R-:W-:Y:S02]  /*146900*/  LOP3.LUT R46, R46, 0xfffffbff, RZ, 0xc0, !PT ;  /* 0xfffffbff2e2e7812 */ /* 0x000fe400078ec0ff */
[C---:B------:R-:W-:Y:S02]  /*146910*/  LOP3.LUT P0, RZ, R7.reuse, 0x80000, RZ, 0xc0, !PT ;  /* 0x0008000007ff7812 */ /* 0x040fe4000780c0ff */
[C---:B------:R-:W-:Y:S02]  /*146920*/  LOP3.LUT P5, RZ, R7.reuse, 0x20000000, RZ, 0xc0, !PT ;  /* 0x2000000007ff7812 */ /* 0x040fe400078ac0ff */
[----:B------:R-:W-:-:S05]  /*146930*/  LOP3.LUT P4, RZ, R7, 0x40000000, RZ, 0xc0, !PT ;  /* 0x4000000007ff7812 */ /* 0x000fca000788c0ff */
[----:B------:R-:W-:Y:S02]  /*146940*/  @P6 LOP3.LUT R46, R46, 0x400, RZ, 0xfc, !PT ;  /* 0x000004002e2e6812 */ /* 0x000fe400078efcff */
[----:B------:R-:W-:Y:S01]  /*146950*/  LOP3.LUT P6, RZ, R7, 0x100000, RZ, 0xc0, !PT ;  /* 0x0010000007ff7812 */ /* 0x000fe200078cc0ff */
        /* <DEDUP_REMOVED lines=10> */
[----:B------:R-:W-:-:S02]  /*146a00*/  LOP3.LUT P3, RZ, R7, 0x80000000, RZ, 0xc0, !PT ;  /* 0x8000000007ff7812 */ /* 0x000fc4000786c0ff */
[C---:B------:R-:W-:Y:S01]  /*146a10*/  PRMT R32, R35.reuse, 0x7771, RZ ;  /* 0x0000777123207816 */ /* 0x040fe200000000ff */
[----:B------:R-:W3:Y:S04]  /*146a20*/  LDL.LU R7, [R1+0x144] ;  /* 0x0001440001077983 */ /* 0x000ee80000300800 */
[----:B------:R-:W3:Y:S04]  /*146a30*/  LDL.LU.64 R40, [R1+0x3898] ;  /* 0x0038980001287983 */ /* 0x000ee80000300a00 */
[----:B----4-:R0:W-:Y:S02]  /*146a40*/  @P1 STG.E.U8 desc[UR4][R56.64], R32 ;  /* 0x0000002038001986 */ /* 0x0101e4000c101104 */
[----:B0-----:R-:W-:-:S02]  /*146a50*/  PRMT R32, R35, 0x7772, RZ ;  /* 0x0000777223207816 */ /* 0x001fc400000000ff */
[----:B------:R-:W4:Y:S04]  /*146a60*/  LDL.LU.64 R56, [R1+0x38a0] ;  /* 0x0038a00001387983 */ /* 0x000f280000300a00 */
[----:B------:R0:W-:Y:S02]  /*146a70*/  @P0 STG.E.U8 desc[UR4][R58.64], R32 ;  /* 0x000000203a000986 */ /* 0x0001e4000c101104 */
[----:B0-----:R-:W-:Y:S02]  /*146a80*/  PRMT R32, R35, 0x7773, RZ ;  /* 0x0000777323207816 */ /* 0x001fe400000000ff */
[----:B------:R-:W4:Y:S04]  /*146a90*/  LDL.LU.64 R58, [R1+0x38a8] ;  /* 0x0038a800013a7983 */ /* 0x000f280000300a00 */
[----:B------:R0:W-:Y:S01]  /*146aa0*/  @P6 STG.E.U8 desc[UR4][R54.64], R32 ;  /* 0x0000002036006986 */ /* 0x0001e2000c101104 */
[----:B------:R-:W-:-:S03]  /*146ab0*/  LOP3.LUT P6, RZ, R46, 0x400, RZ, 0xc0, !PT ;  /* 0x000004002eff7812 */ /* 0x000fc600078cc0ff */
[----:B------:R-:W4:Y:S04]  /*146ac0*/  LDL.LU.64 R34, [R1+0x38b0] ;  /* 0x0038b00001227983 */ /* 0x000f280000300a00 */
[----:B------:R-:W4:Y:S01]  /*146ad0*/  LDL.LU R38, [R1+0x34] ;  /* 0x0000340001267983 */ /* 0x000f220000300800 */
[----:B0-----:R-:W-:-:S03]  /*146ae0*/  PRMT R32, R52, 0x7770, RZ ;  /* 0x0000777034207816 */ /* 0x001fc600000000ff */
[----:B------:R-:W4:Y:S04]  /*146af0*/  LDL.LU.64 R54, [R1+0x38b8] ;  /* 0x0038b80001367983 */ /* 0x000f280000300a00 */
[----:B------:R0:W-:Y:S04]  /*146b00*/  @P6 STG.E.U8 desc[UR4][R10.64], R32 ;  /* 0x000000200a006986 */ /* 0x0001e8000c101104 */
[----:B0-----:R-:W4:Y:S01]  /*146b10*/  LDL.LU.64 R10, [R1+0x38c0] ;  /* 0x0038c000010a7983 */ /* 0x001f220000300a00 */
[----:B------:R-:W-:Y:S02]  /*146b20*/  LOP3.LUT P6, RZ, R46, 0x200, RZ, 0xc0, !PT ;  /* 0x000002002eff7812 */ /* 0x000fe400078cc0ff */
[----:B------:R-:W-:-:S02]  /*146b30*/  PRMT R32, R52, 0x7771, RZ ;  /* 0x0000777134207816 */ /* 0x000fc400000000ff */
[C---:B------:R-:W-:Y:S02]  /*146b40*/  LOP3.LUT P2, RZ, R6.reuse, 0x1, RZ, 0xc0, !PT ;  /* 0x0000000106ff7812 */ /* 0x040fe4000784c0ff */
[----:B------:R-:W-:-:S07]  /*146b50*/  LOP3.LUT P1, RZ, R6, 0x2, RZ, 0xc0, !PT ;  /* 0x0000000206ff7812 */ /* 0x000fce000782c0ff */
[----:B--2---:R0:W-:Y:S01]  /*146b60*/  @P6 STG.E.U8 desc[UR4][R4.64], R32 ;  /* 0x0000002004006986 */ /* 0x0041e2000c101104 */
[----:B------:R-:W-:-:S03]  /*146b70*/  LOP3.LUT P6, RZ, R46, 0x100, RZ, 0xc0, !PT ;  /* 0x000001002eff7812 */ /* 0x000fc600078cc0ff */
[----:B0-----:R-:W2:Y:S01]  /*146b80*/  LDL.LU.64 R4, [R1+0x38c8] ;  /* 0x0038c80001047983 */ /* 0x001ea20000300a00 */
[----:B------:R-:W-:-:S09]  /*146b90*/  PRMT R32, R52, 0x7772, RZ ;  /* 0x0000777234207816 */ /* 0x000fd200000000ff */
        /* <DEDUP_REMOVED lines=33> */
[----:B------:R-:W4:Y:S04]  /*146db0*/  LDL.LU.64 R56, [R1+0x38e8] ;  /* 0x0038e80001387983 */ /* 0x000f280000300a00 */
[----:B------:R-:W4:Y:S04]  /*146dc0*/  LDL.LU.64 R58, [R1+0x38f0] ;  /* 0x0038f000013a7983 */ /* 0x000f280000300a00 */
[----:B------:R-:W4:Y:S04]  /*146dd0*/  LDL.LU R7, [R1+0x148] ;  /* 0x0001480001077983 */ /* 0x000f280000300800 */
[----:B------:R-:W4:Y:S01]  /*146de0*/  LDL.LU.64 R54, [R1+0x38f8] ;  /* 0x0038f80001367983 */ /* 0x000f220000300a00 */
[----:B------:R-:W-:-:S03]  /*146df0*/  PRMT R32, R38, 0x7772, RZ ;  /* 0x0000777226207816 */ /* 0x000fc600000000ff */
[----:B------:R-:W4:Y:S01]  /*146e00*/  LDL.LU R52, [R1+0x38] ;  /* 0x0000380001347983 */ /* 0x000f220000300800 */
        /* <DEDUP_REMOVED lines=21> */
[----:B------:R-:W-:Y:S01]  /*146f60*/  LOP3.LUT R46, R46, 0xfffffffe, RZ, 0xc0, !PT ;  /* 0xfffffffe2e2e7812 */ /* 0x000fe200078ec0ff */
[----:B--2---:R0:W-:Y:S04]  /*146f70*/  @P2 STG.E.U8 desc[UR4][R4.64], R32 ;  /* 0x0000002004002986 */ /* 0x0041e8000c101104 */
[----:B0-----:R-:W2:Y:S04]  /*146f80*/  LDL.LU.64 R4, [R1+0x3908] ;  /* 0x0039080001047983 */ /* 0x001ea80000300a00 */
[----:B------:R-:W2:Y:S01]  /*146f90*/  LDL.LU.64 R44, [R1+0x3910] ;  /* 0x00391000012c7983 */ /* 0x000ea20000300a00 */
[----:B----4-:R-:W-:-:S03]  /*146fa0*/  PRMT R32, R7, 0x7770, RZ ;  /* 0x0000777007207816 */ /* 0x010fc600000000ff */
[----:B------:R-:W4:Y:S01]  /*146fb0*/  LDL.LU.64 R60, [R1+0x3918] ;  /* 0x00391800013c7983 */ /* 0x000f220000300a00 */
[----:B------:R-:W-:Y:S02]  /*146fc0*/  @P6 LOP3.LUT R46, R46, 0x1, RZ, 0xfc, !PT ;  /* 0x000000012e2e6812 */ /* 0x000fe400078efcff */
[----:B------:R-:W-:Y:S01]  /*146fd0*/  LOP3.LUT P6, RZ, R6, 0x200, RZ, 0xc0, !PT ;  /* 0x0000020006ff7812 */ /* 0x000fe200078cc0ff */
[----:B------:R0:W-:Y:S01]  /*146fe0*/  @P1 STG.E.U8 desc[UR4][R34.64], R32 ;  /* 0x0000002022001986 */ /* 0x0001e2000c101104 */
[----:B------:R-:W-:-:S03]  /*146ff0*/  LOP3.LUT R46, R46, 0xfffffffd, RZ, 0xc0, !PT ;  /* 0xfffffffd2e2e7812 */ /* 0x000fc600078ec0ff */
[----:B0-----:R-:W4:Y:S04]  /*147000*/  LDL.LU R34, [R1+0x14c] ;  /* 0x00014c0001227983 */ /* 0x001f280000300800 */
[----:B------:R-:W4:Y:S04]  /*147010*/  LDL.LU.64 R42, [R1+0x3920] ;  /* 0x00392000012a7983 */ /* 0x000f280000300a00 */
[----:B------:R-:W-:Y:S02]  /*147020*/  @P6 LOP3.LUT R46, R46, 0x2, RZ, 0xfc, !PT ;  /* 0x000000022e2e6812 */ /* 0x000fe400078efcff */
[C---:B------:R-:W-:Y:S01]  /*147030*/  LOP3.LUT P6, RZ, R6.reuse, 0x100, RZ, 0xc0, !PT ;  /* 0x0000010006ff7812 */ /* 0x040fe200078cc0ff */
[----:B------:R-:W4:Y:S01]  /*147040*/  LDL.LU.64 R50, [R1+0x3928] ;  /* 0x0039280001327983 */ /* 0x000f220000300a00 */
[----:B------:R-:W-:-:S02]  /*147050*/  LOP3.LUT P0, RZ, R6, 0x40, RZ, 0xc0, !PT ;  /* 0x0000004006ff7812 */ /* 0x000fc4000780c0ff */
[----:B------:R-:W-:Y:S01]  /*147060*/  LOP3.LUT R46, R46, 0xfffffffb, RZ, 0xc0, !PT ;  /* 0xfffffffb2e2e7812 */ /* 0x000fe200078ec0ff */
[----:B------:R-:W4:Y:S01]  /*147070*/  LDL.LU R35, [R1+0x3c] ;  /* 0x00003c0001237983 */ /* 0x000f220000300800 */
[----:B------:R-:W-:-:S03]  /*147080*/  PRMT R32, R7, 0x7771, RZ ;  /* 0x0000777107207816 */ /* 0x000fc600000000ff */
[----:B------:R-:W4:Y:S04]  /*147090*/  LDL.LU.64 R48, [R1+0x3930] ;  /* 0x0039300001307983 */ /* 0x000f280000300a00 */
[----:B------:R-:W-:Y:S01]  /*1470a0*/  @P6 LOP3.LUT R46, R46, 0x4, RZ, 0xfc, !PT ;  /* 0x000000042e2e6812 */ /* 0x000fe200078efcff */
[----:B------:R-:W4:Y:S01]  /*1470b0*/  LDL.LU.64 R40, [R1+0x3938] ;  /* 0x0039380001287983 */ /* 0x000f220000300a00 */
[----:B------:R-:W-:-:S03]  /*1470c0*/  LOP3.LUT P6, RZ, R6, 0x80, RZ, 0xc0, !PT ;  /* 0x0000008006ff7812 */ /* 0x000fc600078cc0ff */
[----:B------:R0:W-:Y:S04]  /*1470d0*/  @P0 STG.E.U8 desc[UR4][R56.64], R32 ;  /* 0x0000002038000986 */ /* 0x0001e8000c101104 */
[----:B------:R-:W4:Y:S01]  /*1470e0*/  LDL.LU.64 R38, [R1+0x3940] ;  /* 0x0039400001267983 */ /* 0x000f220000300a00 */
        /* <DEDUP_REMOVED lines=25> */
[----:B------:R-:W-:-:S03]  /*147280*/  LOP3.LUT P6, RZ, R47, 0x40000000, RZ, 0xc0, !PT ;  /* 0x400000002fff7812 */ /* 0x000fc600078cc0ff */
[----:B------:R-:W2:Y:S01]  /*147290*/  LDL.LU R7, [R1+0x324] ;  /* 0x0003240001077983 */ /* 0x000ea20000300800 */
[----:B0-----:R-:W-:-:S09]  /*1472a0*/  PRMT R32, R52, 0x7773, RZ ;  /* 0x0000777334207816 */ /* 0x001fd200000000ff */
        /* <DEDUP_REMOVED lines=24> */
[----:B------:R-:W4:Y:S04]  /*147430*/  LDL.LU.64 R56, [R1+0x3978] ;  /* 0x0039780001387983 */ /* 0x000f280000300a00 */
[----:B------:R-:W4:Y:S04]  /*147440*/  LDL.LU.64 R58, [R1+0x3980] ;  /* 0x00398000013a7983 */ /* 0x000f280000300a00 */
[----:B------:R-:W4:Y:S01]  /*147450*/  LDL.LU.64 R34, [R1+0x3988] ;  /* 0x0039880001227983 */ /* 0x000f220000300a00 */
[----:B------:R-:W-:-:S03]  /*147460*/  LOP3.LUT P3, RZ, R6, 0x400000, RZ, 0xc0, !PT ;  /* 0x0040000006ff7812 */ /* 0x000fc6000786c0ff */
[----:B------:R-:W4:Y:S01]  /*147470*/  LDL.LU.64 R54, [R1+0x3990] ;  /* 0x0039900001367983 */ /* 0x000f220000300a00 */
[----:B------:R-:W-:Y:S02]  /*147480*/  LOP3.LUT R47, R47, 0xfff7ffff, RZ, 0xc0, !PT ;  /* 0xfff7ffff2f2f7812 */ /* 0x000fe400078ec0ff */
[----:B------:R-:W-:Y:S02]  /*147490*/  PRMT R32, R20, 0x7771, RZ ;  /* 0x0000777114207816 */ /* 0x000fe400000000ff */
[----:B------:R-:W-:Y:S02]  /*1474a0*/  LOP3.LUT P2, RZ, R6, 0x800000, RZ, 0xc0, !PT ;  /* 0x0080000006ff7812 */ /* 0x000fe4000784c0ff */
[----:B--2---:R-:W-:-:S13]  /*1474b0*/  LOP3.LUT P6, RZ, R7, 0x4, RZ, 0xc0, !PT ;  /* 0x0000000407ff7812 */ /* 0x004fda00078cc0ff */
        /* <DEDUP_REMOVED lines=18> */
[----:B------:R-:W-:Y:S01]  /*1475e0*/  LOP3.LUT P1, RZ, R6, 0x1000000, RZ, 0xc0, !PT ;  /* 0x0100000006ff7812 */ /* 0x000fe2000782c0ff */
[----:B---3--:R0:W-:Y:S04]  /*1475f0*/  @P3 STG.E.U8 desc[UR4][R10.64], R32 ;  /* 0x000000200a003986 */ /* 0x0081e8000c101104 */
[----:B0-----:R-:W2:Y:S04]  /*147600*/  LDL.LU.64 R10, [R1+0x3998] ;  /* 0x00399800010a7983 */ /* 0x001ea80000300a00 */
[----:B------:R-:W3:Y:S04]  /*147610*/  LDL.LU.64 R44, [R1+0x39a0] ;  /* 0x0039a000012c7983 */ /* 0x000ee80000300a00 */
[----:B------:R-:W3:Y:S04]  /*147620*/  LDL.LU.64 R60, [R1+0x39a8] ;  /* 0x0039a800013c7983 */ /* 0x000ee80000300a00 */
[----:B------:R-:W3:Y:S04]  /*147630*/  LDL.LU.64 R42, [R1+0x39b0] ;  /* 0x0039b000012a7983 */ /* 0x000ee80000300a00 */
[----:B------:R-:W3:Y:S04]  /*147640*/  LDL.LU.64 R50, [R1+0x39b8] ;  /* 0x0039b80001327983 */ /* 0x000ee80000300a00 */
[----:B------:R-:W3:Y:S01]  /*147650*/  LDL.LU.64 R48, [R1+0x39c0] ;  /* 0x0039c00001307983 */ /* 0x000ee20000300a00 */
[----:B------:R-:W-:-:S02]  /*147660*/  @P6 LOP3.LUT R47, R47, 0x2000000, RZ, 0xfc, !PT ;  /* 0x020000002f2f6812 */ /* 0x000fc400078efcff */
[----:B------:R-:W-:Y:S01]  /*147670*/  LOP3.LUT P6, RZ, R6, 0x8000000, RZ, 0xc0, !PT ;  /* 0x0800000006ff7812 */ /* 0x000fe200078cc0ff */
[----:B------:R-:W3:Y:S01]  /*147680*/  LDL.LU.64 R40, [R1+0x39c8] ;  /* 0x0039c80001287983 */ /* 0x000ee20000300a00 */
[----:B------:R-:W-:Y:S02]  /*147690*/  PRMT R32, R20, 0x7772, RZ ;  /* 0x0000777214207816 */ /* 0x000fe400000000ff */
[----:B------:R-:W-:Y:S02]  /*1476a0*/  LOP3.LUT P0, RZ, R6, 0x2000000, RZ, 0xc0, !PT ;  /* 0x0200000006ff7812 */ /* 0x000fe4000780c0ff */
[----:B------:R-:W-:Y:S01]  /*1476b0*/  LOP3.LUT R47, R47, 0xfbffffff, RZ, 0xc0, !PT ;  /* 0xfbffffff2f2f7812 */ /* 0x000fe200078ec0ff */
[----:B----4-:R0:W-:Y:S01]  /*1476c0*/  @P2 STG.E.U8 desc[UR4][R38.64], R32 ;  /* 0x0000002026002986 */ /* 0x0101e2000c101104 */
[----:B------:R-:W-:-:S05]  /*1476d0*/  PRMT R20, R20, 0x7773, RZ ;  /* 0x0000777314147816 */ /* 0x000fca00000000ff */
[----:B------:R-:W-:Y:S01]  /*1476e0*/  @P6 LOP3.LUT R47, R47, 0x4000000, RZ, 0xfc, !PT ;  /* 0x040000002f2f6812 */ /* 0x000fe200078efcff */
[----:B------:R1:W-:Y:S01]  /*1476f0*/  @P1 STG.E.U8 desc[UR4][R56.64], R20 ;  /* 0x0000001438001986 */ /* 0x0003e2000c101104 */
[----:B------:R-:W-:-:S03]  /*147700*/  LOP3.LUT P6, RZ, R6, 0x4000000, RZ, 0xc0, !PT ;  /* 0x0400000006ff7812 */ /* 0x000fc600078cc0ff */
[----:B0-----:R-:W4:Y:S01]  /*147710*/  LDL.LU.64 R38, [R1+0x39d0] ;  /* 0x0039d00001267983 */ /* 0x001f220000300a00 */
[----:B-1----:R-:W-:-:S03]  /*147720*/  PRMT R20, R16, 0x7770, RZ ;  /* 0x0000777010147816 */ /* 0x002fc600000000ff */
[----:B------:R-:W4:Y:S04]  /*147730*/  LDL.LU.64 R56, [R1+0x39d8] ;  /* 0x0039d80001387983 */ /* 0x000f280000300a00 */
[----:B------:R0:W-:Y:S02]  /*147740*/  @P0 STG.E.U8 desc[UR4][R58.64], R20 ;  /* 0x000000143a000986 */ /* 0x0001e4000c101104 */
[----:B0-----:R-:W-:Y:S02]  /*147750*/  PRMT R20, R16, 0x7771, RZ ;  /* 0x0000777110147816 */ /* 0x001fe400000000ff */
[----:B------:R-:W4:Y:S04]  /*147760*/  LDL.LU.64 R58, [R1+0x39e0] ;  /* 0x0039e000013a7983 */ /* 0x000f280000300a00 */
[----:B------:R0:W-:Y:S04]  /*147770*/  @P6 STG.E.U8 desc[UR4][R34.64], R20 ;  /* 0x0000001422006986 */ /* 0x0001e8000c101104 */
[----:B0-----:R-:W4:Y:S01]  /*147780*/  LDL.LU.64 R34, [R1+0x39e8] ;  /* 0x0039e80001227983 */ /* 0x001f220000300a00 */
[----:B------:R-:W-:-:S02]  /*147790*/  LOP3.LUT P6, RZ, R47, 0x4000000, RZ, 0xc0, !PT ;  /* 0x040000002fff7812 */ /* 0x000fc400078cc0ff */
[----:B------:R-:W-:-:S11]  /*1477a0*/  PRMT R20, R16, 0x7772, RZ ;  /* 0x0000777210147816 */ /* 0x000fd600000000ff */
[----:B------:R0:W-:Y:S01]  /*1477b0*/  @P6 STG.E.U8 desc[UR4][R54.64], R20 ;  /* 0x0000001436006986 */ /* 0x0001e2000c101104 */
[----:B------:R-:W-:Y:S02]  /*1477c0*/  LOP3.LUT P6, RZ, R47, 0x2000000, RZ, 0xc0, !PT ;  /* 0x020000002fff7812 */ /* 0x000fe400078cc0ff */
[----:B0-----:R-:W-:Y:S01]  /*1477d0*/  PRMT R20, R16, 0x7773, RZ ;  /* 0x0000777310147816 */ /* 0x001fe200000000ff */
[----:B------:R-:W4:Y:S01]  /*1477e0*/  LDL.LU.64 R54, [R1+0x39f0] ;  /* 0x0039f00001367983 */ /* 0x000f220000300a00 */
[C---:B------:R-:W-:Y:S02]  /*1477f0*/  LOP3.LUT P5, RZ, R7.reuse, 0x8, RZ, 0xc0, !PT ;  /* 0x0000000807ff7812 */ /* 0x040fe400078ac0ff */
[C---:B------:R-:W-:Y:S02]  /*147800*/  LOP3.LUT P4, RZ, R7.reuse, 0x10, RZ, 0xc0, !PT ;  /* 0x0000001007ff7812 */ /* 0x040fe4000788c0ff */
[C---:B------:R-:W-:Y:S02]  /*147810*/  LOP3.LUT P3, RZ, R7.reuse, 0x20, RZ, 0xc0, !PT ;  /* 0x0000002007ff7812 */ /* 0x040fe4000786c0ff */
[----:B------:R-:W-:-:S03]  /*147820*/  LOP3.LUT P2, RZ, R7, 0x40, RZ, 0xc0, !PT ;  /* 0x0000004007ff7812 */ /* 0x000fc6000784c0ff */
[----:B--2---:R0:W-:Y:S01]  /*147830*/  @P6 STG.E.U8 desc[UR4][R10.64], R20 ;  /* 0x000000140a006986 */ /* 0x0041e2000c101104 */
[----:B------:R-:W-:-:S03]  /*147840*/  LOP3.LUT P6, RZ, R47, 0x1000000, RZ, 0xc0, !PT ;  /* 0x010000002fff7812 */ /* 0x000fc600078cc0ff */
[----:B0-----:R-:W2:Y:S01]  /*147850*/  LDL.LU.64 R10, [R1+0x39f8] ;  /* 0x0039f800010a7983 */ /* 0x001ea20000300a00 */
[----:B------:R-:W-:-:S09]  /*147860*/  PRMT R20, R21, 0x7770, RZ ;  /* 0x0000777015147816 */ /* 0x000fd200000000ff */
        /* <DEDUP_REMOVED lines=8> */
[----:B------:R-:W-:-:S11]  /*1478f0*/  PRMT R21, R21, 0x7773, RZ ;  /* 0x0000777315157816 */ /* 0x000fd600000000ff */
[----:B------:R-:W-:Y:S01]  /*147900*/  @P6 STG.E.U8 desc[UR4][R50.64], R21 ;  /* 0x0000001532006986 */ /* 0x000fe2000c101104 */
        /* <DEDUP_REMOVED lines=16> */
[----:B------:R-:W-:Y:S02]  /*147a10*/  LOP3.LUT P0, RZ, R7, 0x100, RZ, 0xc0, !PT ;  /* 0x0000010007ff7812 */ /* 0x000fe4000780c0ff */
[C---:B------:R-:W-:Y:S02]  /*147a20*/  PRMT R20, R22.reuse, 0x7772, RZ ;  /* 0x0000777216147816 */ /* 0x040fe400000000ff */
[----:B------:R-:W-:-:S07]  /*147a30*/  PRMT R22, R22, 0x7773, RZ ;  /* 0x0000777316167816 */ /* 0x000fce00000000ff */
[----:B------:R0:W-:Y:S01]  /*147a40*/  @P1 STG.E.U8 desc[UR4][R54.64], R20 ;  /* 0x0000001436001986 */ /* 0x0001e2000c101104 */
[C---:B------:R-:W-:Y:S02]  /*147a50*/  LOP3.LUT P3, RZ, R7.reuse, 0x200, RZ, 0xc0, !PT ;  /* 0x0000020007ff7812 */ /* 0x040fe4000786c0ff */
[----:B0-----:R-:W-:Y:S01]  /*147a60*/  PRMT R20, R18, 0x7770, RZ ;  /* 0x0000777012147816 */ /* 0x001fe200000000ff */
[----:B--2---:R0:W-:Y:S04]  /*147a70*/  @P0 STG.E.U8 desc[UR4][R10.64], R22 ;  /* 0x000000160a000986 */ /* 0x0041e8000c101104 */
[----:B0-----:R-:W2:Y:S04]  /*147a80*/  LDL.LU.64 R10, [R1+0x3a08] ;  /* 0x003a0800010a7983 */ /* 0x001ea80000300a00 */
[----:B------:R-:W4:Y:S04]  /*147a90*/  LDL.LU.64 R38, [R1+0x3a10] ;  /* 0x003a100001267983 */ /* 0x000f280000300a00 */
[----:B------:R-:W4:Y:S04]  /*147aa0*/  LDL.LU.64 R56, [R1+0x3a18] ;  /* 0x003a180001387983 */ /* 0x000f280000300a00 */
[----:B------:R-:W4:Y:S04]  /*147ab0*/  LDL.LU.64 R54, [R1+0x3a20] ;  /* 0x003a200001367983 */ /* 0x000f280000300a00 */
[----:B------:R-:W4:Y:S04]  /*147ac0*/  LDL.LU.64 R58, [R1+0x3a28] ;  /* 0x003a2800013a7983 */ /* 0x000f280000300a00 */
[----:B---3--:R0:W-:Y:S04]  /*147ad0*/  @P3 STG.E.U8 desc[UR4][R34.64], R20 ;  /* 0x0000001422003986 */ /* 0x0081e8000c101104 */
[----:B0-----:R-:W3:Y:S01]  /*147ae0*/  LDL.LU.64 R34, [R1+0x3a30] ;  /* 0x003a300001227983 */ /* 0x001ee20000300a00 */
[----:B------:R-:W-:-:S02]  /*147af0*/  LOP3.LUT P6, RZ, R7, 0x200000, RZ, 0xc0, !PT ;  /* 0x0020000007ff7812 */ /* 0x000fc400078cc0ff */
        /* <DEDUP_REMOVED lines=8> */
[----:B------:R-:W-:Y:S02]  /*147b80*/  PRMT R20, R18, 0x7771, RZ ;  /* 0x0000777112147816 */ /* 0x000fe400000000ff */
[----:B------:R-:W-:-:S07]  /*147b90*/  LOP3.LUT P1, RZ, R7, 0x800, RZ, 0xc0, !PT ;  /* 0x0000080007ff7812 */ /* 0x000fce000782c0ff */
        /* <DEDUP_REMOVED lines=12> */
[----:B0-----:R-:W2:Y:S01]  /*147c60*/  LDL.LU.64 R10, [R1+0x3a38] ;  /* 0x003a3800010a7983 */ /* 0x001ea20000300a00 */
[----:B------:R-:W-:-:S05]  /*147c70*/  PRMT R20, R18, 0x7772, RZ ;  /* 0x0000777212147816 */ /* 0x000fca00000000ff */
[----:B----4-:R0:W-:Y:S04]  /*147c80*/  @P1 STG.E.U8 desc[UR4][R38.64], R20 ;  /* 0x0000001426001986 */ /* 0x0101e8000c101104 */
[----:B0-----:R-:W4:Y:S04]  /*147c90*/  LDL.LU.64 R20, [R1+0x3a40] ;  /* 0x003a400001147983 */ /* 0x001f280000300a00 */
[----:B------:R-:W4:Y:S01]  /*147ca0*/  LDL.LU.64 R44, [R1+0x3a48] ;  /* 0x003a4800012c7983 */ /* 0x000f220000300a00 */
[----:B------:R-:W-:-:S03]  /*147cb0*/  LOP3.LUT R47, R47, 0xfffdffff, RZ, 0xc0, !PT ;  /* 0xfffdffff2f2f7812 */ /* 0x000fc600078ec0ff */
[----:B------:R-:W4:Y:S01]  /*147cc0*/  LDL.LU.64 R60, [R1+0x3a50] ;  /* 0x003a5000013c7983 */ /* 0x000f220000300a00 */
[----:B------:R-:W-:Y:S02]  /*147cd0*/  @P6 LOP3.LUT R47, R47, 0x20000, RZ, 0xfc, !PT ;  /* 0x000200002f2f6812 */ /* 0x000fe400078efcff */
[C---:B------:R-:W-:Y:S01]  /*147ce0*/  LOP3.LUT P6, RZ, R7.reuse, 0x4000, RZ, 0xc0, !PT ;  /* 0x0000400007ff7812 */ /* 0x040fe200078cc0ff */
[----:B------:R-:W4:Y:S01]  /*147cf0*/  LDL.LU.64 R42, [R1+0x3a58] ;  /* 0x003a5800012a7983 */ /* 0x000f220000300a00 */
[----:B------:R-:W-:Y:S02]  /*147d00*/  LOP3.LUT P0, RZ, R7, 0x1000, RZ, 0xc0, !PT ;  /* 0x0000100007ff7812 */ /* 0x000fe4000780c0ff */
        /* <DEDUP_REMOVED lines=9> */
[----:B0-----:R-:W-:-:S05]  /*147da0*/  PRMT R18, R23, 0x7770, RZ ;  /* 0x0000777017127816 */ /* 0x001fca00000000ff */
[----:B------:R0:W-:Y:S01]  /*147db0*/  @P6 STG.E.U8 desc[UR4][R54.64], R18 ;  /* 0x0000001236006986 */ /* 0x0001e2000c101104 */
[----:B------:R-:W-:Y:S02]  /*147dc0*/  LOP3.LUT P6, RZ, R47, 0x40000, RZ, 0xc0, !PT ;  /* 0x000400002fff7812 */ /* 0x000fe400078cc0ff */
[----:B0-----:R-:W-:Y:S01]  /*147dd0*/  PRMT R18, R23, 0x7771, RZ ;  /* 0x0000777117127816 */ /* 0x001fe200000000ff */
[----:B------:R-:W4:Y:S04]  /*147de0*/  LDL.LU R55, [R1+0x3b0] ;  /* 0x0003b00001377983 */ /* 0x000f280000300800 */
[----:B------:R-:W4:Y:S06]  /*147df0*/  LDL.LU.64 R38, [R1+0x3a78] ;  /* 0x003a780001267983 */ /* 0x000f2c0000300a00 */
        /* <DEDUP_REMOVED lines=8> */
[----:B------:R-:W-:Y:S02]  /*147e80*/  PRMT R23, R23, 0x7773, RZ ;  /* 0x0000777317177816 */ /* 0x000fe400000000ff */
        /* <DEDUP_REMOVED lines=8> */
[----:B------:R-:W-:-:S03]  /*147f10*/  LOP3.LUT P6, RZ, R47, 0x8000, RZ, 0xc0, !PT ;  /* 0x000080002fff7812 */ /* 0x000fc600078cc0ff */
[----:B0-----:R-:W2:Y:S04]  /*147f20*/  LDL.LU.64 R10, [R1+0x5708] ;  /* 0x00570800010a7983 */ /* 0x001ea80000300a00 */
[----:B------:R-:W2:Y:S06]  /*147f30*/  LDL.LU R54, [R1+0x328] ;  /* 0x0003280001367983 */ /* 0x000eac0000300800 */
[----:B----4-:R0:W-:Y:S01]  /*147f40*/  @P6 STG.E.U8 desc[UR4][R20.64], R18 ;  /* 0x0000001214006986 */ /* 0x0101e2000c101104 */
[----:B------:R-:W-:-:S02]  /*147f50*/  LOP3.LUT P6, RZ, R47, 0x4000, RZ, 0xc0, !PT ;  /* 0x000040002fff7812 */ /* 0x000fc400078cc0ff */
        /* <DEDUP_REMOVED lines=23> */
[----:B0-----:R-:W3:Y:S01]  /*1480d0*/  LDL.LU.64 R34, [R1+0x3a98] ;  /* 0x003a980001227983 */ /* 0x001ee20000300a00 */
[C---:B------:R-:W-:Y:S02]  /*1480e0*/  LOP3.LUT P3, RZ, R7.reuse, 0x10000000, RZ, 0xc0, !PT ;  /* 0x1000000007ff7812 */ /* 0x040fe4000786c0ff */
[C---:B------:R-:W-:Y:S02]  /*1480f0*/  LOP3.LUT P2, RZ, R7.reuse, 0x20000000, RZ, 0xc0, !PT ;  /* 0x2000000007ff7812 */ /* 0x040fe4000784c0ff */
[C---:B------:R-:W-:Y:S02]  /*148100*/  LOP3.LUT P1, RZ, R7.reuse, 0x40000000, RZ, 0xc0, !PT ;  /* 0x4000000007ff7812 */ /* 0x040fe4000782c0ff */
[----:B------:R-:W-:-:S02]  /*148110*/  LOP3.LUT P0, RZ, R7, 0x80000000, RZ, 0xc0, !PT ;  /* 0x8000000007ff7812 */ /* 0x000fc4000780c0ff */
[----:B------:R-:W4:Y:S04]  /*148120*/  LDL.LU.64 R6, [R1+0x3aa0] ;  /* 0x003aa00001067983 */ /* 0x000f280000300a00 */
[----:B------:R-:W4:Y:S04]  /*148130*/  LDL.LU.64 R48, [R1+0x3aa8] ;  /* 0x003aa80001307983 */ /* 0x000f280000300a00 */
[----:B------:R-:W4:Y:S04]  /*148140*/  LDL.LU.64 R40, [R1+0x3ab0] ;  /* 0x003ab00001287983 */ /* 0x000f280000300a00 */
[----:B------:R-:W4:Y:S04]  /*148150*/  LDL.LU R56, [R1+0x3c4] ;  /* 0x0003c40001387983 */ /* 0x000f280000300800 */
[----:B------:R-:W4:Y:S04]  /*148160*/  LDL.LU.64 R38, [R1+0x3ab8] ;  /* 0x003ab80001267983 */ /* 0x000f280000300a00 */
[----:B------:R-:W4:Y:S04]  /*148170*/  LDL.LU R52, [R1+0x3b4] ;  /* 0x0003b40001347983 */ /* 0x000f280000300800 */
[----:B------:R-:W4:Y:S01]  /*148180*/  LDL.LU.64 R58, [R1+0x3ac0] ;  /* 0x003ac000013a7983 */ /* 0x000f220000300a00 */
[----:B------:R-:W-:-:S02]  /*148190*/  PRMT R18, R55, 0x7773, RZ ;  /* 0x0000777337127816 */ /* 0x000fc400000000ff */
[----:B------:R-:W-:Y:S02]  /*1481a0*/  LOP3.LUT R47, R47, 0xfffffff7, RZ, 0xc0, !PT ;  /* 0xfffffff72f2f7812 */ /* 0x000fe400078ec0ff */
[----:B--2---:R-:W-:-:S13]  /*1481b0*/  LOP3.LUT P6, RZ, R54, 0x100, RZ, 0xc0, !PT ;  /* 0x0000010036ff7812 */ /* 0x004fda00078cc0ff */
[----:B------:R-:W-:Y:S02]  /*1481c0*/  @P6 LOP3.LUT R47, R47, 0x8, RZ, 0xfc, !PT ;  /* 0x000000082f2f6812 */ /* 0x000fe400078efcff */
[----:B------:R-:W-:Y:S01]  /*1481d0*/  LOP3.LUT P6, RZ, R54, 0x80, RZ, 0xc0, !PT ;  /* 0x0000008036ff7812 */ /* 0x000fe200078cc0ff */
[----:B---3--:R0:W-:Y:S04]  /*1481e0*/  @P3 STG.E.U8 desc[UR4][R34.64], R18 ;  /* 0x0000001222003986 */ /* 0x0081e8000c101104 */
[----:B0-----:R-:W2:Y:S01]  /*1481f0*/  LDL.LU.64 R34, [R1+0x3ac8] ;  /* 0x003ac80001227983 */ /* 0x001ea20000300a00 */
[----:B------:R-:W-:-:S07]  /*148200*/  LOP3.LUT R47, R47, 0xffffffef, RZ, 0xc0, !PT ;  /* 0xffffffef2f2f7812 */ /* 0x000fce00078ec0ff */
[----:B------:R-:W-:Y:S02]  /*148210*/  @P6 LOP3.LUT R47, R47, 0x10, RZ, 0xfc, !PT ;  /* 0x000000102f2f6812 */ /* 0x000fe400078efcff */
[----:B------:R-:W-:Y:S02]  /*148220*/  LOP3.LUT P6, RZ, R54, 0x40, RZ, 0xc0, !PT ;  /* 0x0000004036ff7812 */ /* 0x000fe400078cc0ff */
[----:B------:R-:W-:Y:S02]  /*148230*/  LOP3.LUT R47, R47, 0xffffffdf, RZ, 0xc0, !PT ;  /* 0xffffffdf2f2f7812 */ /* 0x000fe400078ec0ff */
[----:B----4-:R-:W-:-:S09]  /*148240*/  PRMT R18, R56, 0x7770, RZ ;  /* 0x0000777038127816 */ /* 0x010fd200000000ff */
[----:B------:R-:W-:Y:S02]  /*148250*/  @P6 LOP3.LUT R47, R47, 0x20, RZ, 0xfc, !PT ;  /* 0x000000202f2f6812 */ /* 0x000fe400078efcff */
[----:B------:R-:W-:Y:S01]  /*148260*/  LOP3.LUT P6, RZ, R54, 0x20, RZ, 0xc0, !PT ;  /* 0x0000002036ff7812 */ /* 0x000fe200078cc0ff */
[----:B------:R0:W-:Y:S01]  /*148270*/  @P2 STG.E.U8 desc[UR4][R6.64], R18 ;  /* 0x0000001206002986 */ /* 0x0001e2000c101104 */
[----:B------:R-:W-:-:S03]  /*148280*/  LOP3.LUT R47, R47, 0xffffffbf, RZ, 0xc0, !PT ;  /* 0xffffffbf2f2f7812 */ /* 0x000fc600078ec0ff */
[----:B0-----:R-:W3:Y:S08]  /*148290*/  LDL.LU.64 R6, [R1+0x3ad0] ;  /* 0x003ad00001067983 */ /* 0x001ef00000300a00 */
[----:B------:R-:W-:Y:S02]  /*1482a0*/  @P6 LOP3.LUT R47, R47, 0x40, RZ, 0xfc, !PT ;  /* 0x000000402f2f6812 */ /* 0x000fe400078efcff */
[----:B------:R-:W-:Y:S01]  /*1482b0*/  LOP3.LUT P6, RZ, R54, 0x10, RZ, 0xc0, !PT ;  /* 0x0000001036ff7812 */ /* 0x000fe200078cc0ff */
[----:B------:R-:W4:Y:S01]  /*1482c0*/  LDL.LU.64 R22, [R1+0x3ad8] ;  /* 0x003ad80001167983 */ /* 0x000f220000300a00 */
[----:B------:R-:W-:-:S03]  /*1482d0*/  LOP3.LUT R47, R47, 0xffffff7f, RZ, 0xc0, !PT ;  /* 0xffffff7f2f2f7812 */ /* 0x000fc600078ec0ff */
[----:B------:R-:W4:Y:S04]  /*1482e0*/  LDL.LU R57, [R1+0x3c8] ;  /* 0x0003c80001397983 */ /* 0x000f280000300800 */
[----:B------:R-:W4:Y:S04]  /*1482f0*/  LDL.LU.64 R20, [R1+0x3ae0] ;  /* 0x003ae00001147983 */ /* 0x000f280000300a00 */
[----:B------:R-:W-:Y:S01]  /*148300*/  @P6 LOP3.LUT R47, R47, 0x80, RZ, 0xfc, !PT ;  /* 0x000000802f2f6812 */ /* 0x000fe200078efcff */
[----:B------:R-:W4:Y:S01]  /*148310*/  LDL.LU.64 R44, [R1+0x3ae8] ;  /* 0x003ae800012c7983 */ /* 0x000f220000300a00 */
[----:B------:R-:W-:-:S02]  /*148320*/  LOP3.LUT P6, RZ, R54, 0x8, RZ, 0xc0, !PT ;  /* 0x0000000836ff7812 */ /* 0x000fc400078cc0ff */
[----:B------:R-:W-:Y:S01]  /*148330*/  LOP3.LUT R47, R47, 0xfffffeff, RZ, 0xc0, !PT ;  /* 0xfffffeff2f2f7812 */ /* 0x000fe200078ec0ff */
[----:B------:R-:W4:Y:S01]  /*148340*/  LDL.LU.64 R60, [R1+0x3af0] ;  /* 0x003af000013c7983 */ /* 0x000f220000300a00 */
[----:B------:R-:W-:-:S03]  /*148350*/  PRMT R18, R56, 0x7771, RZ ;  /* 0x0000777138127816 */ /* 0x000fc600000000ff */
[----:B------:R-:W4:Y:S06]  /*148360*/  LDL.LU R55, [R1+0x3b8] ;  /* 0x0003b80001377983 */ /* 0x000f2c0000300800 */
[----:B------:R-:W-:Y:S01]  /*148370*/  @P6 LOP3.LUT R47, R47, 0x100, RZ, 0xfc, !PT ;  /* 0x000001002f2f6812 */ /* 0x000fe200078efcff */
[----:B------:R0:W-:Y:S01]  /*148380*/  @P1 STG.E.U8 desc[UR4][R48.64], R18 ;  /* 0x0000001230001986 */ /* 0x0001e2000c101104 */
[----:B------:R-:W-:Y:S02]  /*148390*/  LOP3.LUT P6, RZ, R54, 0x4, RZ, 0xc0, !PT ;  /* 0x0000000436ff7812 */ /* 0x000fe400078cc0ff */
[----:B------:R-:W-:Y:S01]  /*1483a0*/  LOP3.LUT R47, R47, 0xfffffdff, RZ, 0xc0, !PT ;  /* 0xfffffdff2f2f7812 */ /* 0x000fe200078ec0ff */
[----:B------:R-:W4:Y:S04]  /*1483b0*/  LDL.LU.64 R42, [R1+0x3af8] ;  /* 0x003af800012a7983 */ /* 0x000f280000300a00 */
[----:B------:R-:W4:Y:S01]  /*1483c0*/  LDL.LU.64 R50, [R1+0x3b00] ;  /* 0x003b000001327983 */ /* 0x000f220000300a00 */
[----:B0-----:R-:W-:-:S03]  /*1483d0*/  PRMT R18, R56, 0x7772, RZ ;  /* 0x0000777238127816 */ /* 0x001fc600000000ff */
[----:B------:R-:W4:Y:S02]  /*1483e0*/  LDL.LU.64 R48, [R1+0x3b08] ;  /* 0x003b080001307983 */ /* 0x000f240000300a00 */
[----:B------:R-:W-:Y:S02]  /*1483f0*/  @P6 LOP3.LUT R47, R47, 0x200, RZ, 0xfc, !PT ;  /* 0x000002002f2f6812 */ /* 0x000fe400078efcff */
[----:B------:R-:W-:Y:S02]  /*148400*/  LOP3.LUT P6, RZ, R54, 0x2, RZ, 0xc0, !PT ;  /* 0x0000000236ff7812 */ /* 0x000fe400078cc0ff */
[----:B------:R-:W-:Y:S01]  /*148410*/  LOP3.LUT R47, R47, 0xfffffbff, RZ, 0xc0, !PT ;  /* 0xfffffbff2f2f7812 */ /* 0x000fe200078ec0ff */
[----:B------:R0:W-:Y:S10]  /*148420*/  @P0 STG.E.U8 desc[UR4][R40.64], R18 ;  /* 0x0000001228000986 */ /* 0x0001f4000c101104 */
[----:B------:R-:W-:-:S02]  /*148430*/  @P6 LOP3.LUT R47, R47, 0x400, RZ, 0xfc, !PT ;  /* 0x000004002f2f6812 */ /* 0x000fc400078efcff */
[----:B------:R-:W-:Y:S01]  /*148440*/  LOP3.LUT P6, RZ, R54, 0x1, RZ, 0xc0, !PT ;  /* 0x0000000136ff7812 */ /* 0x000fe200078cc0ff */
[----:B0-----:R-:W4:Y:S01]  /*148450*/  LDL.LU.64 R40, [R1+0x3b18] ;  /* 0x003b180001287983 */ /* 0x001f220000300a00 */
[----:B------:R-:W-:-:S03]  /*148460*/  PRMT R18, R56, 0x7773, RZ ;  /* 0x0000777338127816 */ /* 0x000fc600000000ff */
[----:B------:R-:W4:Y:S08]  /*148470*/  LDL.LU R56, [R1+0x3cc] ;  /* 0x0003cc0001387983 */ /* 0x000f300000300800 */
        /* <DEDUP_REMOVED lines=12> */
[----:B---3--:R0:W-:Y:S01]  /*148540*/  @P6 STG.E.U8 desc[UR4][R6.64], R18 ;  /* 0x0000001206006986 */ /* 0x0081e2000c101104 */
[C---:B------:R-:W-:Y:S02]  /*148550*/  LOP3.LUT P6, RZ, R47.reuse, 0x80, RZ, 0xc0, !PT ;  /* 0x000000802fff7812 */ /* 0x040fe400078cc0ff */
[----:B0-----:R-:W-:Y:S01]  /*148560*/  PRMT R18, R52, 0x7773, RZ ;  /* 0x0000777334127816 */ /* 0x001fe200000000ff */
[----:B------:R-:W3:Y:S10]  /*148570*/  LDL.LU.64 R6, [R1+0x5700] ;  /* 0x0057000001067983 */ /* 0x000ef40000300a00 */
        /* <DEDUP_REMOVED lines=33> */
[----:B------:R-:W3:Y:S04]  /*148790*/  LDL.LU.64 R48, [R1+0x3bf0] ;  /* 0x003bf00001307983 */ /* 0x000ee80000300a00 */
[----:B------:R-:W3:Y:S04]  /*1487a0*/  LDL.LU.64 R40, [R1+0x3c28] ;  /* 0x003c280001287983 */ /* 0x000ee80000300a00 */
[----:B------:R-:W3:Y:S04]  /*1487b0*/  LDL.LU.64 R38, [R1+0x3c68] ;  /* 0x003c680001267983 */ /* 0x000ee80000300a00 */
[----:B------:R-:W3:Y:S01]  /*1487c0*/  LDL.LU R57, [R1+0x3bc] ;  /* 0x0003bc0001397983 */ /* 0x000ee20000300800 */
[----:B------:R-:W-:-:S03]  /*1487d0*/  LOP3.LUT P3, RZ, R54, 0x8000, RZ, 0xc0, !PT ;  /* 0x0000800036ff7812 */ /* 0x000fc6000786c0ff */
[----:B------:R-:W3:Y:S01]  /*1487e0*/  LDL.LU.64 R58, [R1+0x3c78] ;  /* 0x003c7800013a7983 */ /* 0x000ee20000300a00 */
[----:B------:R-:W-:-:S03]  /*1487f0*/  PRMT R18, R56, 0x7772, RZ ;  /* 0x0000777238127816 */ /* 0x000fc600000000ff */
[----:B------:R-:W3:Y:S04]  /*148800*/  LDL.LU R52, [R1+0x3a0] ;  /* 0x0003a00001347983 */ /* 0x000ee80000300800 */
        /* <DEDUP_REMOVED lines=16> */
[----:B------:R-:W2:Y:S01]  /*148910*/  LDL.LU.64 R22, [R1+0x3cb0] ;  /* 0x003cb00001167983 */ /* 0x000ea20000300a00 */
[----:B------:R-:W-:-:S03]  /*148920*/  LOP3.LUT R16, R16, 0x7fffffff, RZ, 0xc0, !PT ;  /* 0x7fffffff10107812 */ /* 0x000fc600078ec0ff */
[----:B------:R-:W2:Y:S01]  /*148930*/  LDL.LU.64 R20, [R1+0x3ce0] ;  /* 0x003ce00001147983 */ /* 0x000ea20000300a00 */
[----:B------:R-:W-:Y:S02]  /*148940*/  @P6 LOP3.LUT R16, R16, 0x80000000, RZ, 0xfc, !PT ;  /* 0x8000000010106812 */ /* 0x000fe400078efcff */
[----:B------:R-:W-:Y:S01]  /*148950*/  LOP3.LUT P6, RZ, R54, 0x400000, RZ, 0xc0, !PT ;  /* 0x0040000036ff7812 */ /* 0x000fe200078cc0ff */
[----:B------:R-:W2:Y:S01]  /*148960*/  LDL.LU.64 R44, [R1+0x3d00] ;  /* 0x003d0000012c7983 */ /* 0x000ea20000300a00 */
[----:B------:R-:W-:-:S03]  /*148970*/  LOP3.LUT R47, R47, 0xfffffffe, RZ, 0xc0, !PT ;  /* 0xfffffffe2f2f7812 */ /* 0x000fc600078ec0ff */
[----:B------:R-:W2:Y:S01]  /*148980*/  LDL.LU.64 R60, [R1+0x3d18] ;  /* 0x003d1800013c7983 */ /* 0x000ea20000300a00 */
[C---:B------:R-:W-:Y:S02]  /*148990*/  LOP3.LUT P2, RZ, R54.reuse, 0x10000, RZ, 0xc0, !PT ;  /* 0x0001000036ff7812 */ /* 0x040fe4000784c0ff */
[C---:B------:R-:W-:Y:S01]  /*1489a0*/  LOP3.LUT P1, RZ, R54.reuse, 0x20000, RZ, 0xc0, !PT ;  /* 0x0002000036ff7812 */ /* 0x040fe2000782c0ff */
[----:B------:R-:W2:Y:S04]  /*1489b0*/  LDL.LU.64 R42, [R1+0x3d40] ;  /* 0x003d4000012a7983 */ /* 0x000ea80000300a00 */
[----:B------:R-:W-:Y:S02]  /*1489c0*/  @P6 LOP3.LUT R47, R47, 0x1, RZ, 0xfc, !PT ;  /* 0x000000012f2f6812 */ /* 0x000fe400078efcff */
[----:B------:R-:W-:-:S02]  /*1489d0*/  LOP3.LUT P6, RZ, R54, 0x200000, RZ, 0xc0, !PT ;  /* 0x0020000036ff7812 */ /* 0x000fc400078cc0ff */
[----:B------:R-:W-:Y:S02]  /*1489e0*/  LOP3.LUT R47, R47, 0xfffffffd, RZ, 0xc0, !PT ;  /* 0xfffffffd2f2f7812 */ /* 0x000fe400078ec0ff */
[----:B------:R-:W-:-:S09]  /*1489f0*/  PRMT R18, R56, 0x7773, RZ ;  /* 0x0000777338127816 */ /* 0x000fd200000000ff */
[----:B------:R-:W-:Y:S02]  /*148a00*/  @P6 LOP3.LUT R47, R47, 0x2, RZ, 0xfc, !PT ;  /* 0x000000022f2f6812 */ /* 0x000fe400078efcff */
[C---:B------:R-:W-:Y:S01]  /*148a10*/  LOP3.LUT P6, RZ, R54.reuse, 0x100000, RZ, 0xc0, !PT ;  /* 0x0010000036ff7812 */ /* 0x040fe200078cc0ff */
[----:B----4-:R3:W-:Y:S01]  /*148a20*/  @P2 STG.E.U8 desc[UR4][R50.64], R18 ;  /* 0x0000001232002986 */ /* 0x0107e2000c101104 */
[----:B------:R-:W-:Y:S02]  /*148a30*/  LOP3.LUT P0, RZ, R54, 0x40000, RZ, 0xc0, !PT ;  /* 0x0004000036ff7812 */ /* 0x000fe4000780c0ff */
[----:B------:R-:W-:Y:S02]  /*148a40*/  LOP3.LUT R47, R47, 0xfffffffb, RZ, 0xc0, !PT ;  /* 0xfffffffb2f2f7812 */ /* 0x000fe400078ec0ff */
[----:B---3--:R-:W-:Y:S01]  /*148a50*/  PRMT R18, R57, 0x7770, RZ ;  /* 0x0000777039127816 */ /* 0x008fe200000000ff */
[----:B------:R-:W3:Y:S06]  /*148a60*/  LDL.LU.64 R50, [R1+0x3d70] ;  /* 0x003d700001327983 */ /* 0x000eec0000300a00 */
[----:B------:R-:W-:-:S02]  /*148a70*/  @P6 LOP3.LUT R47, R47, 0x4, RZ, 0xfc, !PT ;  /* 0x000000042f2f6812 */ /* 0x000fc400078efcff */
[C---:B------:R-:W-:Y:S01]  /*148a80*/  LOP3.LUT P6, RZ, R54.reuse, 0x80000, RZ, 0xc0, !PT ;  /* 0x0008000036ff7812 */ /* 0x040fe200078cc0ff */
[----:B------:R0:W-:Y:S01]  /*148a90*/  @P1 STG.E.U8 desc[UR4][R48.64], R18 ;  /* 0x0000001230001986 */ /* 0x0001e2000c101104 */
[C---:B------:R-:W-:Y:S02]  /*148aa0*/  LOP3.LUT P5, RZ, R54.reuse, 0x10000000, RZ, 0xc0, !PT ;  /* 0x1000000036ff7812 */ /* 0x040fe400078ac0ff */
[C---:B------:R-:W-:Y:S02]  /*148ab0*/  LOP3.LUT P4, RZ, R54.reuse, 0x20000000, RZ, 0xc0, !PT ;  /* 0x2000000036ff7812 */ /* 0x040fe4000788c0ff */
[----:B0-----:R-:W-:Y:S02]  /*148ac0*/  PRMT R18, R57, 0x7771, RZ ;  /* 0x0000777139127816 */ /* 0x001fe400000000ff */
[----:B------:R-:W-:-:S03]  /*148ad0*/  LOP3.LUT P3, RZ, R54, 0x40000000, RZ, 0xc0, !PT ;  /* 0x4000000036ff7812 */ /* 0x000fc6000786c0ff */
[----:B------:R0:W-:Y:S01]  /*148ae0*/  @P0 STG.E.U8 desc[UR4][R40.64], R18 ;  /* 0x0000001228000986 */ /* 0x0001e2000c101104 */
[----:B------:R-:W-:-:S03]  /*148af0*/  LOP3.LUT P2, RZ, R54, 0x80000000, RZ, 0xc0, !PT ;  /* 0x8000000036ff7812 */ /* 0x000fc6000784c0ff */
[----:B------:R-:W4:Y:S04]  /*148b00*/  LDL.LU R54, [R1+0x3a4] ;  /* 0x0003a40001367983 */ /* 0x000f280000300800 */
[----:B------:R-:W3:Y:S01]  /*148b10*/  LDL.LU.64 R48, [R1+0x3d90] ;  /* 0x003d900001307983 */ /* 0x000ee20000300a00 */
[----:B0-----:R-:W-:-:S03]  /*148b20*/  PRMT R18, R57, 0x7772, RZ ;  /* 0x0000777239127816 */ /* 0x001fc600000000ff */
[----:B------:R-:W3:Y:S04]  /*148b30*/  LDL.LU.64 R40, [R1+0x3da8] ;  /* 0x003da80001287983 */ /* 0x000ee80000300a00 */
[----:B------:R0:W-:Y:S01]  /*148b40*/  @P6 STG.E.U8 desc[UR4][R38.64], R18 ;  /* 0x0000001226006986 */ /* 0x0001e2000c101104 */
[----:B------:R-:W-:Y:S02]  /*148b50*/  LOP3.LUT P6, RZ, R47, 0x4, RZ, 0xc0, !PT ;  /* 0x000000042fff7812 */ /* 0x000fe400078cc0ff */
[----:B0-----:R-:W-:Y:S01]  /*148b60*/  PRMT R18, R57, 0x7773, RZ ;  /* 0x0000777339127816 */ /* 0x001fe200000000ff */
[----:B------:R-:W3:Y:S10]  /*148b70*/  LDL.LU.64 R38, [R1+0x3dd0] ;  /* 0x003dd00001267983 */ /* 0x000ef40000300a00 */
        /* <DEDUP_REMOVED lines=26> */
[----:B------:R4:W-:Y:S01]  /*148d20*/  @P5 STG.E.U8 desc[UR4][R48.64], R18 ;  /* 0x0000001230005986 */ /* 0x0009e2000c101104 */
[----:B------:R-:W-:Y:S02]  /*148d30*/  LOP3.LUT P1, RZ, R55, 0x1, RZ, 0xc0, !PT ;  /* 0x0000000137ff7812 */ /* 0x000fe4000782c0ff */
[----:B----4-:R-:W-:-:S05]  /*148d40*/  PRMT R18, R54, 0x7770, RZ ;  /* 0x0000777036127816 */ /* 0x010fca00000000ff */
        /* <DEDUP_REMOVED lines=38> */
[C---:B------:R-:W-:Y:S01]  /*148fb0*/  LOP3.LUT P6, RZ, R55.reuse, 0x200, RZ, 0xc0, !PT ;  /* 0x0000020037ff7812 */ /* 0x040fe200078cc0ff */
[----:B------:R-:W2:Y:S01]  /*148fc0*/  LDL.LU.64 R20, [R1+0x3fc8] ;  /* 0x003fc80001147983 */ /* 0x000ea20000300a00 */
[----:B------:R-:W-:Y:S02]  /*148fd0*/  LOP3.LUT R16, R16, 0xfeffffff, RZ, 0xc0, !PT ;  /* 0xfeffffff10107812 */ /* 0x000fe400078ec0ff */
[----:B------:R-:W-:Y:S01]  /*148fe0*/  LOP3.LUT P2, RZ, R55, 0x8, RZ, 0xc0, !PT ;  /* 0x0000000837ff7812 */ /* 0x000fe2000784c0ff */
[----:B------:R-:W2:Y:S08]  /*148ff0*/  LDL.LU.64 R44, [R1+0x3fd8] ;  /* 0x003fd800012c7983 */ /* 0x000eb00000300a00 */
[----:B------:R-:W-:-:S02]  /*149000*/  @P6 LOP3.LUT R16, R16, 0x1000000, RZ, 0xfc, !PT ;  /* 0x0100000010106812 */ /* 0x000fc400078efcff */
[----:B------:R-:W-:Y:S02]  /*149010*/  LOP3.LUT P6, RZ, R55, 0x100, RZ, 0xc0, !PT ;  /* 0x0000010037ff7812 */ /* 0x000fe400078cc0ff */
[----:B------:R-:W-:Y:S02]  /*149020*/  LOP3.LUT R16, R16, 0xfdffffff, RZ, 0xc0, !PT ;  /* 0xfdffffff10107812 */ /* 0x000fe400078ec0ff */
[----:B------:R-:W-:Y:S02]  /*149030*/  PRMT R18, R13, 0x7772, RZ ;  /* 0x000077720d127816 */ /* 0x000fe400000000ff */
[----:B------:R-:W-:-:S03]  /*149040*/  LOP3.LUT P1, RZ, R55, 0x10, RZ, 0xc0, !PT ;  /* 0x0000001037ff7812 */ /* 0x000fc6000782c0ff */
[----:B---3--:R0:W-:Y:S04]  /*149050*/  @P2 STG.E.U8 desc[UR4][R48.64], R18 ;  /* 0x0000001230002986 */ /* 0x0081e8000c101104 */
[----:B------:R-:W-:Y:S02]  /*149060*/  @P6 LOP3.LUT R16, R16, 0x2000000, RZ, 0xfc, !PT ;  /* 0x0200000010106812 */ /* 0x000fe400078efcff */
[C---:B------:R-:W-:Y:S01]  /*149070*/  LOP3.LUT P6, RZ, R55.reuse, 0x80, RZ, 0xc0, !PT ;  /* 0x0000008037ff7812 */ /* 0x040fe200078cc0ff */
[----:B0-----:R-:W3:Y:S01]  /*149080*/  LDL.LU R48, [R1+0x3ac] ;  /* 0x0003ac0001307983 */ /* 0x001ee20000300800 */
[----:B------:R-:W-:-:S03]  /*149090*/  LOP3.LUT P0, RZ, R55, 0x20, RZ, 0xc0, !PT ;  /* 0x0000002037ff7812 */ /* 0x000fc6000780c0ff */
[----:B------:R-:W3:Y:S01]  /*1490a0*/  LDL.LU.64 R60, [R1+0x4000] ;  /* 0x00400000013c7983 */ /* 0x000ee20000300a00 */
[----:B------:R-:W-:Y:S02]  /*1490b0*/  LOP3.LUT R16, R16, 0xfbffffff, RZ, 0xc0, !PT ;  /* 0xfbffffff10107812 */ /* 0x000fe400078ec0ff */
[----:B------:R-:W-:Y:S01]  /*1490c0*/  PRMT R18, R13, 0x7773, RZ ;  /* 0x000077730d127816 */ /* 0x000fe200000000ff */
[----:B------:R-:W3:Y:S04]  /*1490d0*/  LDL.LU.64 R42, [R1+0x4028] ;  /* 0x00402800012a7983 */ /* 0x000ee80000300a00 */
[----:B------:R-:W-:Y:S02]  /*1490e0*/  @P6 LOP3.LUT R16, R16, 0x4000000, RZ, 0xfc, !PT ;  /* 0x0400000010106812 */ /* 0x000fe400078efcff */
[----:B------:R-:W-:Y:S01]  /*1490f0*/  LOP3.LUT P6, RZ, R55, 0x40, RZ, 0xc0, !PT ;  /* 0x0000004037ff7812 */ /* 0x000fe200078cc0ff */
[----:B----4-:R0:W-:Y:S04]  /*149100*/  @P1 STG.E.U8 desc[UR4][R40.64], R18 ;  /* 0x0000001228001986 */ /* 0x0101e8000c101104 */
[----:B------:R-:W4:Y:S01]  /*149110*/  LDL.LU.64 R50, [R1+0x4040] ;  /* 0x0040400001327983 */ /* 0x000f220000300a00 */
[----:B0-----:R-:W-:-:S03]  /*149120*/  PRMT R18, R54, 0x7770, RZ ;  /* 0x0000777036127816 */ /* 0x001fc600000000ff */
[----:B------:R-:W3:Y:S04]  /*149130*/  LDL.LU.64 R40, [R1+0x4060] ;  /* 0x0040600001287983 */ /* 0x000ee80000300a00 */
[----:B------:R0:W-:Y:S02]  /*149140*/  @P0 STG.E.U8 desc[UR4][R38.64], R18 ;  /* 0x0000001226000986 */ /* 0x0001e4000c101104 */
[----:B0-----:R-:W-:Y:S02]  /*149150*/  PRMT R18, R54, 0x7771, RZ ;  /* 0x0000777136127816 */ /* 0x001fe400000000ff */
[----:B------:R-:W4:Y:S04]  /*149160*/  LDL.LU.64 R38, [R1+0x4078] ;  /* 0x0040780001267983 */ /* 0x000f280000300a00 */
[----:B------:R0:W-:Y:S01]  /*149170*/  @P6 STG.E.U8 desc[UR4][R56.64], R18 ;  /* 0x0000001238006986 */ /* 0x0001e2000c101104 */
[----:B------:R-:W-:-:S02]  /*149180*/  LOP3.LUT P6, RZ, R16, 0x4000000, RZ, 0xc0, !PT ;  /* 0x0400000010ff7812 */ /* 0x000fc400078cc0ff */
        /* <DEDUP_REMOVED lines=9> */
[----:B------:R-:W-:Y:S01]  /*149220*/  PRMT R18, R14, 0x7770, RZ ;  /* 0x000077700e127816 */ /* 0x000fe200000000ff */
[----:B------:R-:W2:Y:S10]  /*149230*/  LDL.LU R54, [R1+0x330] ;  /* 0x0003300001367983 */ /* 0x000eb40000300800 */
        /* <DEDUP_REMOVED lines=39> */
[----:B------:R-:W3:Y:S01]  /*1494b0*/  LDL.LU.64 R58, [R1+0x4188] ;  /* 0x00418800013a7983 */ /* 0x000ee20000300a00 */
        /* <DEDUP_REMOVED lines=27> */
[----:B------:R-:W-:Y:S01]  /*149670*/  LOP3.LUT R16, R16, 0xfffbffff, RZ, 0xc0, !PT ;  /* 0xfffbffff10107812 */ /* 0x000fe200078ec0ff */
[----:B--2---:R0:W-:Y:S04]  /*149680*/  @P3 STG.E.U8 desc[UR4][R34.64], R18 ;  /* 0x0000001222003986 */ /* 0x0041e8000c101104 */
[----:B0-----:R-:W2:Y:S04]  /*149690*/  LDL.LU.64 R34, [R1+0x4190] ;  /* 0x0041900001227983 */ /* 0x001ea80000300a00 */
[----:B------:R-:W2:Y:S04]  /*1496a0*/  LDL.LU.64 R22, [R1+0x4198] ;  /* 0x0041980001167983 */ /* 0x000ea80000300a00 */
[----:B------:R-:W2:Y:S04]  /*1496b0*/  LDL.LU.64 R20, [R1+0x41a0] ;  /* 0x0041a00001147983 */ /* 0x000ea80000300a00 */
[----:B------:R-:W2:Y:S04]  /*1496c0*/  LDL.LU.64 R44, [R1+0x41a8] ;  /* 0x0041a800012c7983 */ /* 0x000ea80000300a00 */
[----:B------:R-:W2:Y:S04]  /*1496d0*/  LDL.LU.64 R60, [R1+0x41b0] ;  /* 0x0041b000013c7983 */ /* 0x000ea80000300a00 */
[----:B------:R-:W2:Y:S01]  /*1496e0*/  LDL.LU.64 R42, [R1+0x41b8] ;  /* 0x0041b800012a7983 */ /* 0x000ea20000300a00 */
[----:B------:R-:W-:-:S02]  /*1496f0*/  PRMT R18, R8, 0x7771, RZ ;  /* 0x0000777108127816 */ /* 0x000fc400000000ff */
[----:B------:R-:W-:Y:S01]  /*149700*/  @P6 LOP3.LUT R16, R16, 0x40000, RZ, 0xfc, !PT ;  /* 0x0004000010106812 */ /* 0x000fe200078efcff */
[----:B------:R-:W2:Y:S04]  /*149710*/  LDL.LU.64 R50, [R1+0x41c0] ;  /* 0x0041c00001327983 */ /* 0x000ea80000300a00 */
[----:B---3--:R0:W-:Y:S01]  /*149720*/  @P2 STG.E.U8 desc[UR4][R48.64], R18 ;  /* 0x0000001230002986 */ /* 0x0081e2000c101104 */
[----:B------:R-:W-:Y:S02]  /*149730*/  LOP3.LUT P6, RZ, R55, 0x2000000, RZ, 0xc0, !PT ;  /* 0x0200000037ff7812 */ /* 0x000fe400078cc0ff */
[C---:B0-----:R-:W-:Y:S01]  /*149740*/  PRMT R18, R8.reuse, 0x7772, RZ ;  /* 0x0000777208127816 */ /* 0x041fe200000000ff */
[----:B------:R-:W3:Y:S04]  /*149750*/  LDL.LU.64 R48, [R1+0x41c8] ;  /* 0x0041c80001307983 */ /* 0x000ee80000300a00 */
[----:B----4-:R0:W-:Y:S02]  /*149760*/  @P1 STG.E.U8 desc[UR4][R40.64], R18 ;  /* 0x0000001228001986 */ /* 0x0101e4000c101104 */
[----:B0-----:R-:W-:-:S02]  /*149770*/  PRMT R18, R8, 0x7773, RZ ;  /* 0x0000777308127816 */ /* 0x001fc400000000ff */
[----:B------:R-:W4:Y:S04]  /*149780*/  LDL.LU.64 R40, [R1+0x41d0] ;  /* 0x0041d00001287983 */ /* 0x000f280000300a00 */
[----:B------:R0:W-:Y:S02]  /*149790*/  @P0 STG.E.U8 desc[UR4][R38.64], R18 ;  /* 0x0000001226000986 */ /* 0x0001e4000c101104 */
[----:B0-----:R-:W-:Y:S02]  /*1497a0*/  PRMT R18, R4, 0x7770, RZ ;  /* 0x0000777004127816 */ /* 0x001fe400000000ff */
[----:B------:R-:W3:Y:S04]  /*1497b0*/  LDL.LU.64 R38, [R1+0x41d8] ;  /* 0x0041d80001267983 */ /* 0x000ee80000300a00 */
[----:B------:R0:W-:Y:S01]  /*1497c0*/  @P6 STG.E.U8 desc[UR4][R56.64], R18 ;  /* 0x0000001238006986 */ /* 0x0001e2000c101104 */
[----:B------:R-:W-:-:S02]  /*1497d0*/  LOP3.LUT P6, RZ, R16, 0x40000, RZ, 0xc0, !PT ;  /* 0x0004000010ff7812 */ /* 0x000fc400078cc0ff */
[----:B0-----:R-:W-:Y:S01]  /*1497e0*/  PRMT R18, R4, 0x7771, RZ ;  /* 0x0000777104127816 */ /* 0x001fe200000000ff */
[----:B------:R-:W3:Y:S10]  /*1497f0*/  LDL.LU.64 R56, [R1+0x41e0] ;  /* 0x0041e00001387983 */ /* 0x000ef40000300a00 */
[----:B------:R0:W-:Y:S04]  /*149800*/  @P6 STG.E.U8 desc[UR4][R58.64], R18 ;  /* 0x000000123a006986 */ /* 0x0001e8000c101104 */
[----:B0-----:R-:W3:Y:S01]  /*149810*/  LDL.LU.64 R58, [R1+0x41e8] ;  /* 0x0041e800013a7983 */ /* 0x001ee20000300a00 */
[----:B------:R-:W-:-:S02]  /*149820*/  LOP3.LUT P6, RZ, R16, 0x20000, RZ, 0xc0, !PT ;  /* 0x0002000010ff7812 */ /* 0x000fc400078cc0ff */
[----:B------:R-:W-:Y:S02]  /*149830*/  PRMT R18, R4, 0x7772, RZ ;  /* 0x0000777204127816 */ /* 0x000fe400000000ff */
[C---:B------:R-:W-:Y:S02]  /*149840*/  LOP3.LUT P5, RZ, R54.reuse, 0x4, RZ, 0xc0, !PT ;  /* 0x0000000436ff7812 */ /* 0x040fe400078ac0ff */
[C---:B------:R-:W-:Y:S02]  /*149850*/  LOP3.LUT P4, RZ, R54.reuse, 0x8, RZ, 0xc0, !PT ;  /* 0x0000000836ff7812 */ /* 0x040fe4000788c0ff */
[C---:B------:R-:W-:Y:S02]  /*149860*/  LOP3.LUT P3, RZ, R54.reuse, 0x10, RZ, 0xc0, !PT ;  /* 0x0000001036ff7812 */ /* 0x040fe4000786c0ff */
[C---:B------:R-:W-:Y:S02]  /*149870*/  LOP3.LUT P2, RZ, R54.reuse, 0x20, RZ, 0xc0, !PT ;  /* 0x0000002036ff7812 */ /* 0x040fe4000784c0ff */
[----:B------:R-:W-:Y:S01]  /*149880*/  LOP3.LUT P1, RZ, R54, 0x40, RZ, 0xc0, !PT ;  /* 0x0000004036ff7812 */ /* 0x000fe2000782c0ff */
[----:B--2---:R0:W-:Y:S04]  /*149890*/  @P6 STG.E.U8 desc[UR4][R34.64], R18 ;  /* 0x0000001222006986 */ /* 0x0041e8000c101104 */
[----:B0-----:R-:W2:Y:S01]  /*1498a0*/  LDL.LU.64 R34, [R1+0x41f0] ;  /* 0x0041f00001227983 */ /* 0x001ea20000300a00 */
[----:B------:R-:W-:-:S02]  /*1498b0*/  LOP3.LUT P6, RZ, R16, 0x10000, RZ, 0xc0, !PT ;  /* 0x0001000010ff7812 */ /* 0x000fc400078cc0ff */
        /* <DEDUP_REMOVED lines=28> */
[----:B------:R-:W-:-:S03]  /*149a80*/  LOP3.LUT P0, RZ, R54, 0x80, RZ, 0xc0, !PT ;  /* 0x0000008036ff7812 */ /* 0x000fc6000780c0ff */
[----:B------:R-:W4:Y:S01]  /*149a90*/  LDL.LU.64 R48, [R1+0x4200] ;  /* 0x0042000001307983 */ /* 0x000f220000300a00 */
[----:B------:R-:W-:-:S03]  /*149aa0*/  PRMT R18, R10, 0x7772, RZ ;  /* 0x000077720a127816 */ /* 0x000fc600000000ff */
[----:B------:R-:W4:Y:S06]  /*149ab0*/  LDL.LU.64 R40, [R1+0x4208] ;  /* 0x0042080001287983 */ /* 0x000f2c0000300a00 */
[----:B--2---:R0:W-:Y:S04]  /*149ac0*/  @P0 STG.E.U8 desc[UR4][R34.64], R18 ;  /* 0x0000001222000986 */ /* 0x0041e8000c101104 */
[----:B0-----:R-:W2:Y:S04]  /*149ad0*/  LDL.LU.64 R34, [R1+0x4210] ;  /* 0x0042100001227983 */ /* 0x001ea80000300a00 */
[----:B------:R-:W2:Y:S01]  /*149ae0*/  LDL.LU.64 R38, [R1+0x4218] ;  /* 0x0042180001267983 */ /* 0x000ea20000300a00 */
[----:B------:R-:W-:-:S03]  /*149af0*/  LOP3.LUT P3, RZ, R54, 0x100, RZ, 0xc0, !PT ;  /* 0x0000010036ff7812 */ /* 0x000fc6000786c0ff */
[----:B------:R-:W2:Y:S01]  /*149b00*/  LDL.LU.64 R56, [R1+0x4220] ;  /* 0x0042200001387983 */ /* 0x000ea20000300a00 */
[----:B------:R-:W-:Y:S02]  /*149b10*/  PRMT R18, R10, 0x7773, RZ ;  /* 0x000077730a127816 */ /* 0x000fe400000000ff */
[C---:B------:R-:W-:Y:S02]  /*149b20*/  LOP3.LUT P2, RZ, R54.reuse, 0x200, RZ, 0xc0, !PT ;  /* 0x0000020036ff7812 */ /* 0x040fe4000784c0ff */
[C---:B------:R-:W-:Y:S02]  /*149b30*/  LOP3.LUT P1, RZ, R54.reuse, 0x400, RZ, 0xc0, !PT ;  /* 0x0000040036ff7812 */ /* 0x040fe4000782c0ff */
[C---:B------:R-:W-:Y:S02]  /*149b40*/  LOP3.LUT P0, RZ, R54.reuse, 0x800, RZ, 0xc0, !PT ;  /* 0x0000080036ff7812 */ /* 0x040fe4000780c0ff */
[----:B------:R-:W-:Y:S02]  /*149b50*/  LOP3.LUT P6, RZ, R54, 0x100000, RZ, 0xc0, !PT ;  /* 0x0010000036ff7812 */ /* 0x000fe400078cc0ff */
[----:B------:R-:W-:Y:S01]  /*149b60*/  LOP3.LUT R16, R16, 0xfffffff7, RZ, 0xc0, !PT ;  /* 0xfffffff710107812 */ /* 0x000fe200078ec0ff */
[----:B---3--:R0:W-:Y:S04]  /*149b70*/  @P3 STG.E.U8 desc[UR4][R58.64], R18 ;  /* 0x000000123a003986 */ /* 0x0081e8000c101104 */
[----:B0-----:R-:W3:Y:S04]  /*149b80*/  LDL.LU.64 R58, [R1+0x4228] ;  /* 0x00422800013a7983 */ /* 0x001ee80000300a00 */
[----:B------:R-:W3:Y:S04]  /*149b90*/  LDL.LU.64 R46, [R1+0x4230] ;  /* 0x00423000012e7983 */ /* 0x000ee80000300a00 */
[----:B------:R-:W3:Y:S04]  /*149ba0*/  LDL.LU.64 R22, [R1+0x4238] ;  /* 0x0042380001167983 */ /* 0x000ee80000300a00 */
[----:B------:R-:W3:Y:S04]  /*149bb0*/  LDL.LU.64 R20, [R1+0x4240] ;  /* 0x0042400001147983 */ /* 0x000ee80000300a00 */
[----:B------:R-:W3:Y:S01]  /*149bc0*/  LDL.LU.64 R44, [R1+0x4248] ;  /* 0x00424800012c7983 */ /* 0x000ee20000300a00 */
[----:B------:R-:W-:-:S03]  /*149bd0*/  PRMT R18, R6, 0x7770, RZ ;  /* 0x0000777006127816 */ /* 0x000fc600000000ff */
[----:B------:R-:W3:Y:S04]  /*149be0*/  LDL.LU.64 R60, [R1+0x4250] ;  /* 0x00425000013c7983 */ /* 0x000ee80000300a00 */
[----:B----4-:R0:W-:Y:S02]  /*149bf0*/  @P2 STG.E.U8 desc[UR4][R48.64], R18 ;  /* 0x0000001230002986 */ /* 0x0101e4000c101104 */
[----:B0-----:R-:W-:-:S05]  /*149c00*/  PRMT R18, R6, 0x7771, RZ ;  /* 0x0000777106127816 */ /* 0x001fca00000000ff */
[----:B------:R0:W-:Y:S02]  /*149c10*/  @P1 STG.E.U8 desc[UR4][R40.64], R18 ;  /* 0x0000001228001986 */ /* 0x0001e4000c101104 */
[----:B0-----:R-:W-:-:S05]  /*149c20*/  PRMT R18, R6, 0x7772, RZ ;  /* 0x0000777206127816 */ /* 0x001fca00000000ff */
[----:B--2---:R0:W-:Y:S04]  /*149c30*/  @P0 STG.E.U8 desc[UR4][R34.64], R18 ;  /* 0x0000001222000986 */ /* 0x0041e8000c101104 */
[----:B0-----:R-:W2:Y:S04]  /*149c40*/  LDL.LU R34, [R1+0x400] ;  /* 0x0004000001227983 */ /* 0x001ea80000300800 */
[----:B------:R-:W4:Y:S01]  /*149c50*/  LDL.LU.64 R42, [R1+0x4258] ;  /* 0x00425800012a7983 */ /* 0x000f220000300a00 */
[----:B------:R-:W-:Y:S02]  /*149c60*/  @P6 LOP3.LUT R16, R16, 0x8, RZ, 0xfc, !PT ;  /* 0x0000000810106812 */ /* 0x000fe400078efcff */
[----:B------:R-:W-:Y:S01]  /*149c70*/  LOP3.LUT P6, RZ, R54, 0x80000, RZ, 0xc0, !PT ;  /* 0x0008000036ff7812 */ /* 0x000fe200078cc0ff */
[----:B------:R-:W2:Y:S01]  /*149c80*/  LDL.LU.64 R50, [R1+0x4260] ;  /* 0x0042600001327983 */ /* 0x000ea20000300a00 */
[----:B------:R-:W-:-:S02]  /*149c90*/  LOP3.LUT R16, R16, 0xffffffef, RZ, 0xc0, !PT ;  /* 0xffffffef10107812 */ /* 0x000fc400078ec0ff */
[----:B------:R-:W-:Y:S01]  /*149ca0*/  PRMT R18, R6, 0x7773, RZ ;  /* 0x0000777306127816 */ /* 0x000fe200000000ff */
[----:B------:R-:W2:Y:S04]  /*149cb0*/  LDL.LU.64 R48, [R1+0x4268] ;  /* 0x0042680001307983 */ /* 0x000ea80000300a00 */
[----:B------:R-:W2:Y:S04]  /*149cc0*/  LDL.LU.64 R40, [R1+0x4270] ;  /* 0x0042700001287983 */ /* 0x000ea80000300a00 */
        /* <DEDUP_REMOVED lines=19> */
[----:B------:R-:W-:-:S13]  /*149e00*/  LOP3.LUT P6, RZ, R54, 0x1000, RZ, 0xc0, !PT ;  /* 0x0000100036ff7812 */ /* 0x000fda00078cc0ff */
[----:B------:R0:W-:Y:S01]  /*149e10*/  @P6 STG.E.U8 desc[UR4][R38.64], R18 ;  /* 0x0000001226006986 */ /* 0x0001e2000c101104 */
[C---:B------:R-:W-:Y:S02]  /*149e20*/  LOP3.LUT P6, RZ, R16.reuse, 0x400, RZ, 0xc0, !PT ;  /* 0x0000040010ff7812 */ /* 0x040fe400078cc0ff */
[----:B0-----:R-:W-:Y:S01]  /*149e30*/  PRMT R18, R11, 0x7770, RZ ;  /* 0x000077700b127816 */ /* 0x001fe200000000ff */
[----:B------:R-:W2:Y:S10]  /*149e40*/  LDL.LU.64 R38, [R1+0x4278] ;  /* 0x0042780001267983 */ /* 0x000eb40000300a00 */
[----:B------:R0:W-:Y:S01]  /*149e50*/  @P6 STG.E.U8 desc[UR4][R56.64], R18 ;  /* 0x0000001238006986 */ /* 0x0001e2000c101104 */
[----:B------:R-:W-:-:S02]  /*149e60*/  LOP3.LUT P6, RZ, R16, 0x200, RZ, 0xc0, !PT ;  /* 0x0000020010ff7812 */ /* 0x000fc400078cc0ff */
[----:B0-----:R-:W-:Y:S01]  /*149e70*/  PRMT R18, R11, 0x7771, RZ ;  /* 0x000077710b127816 */ /* 0x001fe200000000ff */
[----:B------:R-:W2:Y:S04]  /*149e80*/  LDL.LU.64 R56, [R1+0x4280] ;  /* 0x0042800001387983 */ /* 0x000ea80000300a00 */
[----:B------:R-:W2:Y:S06]  /*149e90*/  LDL.LU R55, [R1+0x3f0] ;  /* 0x0003f00001377983 */ /* 0x000eac0000300800 */
[----:B---3--:R0:W-:Y:S04]  /*149ea0*/  @P6 STG.E.U8 desc[UR4][R58.64], R18 ;  /* 0x000000123a006986 */ /* 0x0081e8000c101104 */
[----:B0-----:R-:W3:Y:S04]  /*149eb0*/  LDL.LU.64 R58, [R1+0x4288] ;  /* 0x00428800013a7983 */ /* 0x001ee80000300a00 */
[----:B------:R-:W3:Y:S01]  /*149ec0*/  LDL.LU R35, [R1+0x334] ;  /* 0x0003340001237983 */ /* 0x000ee20000300800 */
        /* <DEDUP_REMOVED lines=17> */
[----:B----4-:R0:W-:Y:S04]  /*149fe0*/  @P6 STG.E.U8 desc[UR4][R42.64], R18 ;  /* 0x000000122a006986 */ /* 0x0101e8000c101104 */
[----:B0-----:R-:W4:Y:S01]  /*149ff0*/  LDL.LU.64 R42, [R1+0x4290] ;  /* 0x00429000012a7983 */ /* 0x001f220000300a00 */
[C---:B------:R-:W-:Y:S02]  /*14a000*/  LOP3.LUT P5, RZ, R54.reuse, 0x200000, RZ, 0xc0, !PT ;  /* 0x0020000036ff7812 */ /* 0x040fe400078ac0ff */
[----:B------:R-:W-:Y:S02]  /*14a010*/  LOP3.LUT P4, RZ, R54, 0x400000, RZ, 0xc0, !PT ;  /* 0x0040000036ff7812 */ /* 0x000fe4000788c0ff */
[----:B--2---:R-:W-:Y:S02]  /*14a020*/  PRMT R18, R34, 0x7770, RZ ;  /* 0x0000777022127816 */ /* 0x004fe400000000ff */
[----:B------:R-:W-:-:S02]  /*14a030*/  LOP3.LUT R4, R4, 0xf7ffffff, RZ, 0xc0, !PT ;  /* 0xf7ffffff04047812 */ /* 0x000fc400078ec0ff */
[----:B------:R-:W-:-:S05]  /*14a040*/  LOP3.LUT P3, RZ, R54, 0x800000, RZ, 0xc0, !PT ;  /* 0x0080000036ff7812 */ /* 0x000fca000786c0ff */
[----:B------:R0:W-:Y:S01]  /*14a050*/  @P5 STG.E.U8 desc[UR4][R50.64], R18 ;  /* 0x0000001232005986 */ /* 0x0001e2000c101104 */
[----:B------:R-:W-:Y:S02]  /*14a060*/  LOP3.LUT P2, RZ, R54, 0x1000000, RZ, 0xc0, !PT ;  /* 0x0100000036ff7812 */ /* 0x000fe4000784c0ff */
[----:B0-----:R-:W-:Y:S01]  /*14a070*/  PRMT R18, R34, 0x7771, RZ ;  /* 0x0000777122127816 */ /* 0x001fe200000000ff */
[----:B------:R-:W2:Y:S04]  /*14a080*/  LDL.LU.64 R50, [R1+0x4298] ;  /* 0x0042980001327983 */ /* 0x000ea80000300a00 */
[----:B------:R0:W-:Y:S01]  /*14a090*/  @P4 STG.E.U8 desc[UR4][R48.64], R18 ;  /* 0x0000001230004986 */ /* 0x0001e2000c101104 */
[----:B------:R-:W-:Y:S02]  /*14a0a0*/  LOP3.LUT P1, RZ, R54, 0x2000000, RZ, 0xc0, !PT ;  /* 0x0200000036ff7812 */ /* 0x000fe4000782c0ff */
[C---:B0-----:R-:W-:Y:S01]  /*14a0b0*/  PRMT R18, R34.reuse, 0x7772, RZ ;  /* 0x0000777222127816 */ /* 0x041fe200000000ff */
[----:B------:R-:W2:Y:S04]  /*14a0c0*/  LDL.LU.64 R48, [R1+0x42a0] ;  /* 0x0042a00001307983 */ /* 0x000ea80000300a00 */
[----:B------:R0:W-:Y:S02]  /*14a0d0*/  @P3 STG.E.U8 desc[UR4][R40.64], R18 ;  /* 0x0000001228003986 */ /* 0x0001e4000c101104 */
[----:B0-----:R-:W-:-:S02]  /*14a0e0*/  PRMT R18, R34, 0x7773, RZ ;  /* 0x0000777322127816 */ /* 0x001fc400000000ff */
[----:B------:R-:W2:Y:S01]  /*14a0f0*/  LDL.LU.64 R40, [R1+0x42a8] ;  /* 0x0042a80001287983 */ /* 0x000ea20000300a00 */
[----:B------:R-:W-:Y:S02]  /*14a100*/  LOP3.LUT R16, R16, 0xfffffffe, RZ, 0xc0, !PT ;  /* 0xfffffffe10107812 */ /* 0x000fe400078ec0ff */
[----:B------:R-:W-:Y:S01]  /*14a110*/  LOP3.LUT P0, RZ, R54, 0x4000000, RZ, 0xc0, !PT ;  /* 0x0400000036ff7812 */ /* 0x000fe2000780c0ff */
[----:B------:R0:W-:Y:S04]  /*14a120*/  @P2 STG.E.U8 desc[UR4][R38.64], R18 ;  /* 0x0000001226002986 */ /* 0x0001e8000c101104 */
[----:B0-----:R-:W2:Y:S01]  /*14a130*/  LDL.LU.64 R38, [R1+0x42b0] ;  /* 0x0042b00001267983 */ /* 0x001ea20000300a00 */
[----:B------:R-:W-:Y:S02]  /*14a140*/  PRMT R18, R55, 0x7770, RZ ;  /* 0x0000777037127816 */ /* 0x000fe400000000ff */
[----:B---3--:R-:W-:-:S13]  /*14a150*/  LOP3.LUT P6, RZ, R35, 0x80, RZ, 0xc0, !PT ;  /* 0x0000008023ff7812 */ /* 0x008fda00078cc0ff */
[----:B------:R-:W-:Y:S02]  /*14a160*/  @P6 LOP3.LUT R4, R4, 0x8000000, RZ, 0xfc, !PT ;  /* 0x0800000004046812 */ /* 0x000fe400078efcff */
[----:B------:R-:W-:Y:S02]  /*14a170*/  LOP3.LUT P6, RZ, R35, 0x40, RZ, 0xc0, !PT ;  /* 0x0000004023ff7812 */ /* 0x000fe400078cc0ff */
[----:B------:R-:W-:-:S11]  /*14a180*/  LOP3.LUT R4, R4, 0xefffffff, RZ, 0xc0, !PT ;  /* 0xefffffff04047812 */ /* 0x000fd600078ec0ff */
[----:B------:R-:W-:Y:S02]  /*14a190*/  @P6 LOP3.LUT R4, R4, 0x10000000, RZ, 0xfc, !PT ;  /* 0x1000000004046812 */ /* 0x000fe400078efcff */
[----:B------:R-:W-:Y:S01]  /*14a1a0*/  LOP3.LUT P6, RZ, R35, 0x20, RZ, 0xc0, !PT ;  /* 0x0000002023ff7812 */ /* 0x000fe200078cc0ff */
[----:B------:R0:W-:Y:S01]  /*14a1b0*/  @P1 STG.E.U8 desc[UR4][R56.64], R18 ;  /* 0x0000001238001986 */ /* 0x0001e2000c101104 */
[----:B------:R-:W-:-:S03]  /*14a1c0*/  LOP3.LUT R4, R4, 0xdfffffff, RZ, 0xc0, !PT ;  /* 0xdfffffff04047812 */ /* 0x000fc600078ec0ff */
[----:B0-----:R-:W3:Y:S08]  /*14a1d0*/  LDL.LU R57, [R1+0x404] ;  /* 0x0004040001397983 */ /* 0x001ef00000300800 */
        /* <DEDUP_REMOVED lines=8> */
[----:B------:R-:W-:-:S11]  /*14a260*/  PRMT R18, R55, 0x7771, RZ ;  /* 0x0000777137127816 */ /* 0x000fd600000000ff */
[----:B------:R-:W-:Y:S02]  /*14a270*/  @P6 LOP3.LUT R16, R16, 0x1, RZ, 0xfc, !PT ;  /* 0x0000000110106812 */ /* 0x000fe400078efcff */
[----:B------:R-:W-:Y:S02]  /*14a280*/  LOP3.LUT P6, RZ, R35, 0x2, RZ, 0xc0, !PT ;  /* 0x0000000223ff7812 */ /* 0x000fe400078cc0ff */
[----:B------:R-:W-:Y:S01]  /*14a290*/  LOP3.LUT R16, R16, 0xfffffffd, RZ, 0xc0, !PT ;  /* 0xfffffffd10107812 */ /* 0x000fe200078ec0ff */
[----:B------:R0:W-:Y:S01]  /*14a2a0*/  @P0 STG.E.U8 desc[UR4][R58.64], R18 ;  /* 0x000000123a000986 */ /* 0x0001e2000c101104 */
[----:B------:R-:W-:-:S09]  /*14a2b0*/  LOP3.LUT P3, RZ, R54, 0x8000000, RZ, 0xc0, !PT ;  /* 0x0800000036ff7812 */ /* 0x000fd2000786c0ff */
[----:B------:R-:W-:Y:S02]  /*14a2c0*/  @P6 LOP3.LUT R16, R16, 0x2, RZ, 0xfc, !PT ;  /* 0x0000000210106812 */ /* 0x000fe400078efcff */
[----:B------:R-:W-:Y:S01]  /*14a2d0*/  LOP3.LUT P6, RZ, R35, 0x1, RZ, 0xc0, !PT ;  /* 0x0000000123ff7812 */ /* 0x000fe200078cc0ff */
[----:B0-----:R-:W3:Y:S01]  /*14a2e0*/  LDL.LU.64 R58, [R1+0x42b8] ;  /* 0x0042b800013a7983 */ /* 0x001ee20000300a00 */
[----:B------:R-:W-:Y:S02]  /*14a2f0*/  PRMT R18, R55, 0x7772, RZ ;  /* 0x0000777237127816 */ /* 0x000fe400000000ff */
[----:B------:R-:W-:Y:S01]  /*14a300*/  LOP3.LUT R16, R16, 0xfffffffb, RZ, 0xc0, !PT ;  /* 0xfffffffb10107812 */ /* 0x000fe200078ec0ff */
[----:B------:R-:W3:Y:S01]  /*14a310*/  LDL.LU R52, [R1+0x3f4] ;  /* 0x0003f40001347983 */ /* 0x000ee20000300800 */
[C---:B------:R-:W-:Y:S02]  /*14a320*/  LOP3.LUT P2, RZ, R54.reuse, 0x10000000, RZ, 0xc0, !PT ;  /* 0x1000000036ff7812 */ /* 0x040fe4000784c0ff */
[C---:B------:R-:W-:Y:S01]  /*14a330*/  LOP3.LUT P1, RZ, R54.reuse, 0x20000000, RZ, 0xc0, !PT ;  /* 0x2000000036ff7812 */ /* 0x040fe2000782c0ff */
[----:B----4-:R0:W-:Y:S01]  /*14a340*/  @P3 STG.E.U8 desc[UR4][R42.64], R18 ;  /* 0x000000122a003986 */ /* 0x0101e2000c101104 */
[----:B------:R-:W-:-:S03]  /*14a350*/  LOP3.LUT P0, RZ, R54, 0x40000000, RZ, 0xc0, !PT ;  /* 0x4000000036ff7812 */ /* 0x000fc6000780c0ff */
[----:B------:R-:W-:Y:S02]  /*14a360*/  @P6 LOP3.LUT R16, R16, 0x4, RZ, 0xfc, !PT ;  /* 0x0000000410106812 */ /* 0x000fe400078efcff */
[----:B------:R-:W-:Y:S02]  /*14a370*/  LOP3.LUT P6, RZ, R54, 0x80000000, RZ, 0xc0, !PT ;  /* 0x8000000036ff7812 */ /* 0x000fe400078cc0ff */
[----:B0-----:R-:W-:Y:S02]  /*14a380*/  PRMT R18, R55, 0x7773, RZ ;  /* 0x0000777337127816 */ /* 0x001fe400000000ff */
[----:B------:R-:W4:Y:S04]  /*14a390*/  LDL.LU.64 R54, [R1+0x42c0] ;  /* 0x0042c00001367983 */ /* 0x000f280000300a00 */
[----:B------:R-:W4:Y:S04]  /*14a3a0*/  LDL.LU.64 R46, [R1+0x42c8] ;  /* 0x0042c800012e7983 */ /* 0x000f280000300a00 */
[----:B------:R-:W4:Y:S04]  /*14a3b0*/  LDL.LU.64 R22, [R1+0x42d0] ;  /* 0x0042d00001167983 */ /* 0x000f280000300a00 */
[----:B------:R-:W4:Y:S04]  /*14a3c0*/  LDL.LU.64 R20, [R1+0x42d8] ;  /* 0x0042d80001147983 */ /* 0x000f280000300a00 */
[----:B--2---:R3:W-:Y:S02]  /*14a3d0*/  @P2 STG.E.U8 desc[UR4][R50.64], R18 ;  /* 0x0000001232002986 */ /* 0x0047e4000c101104 */
[----:B---3--:R-:W-:-:S05]  /*14a3e0*/  PRMT R18, R57, 0x7770, RZ ;  /* 0x0000777039127816 */ /* 0x008fca00000000ff */
[----:B------:R0:W-:Y:S04]  /*14a3f0*/  @P1 STG.E.U8 desc[UR4][R48.64], R18 ;  /* 0x0000001230001986 */ /* 0x0001e8000c101104 */
[----:B0-----:R-:W2:Y:S04]  /*14a400*/  LDL.LU R49, [R1+0x408] ;  /* 0x0004080001317983 */ /* 0x001ea80000300800 */
[----:B------:R-:W3:Y:S04]  /*14a410*/  LDL.LU.64 R44, [R1+0x42e0] ;  /* 0x0042e000012c7983 */ /* 0x000ee80000300a00 */
[----:B------:R-:W3:Y:S01]  /*14a420*/  LDL.LU.64 R60, [R1+0x42e8] ;  /* 0x0042e800013c7983 */ /* 0x000ee20000300a00 */
[----:B------:R-:W-:-:S03]  /*14a430*/  PRMT R18, R57, 0x7771, RZ ;  /* 0x0000777139127816 */ /* 0x000fc600000000ff */
[----:B------:R-:W3:Y:S04]  /*14a440*/  LDL.LU R34, [R1+0x3f8] ;  /* 0x0003f80001227983 */ /* 0x000ee80000300800 */
[----:B------:R-:W3:Y:S04]  /*14a450*/  LDL.LU.64 R42, [R1+0x42f0] ;  /* 0x0042f000012a7983 */ /* 0x000ee80000300a00 */
[----:B------:R0:W-:Y:S04]  /*14a460*/  @P0 STG.E.U8 desc[UR4][R40.64], R18 ;  /* 0x0000001228000986 */ /* 0x0001e8000c101104 */
[----:B------:R-:W3:Y:S01]  /*14a470*/  LDL.LU.64 R50, [R1+0x42f8] ;  /* 0x0042f80001327983 */ /* 0x000ee20000300a00 */
[----:B0-----:R-:W-:-:S03]  /*14a480*/  PRMT R18, R57, 0x7772, RZ ;  /* 0x0000777239127816 */ /* 0x001fc600000000ff */
[----:B------:R-:W3:Y:S04]  /*14a490*/  LDL.LU.64 R40, [R1+0x4300] ;  /* 0x0043000001287983 */ /* 0x000ee80000300a00 */
[----:B------:R0:W-:Y:S01]  /*14a4a0*/  @P6 STG.E.U8 desc[UR4][R38.64], R18 ;  /* 0x0000001226006986 */ /* 0x0001e2000c101104 */
[C---:B------:R-:W-:Y:S02]  /*14a4b0*/  LOP3.LUT P6, RZ, R16.reuse, 0x4, RZ, 0xc0, !PT ;  /* 0x0000000410ff7812 */ /* 0x040fe400078cc0ff */
[----:B0-----:R-:W-:Y:S01]  /*14a4c0*/  PRMT R18, R57, 0x7773, RZ ;  /* 0x0000777339127816 */ /* 0x001fe200000000ff */
[----:B------:R-:W3:Y:S10]  /*14a4d0*/  LDL.LU.64 R38, [R1+0x4308] ;  /* 0x0043080001267983 */ /* 0x000ef40000300a00 */
[----:B------:R0:W-:Y:S01]  /*14a4e0*/  @P6 STG.E.U8 desc[UR4][R58.64], R18 ;  /* 0x000000123a006986 */ /* 0x0001e2000c101104 */
[----:B------:R-:W-:-:S03]  /*14a4f0*/  LOP3.LUT P6, RZ, R16, 0x2, RZ, 0xc0, !PT ;  /* 0x0000000210ff7812 */ /* 0x000fc600078cc0ff */
[----:B------:R-:W3:Y:S04]  /*14a500*/  LDL.LU.64 R56, [R1+0x4310] ;  /* 0x0043100001387983 */ /* 0x000ee80000300a00 */
[----:B0-----:R-:W3:Y:S01]  /*14a510*/  LDL.LU.64 R58, [R1+0x4318] ;  /* 0x00431800013a7983 */ /* 0x001ee20000300a00 */
[----:B------:R-:W-:-:S03]  /*14a520*/  PRMT R18, R52, 0x7770, RZ ;  /* 0x0000777034127816 */ /* 0x000fc600000000ff */
[----:B------:R-:W3:Y:S04]  /*14a530*/  LDL.LU R48, [R1+0x40c] ;  /* 0x00040c0001307983 */ /* 0x000ee80000300800 */
[----:B----4-:R0:W-:Y:S04]  /*14a540*/  @P6 STG.E.U8 desc[UR4][R54.64], R18 ;  /* 0x0000001236006986 */ /* 0x0101e8000c101104 */
        /* <DEDUP_REMOVED lines=16> */
[----:B------:R-:W-:Y:S02]  /*14a650*/  LOP3.LUT P0, RZ, R35, 0x2000, RZ, 0xc0, !PT ;  /* 0x0000200023ff7812 */ /* 0x000fe4000780c0ff */
[----:B--2---:R-:W-:-:S05]  /*14a660*/  PRMT R16, R49, 0x7770, RZ ;  /* 0x0000777031107816 */ /* 0x004fca00000000ff */
[----:B---3--:R0:W-:Y:S01]  /*14a670*/  @P6 STG.E.U8 desc[UR4][R44.64], R16 ;  /* 0x000000102c006986 */ /* 0x0081e2000c101104 */
        /* <DEDUP_REMOVED lines=55> */
[----:B------:R-:W-:Y:S02]  /*14a9f0*/  PRMT R16, R48, 0x7772, RZ ;  /* 0x0000777230107816 */ /* 0x000fe400000000ff */
[----:B------:R-:W-:-:S03]  /*14aa00*/  LOP3.LUT R4, R4, 0xfdffffff, RZ, 0xc0, !PT ;  /* 0xfdffffff04047812 */ /* 0x000fc600078ec0ff */
[----:B---3--:R0:W-:Y:S01]  /*14aa10*/  @P2 STG.E.U8 desc[UR4][R50.64], R16 ;  /* 0x0000001032002986 */ /* 0x0081e2000c101104 */
[----:B------:R-:W-:-:S05]  /*14aa20*/  LOP3.LUT P1, RZ, R35, 0x10000, RZ, 0xc0, !PT ;  /* 0x0001000023ff7812 */ /* 0x000fca000782c0ff */
[----:B------:R-:W-:Y:S02]  /*14aa30*/  @P6 LOP3.LUT R4, R4, 0x2000000, RZ, 0xfc, !PT ;  /* 0x0200000004046812 */ /* 0x000fe400078efcff */
[C---:B------:R-:W-:Y:S02]  /*14aa40*/  LOP3.LUT P6, RZ, R35.reuse, 0x80000, RZ, 0xc0, !PT ;  /* 0x0008000023ff7812 */ /* 0x040fe400078cc0ff */
[----:B0-----:R-:W-:Y:S02]  /*14aa50*/  PRMT R16, R48, 0x7773, RZ ;  /* 0x0000777330107816 */ /* 0x001fe400000000ff */
[----:B------:R-:W3:Y:S01]  /*14aa60*/  LDL.LU R48, [R1+0x3d0] ;  /* 0x0003d00001307983 */ /* 0x000ee20000300800 */
[----:B------:R-:W-:-:S03]  /*14aa70*/  LOP3.LUT P0, RZ, R35, 0x20000, RZ, 0xc0, !PT ;  /* 0x0002000023ff7812 */ /* 0x000fc6000780c0ff */
[----:B------:R-:W3:Y:S01]  /*14aa80*/  LDL.LU.64 R60, [R1+0x4380] ;  /* 0x00438000013c7983 */ /* 0x000ee20000300a00 */
[----:B------:R-:W-:-:S03]  /*14aa90*/  LOP3.LUT R4, R4, 0xfbffffff, RZ, 0xc0, !PT ;  /* 0xfbffffff04047812 */ /* 0x000fc600078ec0ff */
[----:B----4-:R0:W-:Y:S01]  /*14aaa0*/  @P1 STG.E.U8 desc[UR4][R40.64], R16 ;  /* 0x0000001028001986 */ /* 0x0101e2000c101104 */
[----:B------:R-:W-:Y:S02]  /*14aab0*/  @P6 LOP3.LUT R4, R4, 0x4000000, RZ, 0xfc, !PT ;  /* 0x0400000004046812 */ /* 0x000fe400078efcff */
[C---:B------:R-:W-:Y:S01]  /*14aac0*/  LOP3.LUT P6, RZ, R35.reuse, 0x40000, RZ, 0xc0, !PT ;  /* 0x0004000023ff7812 */ /* 0x040fe200078cc0ff */
[----:B------:R-:W4:Y:S01]  /*14aad0*/  LDL.LU.64 R42, [R1+0x4388] ;  /* 0x00438800012a7983 */ /* 0x000f220000300a00 */
[----:B0-----:R-:W-:Y:S02]  /*14aae0*/  PRMT R16, R52, 0x7770, RZ ;  /* 0x0000777034107816 */ /* 0x001fe400000000ff */
[----:B------:R-:W-:-:S03]  /*14aaf0*/  LOP3.LUT P5, RZ, R35, 0x8000000, RZ, 0xc0, !PT ;  /* 0x0800000023ff7812 */ /* 0x000fc600078ac0ff */
[----:B------:R0:W-:Y:S01]  /*14ab00*/  @P0 STG.E.U8 desc[UR4][R38.64], R16 ;  /* 0x0000001026000986 */ /* 0x0001e2000c101104 */
[C---:B------:R-:W-:Y:S02]  /*14ab10*/  LOP3.LUT P4, RZ, R35.reuse, 0x10000000, RZ, 0xc0, !PT ;  /* 0x1000000023ff7812 */ /* 0x040fe4000788c0ff */
[C---:B------:R-:W-:Y:S02]  /*14ab20*/  LOP3.LUT P3, RZ, R35.reuse, 0x20000000, RZ, 0xc0, !PT ;  /* 0x2000000023ff7812 */ /* 0x040fe4000786c0ff */
[C---:B------:R-:W-:Y:S02]  /*14ab30*/  LOP3.LUT P2, RZ, R35.reuse, 0x40000000, RZ, 0xc0, !PT ;  /* 0x4000000023ff7812 */ /* 0x040fe4000784c0ff */
[----:B------:R-:W-:Y:S02]  /*14ab40*/  LOP3.LUT P1, RZ, R35, 0x80000000, RZ, 0xc0, !PT ;  /* 0x8000000023ff7812 */ /* 0x000fe4000782c0ff */
[----:B------:R-:W3:Y:S01]  /*14ab50*/  LDL.LU R35, [R1+0x3e4] ;  /* 0x0003e40001237983 */ /* 0x000ee20000300800 */
[----:B0-----:R-:W-:-:S03]  /*14ab60*/  PRMT R16, R52, 0x7771, RZ ;  /* 0x0000777134107816 */ /* 0x001fc600000000ff */
[----:B------:R-:W4:Y:S04]  /*14ab70*/  LDL.LU.64 R50, [R1+0x4390] ;  /* 0x0043900001327983 */ /* 0x000f280000300a00 */
        /* <DEDUP_REMOVED lines=28> */
[----:B0-----:R-:W-:-:S11]  /*14ad40*/  PRMT R16, R48, 0x7771, RZ ;  /* 0x0000777130107816 */ /* 0x001fd600000000ff */
        /* <DEDUP_REMOVED lines=51> */
[----:B------:R-:W-:Y:S01]  /*14b080*/  @P6 LOP3.LUT R4, R4, 0x10000, RZ, 0xfc, !PT ;  /* 0x0001000004046812 */ /* 0x000fe200078efcff */
[----:B------:R-:W2:Y:S01]  /*14b090*/  LDL.LU R56, [R1+0x3ec] ;  /* 0x0003ec0001387983 */ /* 0x000ea20000300800 */
[----:B------:R-:W-:-:S02]  /*14b0a0*/  LOP3.LUT P6, RZ, R34, 0x80, RZ, 0xc0, !PT ;  /* 0x0000008022ff7812 */ /* 0x000fc400078cc0ff */
[----:B------:R-:W-:Y:S01]  /*14b0b0*/  LOP3.LUT R4, R4, 0xfffdffff, RZ, 0xc0, !PT ;  /* 0xfffdffff04047812 */ /* 0x000fe200078ec0ff */
[----:B------:R-:W2:Y:S01]  /*14b0c0*/  LDL.LU.64 R42, [R1+0x4420] ;  /* 0x00442000012a7983 */ /* 0x000ea20000300a00 */
[----:B------:R-:W-:-:S09]  /*14b0d0*/  PRMT R16, R35, 0x7771, RZ ;  /* 0x0000777123107816 */ /* 0x000fd200000000ff */
[----:B------:R-:W-:Y:S02]  /*14b0e0*/  @P6 LOP3.LUT R4, R4, 0x20000, RZ, 0xfc, !PT ;  /* 0x0002000004046812 */ /* 0x000fe400078efcff */
[C---:B------:R-:W-:Y:S01]  /*14b0f0*/  LOP3.LUT P6, RZ, R34.reuse, 0x40, RZ, 0xc0, !PT ;  /* 0x0000004022ff7812 */ /* 0x040fe200078cc0ff */
[----:B---3--:R0:W-:Y:S01]  /*14b100*/  @P2 STG.E.U8 desc[UR4][R50.64], R16 ;  /* 0x0000001032002986 */ /* 0x0081e2000c101104 */
[----:B------:R-:W-:Y:S02]  /*14b110*/  LOP3.LUT P0, RZ, R34, 0x10, RZ, 0xc0, !PT ;  /* 0x0000001022ff7812 */ /* 0x000fe4000780c0ff */
[----:B------:R-:W-:Y:S02]  /*14b120*/  LOP3.LUT R4, R4, 0xfffbffff, RZ, 0xc0, !PT ;  /* 0xfffbffff04047812 */ /* 0x000fe400078ec0ff */
[----:B0-----:R-:W-:Y:S01]  /*14b130*/  PRMT R16, R35, 0x7772, RZ ;  /* 0x0000777223107816 */ /* 0x001fe200000000ff */
[----:B------:R-:W3:Y:S06]  /*14b140*/  LDL.LU.64 R50, [R1+0x4428] ;  /* 0x0044280001327983 */ /* 0x000eec0000300a00 */
[----:B------:R-:W-:-:S02]  /*14b150*/  @P6 LOP3.LUT R4, R4, 0x40000, RZ, 0xfc, !PT ;  /* 0x0004000004046812 */ /* 0x000fc400078efcff */
[----:B------:R-:W-:Y:S01]  /*14b160*/  LOP3.LUT P6, RZ, R34, 0x20, RZ, 0xc0, !PT ;  /* 0x0000002022ff7812 */ /* 0x000fe200078cc0ff */
[----:B----4-:R0:W-:Y:S02]  /*14b170*/  @P1 STG.E.U8 desc[UR4][R48.64], R16 ;  /* 0x0000001030001986 */ /* 0x0101e4000c101104 */
[----:B0-----:R-:W-:Y:S02]  /*14b180*/  PRMT R16, R35, 0x7773, RZ ;  /* 0x0000777323107816 */ /* 0x001fe400000000ff */
[----:B------:R-:W4:Y:S04]  /*14b190*/  LDL.LU.64 R48, [R1+0x4430] ;  /* 0x0044300001307983 */ /* 0x000f280000300a00 */
[----:B------:R0:W-:Y:S04]  /*14b1a0*/  @P0 STG.E.U8 desc[UR4][R40.64], R16 ;  /* 0x0000001028000986 */ /* 0x0001e8000c101104 */
[----:B------:R-:W3:Y:S01]  /*14b1b0*/  LDL.LU R35, [R1+0x3dc] ;  /* 0x0003dc0001237983 */ /* 0x000ee20000300800 */
        /* <DEDUP_REMOVED lines=8> */
[----:B0-----:R-:W3:Y:S01]  /*14b240*/  LDL.LU.64 R58, [R1+0x4448] ;  /* 0x00444800013a7983 */ /* 0x001ee20000300a00 */
        /* <DEDUP_REMOVED lines=26> */
[----:B---3--:R0:W-:Y:S01]  /*14b3f0*/  @P5 STG.E.U8 desc[UR4][R50.64], R16 ;  /* 0x0000001032005986 */ /* 0x0081e2000c101104 */
        /* <DEDUP_REMOVED lines=123> */
[----:B------:R-:W4:Y:S01]  /*14bbb0*/  LDL.LU R38, [R1+0x448] ;  /* 0x0004480001267983 */ /* 0x000f220000300800 */
[----:B------:R-:W-:-:S03]  /*14bbc0*/  LOP3.LUT P3, RZ, R57, 0x80, RZ, 0xc0, !PT ;  /* 0x0000008039ff7812 */ /* 0x000fc6000786c0ff */
[----:B------:R-:W4:Y:S01]  /*14bbd0*/  LDL.LU.64 R58, [R1+0x4518] ;  /* 0x00451800013a7983 */ /* 0x000f220000300a00 */
[----:B------:R-:W-:-:S03]  /*14bbe0*/  PRMT R16, R56, 0x7772, RZ ;  /* 0x0000777238107816 */ /* 0x000fc600000000ff */
[----:B------:R-:W4:Y:S01]  /*14bbf0*/  LDL.LU R46, [R1+0x45c] ;  /* 0x00045c00012e7983 */ /* 0x000f220000300800 */
        /* <DEDUP_REMOVED lines=17> */
[----:B---3--:R0:W-:Y:S04]  /*14bd10*/  @P2 STG.E.U8 desc[UR4][R34.64], R16 ;  /* 0x0000001022002986 */ /* 0x0081e8000c101104 */
[----:B0-----:R-:W3:Y:S01]  /*14bd20*/  LDL.LU.64 R34, [R1+0x4528] ;  /* 0x0045280001227983 */ /* 0x001ee20000300a00 */
[----:B------:R-:W-:-:S03]  /*14bd30*/  LOP3.LUT R5, R5, 0x7fffffff, RZ, 0xc0, !PT ;  /* 0x7fffffff05057812 */ /* 0x000fc600078ec0ff */
[----:B------:R-:W3:Y:S01]  /*14bd40*/  LDL.LU.64 R18, [R1+0x4530] ;  /* 0x0045300001127983 */ /* 0x000ee20000300a00 */
[----:B------:R-:W-:Y:S02]  /*14bd50*/  @P6 LOP3.LUT R5, R5, 0x80000000, RZ, 0xfc, !PT ;  /* 0x8000000005056812 */ /* 0x000fe400078efcff */
[----:B------:R-:W-:Y:S01]  /*14bd60*/  LOP3.LUT P6, RZ, R57, 0x4000, RZ, 0xc0, !PT ;  /* 0x0000400039ff7812 */ /* 0x000fe200078cc0ff */
[----:B------:R-:W3:Y:S01]  /*14bd70*/  LDL.LU.64 R22, [R1+0x4538] ;  /* 0x0045380001167983 */ /* 0x000ee20000300a00 */
[----:B------:R-:W-:-:S03]  /*14bd80*/  LOP3.LUT R4, R4, 0xfffffffe, RZ, 0xc0, !PT ;  /* 0xfffffffe04047812 */ /* 0x000fc600078ec0ff */
[----:B------:R-:W3:Y:S04]  /*14bd90*/  LDL.LU R52, [R1+0x44c] ;  /* 0x00044c0001347983 */ /* 0x000ee80000300800 */
[----:B------:R-:W3:Y:S04]  /*14bda0*/  LDL.LU.64 R20, [R1+0x4540] ;  /* 0x0045400001147983 */ /* 0x000ee80000300a00 */
[----:B------:R-:W-:Y:S01]  /*14bdb0*/  @P6 LOP3.LUT R4, R4, 0x1, RZ, 0xfc, !PT ;  /* 0x0000000104046812 */ /* 0x000fe200078efcff */
[----:B------:R-:W3:Y:S01]  /*14bdc0*/  LDL.LU.64 R44, [R1+0x4548] ;  /* 0x00454800012c7983 */ /* 0x000ee20000300a00 */
[----:B------:R-:W-:-:S02]  /*14bdd0*/  LOP3.LUT P6, RZ, R57, 0x2000, RZ, 0xc0, !PT ;  /* 0x0000200039ff7812 */ /* 0x000fc400078cc0ff */
[----:B------:R-:W-:Y:S01]  /*14bde0*/  LOP3.LUT R4, R4, 0xfffffffd, RZ, 0xc0, !PT ;  /* 0xfffffffd04047812 */ /* 0x000fe200078ec0ff */
[----:B------:R-:W3:Y:S01]  /*14bdf0*/  LDL.LU.64 R60, [R1+0x4550] ;  /* 0x00455000013c7983 */ /* 0x000ee20000300a00 */
[C---:B------:R-:W-:Y:S02]  /*14be00*/  LOP3.LUT P1, RZ, R57.reuse, 0x200, RZ, 0xc0, !PT ;  /* 0x0000020039ff7812 */ /* 0x040fe4000782c0ff */
[----:B------:R-:W-:Y:S01]  /*14be10*/  LOP3.LUT P0, RZ, R57, 0x400, RZ, 0xc0, !PT ;  /* 0x0000040039ff7812 */ /* 0x000fe2000780c0ff */
[----:B------:R-:W3:Y:S01]  /*14be20*/  LDL.LU.64 R42, [R1+0x4558] ;  /* 0x00455800012a7983 */ /* 0x000ee20000300a00 */
[----:B----4-:R-:W-:-:S03]  /*14be30*/  PRMT R16, R38, 0x7770, RZ ;  /* 0x0000777026107816 */ /* 0x010fc600000000ff */
[----:B------:R-:W4:Y:S02]  /*14be40*/  LDL.LU R56, [R1+0x430] ;  /* 0x0004300001387983 */ /* 0x000f240000300800 */
[----:B------:R-:W-:Y:S02]  /*14be50*/  @P6 LOP3.LUT R4, R4, 0x2, RZ, 0xfc, !PT ;  /* 0x0000000204046812 */ /* 0x000fe400078efcff */
[----:B------:R-:W-:Y:S02]  /*14be60*/  LOP3.LUT P6, RZ, R57, 0x1000, RZ, 0xc0, !PT ;  /* 0x0000100039ff7812 */ /* 0x000fe400078cc0ff */
[----:B------:R-:W-:Y:S01]  /*14be70*/  LOP3.LUT R4, R4, 0xfffffffb, RZ, 0xc0, !PT ;  /* 0xfffffffb04047812 */ /* 0x000fe200078ec0ff */
[----:B------:R0:W-:Y:S10]  /*14be80*/  @P1 STG.E.U8 desc[UR4][R50.64], R16 ;  /* 0x0000001032001986 */ /* 0x0001f4000c101104 */
[----:B------:R-:W-:-:S02]  /*14be90*/  @P6 LOP3.LUT R4, R4, 0x4, RZ, 0xfc, !PT ;  /* 0x0000000404046812 */ /* 0x000fc400078efcff */
[----:B------:R-:W-:Y:S01]  /*14bea0*/  LOP3.LUT P6, RZ, R57, 0x800, RZ, 0xc0, !PT ;  /* 0x0000080039ff7812 */ /* 0x000fe200078cc0ff */
[----:B0-----:R-:W4:Y:S01]  /*14beb0*/  LDL.LU.64 R50, [R1+0x4560] ;  /* 0x0045600001327983 */ /* 0x001f220000300a00 */
[----:B------:R-:W-:-:S05]  /*14bec0*/  PRMT R16, R38, 0x7771, RZ ;  /* 0x0000777126107816 */ /* 0x000fca00000000ff */
[----:B------:R0:W-:Y:S02]  /*14bed0*/  @P0 STG.E.U8 desc[UR4][R48.64], R16 ;  /* 0x0000001030000986 */ /* 0x0001e4000c101104 */
[----:B0-----:R-:W-:Y:S02]  /*14bee0*/  PRMT R16, R38, 0x7772, RZ ;  /* 0x0000777226107816 */ /* 0x001fe400000000ff */
[----:B------:R-:W4:Y:S04]  /*14bef0*/  LDL.LU.64 R48, [R1+0x4568] ;  /* 0x0045680001307983 */ /* 0x000f280000300a00 */
[----:B------:R0:W-:Y:S01]  /*14bf00*/  @P6 STG.E.U8 desc[UR4][R40.64], R16 ;  /* 0x0000001028006986 */ /* 0x0001e2000c101104 */
[----:B------:R-:W-:Y:S02]  /*14bf10*/  LOP3.LUT P6, RZ, R4, 0x4, RZ, 0xc0, !PT ;  /* 0x0000000404ff7812 */ /* 0x000fe400078cc0ff */
[----:B0-----:R-:W-:Y:S01]  /*14bf20*/  PRMT R16, R38, 0x7773, RZ ;  /* 0x0000777326107816 */ /* 0x001fe200000000ff */
[----:B------:R-:W4:Y:S10]  /*14bf30*/  LDL.LU.64 R40, [R1+0x4570] ;  /* 0x0045700001287983 */ /* 0x000f340000300a00 */
[----:B------:R0:W-:Y:S01]  /*14bf40*/  @P6 STG.E.U8 desc[UR4][R58.64], R16 ;  /* 0x000000103a006986 */ /* 0x0001e2000c101104 */
[----:B------:R-:W-:-:S03]  /*14bf50*/  LOP3.LUT P6, RZ, R4, 0x2, RZ, 0xc0, !PT ;  /* 0x0000000204ff7812 */ /* 0x000fc600078cc0ff */
[----:B------:R-:W4:Y:S01]  /*14bf60*/  LDL.LU.64 R38, [R1+0x4578] ;  /* 0x0045780001267983 */ /* 0x000f220000300a00 */
[----:B0-----:R-:W-:-:S03]  /*14bf70*/  PRMT R16, R46, 0x7770, RZ ;  /* 0x000077702e107816 */ /* 0x001fc600000000ff */
[----:B------:R-:W4:Y:S06]  /*14bf80*/  LDL.LU.64 R58, [R1+0x4580] ;  /* 0x00458000013a7983 */ /* 0x000f2c0000300a00 */
[----:B--2---:R0:W-:Y:S04]  /*14bf90*/  @P6 STG.E.U8 desc[UR4][R54.64], R16 ;  /* 0x0000001036006986 */ /* 0x0041e8000c101104 */
[----:B0-----:R-:W2:Y:S01]  /*14bfa0*/  LDL.LU R54, [R1+0x420] ;  /* 0x0004200001367983 */ /* 0x001ea20000300800 */
[----:B------:R-:W-:-:S02]  /*14bfb0*/  LOP3.LUT P6, RZ, R4, 0x1, RZ, 0xc0, !PT ;  /* 0x0000000104ff7812 */ /* 0x000fc400078cc0ff */
[----:B------:R-:W-:-:S11]  /*14bfc0*/  PRMT R4, R46, 0x7771, RZ ;  /* 0x000077712e047816 */ /* 0x000fd600000000ff */
[----:B---3--:R0:W-:Y:S04]  /*14bfd0*/  @P6 STG.E.U8 desc[UR4][R34.64], R4 ;  /* 0x0000000422006986 */ /* 0x0081e8000c101104 */
[----:B0-----:R-:W3:Y:S04]  /*14bfe0*/  LDL.LU.64 R34, [R1+0x56f8] ;  /* 0x0056f80001227983 */ /* 0x001ee80000300a00 */
[----:B------:R-:W3:Y:S01]  /*14bff0*/  LDL.LU R55, [R1+0x340] ;  /* 0x0003400001377983 */ /* 0x000ee20000300800 */
        /* <DEDUP_REMOVED lines=21> */
[----:B----4-:R-:W-:-:S05]  /*14c150*/  PRMT R4, R56, 0x7770, RZ ;  /* 0x0000777038047816 */ /* 0x010fca00000000ff */
        /* <DEDUP_REMOVED lines=9> */
[----:B--2---:R-:W-:-:S05]  /*14c1f0*/  PRMT R4, R54, 0x7770, RZ ;  /* 0x0000777036047816 */ /* 0x004fca00000000ff */
[----:B------:R0:W-:Y:S04]  /*14c200*/  @P0 STG.E.U8 desc[UR4][R58.64], R4 ;  /* 0x000000043a000986 */ /* 0x0001e8000c101104 */
[----:B0-----:R-:W2:Y:S01]  /*14c210*/  LDL.LU.64 R58, [R1+0x4588] ;  /* 0x00458800013a7983 */ /* 0x001ea20000300a00 */
[----:B------:R-:W-:-:S03]  /*14c220*/  LOP3.LUT R5, R5, 0xfff7ffff, RZ, 0xc0, !PT ;  /* 0xfff7ffff05057812 */ /* 0x000fc600078ec0ff */
[----:B------:R-:W4:Y:S04]  /*14c230*/  LDL.LU.64 R42, [R1+0x4590] ;  /* 0x00459000012a7983 */ /* 0x000f280000300a00 */
[----:B------:R-:W4:Y:S04]  /*14c240*/  LDL.LU.64 R48, [R1+0x4598] ;  /* 0x0045980001307983 */ /* 0x000f280000300a00 */
[----:B------:R-:W4:Y:S01]  /*14c250*/  LDL.LU.64 R40, [R1+0x45a0] ;  /* 0x0045a00001287983 */ /* 0x000f220000300a00 */
[----:B---3--:R-:W-:-:S03]  /*14c260*/  LOP3.LUT P6, RZ, R55, 0x40, RZ, 0xc0, !PT ;  /* 0x0000004037ff7812 */ /* 0x008fc600078cc0ff */
[----:B------:R-:W3:Y:S04]  /*14c270*/  LDL.LU.64 R38, [R1+0x45a8] ;  /* 0x0045a80001267983 */ /* 0x000ee80000300a00 */
        /* <DEDUP_REMOVED lines=25> */
[----:B------:R-:W-:-:S03]  /*14c410*/  LOP3.LUT P0, RZ, R57, 0x20000000, RZ, 0xc0, !PT ;  /* 0x2000000039ff7812 */ /* 0x000fc6000780c0ff */
[----:B------:R-:W-:Y:S02]  /*14c420*/  @P6 LOP3.LUT R5, R5, 0x4000000, RZ, 0xfc, !PT ;  /* 0x0400000005056812 */ /* 0x000fe400078efcff */
[----:B------:R-:W-:Y:S02]  /*14c430*/  LOP3.LUT P6, RZ, R57, 0x40000000, RZ, 0xc0, !PT ;  /* 0x4000000039ff7812 */ /* 0x000fe400078cc0ff */
[----:B------:R-:W3:Y:S01]  /*14c440*/  LDL.LU.64 R56, [R1+0x45b0] ;  /* 0x0045b00001387983 */ /* 0x000ee20000300a00 */
[----:B------:R-:W-:-:S05]  /*14c450*/  PRMT R4, R54, 0x7771, RZ ;  /* 0x0000777136047816 */ /* 0x000fca00000000ff */
[----:B--2---:R0:W-:Y:S04]  /*14c460*/  @P3 STG.E.U8 desc[UR4][R58.64], R4 ;  /* 0x000000043a003986 */ /* 0x0041e8000c101104 */
[----:B0-----:R-:W2:Y:S04]  /*14c470*/  LDL.LU.64 R58, [R1+0x45b8] ;  /* 0x0045b800013a7983 */ /* 0x001ea80000300a00 */
[----:B------:R-:W2:Y:S04]  /*14c480*/  LDL.LU R51, [R1+0x424] ;  /* 0x0004240001337983 */ /* 0x000ea80000300800 */
[----:B------:R-:W2:Y:S04]  /*14c490*/  LDL.LU.64 R18, [R1+0x45c0] ;  /* 0x0045c00001127983 */ /* 0x000ea80000300a00 */
        /* <DEDUP_REMOVED lines=9> */
[----:B------:R-:W4:Y:S04]  /*14c530*/  LDL.LU R54, [R1+0x428] ;  /* 0x0004280001367983 */ /* 0x000f280000300800 */
[----:B------:R3:W-:Y:S04]  /*14c540*/  @P1 STG.E.U8 desc[UR4][R48.64], R4 ;  /* 0x0000000430001986 */ /* 0x0007e8000c101104 */
[----:B------:R-:W4:Y:S01]  /*14c550*/  LDL.LU.64 R42, [R1+0x45f0] ;  /* 0x0045f000012a7983 */ /* 0x000f220000300a00 */
[----:B---3--:R-:W-:-:S03]  /*14c560*/  PRMT R4, R52, 0x7770, RZ ;  /* 0x0000777034047816 */ /* 0x008fc600000000ff */
[----:B------:R-:W3:Y:S04]  /*14c570*/  LDL.LU.64 R48, [R1+0x45f8] ;  /* 0x0045f80001307983 */ /* 0x000ee80000300a00 */
[----:B------:R0:W-:Y:S02]  /*14c580*/  @P0 STG.E.U8 desc[UR4][R40.64], R4 ;  /* 0x0000000428000986 */ /* 0x0001e4000c101104 */
[----:B0-----:R-:W-:Y:S02]  /*14c590*/  PRMT R4, R52, 0x7771, RZ ;  /* 0x0000777134047816 */ /* 0x001fe400000000ff */
[----:B------:R-:W3:Y:S04]  /*14c5a0*/  LDL.LU.64 R40, [R1+0x4600] ;  /* 0x0046000001287983 */ /* 0x000ee80000300a00 */
[----:B------:R0:W-:Y:S01]  /*14c5b0*/  @P6 STG.E.U8 desc[UR4][R38.64], R4 ;  /* 0x0000000426006986 */ /* 0x0001e2000c101104 */
[----:B------:R-:W-:-:S02]  /*14c5c0*/  LOP3.LUT P6, RZ, R5, 0x4000000, RZ, 0xc0, !PT ;  /* 0x0400000005ff7812 */ /* 0x000fc400078cc0ff */
        /* <DEDUP_REMOVED lines=33> */
[----:B---3--:R0:W-:Y:S01]  /*14c7e0*/  @P4 STG.E.U8 desc[UR4][R48.64], R4 ;  /* 0x0000000430004986 */ /* 0x0081e2000c101104 */
        /* <DEDUP_REMOVED lines=17> */
[----:B------:R-:W4:Y:S01]  /*14c900*/  LDL.LU R52, [R1+0x42c] ;  /* 0x00042c0001347983 */ /* 0x000f220000300800 */
[----:B------:R-:W-:-:S02]  /*14c910*/  LOP3.LUT P3, RZ, R55, 0x2000, RZ, 0xc0, !PT ;  /* 0x0000200037ff7812 */ /* 0x000fc4000786c0ff */
        /* <DEDUP_REMOVED lines=15> */
[----:B---3--:R0:W-:Y:S02]  /*14ca10*/  @P3 STG.E.U8 desc[UR4][R56.64], R4 ;  /* 0x0000000438003986 */ /* 0x0081e4000c101104 */
[----:B0-----:R-:W-:-:S05]  /*14ca20*/  PRMT R4, R54, 0x7771, RZ ;  /* 0x0000777136047816 */ /* 0x001fca00000000ff */
[----:B------:R0:W-:Y:S04]  /*14ca30*/  @P2 STG.E.U8 desc[UR4][R58.64], R4 ;  /* 0x000000043a002986 */ /* 0x0001e8000c101104 */
[----:B0-----:R-:W2:Y:S04]  /*14ca40*/  LDL.LU.64 R58, [R1+0x4650] ;  /* 0x00465000013a7983 */ /* 0x001ea80000300a00 */
[----:B------:R-:W3:Y:S04]  /*14ca50*/  LDL.LU.64 R18, [R1+0x4658] ;  /* 0x0046580001127983 */ /* 0x000ee80000300a00 */
[----:B------:R-:W3:Y:S01]  /*14ca60*/  LDL.LU R56, [R1+0x410] ;  /* 0x0004100001387983 */ /* 0x000ee20000300800 */
[----:B------:R-:W-:-:S03]  /*14ca70*/  LOP3.LUT R5, R5, 0xffff7fff, RZ, 0xc0, !PT ;  /* 0xffff7fff05057812 */ /* 0x000fc600078ec0ff */
[----:B------:R-:W3:Y:S01]  /*14ca80*/  LDL.LU.64 R46, [R1+0x4660] ;  /* 0x00466000012e7983 */ /* 0x000ee20000300a00 */
[----:B------:R-:W-:Y:S02]  /*14ca90*/  @P6 LOP3.LUT R5, R5, 0x8000, RZ, 0xfc, !PT ;  /* 0x0000800005056812 */ /* 0x000fe400078efcff */
[----:B------:R-:W-:Y:S01]  /*14caa0*/  LOP3.LUT P6, RZ, R55, 0x100000, RZ, 0xc0, !PT ;  /* 0x0010000037ff7812 */ /* 0x000fe200078cc0ff */
[----:B------:R-:W3:Y:S01]  /*14cab0*/  LDL.LU.64 R22, [R1+0x4668] ;  /* 0x0046680001167983 */ /* 0x000ee20000300a00 */
[----:B------:R-:W-:-:S03]  /*14cac0*/  LOP3.LUT R5, R5, 0xfffeffff, RZ, 0xc0, !PT ;  /* 0xfffeffff05057812 */ /* 0x000fc600078ec0ff */
[----:B------:R-:W3:Y:S01]  /*14cad0*/  LDL.LU.64 R20, [R1+0x4670] ;  /* 0x0046700001147983 */ /* 0x000ee20000300a00 */
[C---:B------:R-:W-:Y:S02]  /*14cae0*/  LOP3.LUT P1, RZ, R55.reuse, 0x8000, RZ, 0xc0, !PT ;  /* 0x0000800037ff7812 */ /* 0x040fe4000782c0ff */
[----:B------:R-:W-:Y:S01]  /*14caf0*/  LOP3.LUT P0, RZ, R55, 0x10000, RZ, 0xc0, !PT ;  /* 0x0001000037ff7812 */ /* 0x000fe2000780c0ff */
[----:B------:R-:W3:Y:S04]  /*14cb00*/  LDL.LU.64 R44, [R1+0x4678] ;  /* 0x00467800012c7983 */ /* 0x000ee80000300a00 */
[----:B------:R-:W-:Y:S02]  /*14cb10*/  @P6 LOP3.LUT R5, R5, 0x10000, RZ, 0xfc, !PT ;  /* 0x0001000005056812 */ /* 0x000fe400078efcff */
[----:B------:R-:W-:-:S02]  /*14cb20*/  LOP3.LUT P6, RZ, R55, 0x80000, RZ, 0xc0, !PT ;  /* 0x0008000037ff7812 */ /* 0x000fc400078cc0ff */
[----:B------:R-:W-:Y:S02]  /*14cb30*/  LOP3.LUT R5, R5, 0xfffdffff, RZ, 0xc0, !PT ;  /* 0xfffdffff05057812 */ /* 0x000fe400078ec0ff */
[----:B------:R-:W-:-:S09]  /*14cb40*/  PRMT R4, R54, 0x7772, RZ ;  /* 0x0000777236047816 */ /* 0x000fd200000000ff */
[----:B------:R-:W-:Y:S02]  /*14cb50*/  @P6 LOP3.LUT R5, R5, 0x20000, RZ, 0xfc, !PT ;  /* 0x0002000005056812 */ /* 0x000fe400078efcff */
[----:B------:R-:W-:Y:S01]  /*14cb60*/  LOP3.LUT P6, RZ, R55, 0x40000, RZ, 0xc0, !PT ;  /* 0x0004000037ff7812 */ /* 0x000fe200078cc0ff */
[----:B----4-:R0:W-:Y:S01]  /*14cb70*/  @P1 STG.E.U8 desc[UR4][R50.64], R4 ;  /* 0x0000000432001986 */ /* 0x0101e2000c101104 */
[----:B------:R-:W-:Y:S02]  /*14cb80*/  LOP3.LUT R5, R5, 0xfffbffff, RZ, 0xc0, !PT ;  /* 0xfffbffff05057812 */ /* 0x000fe400078ec0ff */
[C---:B------:R-:W-:Y:S02]  /*14cb90*/  LOP3.LUT P5, RZ, R55.reuse, 0x4000000, RZ, 0xc0, !PT ;  /* 0x0400000037ff7812 */ /* 0x040fe400078ac0ff */
[----:B------:R-:W-:Y:S02]  /*14cba0*/  LOP3.LUT P4, RZ, R55, 0x8000000, RZ, 0xc0, !PT ;  /* 0x0800000037ff7812 */ /* 0x000fe4000788c0ff */
[----:B0-----:R-:W-:-:S05]  /*14cbb0*/  PRMT R4, R54, 0x7773, RZ ;  /* 0x0000777336047816 */ /* 0x001fca00000000ff */
[----:B------:R-:W-:Y:S02]  /*14cbc0*/  @P6 LOP3.LUT R5, R5, 0x40000, RZ, 0xfc, !PT ;  /* 0x0004000005056812 */ /* 0x000fe400078efcff */
[C---:B------:R-:W-:Y:S01]  /*14cbd0*/  LOP3.LUT P6, RZ, R55.reuse, 0x20000, RZ, 0xc0, !PT ;  /* 0x0002000037ff7812 */ /* 0x040fe200078cc0ff */
[----:B------:R0:W-:Y:S01]  /*14cbe0*/  @P0 STG.E.U8 desc[UR4][R48.64], R4 ;  /* 0x0000000430000986 */ /* 0x0001e2000c101104 */
[C---:B------:R-:W-:Y:S02]  /*14cbf0*/  LOP3.LUT P3, RZ, R55.reuse, 0x10000000, RZ, 0xc0, !PT ;  /* 0x1000000037ff7812 */ /* 0x040fe4000786c0ff */
[C---:B------:R-:W-:Y:S02]  /*14cc00*/  LOP3.LUT P2, RZ, R55.reuse, 0x20000000, RZ, 0xc0, !PT ;  /* 0x2000000037ff7812 */ /* 0x040fe4000784c0ff */
[C---:B------:R-:W-:Y:S02]  /*14cc10*/  LOP3.LUT P1, RZ, R55.reuse, 0x40000000, RZ, 0xc0, !PT ;  /* 0x4000000037ff7812 */ /* 0x040fe4000782c0ff */
[----:B------:R-:W-:-:S02]  /*14cc20*/  LOP3.LUT P0, RZ, R55, 0x80000000, RZ, 0xc0, !PT ;  /* 0x8000000037ff7812 */ /* 0x000fc4000780c0ff */
[----:B------:R-:W4:Y:S04]  /*14cc30*/  LDL.LU R55, [R1+0x4b0] ;  /* 0x0004b00001377983 */ /* 0x000f280000300800 */
[----:B------:R-:W4:Y:S01]  /*14cc40*/  LDL.LU.64 R60, [R1+0x4680] ;  /* 0x00468000013c7983 */ /* 0x000f220000300a00 */
[----:B0-----:R-:W-:-:S03]  /*14cc50*/  PRMT R4, R52, 0x7770, RZ ;  /* 0x0000777034047816 */ /* 0x001fc600000000ff */
[----:B------:R-:W4:Y:S04]  /*14cc60*/  LDL.LU.64 R42, [R1+0x4688] ;  /* 0x00468800012a7983 */ /* 0x000f280000300a00 */
[----:B------:R0:W-:Y:S01]  /*14cc70*/  @P6 STG.E.U8 desc[UR4][R40.64], R4 ;  /* 0x0000000428006986 */ /* 0x0001e2000c101104 */
[----:B------:R-:W-:-:S03]  /*14cc80*/  LOP3.LUT P6, RZ, R5, 0x40000, RZ, 0xc0, !PT ;  /* 0x0004000005ff7812 */ /* 0x000fc600078cc0ff */
[----:B------:R-:W4:Y:S04]  /*14cc90*/  LDL.LU.64 R50, [R1+0x4690] ;  /* 0x0046900001327983 */ /* 0x000f280000300a00 */
[----:B------:R-:W4:Y:S01]  /*14cca0*/  LDL.LU R57, [R1+0x414] ;  /* 0x0004140001397983 */ /* 0x000f220000300800 */
[----:B0-----:R-:W-:-:S03]  /*14ccb0*/  PRMT R4, R52, 0x7771, RZ ;  /* 0x0000777134047816 */ /* 0x001fc600000000ff */
[----:B------:R-:W4:Y:S04]  /*14ccc0*/  LDL.LU.64 R48, [R1+0x4698] ;  /* 0x0046980001307983 */ /* 0x000f280000300a00 */
[----:B------:R0:W-:Y:S01]  /*14ccd0*/  @P6 STG.E.U8 desc[UR4][R38.64], R4 ;  /* 0x0000000426006986 */ /* 0x0001e2000c101104 */
[----:B------:R-:W-:-:S03]  /*14cce0*/  LOP3.LUT P6, RZ, R5, 0x20000, RZ, 0xc0, !PT ;  /* 0x0002000005ff7812 */ /* 0x000fc600078cc0ff */
[----:B------:R-:W4:Y:S04]  /*14ccf0*/  LDL.LU.64 R40, [R1+0x46a0] ;  /* 0x0046a00001287983 */ /* 0x000f280000300a00 */
[----:B0-----:R-:W4:Y:S01]  /*14cd00*/  LDL.LU.64 R38, [R1+0x46a8] ;  /* 0x0046a80001267983 */ /* 0x001f220000300a00 */
[----:B------:R-:W-:-:S03]  /*14cd10*/  PRMT R4, R52, 0x7772, RZ ;  /* 0x0000777234047816 */ /* 0x000fc600000000ff */
[----:B------:R-:W4:Y:S04]  /*14cd20*/  LDL.LU R54, [R1+0x344] ;  /* 0x0003440001367983 */ /* 0x000f280000300800 */
[----:B--2---:R0:W-:Y:S04]  /*14cd30*/  @P6 STG.E.U8 desc[UR4][R58.64], R4 ;  /* 0x000000043a006986 */ /* 0x0041e8000c101104 */
[----:B0-----:R-:W2:Y:S01]  /*14cd40*/  LDL.LU.64 R58, [R1+0x46b0] ;  /* 0x0046b000013a7983 */ /* 0x001ea20000300a00 */
[----:B------:R-:W-:Y:S02]  /*14cd50*/  LOP3.LUT P6, RZ, R5, 0x10000, RZ, 0xc0, !PT ;  /* 0x0001000005ff7812 */ /* 0x000fe400078cc0ff */
[----:B------:R-:W-:-:S11]  /*14cd60*/  PRMT R4, R52, 0x7773, RZ ;  /* 0x0000777334047816 */ /* 0x000fd600000000ff */
        /* <DEDUP_REMOVED lines=35> */
[----:B------:R-:W-:-:S02]  /*14cfa0*/  PRMT R4, R57, 0x7773, RZ ;  /* 0x0000777339047816 */ /* 0x000fc400000000ff */
[C---:B------:R-:W-:Y:S01]  /*14cfb0*/  LOP3.LUT P3, RZ, R54.reuse, 0x1, RZ, 0xc0, !PT ;  /* 0x0000000136ff7812 */ /* 0x040fe2000786c0ff */
[----:B------:R-:W4:Y:S01]  /*14cfc0*/  LDL.LU.64 R56, [R1+0x46e0] ;  /* 0x0046e00001387983 */ /* 0x000f220000300a00 */
        /* <DEDUP_REMOVED lines=23> */
[----:B------:R-:W3:Y:S04]  /*14d140*/  LDL.LU.64 R44, [R1+0x4710] ;  /* 0x00471000012c7983 */ /* 0x000ee80000300a00 */
[----:B------:R-:W3:Y:S04]  /*14d150*/  LDL.LU R40, [R1+0x41c] ;  /* 0x00041c0001287983 */ /* 0x000ee80000300800 */
[----:B------:R-:W3:Y:S04]  /*14d160*/  LDL.LU.64 R60, [R1+0x4718] ;  /* 0x00471800013c7983 */ /* 0x000ee80000300a00 */
[----:B------:R-:W3:Y:S01]  /*14d170*/  LDL.LU.64 R42, [R1+0x4720] ;  /* 0x00472000012a7983 */ /* 0x000ee20000300a00 */
        /* <DEDUP_REMOVED lines=11> */
[----:B------:R-:W-:Y:S02]  /*14d230*/  LOP3.LUT R5, R5, 0xfffffbff, RZ, 0xc0, !PT ;  /* 0xfffffbff05057812 */ /* 0x000fe400078ec0ff */
[----:B------:R-:W-:-:S05]  /*14d240*/  PRMT R4, R55, 0x7771, RZ ;  /* 0x0000777137047816 */ /* 0x000fca00000000ff */
[----:B----4-:R0:W-:Y:S02]  /*14d250*/  @P1 STG.E.U8 desc[UR4][R50.64], R4 ;  /* 0x0000000432001986 */ /* 0x0101e4000c101104 */
        /* <DEDUP_REMOVED lines=16> */
[----:B------:R-:W-:-:S09]  /*14d360*/  LOP3.LUT P5, RZ, R54, 0x2000, RZ, 0xc0, !PT ;  /* 0x0000200036ff7812 */ /* 0x000fd200078ac0ff */
[----:B--2---:R0:W-:Y:S01]  /*14d370*/  @P6 STG.E.U8 desc[UR4][R58.64], R4 ;  /* 0x000000043a006986 */ /* 0x0041e2000c101104 */
[C---:B------:R-:W-:Y:S02]  /*14d380*/  LOP3.LUT P6, RZ, R5.reuse, 0x100, RZ, 0xc0, !PT ;  /* 0x0000010005ff7812 */ /* 0x040fe400078cc0ff */
[----:B0-----:R-:W-:Y:S01]  /*14d390*/  PRMT R4, R52, 0x7772, RZ ;  /* 0x0000777234047816 */ /* 0x001fe200000000ff */
[----:B------:R-:W2:Y:S10]  /*14d3a0*/  LDL.LU.64 R58, [R1+0x4748] ;  /* 0x00474800013a7983 */ /* 0x000eb40000300a00 */
[----:B------:R0:W-:Y:S01]  /*14d3b0*/  @P6 STG.E.U8 desc[UR4][R18.64], R4 ;  /* 0x0000000412006986 */ /* 0x0001e2000c101104 */
[----:B------:R-:W-:-:S02]  /*14d3c0*/  LOP3.LUT P6, RZ, R5, 0x80, RZ, 0xc0, !PT ;  /* 0x0000008005ff7812 */ /* 0x000fc400078cc0ff */
        /* <DEDUP_REMOVED lines=15> */
[----:B------:R0:W-:Y:S04]  /*14d4c0*/  @P5 STG.E.U8 desc[UR4][R42.64], R4 ;  /* 0x000000042a005986 */ /* 0x0001e8000c101104 */
[----:B0-----:R-:W3:Y:S01]  /*14d4d0*/  LDL.LU.64 R42, [R1+0x4750] ;  /* 0x00475000012a7983 */ /* 0x001ee20000300a00 */
[C---:B------:R-:W-:Y:S02]  /*14d4e0*/  LOP3.LUT P6, RZ, R54.reuse, 0x80000000, RZ, 0xc0, !PT ;  /* 0x8000000036ff7812 */ /* 0x040fe400078cc0ff */
[C---:B------:R-:W-:Y:S02]  /*14d4f0*/  LOP3.LUT P4, RZ, R54.reuse, 0x4000, RZ, 0xc0, !PT ;  /* 0x0000400036ff7812 */ /* 0x040fe4000788c0ff */
[----:B------:R-:W-:Y:S02]  /*14d500*/  LOP3.LUT P3, RZ, R54, 0x8000, RZ, 0xc0, !PT ;  /* 0x0000800036ff7812 */ /* 0x000fe4000786c0ff */
[----:B------:R-:W-:-:S02]  /*14d510*/  PRMT R4, R40, 0x7771, RZ ;  /* 0x0000777128047816 */ /* 0x000fc400000000ff */
[----:B------:R-:W-:Y:S02]  /*14d520*/  LOP3.LUT R6, R6, 0xf7ffffff, RZ, 0xc0, !PT ;  /* 0xf7ffffff06067812 */ /* 0x000fe400078ec0ff */
[----:B------:R-:W-:-:S03]  /*14d530*/  LOP3.LUT P2, RZ, R54, 0x10000, RZ, 0xc0, !PT ;  /* 0x0001000036ff7812 */ /* 0x000fc6000784c0ff */
[----:B------:R-:W-:Y:S02]  /*14d540*/  @P6 LOP3.LUT R6, R6, 0x8000000, RZ, 0xfc, !PT ;  /* 0x0800000006066812 */ /* 0x000fe400078efcff */
[----:B----4-:R0:W-:Y:S01]  /*14d550*/  @P4 STG.E.U8 desc[UR4][R50.64], R4 ;  /* 0x0000000432004986 */ /* 0x0101e2000c101104 */
[C---:B------:R-:W-:Y:S02]  /*14d560*/  LOP3.LUT P6, RZ, R54.reuse, 0x40000000, RZ, 0xc0, !PT ;  /* 0x4000000036ff7812 */ /* 0x040fe400078cc0ff */
[----:B------:R-:W-:Y:S02]  /*14d570*/  LOP3.LUT P1, RZ, R54, 0x20000, RZ, 0xc0, !PT ;  /* 0x0002000036ff7812 */ /* 0x000fe4000782c0ff */
[----:B0-----:R-:W-:Y:S01]  /*14d580*/  PRMT R4, R40, 0x7772, RZ ;  /* 0x0000777228047816 */ /* 0x001fe200000000ff */
[----:B------:R-:W4:Y:S01]  /*14d590*/  LDL.LU.64 R50, [R1+0x4758] ;  /* 0x0047580001327983 */ /* 0x000f220000300a00 */
[----:B------:R-:W-:-:S03]  /*14d5a0*/  LOP3.LUT R6, R6, 0xefffffff, RZ, 0xc0, !PT ;  /* 0xefffffff06067812 */ /* 0x000fc600078ec0ff */
[----:B------:R0:W-:Y:S01]  /*14d5b0*/  @P3 STG.E.U8 desc[UR4][R48.64], R4 ;  /* 0x0000000430003986 */ /* 0x0001e2000c101104 */
[----:B------:R-:W-:-:S03]  /*14d5c0*/  LOP3.LUT P0, RZ, R54, 0x40000, RZ, 0xc0, !PT ;  /* 0x0004000036ff7812 */ /* 0x000fc6000780c0ff */
[----:B------:R-:W-:Y:S02]  /*14d5d0*/  @P6 LOP3.LUT R6, R6, 0x10000000, RZ, 0xfc, !PT ;  /* 0x1000000006066812 */ /* 0x000fe400078efcff */
[----:B------:R-:W-:Y:S02]  /*14d5e0*/  LOP3.LUT P6, RZ, R54, 0x20000000, RZ, 0xc0, !PT ;  /* 0x2000000036ff7812 */ /* 0x000fe400078cc0ff */
[----:B0-----:R-:W-:-:S05]  /*14d5f0*/  PRMT R4, R40, 0x7773, RZ ;  /* 0x0000777328047816 */ /* 0x001fca00000000ff */
[----:B------:R0:W-:Y:S01]  /*14d600*/  @P2 STG.E.U8 desc[UR4][R38.64], R4 ;  /* 0x0000000426002986 */ /* 0x0001e2000c101104 */
[----:B------:R-:W-:Y:S02]  /*14d610*/  LOP3.LUT R6, R6, 0xdfffffff, RZ, 0xc0, !PT ;  /* 0xdfffffff06067812 */ /* 0x000fe400078ec0ff */
[----:B0-----:R-:W-:Y:S01]  /*14d620*/  PRMT R4, R55, 0x7770, RZ ;  /* 0x0000777037047816 */ /* 0x001fe200000000ff */
[----:B------:R-:W4:Y:S04]  /*14d630*/  LDL.LU.64 R38, [R1+0x4760] ;  /* 0x0047600001267983 */ /* 0x000f280000300a00 */
[----:B------:R0:W-:Y:S04]  /*14d640*/  @P1 STG.E.U8 desc[UR4][R56.64], R4 ;  /* 0x0000000438001986 */ /* 0x0001e8000c101104 */
[----:B------:R-:W4:Y:S01]  /*14d650*/  LDL.LU.64 R48, [R1+0x4768] ;  /* 0x0047680001307983 */ /* 0x000f220000300a00 */
[----:B------:R-:W-:-:S03]  /*14d660*/  @P6 LOP3.LUT R6, R6, 0x20000000, RZ, 0xfc, !PT ;  /* 0x2000000006066812 */ /* 0x000fc600078efcff */
[----:B------:R-:W4:Y:S01]  /*14d670*/  LDL.LU.64 R40, [R1+0x4770] ;  /* 0x0047700001287983 */ /* 0x000f220000300a00 */
[----:B0-----:R-:W-:Y:S02]  /*14d680*/  PRMT R4, R55, 0x7771, RZ ;  /* 0x0000777137047816 */ /* 0x001fe400000000ff */
        /* <DEDUP_REMOVED lines=9> */
[C---:B------:R-:W-:Y:S01]  /*14d720*/  LOP3.LUT P6, RZ, R54.reuse, 0x2000000, RZ, 0xc0, !PT ;  /* 0x0200000036ff7812 */ /* 0x040fe200078cc0ff */
[----:B--2---:R0:W-:Y:S04]  /*14d730*/  @P0 STG.E.U8 desc[UR4][R58.64], R4 ;  /* 0x000000043a000986 */ /* 0x0041e8000c101104 */
[----:B0-----:R-:W2:Y:S01]  /*14d740*/  LDL.LU R59, [R1+0x4a0] ;  /* 0x0004a000013b7983 */ /* 0x001ea20000300800 */
[----:B------:R-:W-:Y:S02]  /*14d750*/  LOP3.LUT R5, R5, 0xfffffffd, RZ, 0xc0, !PT ;  /* 0xfffffffd05057812 */ /* 0x000fe400078ec0ff */
[----:B------:R-:W-:Y:S01]  /*14d760*/  LOP3.LUT P3, RZ, R54, 0x80000, RZ, 0xc0, !PT ;  /* 0x0008000036ff7812 */ /* 0x000fe2000786c0ff */
[----:B------:R-:W2:Y:S04]  /*14d770*/  LDL.LU R58, [R1+0x348] ;  /* 0x00034800013a7983 */ /* 0x000ea80000300800 */
[----:B------:R-:W-:-:S02]  /*14d780*/  @P6 LOP3.LUT R5, R5, 0x2, RZ, 0xfc, !PT ;  /* 0x0000000205056812 */ /* 0x000fc400078efcff */
[C---:B------:R-:W-:Y:S01]  /*14d790*/  LOP3.LUT P6, RZ, R54.reuse, 0x1000000, RZ, 0xc0, !PT ;  /* 0x0100000036ff7812 */ /* 0x040fe200078cc0ff */
[----:B------:R-:W2:Y:S01]  /*14d7a0*/  LDL.LU.64 R56, [R1+0x4778] ;  /* 0x0047780001387983 */ /* 0x000ea20000300a00 */
[----:B------:R-:W-:Y:S02]  /*14d7b0*/  PRMT R4, R55, 0x7772, RZ ;  /* 0x0000777237047816 */ /* 0x000fe400000000ff */
[----:B------:R-:W-:Y:S01]  /*14d7c0*/  LOP3.LUT R5, R5, 0xfffffffb, RZ, 0xc0, !PT ;  /* 0xfffffffb05057812 */ /* 0x000fe200078ec0ff */
[----:B------:R-:W2:Y:S01]  /*14d7d0*/  LDL.LU R52, [R1+0x490] ;  /* 0x0004900001347983 */ /* 0x000ea20000300800 */
[C---:B------:R-:W-:Y:S02]  /*14d7e0*/  LOP3.LUT P2, RZ, R54.reuse, 0x100000, RZ, 0xc0, !PT ;  /* 0x0010000036ff7812 */ /* 0x040fe4000784c0ff */
[C---:B------:R-:W-:Y:S02]  /*14d7f0*/  LOP3.LUT P1, RZ, R54.reuse, 0x200000, RZ, 0xc0, !PT ;  /* 0x0020000036ff7812 */ /* 0x040fe4000782c0ff */
[----:B------:R-:W-:-:S03]  /*14d800*/  LOP3.LUT P0, RZ, R54, 0x400000, RZ, 0xc0, !PT ;  /* 0x0040000036ff7812 */ /* 0x000fc6000780c0ff */
[----:B------:R-:W-:Y:S02]  /*14d810*/  @P6 LOP3.LUT R5, R5, 0x4, RZ, 0xfc, !PT ;  /* 0x0000000405056812 */ /* 0x000fe400078efcff */
[----:B------:R-:W-:Y:S01]  /*14d820*/  LOP3.LUT P6, RZ, R54, 0x800000, RZ, 0xc0, !PT ;  /* 0x0080000036ff7812 */ /* 0x000fe200078cc0ff */
[----:B---3--:R0:W-:Y:S02]  /*14d830*/  @P3 STG.E.U8 desc[UR4][R42.64], R4 ;  /* 0x000000042a003986 */ /* 0x0081e4000c101104 */
[----:B0-----:R-:W-:Y:S02]  /*14d840*/  PRMT R4, R55, 0x7773, RZ ;  /* 0x0000777337047816 */ /* 0x001fe400000000ff */
[----:B------:R-:W3:Y:S04]  /*14d850*/  LDL.LU.64 R54, [R1+0x4780] ;  /* 0x0047800001367983 */ /* 0x000ee80000300a00 */
[----:B------:R-:W3:Y:S04]  /*14d860*/  LDL.LU.64 R18, [R1+0x4788] ;  /* 0x0047880001127983 */ /* 0x000ee80000300a00 */
[----:B------:R-:W3:Y:S04]  /*14d870*/  LDL.LU.64 R46, [R1+0x4790] ;  /* 0x00479000012e7983 */ /* 0x000ee80000300a00 */
[----:B------:R-:W3:Y:S04]  /*14d880*/  LDL.LU.64 R22, [R1+0x4798] ;  /* 0x0047980001167983 */ /* 0x000ee80000300a00 */
[----:B----4-:R2:W-:Y:S02]  /*14d890*/  @P2 STG.E.U8 desc[UR4][R50.64], R4 ;  /* 0x0000000432002986 */ /* 0x0105e4000c101104 */
[----:B--2---:R-:W-:-:S05]  /*14d8a0*/  PRMT R4, R59, 0x7770, RZ ;  /* 0x000077703b047816 */ /* 0x004fca00000000ff */
[----:B------:R0:W-:Y:S04]  /*14d8b0*/  @P1 STG.E.U8 desc[UR4][R38.64], R4 ;  /* 0x0000000426001986 */ /* 0x0001e8000c101104 */
[----:B0-----:R-:W2:Y:S04]  /*14d8c0*/  LDL.LU R39, [R1+0x4a4] ;  /* 0x0004a40001277983 */ /* 0x001ea80000300800 */
[----:B------:R-:W4:Y:S04]  /*14d8d0*/  LDL.LU.64 R20, [R1+0x47a0] ;  /* 0x0047a00001147983 */ /* 0x000f280000300a00 */
[----:B------:R-:W4:Y:S01]  /*14d8e0*/  LDL.LU.64 R44, [R1+0x47a8] ;  /* 0x0047a800012c7983 */ /* 0x000f220000300a00 */
[----:B------:R-:W-:-:S03]  /*14d8f0*/  PRMT R4, R59, 0x7771, RZ ;  /* 0x000077713b047816 */ /* 0x000fc600000000ff */
[----:B------:R-:W4:Y:S04]  /*14d900*/  LDL.LU R38, [R1+0x494] ;  /* 0x0004940001267983 */ /* 0x000f280000300800 */
[----:B------:R-:W4:Y:S04]  /*14d910*/  LDL.LU.64 R60, [R1+0x47b0] ;  /* 0x0047b000013c7983 */ /* 0x000f280000300a00 */
[----:B------:R0:W-:Y:S04]  /*14d920*/  @P0 STG.E.U8 desc[UR4][R48.64], R4 ;  /* 0x0000000430000986 */ /* 0x0001e8000c101104 */
[----:B------:R-:W4:Y:S04]  /*14d930*/  LDL.LU.64 R42, [R1+0x47b8] ;  /* 0x0047b800012a7983 */ /* 0x000f280000300a00 */
[----:B------:R-:W4:Y:S01]  /*14d940*/  LDL.LU.64 R50, [R1+0x47c0] ;  /* 0x0047c00001327983 */ /* 0x000f220000300a00 */
        /* <DEDUP_REMOVED lines=9> */
[----:B------:R-:W-:-:S03]  /*14d9e0*/  PRMT R4, R52, 0x7770, RZ ;  /* 0x0000777034047816 */ /* 0x000fc600000000ff */
[----:B------:R-:W4:Y:S06]  /*14d9f0*/  LDL.LU R59, [R1+0x4a8] ;  /* 0x0004a800013b7983 */ /* 0x000f2c0000300800 */
[----:B---3--:R0:W-:Y:S04]  /*14da00*/  @P6 STG.E.U8 desc[UR4][R54.64], R4 ;  /* 0x0000000436006986 */ /* 0x0081e8000c101104 */
[----:B0-----:R-:W3:Y:S01]  /*14da10*/  LDL.LU.64 R54, [R1+0x47e0] ;  /* 0x0047e00001367983 */ /* 0x001ee20000300a00 */
        /* <DEDUP_REMOVED lines=65> */
[----:B------:R-:W-:Y:S01]  /*14de30*/  LOP3.LUT P6, RZ, R58, 0x2000, RZ, 0xc0, !PT ;  /* 0x000020003aff7812 */ /* 0x000fe200078cc0ff */
[----:B------:R-:W2:Y:S01]  /*14de40*/  LDL.LU.64 R22, [R1+0x4830] ;  /* 0x0048300001167983 */ /* 0x000ea20000300a00 */
[----:B------:R-:W-:-:S03]  /*14de50*/  LOP3.LUT R6, R6, 0xfeffffff, RZ, 0xc0, !PT ;  /* 0xfeffffff06067812 */ /* 0x000fc600078ec0ff */
[----:B------:R-:W2:Y:S04]  /*14de60*/  LDL.LU R56, [R1+0x49c] ;  /* 0x00049c0001387983 */ /* 0x000ea80000300800 */
[----:B------:R-:W2:Y:S04]  /*14de70*/  LDL.LU.64 R20, [R1+0x4838] ;  /* 0x0048380001147983 */ /* 0x000ea80000300a00 */
[----:B------:R-:W-:Y:S01]  /*14de80*/  @P6 LOP3.LUT R6, R6, 0x1000000, RZ, 0xfc, !PT ;  /* 0x0100000006066812 */ /* 0x000fe200078efcff */
[----:B------:R-:W2:Y:S01]  /*14de90*/  LDL.LU.64 R44, [R1+0x4840] ;  /* 0x00484000012c7983 */ /* 0x000ea20000300a00 */
[----:B------:R-:W-:-:S02]  /*14dea0*/  LOP3.LUT P6, RZ, R58, 0x1000, RZ, 0xc0, !PT ;  /* 0x000010003aff7812 */ /* 0x000fc400078cc0ff */
[----:B------:R-:W-:Y:S01]  /*14deb0*/  LOP3.LUT R6, R6, 0xfdffffff, RZ, 0xc0, !PT ;  /* 0xfdffffff06067812 */ /* 0x000fe200078ec0ff */
[----:B------:R-:W2:Y:S01]  /*14dec0*/  LDL.LU.64 R60, [R1+0x4848] ;  /* 0x00484800013c7983 */ /* 0x000ea20000300a00 */
        /* <DEDUP_REMOVED lines=8> */
[----:B0-----:R-:W-:Y:S01]  /*14df50*/  PRMT R4, R59, 0x7773, RZ ;  /* 0x000077733b047816 */ /* 0x001fe200000000ff */
[----:B------:R-:W3:Y:S06]  /*14df60*/  LDL.LU.64 R42, [R1+0x4850] ;  /* 0x00485000012a7983 */ /* 0x000eec0000300a00 */
[----:B------:R-:W-:-:S02]  /*14df70*/  @P6 LOP3.LUT R6, R6, 0x4000000, RZ, 0xfc, !PT ;  /* 0x0400000006066812 */ /* 0x000fc400078efcff */
[----:B------:R-:W-:Y:S01]  /*14df80*/  LOP3.LUT P6, RZ, R58, 0x400, RZ, 0xc0, !PT ;  /* 0x000004003aff7812 */ /* 0x000fe200078cc0ff */
[----:B----4-:R0:W-:Y:S02]  /*14df90*/  @P1 STG.E.U8 desc[UR4][R50.64], R4 ;  /* 0x0000000432001986 */ /* 0x0101e4000c101104 */
[C---:B0-----:R-:W-:Y:S02]  /*14dfa0*/  PRMT R4, R57.reuse, 0x7770, RZ ;  /* 0x0000777039047816 */ /* 0x041fe400000000ff */
        /* <DEDUP_REMOVED lines=14> */
[----:B0-----:R-:W2:Y:S04]  /*14e090*/  LDL.LU.64 R54, [R1+0x4878] ;  /* 0x0048780001367983 */ /* 0x001ea80000300a00 */
[----:B------:R-:W2:Y:S01]  /*14e0a0*/  LDL.LU R57, [R1+0x34c] ;  /* 0x00034c0001397983 */ /* 0x000ea20000300800 */
        /* <DEDUP_REMOVED lines=35> */
[----:B------:R-:W-:-:S03]  /*14e2e0*/  LOP3.LUT R6, R6, 0xfffff7ff, RZ, 0xc0, !PT ;  /* 0xfffff7ff06067812 */ /* 0x000fc600078ec0ff */
[----:B--2---:R0:W-:Y:S04]  /*14e2f0*/  @P0 STG.E.U8 desc[UR4][R54.64], R4 ;  /* 0x0000000436000986 */ /* 0x0041e8000c101104 */
[----:B0-----:R-:W2:Y:S04]  /*14e300*/  LDL.LU.64 R54, [R1+0x4880] ;  /* 0x0048800001367983 */ /* 0x001ea80000300a00 */
[----:B------:R-:W3:Y:S04]  /*14e310*/  LDL.LU.64 R50, [R1+0x4888] ;  /* 0x0048880001327983 */ /* 0x000ee80000300a00 */
[----:B------:R-:W4:Y:S04]  /*14e320*/  LDL.LU.64 R48, [R1+0x4890] ;  /* 0x0048900001307983 */ /* 0x000f280000300a00 */
[----:B------:R-:W2:Y:S01]  /*14e330*/  LDL.LU R56, [R1+0x470] ;  /* 0x0004700001387983 */ /* 0x000ea20000300800 */
[----:B------:R-:W-:-:S03]  /*14e340*/  LOP3.LUT P6, RZ, R57, 0x20, RZ, 0xc0, !PT ;  /* 0x0000002039ff7812 */ /* 0x000fc600078cc0ff */
[----:B------:R-:W3:Y:S04]  /*14e350*/  LDL.LU.64 R40, [R1+0x4898] ;  /* 0x0048980001287983 */ /* 0x000ee80000300a00 */
[----:B------:R-:W3:Y:S04]  /*14e360*/  LDL.LU.64 R38, [R1+0x48a0] ;  /* 0x0048a00001267983 */ /* 0x000ee80000300a00 */
[----:B------:R-:W3:Y:S02]  /*14e370*/  LDL.LU R43, [R1+0x484] ;  /* 0x00048400012b7983 */ /* 0x000ee40000300800 */
        /* <DEDUP_REMOVED lines=27> */
[----:B------:R-:W4:Y:S01]  /*14e530*/  LDL.LU.64 R58, [R1+0x48a8] ;  /* 0x0048a800013a7983 */ /* 0x000f220000300a00 */
        /* <DEDUP_REMOVED lines=13> */
[----:B0-----:R-:W-:Y:S02]  /*14e610*/  PRMT R4, R56, 0x7773, RZ ;  /* 0x0000777338047816 */ /* 0x001fe400000000ff */
[----:B------:R-:W3:Y:S04]  /*14e620*/  LDL.LU R56, [R1+0x488] ;  /* 0x0004880001387983 */ /* 0x000ee80000300800 */
[----:B------:R-:W4:Y:S04]  /*14e630*/  LDL.LU.64 R60, [R1+0x48e0] ;  /* 0x0048e000013c7983 */ /* 0x000f280000300a00 */
[----:B------:R-:W3:Y:S04]  /*14e640*/  LDL.LU.64 R50, [R1+0x48e8] ;  /* 0x0048e80001327983 */ /* 0x000ee80000300a00 */
[----:B------:R0:W-:Y:S04]  /*14e650*/  @P0 STG.E.U8 desc[UR4][R40.64], R4 ;  /* 0x0000000428000986 */ /* 0x0001e8000c101104 */
[----:B------:R-:W3:Y:S01]  /*14e660*/  LDL.LU.64 R48, [R1+0x48f0] ;  /* 0x0048f00001307983 */ /* 0x000ee20000300a00 */
[----:B0-----:R-:W-:-:S03]  /*14e670*/  PRMT R4, R43, 0x7770, RZ ;  /* 0x000077702b047816 */ /* 0x001fc600000000ff */
[----:B------:R-:W3:Y:S04]  /*14e680*/  LDL.LU.64 R40, [R1+0x48f8] ;  /* 0x0048f80001287983 */ /* 0x000ee80000300a00 */
[----:B------:R0:W-:Y:S01]  /*14e690*/  @P6 STG.E.U8 desc[UR4][R38.64], R4 ;  /* 0x0000000426006986 */ /* 0x0001e2000c101104 */
[----:B------:R-:W-:-:S03]  /*14e6a0*/  LOP3.LUT P6, RZ, R6, 0x40000, RZ, 0xc0, !PT ;  /* 0x0004000006ff7812 */ /* 0x000fc600078cc0ff */
[----:B------:R-:W3:Y:S01]  /*14e6b0*/  LDL.LU R42, [R1+0x478] ;  /* 0x00047800012a7983 */ /* 0x000ee20000300800 */
[----:B0-----:R-:W-:-:S03]  /*14e6c0*/  PRMT R4, R43, 0x7771, RZ ;  /* 0x000077712b047816 */ /* 0x001fc600000000ff */
[----:B------:R-:W4:Y:S06]  /*14e6d0*/  LDL.LU.64 R38, [R1+0x4900] ;  /* 0x0049000001267983 */ /* 0x000f2c0000300a00 */
        /* <DEDUP_REMOVED lines=39> */
[----:B0-----:R-:W3:Y:S04]  /*14e950*/  LDL.LU.64 R58, [R1+0x4918] ;  /* 0x00491800013a7983 */ /* 0x001ee80000300a00 */
[----:B------:R-:W4:Y:S04]  /*14e960*/  LDL.LU.64 R50, [R1+0x4920] ;  /* 0x0049200001327983 */ /* 0x000f280000300a00 */
[----:B------:R-:W4:Y:S04]  /*14e970*/  LDL.LU.64 R48, [R1+0x4928] ;  /* 0x0049280001307983 */ /* 0x000f280000300a00 */
[----:B------:R-:W4:Y:S04]  /*14e980*/  LDL.LU.64 R40, [R1+0x4930] ;  /* 0x0049300001287983 */ /* 0x000f280000300a00 */
[----:B------:R-:W4:Y:S01]  /*14e990*/  LDL.LU R56, [R1+0x48c] ;  /* 0x00048c0001387983 */ /* 0x000f220000300800 */
[----:B------:R-:W-:-:S03]  /*14e9a0*/  LOP3.LUT P0, RZ, R57, 0x800, RZ, 0xc0, !PT ;  /* 0x0000080039ff7812 */ /* 0x000fc6000780c0ff */
[----:B------:R-:W4:Y:S01]  /*14e9b0*/  LDL.LU.64 R38, [R1+0x4938] ;  /* 0x0049380001267983 */ /* 0x000f220000300a00 */
[----:B------:R-:W-:Y:S02]  /*14e9c0*/  PRMT R4, R42, 0x7772, RZ ;  /* 0x000077722a047816 */ /* 0x000fe400000000ff */
[----:B------:R-:W-:-:S07]  /*14e9d0*/  LOP3.LUT P3, RZ, R57, 0x1000, RZ, 0xc0, !PT ;  /* 0x0000100039ff7812 */ /* 0x000fce000786c0ff */
[----:B--2---:R0:W-:Y:S04]  /*14e9e0*/  @P0 STG.E.U8 desc[UR4][R54.64], R4 ;  /* 0x0000000436000986 */ /* 0x0041e8000c101104 */
[----:B0-----:R-:W2:Y:S04]  /*14e9f0*/  LDL.LU.64 R54, [R1+0x4940] ;  /* 0x0049400001367983 */ /* 0x001ea80000300a00 */
[----:B------:R-:W2:Y:S01]  /*14ea00*/  LDL.LU R32, [R1+0x47c] ;  /* 0x00047c0001207983 */ /* 0x000ea20000300800 */
[----:B------:R-:W-:Y:S02]  /*14ea10*/  PRMT R4, R42, 0x7773, RZ ;  /* 0x000077732a047816 */ /* 0x000fe400000000ff */
[----:B------:R-:W-:-:S02]  /*14ea20*/  LOP3.LUT P6, RZ, R57, 0x1000000, RZ, 0xc0, !PT ;  /* 0x0100000039ff7812 */ /* 0x000fc400078cc0ff */
[----:B------:R-:W-:Y:S01]  /*14ea30*/  LOP3.LUT R6, R6, 0xfffffff7, RZ, 0xc0, !PT ;  /* 0xfffffff706067812 */ /* 0x000fe200078ec0ff */
[----:B---3--:R0:W-:Y:S04]  /*14ea40*/  @P3 STG.E.U8 desc[UR4][R58.64], R4 ;  /* 0x000000043a003986 */ /* 0x0081e8000c101104 */
[----:B0-----:R-:W3:Y:S06]  /*14ea50*/  LDL.LU.64 R58, [R1+0x4948] ;  /* 0x00494800013a7983 */ /* 0x001eec0000300a00 */
[----:B------:R-:W-:-:S02]  /*14ea60*/  @P6 LOP3.LUT R6, R6, 0x8, RZ, 0xfc, !PT ;  /* 0x0000000806066812 */ /* 0x000fc400078efcff */
        /* <DEDUP_REMOVED lines=25> */
[----:B----4-:R-:W-:Y:S02]  /*14ec00*/  PRMT R4, R56, 0x7770, RZ ;  /* 0x0000777038047816 */ /* 0x010fe400000000ff */
[----:B------:R-:W-:-:S07]  /*14ec10*/  LOP3.LUT P0, RZ, R57, 0x8000, RZ, 0xc0, !PT ;  /* 0x0000800039ff7812 */ /* 0x000fce000780c0ff */
[----:B------:R-:W-:Y:S02]  /*14ec20*/  @P6 LOP3.LUT R6, R6, 0x200, RZ, 0xfc, !PT ;  /* 0x0000020006066812 */ /* 0x000fe400078efcff */
[----:B------:R-:W-:Y:S01]  /*14ec30*/  LOP3.LUT P6, RZ, R57, 0x20000, RZ, 0xc0, !PT ;  /* 0x0002000039ff7812 */ /* 0x000fe200078cc0ff */
[----:B------:R0:W-:Y:S01]  /*14ec40*/  @P2 STG.E.U8 desc[UR4][R50.64], R4 ;  /* 0x0000000432002986 */ /* 0x0001e2000c101104 */
[----:B------:R-:W-:Y:S02]  /*14ec50*/  LOP3.LUT R6, R6, 0xfffffbff, RZ, 0xc0, !PT ;  /* 0xfffffbff06067812 */ /* 0x000fe400078ec0ff */
[----:B0-----:R-:W-:-:S09]  /*14ec60*/  PRMT R4, R56, 0x7771, RZ ;  /* 0x0000777138047816 */ /* 0x001fd200000000ff */
[----:B------:R-:W-:Y:S01]  /*14ec70*/  @P6 LOP3.LUT R6, R6, 0x400, RZ, 0xfc, !PT ;  /* 0x0000040006066812 */ /* 0x000fe200078efcff */
[----:B------:R0:W-:Y:S01]  /*14ec80*/  @P1 STG.E.U8 desc[UR4][R48.64], R4 ;  /* 0x0000000430001986 */ /* 0x0001e2000c101104 */
[----:B------:R-:W-:Y:S02]  /*14ec90*/  LOP3.LUT P6, RZ, R57, 0x10000, RZ, 0xc0, !PT ;  /* 0x0001000039ff7812 */ /* 0x000fe400078cc0ff */
[----:B0-----:R-:W-:-:S05]  /*14eca0*/  PRMT R4, R56, 0x7772, RZ ;  /* 0x0000777238047816 */ /* 0x001fca00000000ff */
[----:B------:R0:W-:Y:S02]  /*14ecb0*/  @P0 STG.E.U8 desc[UR4][R40.64], R4 ;  /* 0x0000000428000986 */ /* 0x0001e4000c101104 */
[----:B0-----:R-:W-:Y:S02]  /*14ecc0*/  PRMT R4, R56, 0x7773, RZ ;  /* 0x0000777338047816 */ /* 0x001fe400000000ff */
[----:B------:R-:W4:Y:S04]  /*14ecd0*/  LDL.LU R56, [R1+0x4e0] ;  /* 0x0004e00001387983 */ /* 0x000f280000300800 */
[----:B------:R-:W4:Y:S04]  /*14ece0*/  LDL.LU.64 R60, [R1+0x4978] ;  /* 0x00497800013c7983 */ /* 0x000f280000300a00 */
[----:B------:R-:W4:Y:S04]  /*14ecf0*/  LDL.LU.64 R42, [R1+0x4980] ;  /* 0x00498000012a7983 */ /* 0x000f280000300a00 */
[----:B------:R2:W-:Y:S01]  /*14ed00*/  @P6 STG.E.U8 desc[UR4][R38.64], R4 ;  /* 0x0000000426006986 */ /* 0x0005e2000c101104 */
[----:B------:R-:W-:-:S03]  /*14ed10*/  LOP3.LUT P6, RZ, R6, 0x400, RZ, 0xc0, !PT ;  /* 0x0000040006ff7812 */ /* 0x000fc600078cc0ff */
[----:B------:R-:W4:Y:S04]  /*14ed20*/  LDL.LU.64 R50, [R1+0x4988] ;  /* 0x0049880001327983 */ /* 0x000f280000300a00 */
[----:B------:R-:W4:Y:S01]  /*14ed30*/  LDL.LU.64 R48, [R1+0x4990] ;  /* 0x0049900001307983 */ /* 0x000f220000300a00 */
[----:B--2---:R-:W-:-:S03]  /*14ed40*/  PRMT R4, R32, 0x7770, RZ ;  /* 0x0000777020047816 */ /* 0x004fc600000000ff */
[----:B------:R-:W2:Y:S04]  /*14ed50*/  LDL.LU.64 R40, [R1+0x4998] ;  /* 0x0049980001287983 */ /* 0x000ea80000300a00 */
[----:B------:R0:W-:Y:S01]  /*14ed60*/  @P6 STG.E.U8 desc[UR4][R54.64], R4 ;  /* 0x0000000436006986 */ /* 0x0001e2000c101104 */
[----:B------:R-:W-:-:S03]  /*14ed70*/  LOP3.LUT P6, RZ, R6, 0x200, RZ, 0xc0, !PT ;  /* 0x0000020006ff7812 */ /* 0x000fc600078cc0ff */
[----:B------:R-:W2:Y:S04]  /*14ed80*/  LDL.LU.64 R38, [R1+0x49a0] ;  /* 0x0049a00001267983 */ /* 0x000ea80000300a00 */
[----:B0-----:R-:W2:Y:S01]  /*14ed90*/  LDL.LU R54, [R1+0x4f4] ;  /* 0x0004f40001367983 */ /* 0x001ea20000300800 */
[----:B------:R-:W-:-:S05]  /*14eda0*/  PRMT R4, R32, 0x7771, RZ ;  /* 0x0000777120047816 */ /* 0x000fca00000000ff */
[----:B---3--:R0:W-:Y:S04]  /*14edb0*/  @P6 STG.E.U8 desc[UR4][R58.64], R4 ;  /* 0x000000043a006986 */ /* 0x0081e8000c101104 */
[----:B0-----:R-:W3:Y:S01]  /*14edc0*/  LDL.LU.64 R58, [R1+0x49a8] ;  /* 0x0049a800013a7983 */ /* 0x001ee20000300a00 */
[----:B------:R-:W-:Y:S02]  /*14edd0*/  LOP3.LUT P6, RZ, R6, 0x100, RZ, 0xc0, !PT ;  /* 0x0000010006ff7812 */ /* 0x000fe400078cc0ff */
[----:B------:R-:W-:Y:S01]  /*14ede0*/  PRMT R4, R32, 0x7772, RZ ;  /* 0x0000777220047816 */ /* 0x000fe200000000ff */
[----:B------:R-:W3:Y:S10]  /*14edf0*/  LDL.LU R55, [R1+0x350] ;  /* 0x0003500001377983 */ /* 0x000ef40000300800 */
        /* <DEDUP_REMOVED lines=16> */
[----:B0-----:R-:W-:Y:S02]  /*14ef00*/  PRMT R4, R52, 0x7773, RZ ;  /* 0x0000777334047816 */ /* 0x001fe400000000ff */
[C---:B------:R-:W-:Y:S02]  /*14ef10*/  LOP3.LUT P3, RZ, R57.reuse, 0x8000000, RZ, 0xc0, !PT ;  /* 0x0800000039ff7812 */ /* 0x040fe4000786c0ff */
[----:B------:R-:W-:-:S02]  /*14ef20*/  LOP3.LUT P2, RZ, R57, 0x10000000, RZ, 0xc0, !PT ;  /* 0x1000000039ff7812 */ /* 0x000fc4000784c0ff */
[C---:B------:R-:W-:Y:S02]  /*14ef30*/  LOP3.LUT P1, RZ, R57.reuse, 0x20000000, RZ, 0xc0, !PT ;  /* 0x2000000039ff7812 */ /* 0x040fe4000782c0ff */
[----:B------:R-:W-:Y:S01]  /*14ef40*/  LOP3.LUT P0, RZ, R57, 0x40000000, RZ, 0xc0, !PT ;  /* 0x4000000039ff7812 */ /* 0x000fe2000780c0ff */
        /* <DEDUP_REMOVED lines=8> */
[----:B--2---:R0:W-:Y:S02]  /*14efd0*/  @P2 STG.E.U8 desc[UR4][R40.64], R4 ;  /* 0x0000000428002986 */ /* 0x0041e4000c101104 */
        /* <DEDUP_REMOVED lines=9> */
[----:B------:R-:W3:Y:S01]  /*14f070*/  LDL.LU R38, [R1+0x4e4] ;  /* 0x0004e40001267983 */ /* 0x000ee20000300800 */
[----:B------:R-:W-:-:S03]  /*14f080*/  LOP3.LUT P3, RZ, R57, 0x80000000, RZ, 0xc0, !PT ;  /* 0x8000000039ff7812 */ /* 0x000fc6000786c0ff */
[----:B------:R-:W3:Y:S01]  /*14f090*/  LDL.LU.64 R56, [R1+0x49d8] ;  /* 0x0049d80001387983 */ /* 0x000ee20000300a00 */
[----:B------:R-:W-:-:S03]  /*14f0a0*/  PRMT R4, R54, 0x7772, RZ ;  /* 0x0000777236047816 */ /* 0x000fc600000000ff */
[----:B------:R-:W3:Y:S01]  /*14f0b0*/  LDL.LU R52, [R1+0x4f8] ;  /* 0x0004f80001347983 */ /* 0x000ee20000300800 */
        /* <DEDUP_REMOVED lines=25> */
[----:B------:R-:W4:Y:S01]  /*14f250*/  LDL.LU.64 R20, [R1+0x4a00] ;  /* 0x004a000001147983 */ /* 0x000f220000300a00 */
[----:B------:R-:W-:-:S03]  /*14f260*/  LOP3.LUT R7, R7, 0x7fffffff, RZ, 0xc0, !PT ;  /* 0x7fffffff07077812 */ /* 0x000fc600078ec0ff */
[----:B------:R-:W3:Y:S01]  /*14f270*/  LDL.LU.64 R44, [R1+0x4a08] ;  /* 0x004a0800012c7983 */ /* 0x000ee20000300a00 */
[----:B------:R-:W-:Y:S02]  /*14f280*/  @P6 LOP3.LUT R7, R7, 0x80000000, RZ, 0xfc, !PT ;  /* 0x8000000007076812 */ /* 0x000fe400078efcff */
[----:B------:R-:W-:Y:S01]  /*14f290*/  LOP3.LUT P6, RZ, R55, 0x40, RZ, 0xc0, !PT ;  /* 0x0000004037ff7812 */ /* 0x000fe200078cc0ff */
[----:B------:R-:W3:Y:S01]  /*14f2a0*/  LDL.LU R54, [R1+0x4fc] ;  /* 0x0004fc0001367983 */ /* 0x000ee20000300800 */
[----:B------:R-:W-:-:S03]  /*14f2b0*/  LOP3.LUT R6, R6, 0xfffffffe, RZ, 0xc0, !PT ;  /* 0xfffffffe06067812 */ /* 0x000fc600078ec0ff */
[----:B------:R-:W3:Y:S01]  /*14f2c0*/  LDL.LU.64 R60, [R1+0x4a10] ;  /* 0x004a1000013c7983 */ /* 0x000ee20000300a00 */
[C---:B------:R-:W-:Y:S02]  /*14f2d0*/  LOP3.LUT P0, RZ, R55.reuse, 0x4, RZ, 0xc0, !PT ;  /* 0x0000000437ff7812 */ /* 0x040fe4000780c0ff */
[----:B------:R-:W-:Y:S01]  /*14f2e0*/  PRMT R4, R38, 0x7771, RZ ;  /* 0x0000777126047816 */ /* 0x000fe200000000ff */
[----:B------:R-:W3:Y:S04]  /*14f2f0*/  LDL.LU.64 R42, [R1+0x4a18] ;  /* 0x004a1800012a7983 */ /* 0x000ee80000300a00 */
[----:B------:R-:W-:Y:S02]  /*14f300*/  @P6 LOP3.LUT R6, R6, 0x1, RZ, 0xfc, !PT ;  /* 0x0000000106066812 */ /* 0x000fe400078efcff */
[----:B------:R-:W-:-:S02]  /*14f310*/  LOP3.LUT P6, RZ, R55, 0x20, RZ, 0xc0, !PT ;  /* 0x0000002037ff7812 */ /* 0x000fc400078cc0ff */
[----:B------:R-:W-:-:S11]  /*14f320*/  LOP3.LUT R6, R6, 0xfffffffd, RZ, 0xc0, !PT ;  /* 0xfffffffd06067812 */ /* 0x000fd600078ec0ff */
[----:B------:R-:W-:Y:S02]  /*14f330*/  @P6 LOP3.LUT R6, R6, 0x2, RZ, 0xfc, !PT ;  /* 0x0000000206066812 */ /* 0x000fe400078efcff */
[----:B------:R-:W-:Y:S02]  /*14f340*/  LOP3.LUT P6, RZ, R55, 0x10, RZ, 0xc0, !PT ;  /* 0x0000001037ff7812 */ /* 0x000fe400078cc0ff */
[----:B------:R-:W-:Y:S01]  /*14f350*/  LOP3.LUT R6, R6, 0xfffffffb, RZ, 0xc0, !PT ;  /* 0xfffffffb06067812 */ /* 0x000fe200078ec0ff */
[----:B------:R0:W-:Y:S10]  /*14f360*/  @P0 STG.E.U8 desc[UR4][R48.64], R4 ;  /* 0x0000000430000986 */ /* 0x0001f4000c101104 */
[----:B------:R-:W-:-:S02]  /*14f370*/  @P6 LOP3.LUT R6, R6, 0x4, RZ, 0xfc, !PT ;  /* 0x0000000406066812 */ /* 0x000fc400078efcff */
[----:B------:R-:W-:Y:S01]  /*14f380*/  LOP3.LUT P6, RZ, R55, 0x8, RZ, 0xc0, !PT ;  /* 0x0000000837ff7812 */ /* 0x000fe200078cc0ff */
[----:B0-----:R-:W4:Y:S01]  /*14f390*/  LDL.LU.64 R48, [R1+0x4a20] ;  /* 0x004a200001307983 */ /* 0x001f220000300a00 */
[----:B------:R-:W-:-:S11]  /*14f3a0*/  PRMT R4, R38, 0x7772, RZ ;  /* 0x0000777226047816 */ /* 0x000fd600000000ff */
[----:B------:R0:W-:Y:S01]  /*14f3b0*/  @P6 STG.E.U8 desc[UR4][R40.64], R4 ;  /* 0x0000000428006986 */ /* 0x0001e2000c101104 */
[----:B------:R-:W-:-:S03]  /*14f3c0*/  LOP3.LUT P6, RZ, R6, 0x4, RZ, 0xc0, !PT ;  /* 0x0000000406ff7812 */ /* 0x000fc600078cc0ff */
[----:B0-----:R-:W4:Y:S01]  /*14f3d0*/  LDL.LU.64 R40, [R1+0x4a28] ;  /* 0x004a280001287983 */ /* 0x001f220000300a00 */
[----:B------:R-:W-:-:S03]  /*14f3e0*/  PRMT R4, R38, 0x7773, RZ ;  /* 0x0000777326047816 */ /* 0x000fc600000000ff */
[----:B------:R-:W4:Y:S06]  /*14f3f0*/  LDL.LU.64 R38, [R1+0x4a30] ;  /* 0x004a300001267983 */ /* 0x000f2c0000300a00 */
[----:B------:R0:W-:Y:S01]  /*14f400*/  @P6 STG.E.U8 desc[UR4][R56.64], R4 ;  /* 0x0000000438006986 */ /* 0x0001e2000c101104 */
[----:B------:R-:W-:-:S03]  /*14f410*/  LOP3.LUT P6, RZ, R6, 0x2, RZ, 0xc0, !PT ;  /* 0x0000000206ff7812 */ /* 0x000fc600078cc0ff */
[----:B0-----:R-:W4:Y:S01]  /*14f420*/  LDL.LU.64 R56, [R1+0x4a38] ;  /* 0x004a380001387983 */ /* 0x001f220000300a00 */
[----:B------:R-:W-:-:S03]  /*14f430*/  PRMT R4, R52, 0x7770, RZ ;  /* 0x0000777034047816 */ /* 0x000fc600000000ff */
[----:B------:R-:W4:Y:S06]  /*14f440*/  LDL.LU R50, [R1+0x4ec] ;  /* 0x0004ec0001327983 */ /* 0x000f2c0000300800 */
        /* <DEDUP_REMOVED lines=21> */
[----:B------:R-:W-:Y:S02]  /*14f5a0*/  LOP3.LUT R7, R7, 0xfff7ffff, RZ, 0xc0, !PT ;  /* 0xfff7ffff07077812 */ /* 0x000fe400078ec0ff */
[C---:B------:R-:W-:Y:S02]  /*14f5b0*/  LOP3.LUT P5, RZ, R55.reuse, 0x1000, RZ, 0xc0, !PT ;  /* 0x0000100037ff7812 */ /* 0x040fe400078ac0ff */
[----:B------:R-:W-:Y:S02]  /*14f5c0*/  LOP3.LUT P4, RZ, R55, 0x2000, RZ, 0xc0, !PT ;  /* 0x0000200037ff7812 */ /* 0x000fe4000788c0ff */
[----:B0-----:R-:W-:Y:S01]  /*14f5d0*/  PRMT R4, R51, 0x7773, RZ ;  /* 0x0000777333047816 */ /* 0x001fe200000000ff */
[----:B------:R-:W3:Y:S04]  /*14f5e0*/  LDL.LU.64 R60, [R1+0x4a48] ;  /* 0x004a4800013c7983 */ /* 0x000ee80000300a00 */
[----:B------:R-:W-:-:S02]  /*14f5f0*/  @P6 LOP3.LUT R7, R7, 0x80000, RZ, 0xfc, !PT ;  /* 0x0008000007076812 */ /* 0x000fc400078efcff */
[----:B------:R-:W-:Y:S02]  /*14f600*/  LOP3.LUT P6, RZ, R55, 0x20000000, RZ, 0xc0, !PT ;  /* 0x2000000037ff7812 */ /* 0x000fe400078cc0ff */
[----:B------:R-:W-:Y:S01]  /*14f610*/  LOP3.LUT R7, R7, 0xffefffff, RZ, 0xc0, !PT ;  /* 0xffefffff07077812 */ /* 0x000fe200078ec0ff */
[----:B------:R0:W-:Y:S01]  /*14f620*/  @P5 STG.E.U8 desc[UR4][R42.64], R4 ;  /* 0x000000042a005986 */ /* 0x0001e2000c101104 */
[----:B------:R-:W-:-:S09]  /*14f630*/  LOP3.LUT P3, RZ, R55, 0x4000, RZ, 0xc0, !PT ;  /* 0x0000400037ff7812 */ /* 0x000fd2000786c0ff */
[----:B------:R-:W-:Y:S02]  /*14f640*/  @P6 LOP3.LUT R7, R7, 0x100000, RZ, 0xfc, !PT ;  /* 0x0010000007076812 */ /* 0x000fe400078efcff */
[----:B------:R-:W-:Y:S01]  /*14f650*/  LOP3.LUT P6, RZ, R55, 0x10000000, RZ, 0xc0, !PT ;  /* 0x1000000037ff7812 */ /* 0x000fe200078cc0ff */
[----:B0-----:R-:W4:Y:S01]  /*14f660*/  LDL.LU.64 R42, [R1+0x4a50] ;  /* 0x004a5000012a7983 */ /* 0x001f220000300a00 */
[----:B------:R-:W-:Y:S02]  /*14f670*/  PRMT R4, R54, 0x7770, RZ ;  /* 0x0000777036047816 */ /* 0x000fe400000000ff */
[----:B------:R-:W-:Y:S02]  /*14f680*/  LOP3.LUT R7, R7, 0xffdfffff, RZ, 0xc0, !PT ;  /* 0xffdfffff07077812 */ /* 0x000fe400078ec0ff */
[C---:B------:R-:W-:Y:S01]  /*14f690*/  LOP3.LUT P2, RZ, R55.reuse, 0x8000, RZ, 0xc0, !PT ;  /* 0x0000800037ff7812 */ /* 0x040fe2000784c0ff */
[----:B------:R0:W-:Y:S01]  /*14f6a0*/  @P4 STG.E.U8 desc[UR4][R48.64], R4 ;  /* 0x0000000430004986 */ /* 0x0001e2000c101104 */
[----:B------:R-:W-:-:S05]  /*14f6b0*/  LOP3.LUT P1, RZ, R55, 0x10000, RZ, 0xc0, !PT ;  /* 0x0001000037ff7812 */ /* 0x000fca000782c0ff */
[----:B------:R-:W-:Y:S02]  /*14f6c0*/  @P6 LOP3.LUT R7, R7, 0x200000, RZ, 0xfc, !PT ;  /* 0x0020000007076812 */ /* 0x000fe400078efcff */
[----:B------:R-:W-:Y:S02]  /*14f6d0*/  LOP3.LUT P6, RZ, R55, 0x8000000, RZ, 0xc0, !PT ;  /* 0x0800000037ff7812 */ /* 0x000fe400078cc0ff */
[----:B0-----:R-:W-:-:S05]  /*14f6e0*/  PRMT R4, R54, 0x7771, RZ ;  /* 0x0000777136047816 */ /* 0x001fca00000000ff */
[----:B------:R0:W-:Y:S01]  /*14f6f0*/  @P3 STG.E.U8 desc[UR4][R40.64], R4 ;  /* 0x0000000428003986 */ /* 0x0001e2000c101104 */
[----:B------:R-:W-:Y:S02]  /*14f700*/  LOP3.LUT R7, R7, 0xffbfffff, RZ, 0xc0, !PT ;  /* 0xffbfffff07077812 */ /* 0x000fe400078ec0ff */
[----:B0-----:R-:W-:-:S05]  /*14f710*/  PRMT R4, R54, 0x7772, RZ ;  /* 0x0000777236047816 */ /* 0x001fca00000000ff */
[----:B------:R0:W-:Y:S01]  /*14f720*/  @P2 STG.E.U8 desc[UR4][R38.64], R4 ;  /* 0x0000000426002986 */ /* 0x0001e2000c101104 */
[----:B------:R-:W-:Y:S02]  /*14f730*/  @P6 LOP3.LUT R7, R7, 0x400000, RZ, 0xfc, !PT ;  /* 0x0040000007076812 */ /* 0x000fe400078efcff */
[C---:B------:R-:W-:Y:S02]  /*14f740*/  LOP3.LUT P6, RZ, R55.reuse, 0x4000000, RZ, 0xc0, !PT ;  /* 0x0400000037ff7812 */ /* 0x040fe400078cc0ff */
[----:B------:R-:W-:Y:S02]  /*14f750*/  LOP3.LUT P0, RZ, R55, 0x20000, RZ, 0xc0, !PT ;  /* 0x0002000037ff7812 */ /* 0x000fe4000780c0ff */
[----:B0-----:R-:W-:-:S05]  /*14f760*/  PRMT R4, R54, 0x7773, RZ ;  /* 0x0000777336047816 */ /* 0x001fca00000000ff */
[----:B------:R0:W-:Y:S01]  /*14f770*/  @P1 STG.E.U8 desc[UR4][R56.64], R4 ;  /* 0x0000000438001986 */ /* 0x0001e2000c101104 */
[----:B------:R-:W-:-:S03]  /*14f780*/  LOP3.LUT R7, R7, 0xff7fffff, RZ, 0xc0, !PT ;  /* 0xff7fffff07077812 */ /* 0x000fc600078ec0ff */
[----:B0-----:R-:W4:Y:S01]  /*14f790*/  LDL.LU.64 R56, [R1+0x4a58] ;  /* 0x004a580001387983 */ /* 0x001f220000300a00 */
[----:B------:R-:W-:Y:S02]  /*14f7a0*/  PRMT R4, R50, 0x7770, RZ ;  /* 0x0000777032047816 */ /* 0x000fe400000000ff */
[----:B------:R-:W-:Y:S01]  /*14f7b0*/  @P6 LOP3.LUT R7, R7, 0x800000, RZ, 0xfc, !PT ;  /* 0x0080000007076812 */ /* 0x000fe200078efcff */
[----:B------:R-:W4:Y:S01]  /*14f7c0*/  LDL.LU.64 R48, [R1+0x4a60] ;  /* 0x004a600001307983 */ /* 0x000f220000300a00 */
[----:B------:R-:W-:-:S03]  /*14f7d0*/  LOP3.LUT P6, RZ, R55, 0x2000000, RZ, 0xc0, !PT ;  /* 0x0200000037ff7812 */ /* 0x000fc600078cc0ff */
[----:B------:R-:W4:Y:S01]  /*14f7e0*/  LDL.LU.64 R40, [R1+0x4a68] ;  /* 0x004a680001287983 */ /* 0x000f220000300a00 */
[----:B------:R-:W-:-:S09]  /*14f7f0*/  LOP3.LUT R7, R7, 0xfeffffff, RZ, 0xc0, !PT ;  /* 0xfeffffff07077812 */ /* 0x000fd200078ec0ff */
        /* <DEDUP_REMOVED lines=11> */
[C---:B------:R-:W-:Y:S01]  /*14f8b0*/  LOP3.LUT P6, RZ, R55.reuse, 0x400000, RZ, 0xc0, !PT ;  /* 0x0040000037ff7812 */ /* 0x040fe200078cc0ff */
[----:B--2---:R0:W-:Y:S04]  /*14f8c0*/  @P0 STG.E.U8 desc[UR4][R58.64], R4 ;  /* 0x000000043a000986 */ /* 0x0041e8000c101104 */
[----:B0-----:R-:W2:Y:S04]  /*14f8d0*/  LDL.LU.64 R58, [R1+0x4a70] ;  /* 0x004a7000013a7983 */ /* 0x001ea80000300a00 */
[----:B------:R-:W2:Y:S01]  /*14f8e0*/  LDL.LU R52, [R1+0x4d0] ;  /* 0x0004d00001347983 */ /* 0x000ea20000300800 */
[----:B------:R-:W-:-:S03]  /*14f8f0*/  LOP3.LUT P0, RZ, R55, 0x200000, RZ, 0xc0, !PT ;  /* 0x0020000037ff7812 */ /* 0x000fc6000780c0ff */
[----:B------:R-:W2:Y:S04]  /*14f900*/  LDL.LU R39, [R1+0x354] ;  /* 0x0003540001277983 */ /* 0x000ea80000300800 */
[----:B------:R-:W2:Y:S04]  /*14f910*/  LDL.LU.64 R54, [R1+0x4a78] ;  /* 0x004a780001367983 */ /* 0x000ea80000300a00 */
        /* <DEDUP_REMOVED lines=13> */
[----:B------:R-:W4:Y:S04]  /*14f9f0*/  LDL.LU.64 R60, [R1+0x4aa8] ;  /* 0x004aa800013c7983 */ /* 0x000f280000300a00 */
[----:B------:R-:W4:Y:S04]  /*14fa00*/  LDL.LU R57, [R1+0x4c4] ;  /* 0x0004c40001397983 */ /* 0x000f280000300800 */
[----:B------:R-:W4:Y:S04]  /*14fa10*/  LDL.LU.64 R42, [R1+0x4ab0] ;  /* 0x004ab000012a7983 */ /* 0x000f280000300a00 */
[----:B------:R-:W4:Y:S01]  /*14fa20*/  LDL.LU.64 R50, [R1+0x4ab8] ;  /* 0x004ab80001327983 */ /* 0x000f220000300a00 */
[----:B--2---:R-:W-:-:S05]  /*14fa30*/  PRMT R4, R52, 0x7770, RZ ;  /* 0x0000777034047816 */ /* 0x004fca00000000ff */
[----:B------:R0:W-:Y:S02]  /*14fa40*/  @P0 STG.E.U8 desc[UR4][R48.64], R4 ;  /* 0x0000000430000986 */ /* 0x0001e4000c101104 */
[C---:B0-----:R-:W-:Y:S02]  /*14fa50*/  PRMT R4, R52.reuse, 0x7771, RZ ;  /* 0x0000777134047816 */ /* 0x041fe400000000ff */
[----:B------:R-:W2:Y:S04]  /*14fa60*/  LDL.LU.64 R48, [R1+0x4ac0] ;  /* 0x004ac00001307983 */ /* 0x000ea80000300a00 */
        /* <DEDUP_REMOVED lines=8> */
[----:B------:R0:W-:Y:S04]  /*14faf0*/  @P6 STG.E.U8 desc[UR4][R54.64], R4 ;  /* 0x0000000436006986 */ /* 0x0001e8000c101104 */
        /* <DEDUP_REMOVED lines=63> */
[----:B------:R-:W-:-:S07]  /*14fef0*/  LOP3.LUT P1, RZ, R39, 0x80, RZ, 0xc0, !PT ;  /* 0x0000008027ff7812 */ /* 0x000fce000782c0ff */
        /* <DEDUP_REMOVED lines=27> */
[----:B------:R-:W3:Y:S04]  /*1500b0*/  LDL.LU.64 R50, [R1+0x4b50] ;  /* 0x004b500001327983 */ /* 0x000ee80000300a00 */
[----:B------:R-:W3:Y:S01]  /*1500c0*/  LDL.LU R38, [R1+0x550] ;  /* 0x0005500001267983 */ /* 0x000ee20000300800 */
[----:B0-----:R-:W-:-:S03]  /*1500d0*/  PRMT R4, R58, 0x7770, RZ ;  /* 0x000077703a047816 */ /* 0x001fc600000000ff */
[----:B------:R-:W3:Y:S04]  /*1500e0*/  LDL.LU.64 R48, [R1+0x4b58] ;  /* 0x004b580001307983 */ /* 0x000ee80000300a00 */
[----:B------:R0:W-:Y:S01]  /*1500f0*/  @P6 STG.E.U8 desc[UR4][R40.64], R4 ;  /* 0x0000000428006986 */ /* 0x0001e2000c101104 */
[C---:B------:R-:W-:Y:S02]  /*150100*/  LOP3.LUT P6, RZ, R7.reuse, 0x40000, RZ, 0xc0, !PT ;  /* 0x0004000007ff7812 */ /* 0x040fe400078cc0ff */
[----:B0-----:R-:W-:Y:S01]  /*150110*/  PRMT R4, R58, 0x7771, RZ ;  /* 0x000077713a047816 */ /* 0x001fe200000000ff */
[----:B------:R-:W3:Y:S10]  /*150120*/  LDL.LU.64 R40, [R1+0x4b60] ;  /* 0x004b600001287983 */ /* 0x000ef40000300a00 */
[----:B------:R0:W-:Y:S04]  /*150130*/  @P6 STG.E.U8 desc[UR4][R56.64], R4 ;  /* 0x0000000438006986 */ /* 0x0001e8000c101104 */
[----:B0-----:R-:W4:Y:S01]  /*150140*/  LDL.LU.64 R56, [R1+0x4b68] ;  /* 0x004b680001387983 */ /* 0x001f220000300a00 */
[----:B------:R-:W-:-:S02]  /*150150*/  LOP3.LUT P6, RZ, R7, 0x20000, RZ, 0xc0, !PT ;  /* 0x0002000007ff7812 */ /* 0x000fc400078cc0ff */
[C---:B------:R-:W-:Y:S02]  /*150160*/  PRMT R4, R58.reuse, 0x7772, RZ ;  /* 0x000077723a047816 */ /* 0x040fe400000000ff */
[C---:B------:R-:W-:Y:S02]  /*150170*/  LOP3.LUT P5, RZ, R39.reuse, 0x40000, RZ, 0xc0, !PT ;  /* 0x0004000027ff7812 */ /* 0x040fe400078ac0ff */
[C---:B------:R-:W-:Y:S02]  /*150180*/  LOP3.LUT P4, RZ, R39.reuse, 0x80000, RZ, 0xc0, !PT ;  /* 0x0008000027ff7812 */ /* 0x040fe4000788c0ff */
[C---:B------:R-:W-:Y:S02]  /*150190*/  LOP3.LUT P3, RZ, R39.reuse, 0x100000, RZ, 0xc0, !PT ;  /* 0x0010000027ff7812 */ /* 0x040fe4000786c0ff */
[C---:B------:R-:W-:Y:S02]  /*1501a0*/  LOP3.LUT P2, RZ, R39.reuse, 0x200000, RZ, 0xc0, !PT ;  /* 0x0020000027ff7812 */ /* 0x040fe4000784c0ff */
[----:B------:R-:W-:Y:S01]  /*1501b0*/  LOP3.LUT P1, RZ, R39, 0x400000, RZ, 0xc0, !PT ;  /* 0x0040000027ff7812 */ /* 0x000fe2000782c0ff */
        /* <DEDUP_REMOVED lines=34> */
[----:B------:R-:W-:Y:S02]  /*1503e0*/  LOP3.LUT R7, R7, 0xfffffff7, RZ, 0xc0, !PT ;  /* 0xfffffff707077812 */ /* 0x000fe400078ec0ff */
[----:B--2---:R-:W-:-:S07]  /*1503f0*/  LOP3.LUT P6, RZ, R58, 0x10, RZ, 0xc0, !PT ;  /* 0x000000103aff7812 */ /* 0x004fce00078cc0ff */
[----:B------:R0:W-:Y:S04]  /*150400*/  @P0 STG.E.U8 desc[UR4][R54.64], R4 ;  /* 0x0000000436000986 */ /* 0x0001e8000c101104 */
[----:B0-----:R-:W2:Y:S02]  /*150410*/  LDL.LU.64 R54, [R1+0x4b80] ;  /* 0x004b800001367983 */ /* 0x001ea40000300a00 */
[----:B------:R-:W-:Y:S02]  /*150420*/  @P6 LOP3.LUT R7, R7, 0x8, RZ, 0xfc, !PT ;  /* 0x0000000807076812 */ /* 0x000fe400078efcff */
[----:B------:R-:W-:Y:S01]  /*150430*/  LOP3.LUT P6, RZ, R58, 0x8, RZ, 0xc0, !PT ;  /* 0x000000083aff7812 */ /* 0x000fe200078cc0ff */
[----:B------:R-:W4:Y:S04]  /*150440*/  LDL.LU.64 R42, [R1+0x4b88] ;  /* 0x004b8800012a7983 */ /* 0x000f280000300a00 */
[----:B------:R-:W2:Y:S04]  /*150450*/  LDL.LU.64 R50, [R1+0x4b90] ;  /* 0x004b900001327983 */ /* 0x000ea80000300a00 */
[----:B------:R-:W2:Y:S01]  /*150460*/  LDL.LU R59, [R1+0x540] ;  /* 0x00054000013b7983 */ /* 0x000ea20000300800 */
[----:B------:R-:W-:-:S03]  /*150470*/  LOP3.LUT R7, R7, 0xffffffef, RZ, 0xc0, !PT ;  /* 0xffffffef07077812 */ /* 0x000fc600078ec0ff */
[----:B------:R-:W4:Y:S01]  /*150480*/  LDL.LU.64 R40, [R1+0x4b98] ;  /* 0x004b980001287983 */ /* 0x000f220000300a00 */
[----:B------:R-:W-:Y:S02]  /*150490*/  @P6 LOP3.LUT R7, R7, 0x10, RZ, 0xfc, !PT ;  /* 0x0000001007076812 */ /* 0x000fe400078efcff */
[----:B------:R-:W-:Y:S01]  /*1504a0*/  LOP3.LUT P6, RZ, R58, 0x4, RZ, 0xc0, !PT ;  /* 0x000000043aff7812 */ /* 0x000fe200078cc0ff */
[----:B------:R-:W4:Y:S01]  /*1504b0*/  LDL.LU R52, [R1+0x554] ;  /* 0x0005540001347983 */ /* 0x000f220000300800 */
        /* <DEDUP_REMOVED lines=100> */
[----:B------:R-:W-:-:S03]  /*150b00*/  PRMT R4, R59, 0x7772, RZ ;  /* 0x000077723b047816 */ /* 0x000fc600000000ff */
[----:B------:R-:W2:Y:S01]  /*150b10*/  LDL.LU R32, [R1+0x54c] ;  /* 0x00054c0001207983 */ /* 0x000ea20000300800 */
        /* <DEDUP_REMOVED lines=14> */
[----:B0-----:R-:W3:Y:S01]  /*150c00*/  LDL.LU.64 R56, [R1+0x4118] ;  /* 0x0041180001387983 */ /* 0x001ee20000300a00 */
[----:B------:R-:W-:Y:S02]  /*150c10*/  LOP3.LUT R8, R8, 0x7fffffff, RZ, 0xc0, !PT ;  /* 0x7fffffff08087812 */ /* 0x000fe400078ec0ff */
[----:B------:R-:W-:Y:S01]  /*150c20*/  LOP3.LUT R7, R7, 0xfffffffe, RZ, 0xc0, !PT ;  /* 0xfffffffe07077812 */ /* 0x000fe200078ec0ff */
[----:B------:R-:W3:Y:S04]  /*150c30*/  LDL.LU.64 R18, [R1+0x4070] ;  /* 0x0040700001127983 */ /* 0x000ee80000300a00 */
[----:B------:R-:W-:-:S02]  /*150c40*/  @P6 LOP3.LUT R8, R8, 0x80000000, RZ, 0xfc, !PT ;  /* 0x8000000008086812 */ /* 0x000fc400078efcff */
[C---:B------:R-:W-:Y:S01]  /*150c50*/  LOP3.LUT P6, RZ, R58.reuse, 0x40000, RZ, 0xc0, !PT ;  /* 0x000400003aff7812 */ /* 0x040fe200078cc0ff */
[----:B------:R-:W3:Y:S01]  /*150c60*/  LDL.LU.64 R46, [R1+0x4038] ;  /* 0x00403800012e7983 */ /* 0x000ee20000300a00 */
[C---:B------:R-:W-:Y:S02]  /*150c70*/  LOP3.LUT P2, RZ, R58.reuse, 0x1000, RZ, 0xc0, !PT ;  /* 0x000010003aff7812 */ /* 0x040fe4000784c0ff */
[C---:B------:R-:W-:Y:S01]  /*150c80*/  LOP3.LUT P1, RZ, R58.reuse, 0x2000, RZ, 0xc0, !PT ;  /* 0x000020003aff7812 */ /* 0x040fe2000782c0ff */
[----:B------:R-:W3:Y:S01]  /*150c90*/  LDL.LU R52, [R1+0x530] ;  /* 0x0005300001347983 */ /* 0x000ee20000300800 */
[----:B------:R-:W-:Y:S02]  /*150ca0*/  PRMT R4, R59, 0x7773, RZ ;  /* 0x000077733b047816 */ /* 0x000fe400000000ff */
[C---:B------:R-:W-:Y:S01]  /*150cb0*/  LOP3.LUT P0, RZ, R58.reuse, 0x4000, RZ, 0xc0, !PT ;  /* 0x000040003aff7812 */ /* 0x040fe2000780c0ff */
[----:B------:R-:W3:Y:S04]  /*150cc0*/  LDL.LU.64 R22, [R1+0x3ff8] ;  /* 0x003ff80001167983 */ /* 0x000ee80000300a00 */
[----:B------:R-:W-:Y:S01]  /*150cd0*/  @P6 LOP3.LUT R7, R7, 0x1, RZ, 0xfc, !PT ;  /* 0x0000000107076812 */ /* 0x000fe200078efcff */
[----:B------:R-:W3:Y:S01]  /*150ce0*/  LDL.LU.64 R20, [R1+0x3fa8] ;  /* 0x003fa80001147983 */ /* 0x000ee20000300a00 */
[----:B------:R-:W-:-:S02]  /*150cf0*/  LOP3.LUT P6, RZ, R58, 0x20000, RZ, 0xc0, !PT ;  /* 0x000200003aff7812 */ /* 0x000fc400078cc0ff */
[----:B------:R-:W-:Y:S01]  /*150d00*/  LOP3.LUT R7, R7, 0xfffffffd, RZ, 0xc0, !PT ;  /* 0xfffffffd07077812 */ /* 0x000fe200078ec0ff */
[----:B----4-:R0:W-:Y:S04]  /*150d10*/  @P2 STG.E.U8 desc[UR4][R60.64], R4 ;  /* 0x000000043c002986 */ /* 0x0101e8000c101104 */
[----:B------:R-:W4:Y:S04]  /*150d20*/  LDL.LU.64 R44, [R1+0x3f68] ;  /* 0x003f6800012c7983 */ /* 0x000f280000300a00 */
[----:B------:R-:W4:Y:S02]  /*150d30*/  LDL.LU R59, [R1+0x520] ;  /* 0x00052000013b7983 */ /* 0x000f240000300800 */
[----:B------:R-:W-:-:S02]  /*150d40*/  @P6 LOP3.LUT R7, R7, 0x2, RZ, 0xfc, !PT ;  /* 0x0000000207076812 */ /* 0x000fc400078efcff */
[----:B------:R-:W-:Y:S01]  /*150d50*/  LOP3.LUT P6, RZ, R58, 0x10000, RZ, 0xc0, !PT ;  /* 0x000100003aff7812 */ /* 0x000fe200078cc0ff */
[----:B0-----:R-:W4:Y:S01]  /*150d60*/  LDL.LU.64 R60, [R1+0x3f18] ;  /* 0x003f1800013c7983 */ /* 0x001f220000300a00 */
[----:B------:R-:W-:Y:S02]  /*150d70*/  LOP3.LUT R7, R7, 0xfffffffb, RZ, 0xc0, !PT ;  /* 0xfffffffb07077812 */ /* 0x000fe400078ec0ff */
[----:B--2---:R-:W-:-:S05]  /*150d80*/  PRMT R4, R40, 0x7770, RZ ;  /* 0x0000777028047816 */ /* 0x004fca00000000ff */
[----:B------:R0:W-:Y:S04]  /*150d90*/  @P1 STG.E.U8 desc[UR4][R42.64], R4 ;  /* 0x000000042a001986 */ /* 0x0001e8000c101104 */
[----:B------:R-:W-:Y:S02]  /*150da0*/  @P6 LOP3.LUT R7, R7, 0x4, RZ, 0xfc, !PT ;  /* 0x0000000407076812 */ /* 0x000fe400078efcff */
[----:B------:R-:W-:Y:S02]  /*150db0*/  LOP3.LUT P6, RZ, R58, 0x8000, RZ, 0xc0, !PT ;  /* 0x000080003aff7812 */ /* 0x000fe400078cc0ff */
[C---:B0-----:R-:W-:Y:S01]  /*150dc0*/  PRMT R4, R40.reuse, 0x7771, RZ ;  /* 0x0000777128047816 */ /* 0x041fe200000000ff */
[----:B------:R-:W2:Y:S04]  /*150dd0*/  LDL.LU.64 R42, [R1+0x3ed8] ;  /* 0x003ed800012a7983 */ /* 0x000ea80000300a00 */
[----:B------:R0:W-:Y:S02]  /*150de0*/  @P0 STG.E.U8 desc[UR4][R50.64], R4 ;  /* 0x0000000432000986 */ /* 0x0001e4000c101104 */
[----:B0-----:R-:W-:-:S02]  /*150df0*/  PRMT R4, R40, 0x7772, RZ ;  /* 0x0000777228047816 */ /* 0x001fc400000000ff */
[----:B------:R-:W2:Y:S04]  /*150e00*/  LDL.LU.64 R50, [R1+0x3e80] ;  /* 0x003e800001327983 */ /* 0x000ea80000300a00 */
[----:B------:R0:W-:Y:S01]  /*150e10*/  @P6 STG.E.U8 desc[UR4][R48.64], R4 ;  /* 0x0000000430006986 */ /* 0x0001e2000c101104 */
[C---:B------:R-:W-:Y:S02]  /*150e20*/  LOP3.LUT P6, RZ, R7.reuse, 0x4, RZ, 0xc0, !PT ;  /* 0x0000000407ff7812 */ /* 0x040fe400078cc0ff */
[----:B0-----:R-:W-:Y:S01]  /*150e30*/  PRMT R4, R40, 0x7773, RZ ;  /* 0x0000777328047816 */ /* 0x001fe200000000ff */
[----:B------:R-:W2:Y:S10]  /*150e40*/  LDL.LU.64 R48, [R1+0x3e30] ;  /* 0x003e300001307983 */ /* 0x000eb40000300a00 */
[----:B------:R0:W-:Y:S01]  /*150e50*/  @P6 STG.E.U8 desc[UR4][R38.64], R4 ;  /* 0x0000000426006986 */ /* 0x0001e2000c101104 */
[----:B------:R-:W-:-:S03]  /*150e60*/  LOP3.LUT P6, RZ, R7, 0x2, RZ, 0xc0, !PT ;  /* 0x0000000207ff7812 */ /* 0x000fc600078cc0ff */
[----:B------:R-:W2:Y:S01]  /*150e70*/  LDL.LU.64 R40, [R1+0x3df0] ;  /* 0x003df00001287983 */ /* 0x000ea20000300a00 */
[----:B0-----:R-:W-:-:S03]  /*150e80*/  PRMT R4, R32, 0x7770, RZ ;  /* 0x0000777020047816 */ /* 0x001fc600000000ff */
[----:B------:R-:W2:Y:S06]  /*150e90*/  LDL.LU.64 R38, [R1+0x3da0] ;  /* 0x003da00001267983 */ /* 0x000eac0000300a00 */
[----:B---3--:R0:W-:Y:S01]  /*150ea0*/  @P6 STG.E.U8 desc[UR4][R56.64], R4 ;  /* 0x0000000438006986 */ /* 0x0081e2000c101104 */
[----:B------:R-:W-:-:S03]  /*150eb0*/  LOP3.LUT P6, RZ, R7, 0x1, RZ, 0xc0, !PT ;  /* 0x0000000107ff7812 */ /* 0x000fc600078cc0ff */
[----:B0-----:R-:W3:Y:S04]  /*150ec0*/  LDL.LU R56, [R1+0x534] ;  /* 0x0005340001387983 */ /* 0x001ee80000300800 */
[----:B------:R-:W2:Y:S04]  /*150ed0*/  LDL.LU R57, [R1+0x35c] ;  /* 0x00035c0001397983 */ /* 0x000ea80000300800 */
[----:B------:R-:W2:Y:S01]  /*150ee0*/  LDL.LU.64 R6, [R1+0x40c0] ;  /* 0x0040c00001067983 */ /* 0x000ea20000300a00 */
        /* <DEDUP_REMOVED lines=28> */
[----:B------:R0:W-:Y:S01]  /*1510b0*/  @P3 STG.E.U8 desc[UR4][R50.64], R4 ;  /* 0x0000000432003986 */ /* 0x0001e2000c101104 */
[----:B------:R-:W-:Y:S02]  /*1510c0*/  LOP3.LUT P3, RZ, R58, 0x40000000, RZ, 0xc0, !PT ;  /* 0x400000003aff7812 */ /* 0x000fe4000786c0ff */
[----:B0-----:R-:W-:-:S05]  /*1510d0*/  PRMT R4, R59, 0x7772, RZ ;  /* 0x000077723b047816 */ /* 0x001fca00000000ff */
[----:B------:R0:W-:Y:S01]  /*1510e0*/  @P2 STG.E.U8 desc[UR4][R48.64], R4 ;  /* 0x0000000430002986 */ /* 0x0001e2000c101104 */
[----:B------:R-:W-:Y:S02]  /*1510f0*/  LOP3.LUT P2, RZ, R58, 0x80000000, RZ, 0xc0, !PT ;  /* 0x800000003aff7812 */ /* 0x000fe4000784c0ff */
[----:B0-----:R-:W-:Y:S02]  /*151100*/  PRMT R4, R59, 0x7773, RZ ;  /* 0x000077733b047816 */ /* 0x001fe400000000ff */
[----:B------:R-:W2:Y:S04]  /*151110*/  LDL.LU.64 R58, [R1+0x3d60] ;  /* 0x003d6000013a7983 */ /* 0x000ea80000300a00 */
[----:B------:R3:W-:Y:S04]  /*151120*/  @P1 STG.E.U8 desc[UR4][R40.64], R4 ;  /* 0x0000000428001986 */ /* 0x0007e8000c101104 */
[----:B------:R-:W4:Y:S04]  /*151130*/  LDL.LU.64 R60, [R1+0x3d10] ;  /* 0x003d1000013c7983 */ /* 0x000f280000300a00 */
[----:B------:R-:W4:Y:S01]  /*151140*/  LDL.LU.64 R50, [R1+0x3cd0] ;  /* 0x003cd00001327983 */ /* 0x000f220000300a00 */
[----:B---3--:R-:W-:-:S03]  /*151150*/  PRMT R4, R56, 0x7770, RZ ;  /* 0x0000777038047816 */ /* 0x008fc600000000ff */
[----:B------:R-:W3:Y:S04]  /*151160*/  LDL.LU.64 R48, [R1+0x3c98] ;  /* 0x003c980001307983 */ /* 0x000ee80000300a00 */
[----:B------:R0:W-:Y:S04]  /*151170*/  @P0 STG.E.U8 desc[UR4][R38.64], R4 ;  /* 0x0000000426000986 */ /* 0x0001e8000c101104 */
[----:B------:R-:W3:Y:S04]  /*151180*/  LDL.LU.64 R40, [R1+0x3c48] ;  /* 0x003c480001287983 */ /* 0x000ee80000300a00 */
[----:B0-----:R-:W3:Y:S04]  /*151190*/  LDL.LU.64 R38, [R1+0x3be8] ;  /* 0x003be80001267983 */ /* 0x001ee80000300a00 */
[----:B------:R-:W3:Y:S01]  /*1511a0*/  LDL.LU R43, [R1+0x524] ;  /* 0x00052400012b7983 */ /* 0x000ee20000300800 */
[----:B------:R-:W-:-:S02]  /*1511b0*/  PRMT R4, R56, 0x7771, RZ ;  /* 0x0000777138047816 */ /* 0x000fc400000000ff */
        /* <DEDUP_REMOVED lines=11> */
[----:B--2---:R0:W-:Y:S04]  /*151270*/  @P3 STG.E.U8 desc[UR4][R58.64], R4 ;  /* 0x000000043a003986 */ /* 0x0041e8000c101104 */
[----:B0-----:R-:W2:Y:S04]  /*151280*/  LDL.LU.64 R58, [R1+0x3b90] ;  /* 0x003b9000013a7983 */ /* 0x001ea80000300a00 */
[----:B------:R-:W2:Y:S04]  /*151290*/  LDL.LU R52, [R1+0x538] ;  /* 0x0005380001347983 */ /* 0x000ea80000300800 */
[----:B------:R-:W2:Y:S01]  /*1512a0*/  LDL.LU.64 R6, [R1+0x3b50] ;  /* 0x003b500001067983 */ /* 0x000ea20000300a00 */
[----:B------:R-:W-:-:S02]  /*1512b0*/  @P6 LOP3.LUT R8, R8, 0x400000, RZ, 0xfc, !PT ;  /* 0x0040000008086812 */ /* 0x000fc400078efcff */
[----:B------:R-:W-:Y:S01]  /*1512c0*/  LOP3.LUT P6, RZ, R57, 0x40, RZ, 0xc0, !PT ;  /* 0x0000004039ff7812 */ /* 0x000fe200078cc0ff */
[----:B------:R-:W2:Y:S01]  /*1512d0*/  LDL.LU.64 R18, [R1+0x3b10] ;  /* 0x003b100001127983 */ /* 0x000ea20000300a00 */
[----:B------:R-:W-:-:S03]  /*1512e0*/  LOP3.LUT R8, R8, 0xff7fffff, RZ, 0xc0, !PT ;  /* 0xff7fffff08087812 */ /* 0x000fc600078ec0ff */
[----:B------:R-:W2:Y:S04]  /*1512f0*/  LDL.LU.64 R46, [R1+0x23c0] ;  /* 0x0023c000012e7983 */ /* 0x000ea80000300a00 */
[----:B------:R-:W2:Y:S04]  /*151300*/  LDL.LU.64 R22, [R1+0x23d0] ;  /* 0x0023d00001167983 */ /* 0x000ea80000300a00 */
[----:B------:R-:W-:Y:S01]  /*151310*/  @P6 LOP3.LUT R8, R8, 0x800000, RZ, 0xfc, !PT ;  /* 0x0080000008086812 */ /* 0x000fe200078efcff */
[----:B------:R-:W2:Y:S01]  /*151320*/  LDL.LU R42, [R1+0x528] ;  /* 0x00052800012a7983 */ /* 0x000ea20000300800 */
[----:B------:R-:W-:-:S02]  /*151330*/  LOP3.LUT P6, RZ, R57, 0x20, RZ, 0xc0, !PT ;  /* 0x0000002039ff7812 */ /* 0x000fc400078cc0ff */
[----:B------:R-:W-:Y:S01]  /*151340*/  LOP3.LUT R8, R8, 0xfeffffff, RZ, 0xc0, !PT ;  /* 0xfeffffff08087812 */ /* 0x000fe200078ec0ff */
[----:B------:R-:W2:Y:S01]  /*151350*/  LDL.LU.64 R20, [R1+0x23b8] ;  /* 0x0023b80001147983 */ /* 0x000ea20000300a00 */
[----:B------:R-:W-:Y:S02]  /*151360*/  LOP3.LUT P1, RZ, R57, 0x1, RZ, 0xc0, !PT ;  /* 0x0000000139ff7812 */ /* 0x000fe4000782c0ff */
[----:B------:R-:W-:Y:S01]  /*151370*/  PRMT R4, R56, 0x7772, RZ ;  /* 0x0000777238047816 */ /* 0x000fe200000000ff */
[----:B------:R-:W2:Y:S06]  /*151380*/  LDL.LU.64 R44, [R1+0x23c8] ;  /* 0x0023c800012c7983 */ /* 0x000eac0000300a00 */
[----:B------:R-:W-:-:S02]  /*151390*/  @P6 LOP3.LUT R8, R8, 0x1000000, RZ, 0xfc, !PT ;  /* 0x0100000008086812 */ /* 0x000fc400078efcff */
[C---:B------:R-:W-:Y:S02]  /*1513a0*/  LOP3.LUT P6, RZ, R57.reuse, 0x10, RZ, 0xc0, !PT ;  /* 0x0000001039ff7812 */ /* 0x040fe400078cc0ff */
[----:B------:R-:W-:Y:S01]  /*1513b0*/  LOP3.LUT R8, R8, 0xfdffffff, RZ, 0xc0, !PT ;  /* 0xfdffffff08087812 */ /* 0x000fe200078ec0ff */
[----:B----4-:R0:W-:Y:S01]  /*1513c0*/  @P2 STG.E.U8 desc[UR4][R60.64], R4 ;  /* 0x000000043c002986 */ /* 0x0101e2000c101104 */
[----:B------:R-:W-:-:S09]  /*1513d0*/  LOP3.LUT P0, RZ, R57, 0x2, RZ, 0xc0, !PT ;  /* 0x0000000239ff7812 */ /* 0x000fd2000780c0ff */
[----:B------:R-:W-:Y:S02]  /*1513e0*/  @P6 LOP3.LUT R8, R8, 0x2000000, RZ, 0xfc, !PT ;  /* 0x0200000008086812 */ /* 0x000fe400078efcff */
[C---:B------:R-:W-:Y:S02]  /*1513f0*/  LOP3.LUT P6, RZ, R57.reuse, 0x8, RZ, 0xc0, !PT ;  /* 0x0000000839ff7812 */ /* 0x040fe400078cc0ff */
[----:B------:R-:W-:Y:S02]  /*151400*/  LOP3.LUT R8, R8, 0xfbffffff, RZ, 0xc0, !PT ;  /* 0xfbffffff08087812 */ /* 0x000fe400078ec0ff */
[----:B0-----:R-:W-:Y:S02]  /*151410*/  PRMT R4, R56, 0x7773, RZ ;  /* 0x0000777338047816 */ /* 0x001fe400000000ff */
[----:B------:R-:W4:Y:S04]  /*151420*/  LDL.LU R56, [R1+0x53c] ;  /* 0x00053c0001387983 */ /* 0x000f280000300800 */
[----:B------:R3:W-:Y:S03]  /*151430*/  @P1 STG.E.U8 desc[UR4][R50.64], R4 ;  /* 0x0000000432001986 */ /* 0x0007e6000c101104 */
[----:B------:R-:W-:Y:S01]  /*151440*/  @P6 LOP3.LUT R8, R8, 0x4000000, RZ, 0xfc, !PT ;  /* 0x0400000008086812 */ /* 0x000fe200078efcff */
[----:B------:R-:W4:Y:S01]  /*151450*/  LDL.LU.64 R60, [R1+0x23e0] ;  /* 0x0023e000013c7983 */ /* 0x000f220000300a00 */
[----:B------:R-:W-:-:S02]  /*151460*/  LOP3.LUT P6, RZ, R57, 0x4, RZ, 0xc0, !PT ;  /* 0x0000000439ff7812 */ /* 0x000fc400078cc0ff */
[C---:B---3--:R-:W-:Y:S01]  /*151470*/  PRMT R4, R43.reuse, 0x7770, RZ ;  /* 0x000077702b047816 */ /* 0x048fe200000000ff */
        /* <DEDUP_REMOVED lines=37> */
[C---:B------:R-:W-:Y:S02]  /*1516d0*/  LOP3.LUT P2, RZ, R57.reuse, 0x4000, RZ, 0xc0, !PT ;  /* 0x0000400039ff7812 */ /* 0x040fe4000784c0ff */
[----:B0-----:R-:W-:Y:S01]  /*1516e0*/  PRMT R4, R42, 0x7773, RZ ;  /* 0x000077732a047816 */ /* 0x001fe200000000ff */
[----:B------:R-:W4:Y:S04]  /*1516f0*/  LDL.LU.64 R60, [R1+0x23f8] ;  /* 0x0023f800013c7983 */ /* 0x000f280000300a00 */
[----:B---3--:R0:W-:Y:S01]  /*151700*/  @P4 STG.E.U8 desc[UR4][R50.64], R4 ;  /* 0x0000000432004986 */ /* 0x0081e2000c101104 */
[C---:B------:R-:W-:Y:S02]  /*151710*/  LOP3.LUT P1, RZ, R57.reuse, 0x8000, RZ, 0xc0, !PT ;  /* 0x0000800039ff7812 */ /* 0x040fe4000782c0ff */
[----:B0-----:R-:W-:Y:S01]  /*151720*/  PRMT R4, R56, 0x7770, RZ ;  /* 0x0000777038047816 */ /* 0x001fe200000000ff */
[----:B------:R-:W3:Y:S04]  /*151730*/  LDL.LU.64 R50, [R1+0x2410] ;  /* 0x0024100001327983 */ /* 0x000ee80000300a00 */
[----:B------:R0:W-:Y:S01]  /*151740*/  @P3 STG.E.U8 desc[UR4][R48.64], R4 ;  /* 0x0000000430003986 */ /* 0x0001e2000c101104 */
[----:B------:R-:W-:-:S03]  /*151750*/  LOP3.LUT P0, RZ, R57, 0x10000, RZ, 0xc0, !PT ;  /* 0x0001000039ff7812 */ /* 0x000fc6000780c0ff */
[----:B------:R-:W3:Y:S01]  /*151760*/  LDL.LU.64 R42, [R1+0x3b30] ;  /* 0x003b3000012a7983 */ /* 0x000ee20000300a00 */
[----:B0-----:R-:W-:-:S05]  /*151770*/  PRMT R4, R56, 0x7771, RZ ;  /* 0x0000777138047816 */ /* 0x001fca00000000ff */
[----:B------:R0:W-:Y:S02]  /*151780*/  @P2 STG.E.U8 desc[UR4][R40.64], R4 ;  /* 0x0000000428002986 */ /* 0x0001e4000c101104 */
[----:B0-----:R-:W-:-:S05]  /*151790*/  PRMT R4, R56, 0x7772, RZ ;  /* 0x0000777238047816 */ /* 0x001fca00000000ff */
[----:B------:R0:W-:Y:S02]  /*1517a0*/  @P1 STG.E.U8 desc[UR4][R38.64], R4 ;  /* 0x0000000426001986 */ /* 0x0001e4000c101104 */
[----:B0-----:R-:W-:Y:S02]  /*1517b0*/  PRMT R4, R56, 0x7773, RZ ;  /* 0x0000777338047816 */ /* 0x001fe400000000ff */
[----:B------:R-:W-:-:S03]  /*1517c0*/  LOP3.LUT P6, RZ, R57, 0x20000000, RZ, 0xc0, !PT ;  /* 0x2000000039ff7812 */ /* 0x000fc600078cc0ff */
[----:B--2---:R0:W-:Y:S04]  /*1517d0*/  @P0 STG.E.U8 desc[UR4][R58.64], R4 ;  /* 0x000000043a000986 */ /* 0x0041e8000c101104 */
[----:B0-----:R-:W2:Y:S04]  /*1517e0*/  LDL.LU R58, [R1+0x52c] ;  /* 0x00052c00013a7983 */ /* 0x001ea80000300800 */
[----:B------:R-:W3:Y:S04]  /*1517f0*/  LDL.LU.64 R48, [R1+0x3b48] ;  /* 0x003b480001307983 */ /* 0x000ee80000300a00 */
[----:B------:R-:W3:Y:S04]  /*151800*/  LDL.LU.64 R40, [R1+0x3b28] ;  /* 0x003b280001287983 */ /* 0x000ee80000300a00 */
[----:B------:R-:W3:Y:S04]  /*151810*/  LDL.LU.64 R38, [R1+0x3b40] ;  /* 0x003b400001267983 */ /* 0x000ee80000300a00 */
[----:B------:R-:W3:Y:S01]  /*151820*/  LDL.LU R52, [R1+0x510] ;  /* 0x0005100001347983 */ /* 0x000ee20000300800 */
[----:B------:R-:W-:-:S02]  /*151830*/  LOP3.LUT R8, R8, 0xfffff7ff, RZ, 0xc0, !PT ;  /* 0xfffff7ff08087812 */ /* 0x000fc400078ec0ff */
[C---:B------:R-:W-:Y:S01]  /*151840*/  LOP3.LUT P3, RZ, R57.reuse, 0x20000, RZ, 0xc0, !PT ;  /* 0x0002000039ff7812 */ /* 0x040fe2000786c0ff */
[----:B------:R-:W3:Y:S01]  /*151850*/  LDL.LU R59, [R1+0x360] ;  /* 0x00036000013b7983 */ /* 0x000ee20000300800 */
        /* <DEDUP_REMOVED lines=23> */
[----:B------:R-:W-:-:S02]  /*1519d0*/  LOP3.LUT P0, RZ, R57, 0x100000, RZ, 0xc0, !PT ;  /* 0x0010000039ff7812 */ /* 0x000fc4000780c0ff */
[C---:B------:R-:W-:Y:S02]  /*1519e0*/  LOP3.LUT P5, RZ, R57.reuse, 0x40000000, RZ, 0xc0, !PT ;  /* 0x4000000039ff7812 */ /* 0x040fe400078ac0ff */
[C---:B------:R-:W-:Y:S02]  /*1519f0*/  LOP3.LUT P4, RZ, R57.reuse, 0x80000000, RZ, 0xc0, !PT ;  /* 0x8000000039ff7812 */ /* 0x040fe4000788c0ff */
[----:B------:R-:W-:Y:S02]  /*151a00*/  @P6 LOP3.LUT R8, R8, 0x40000, RZ, 0xfc, !PT ;  /* 0x0004000008086812 */ /* 0x000fe400078efcff */
[----:B------:R-:W-:Y:S02]  /*151a10*/  LOP3.LUT P6, RZ, R57, 0x200000, RZ, 0xc0, !PT ;  /* 0x0020000039ff7812 */ /* 0x000fe400078cc0ff */
[----:B------:R-:W3:Y:S04]  /*151a20*/  LDL.LU.64 R56, [R1+0x3b60] ;  /* 0x003b600001387983 */ /* 0x000ee80000300a00 */
[----:B------:R-:W3:Y:S04]  /*151a30*/  LDL.LU.64 R6, [R1+0x3b78] ;  /* 0x003b780001067983 */ /* 0x000ee80000300a00 */
[----:B------:R-:W3:Y:S01]  /*151a40*/  LDL.LU.64 R18, [R1+0x3b58] ;  /* 0x003b580001127983 */ /* 0x000ee20000300a00 */
[----:B--2---:R-:W-:-:S05]  /*151a50*/  PRMT R4, R58, 0x7770, RZ ;  /* 0x000077703a047816 */ /* 0x004fca00000000ff */
[----:B----4-:R0:W-:Y:S02]  /*151a60*/  @P3 STG.E.U8 desc[UR4][R60.64], R4 ;  /* 0x000000043c003986 */ /* 0x0101e4000c101104 */
[----:B0-----:R-:W-:-:S05]  /*151a70*/  PRMT R4, R58, 0x7771, RZ ;  /* 0x000077713a047816 */ /* 0x001fca00000000ff */
[----:B---3--:R0:W-:Y:S04]  /*151a80*/  @P2 STG.E.U8 desc[UR4][R50.64], R4 ;  /* 0x0000000432002986 */ /* 0x0081e8000c101104 */
[----:B0-----:R-:W2:Y:S04]  /*151a90*/  LDL.LU R51, [R1+0x500] ;  /* 0x0005000001337983 */ /* 0x001ea80000300800 */
[----:B------:R-:W3:Y:S04]  /*151aa0*/  LDL.LU.64 R46, [R1+0x3b70] ;  /* 0x003b7000012e7983 */ /* 0x000ee80000300a00 */
[----:B------:R-:W4:Y:S04]  /*151ab0*/  LDL.LU.64 R22, [R1+0x3b88] ;  /* 0x003b880001167983 */ /* 0x000f280000300a00 */
[----:B------:R-:W3:Y:S01]  /*151ac0*/  LDL.LU.64 R20, [R1+0x3ba0] ;  /* 0x003ba00001147983 */ /* 0x000ee20000300a00 */
[----:B------:R-:W-:-:S03]  /*151ad0*/  PRMT R4, R58, 0x7772, RZ ;  /* 0x000077723a047816 */ /* 0x000fc600000000ff */
[----:B------:R-:W3:Y:S04]  /*151ae0*/  LDL.LU R50, [R1+0x514] ;  /* 0x0005140001327983 */ /* 0x000ee80000300800 */
[----:B------:R-:W3:Y:S04]  /*151af0*/  LDL.LU.64 R44, [R1+0x3b80] ;  /* 0x003b8000012c7983 */ /* 0x000ee80000300a00 */
[----:B------:R0:W-:Y:S04]  /*151b00*/  @P1 STG.E.U8 desc[UR4][R42.64], R4 ;  /* 0x000000042a001986 */ /* 0x0001e8000c101104 */
        /* <DEDUP_REMOVED lines=15> */
[----:B------:R0:W-:Y:S04]  /*151c00*/  @P6 STG.E.U8 desc[UR4][R56.64], R4 ;  /* 0x0000000438006986 */ /* 0x0001e8000c101104 */
[----:B0-----:R-:W4:Y:S01]  /*151c10*/  LDL.LU.64 R56, [R1+0x3c20] ;  /* 0x003c200001387983 */ /* 0x001f220000300a00 */
[----:B------:R-:W-:Y:S02]  /*151c20*/  LOP3.LUT P6, RZ, R8, 0x10000, RZ, 0xc0, !PT ;  /* 0x0001000008ff7812 */ /* 0x000fe400078cc0ff */
[----:B------:R-:W-:-:S11]  /*151c30*/  PRMT R4, R52, 0x7773, RZ ;  /* 0x0000777334047816 */ /* 0x000fd600000000ff */
[----:B------:R2:W-:Y:S01]  /*151c40*/  @P6 STG.E.U8 desc[UR4][R6.64], R4 ;  /* 0x0000000406006986 */ /* 0x0005e2000c101104 */
[----:B------:R-:W-:Y:S02]  /*151c50*/  LOP3.LUT P6, RZ, R8, 0x8000, RZ, 0xc0, !PT ;  /* 0x0000800008ff7812 */ /* 0x000fe400078cc0ff */
[C---:B------:R-:W-:Y:S02]  /*151c60*/  LOP3.LUT P3, RZ, R59.reuse, 0x1, RZ, 0xc0, !PT ;  /* 0x000000013bff7812 */ /* 0x040fe4000786c0ff */
[C---:B------:R-:W-:Y:S02]  /*151c70*/  LOP3.LUT P2, RZ, R59.reuse, 0x2, RZ, 0xc0, !PT ;  /* 0x000000023bff7812 */ /* 0x040fe4000784c0ff */
[----:B------:R-:W-:Y:S02]  /*151c80*/  LOP3.LUT P1, RZ, R59, 0x4, RZ, 0xc0, !PT ;  /* 0x000000043bff7812 */ /* 0x000fe4000782c0ff */
[----:B--2---:R-:W-:-:S05]  /*151c90*/  PRMT R4, R51, 0x7770, RZ ;  /* 0x0000777033047816 */ /* 0x004fca00000000ff */
[----:B------:R0:W-:Y:S01]  /*151ca0*/  @P6 STG.E.U8 desc[UR4][R18.64], R4 ;  /* 0x0000000412006986 */ /* 0x0001e2000c101104 */
[----:B------:R-:W-:Y:S02]  /*151cb0*/  LOP3.LUT P6, RZ, R8, 0x4000, RZ, 0xc0, !PT ;  /* 0x0000400008ff7812 */ /* 0x000fe400078cc0ff */
[----:B0-----:R-:W-:-:S11]  /*151cc0*/  PRMT R4, R51, 0x7771, RZ ;  /* 0x0000777133047816 */ /* 0x001fd600000000ff */
[----:B---3--:R0:W-:Y:S01]  /*151cd0*/  @P6 STG.E.U8 desc[UR4][R46.64], R4 ;  /* 0x000000042e006986 */ /* 0x0081e2000c101104 */
        /* <DEDUP_REMOVED lines=19> */
[----:B0-----:R-:W2:Y:S01]  /*151e10*/  LDL.LU.64 R38, [R1+0x3c40] ;  /* 0x003c400001267983 */ /* 0x001ea20000300a00 */
[C---:B------:R-:W-:Y:S02]  /*151e20*/  LOP3.LUT P0, RZ, R59.reuse, 0x8, RZ, 0xc0, !PT ;  /* 0x000000083bff7812 */ /* 0x040fe4000780c0ff */
[----:B------:R-:W-:Y:S01]  /*151e30*/  PRMT R4, R58, 0x7772, RZ ;  /* 0x000077723a047816 */ /* 0x000fe200000000ff */
[----:B------:R-:W3:Y:S04]  /*151e40*/  LDL.LU.64 R60, [R1+0x3c38] ;  /* 0x003c3800013c7983 */ /* 0x000ee80000300a00 */
[----:B------:R-:W4:Y:S04]  /*151e50*/  LDL.LU.64 R42, [R1+0x2330] ;  /* 0x00233000012a7983 */ /* 0x000f280000300a00 */
[----:B------:R-:W3:Y:S04]  /*151e60*/  LDL.LU.64 R50, [R1+0x3bd0] ;  /* 0x003bd00001327983 */ /* 0x000ee80000300a00 */
[----:B------:R0:W-:Y:S04]  /*151e70*/  @P0 STG.E.U8 desc[UR4][R56.64], R4 ;  /* 0x0000000438000986 */ /* 0x0001e8000c101104 */
[----:B0-----:R-:W3:Y:S04]  /*151e80*/  LDL.LU R57, [R1+0x518] ;  /* 0x0005180001397983 */ /* 0x001ee80000300800 */
[----:B------:R-:W3:Y:S04]  /*151e90*/  LDL.LU.64 R48, [R1+0x3bc8] ;  /* 0x003bc80001307983 */ /* 0x000ee80000300a00 */
[----:B------:R-:W3:Y:S04]  /*151ea0*/  LDL.LU.64 R40, [R1+0x3bc0] ;  /* 0x003bc00001287983 */ /* 0x000ee80000300a00 */
[----:B------:R-:W3:Y:S01]  /*151eb0*/  LDL.LU R32, [R1+0x508] ;  /* 0x0005080001207983 */ /* 0x000ee20000300800 */
[----:B------:R-:W-:-:S02]  /*151ec0*/  LOP3.LUT P3, RZ, R59, 0x10, RZ, 0xc0, !PT ;  /* 0x000000103bff7812 */ /* 0x000fc4000786c0ff */
[----:B------:R-:W-:Y:S02]  /*151ed0*/  PRMT R4, R58, 0x7773, RZ ;  /* 0x000077733a047816 */ /* 0x000fe400000000ff */
        /* <DEDUP_REMOVED lines=21> */
[----:B---3--:R-:W-:-:S03]  /*152030*/  PRMT R4, R57, 0x7770, RZ ;  /* 0x0000777039047816 */ /* 0x008fc600000000ff */
[----:B------:R-:W3:Y:S04]  /*152040*/  LDL.LU.64 R44, [R1+0x3c58] ;  /* 0x003c5800012c7983 */ /* 0x000ee80000300a00 */
[----:B------:R0:W-:Y:S04]  /*152050*/  @P2 STG.E.U8 desc[UR4][R60.64], R4 ;  /* 0x000000043c002986 */ /* 0x0001e8000c101104 */
[----:B0-----:R-:W3:Y:S01]  /*152060*/  LDL.LU.64 R60, [R1+0x3c50] ;  /* 0x003c5000013c7983 */ /* 0x001ee20000300a00 */
[----:B------:R-:W-:Y:S02]  /*152070*/  @P6 LOP3.LUT R8, R8, 0x40, RZ, 0xfc, !PT ;  /* 0x0000004008086812 */ /* 0x000fe400078efcff */
[----:B------:R-:W-:-:S02]  /*152080*/  LOP3.LUT P6, RZ, R59, 0x1000, RZ, 0xc0, !PT ;  /* 0x000010003bff7812 */ /* 0x000fc400078cc0ff */
        /* <DEDUP_REMOVED lines=26> */
[----:B------:R-:W-:-:S02]  /*152230*/  LOP3.LUT P6, RZ, R8, 0x200, RZ, 0xc0, !PT ;  /* 0x0000020008ff7812 */ /* 0x000fc400078cc0ff */
[----:B0-----:R-:W-:Y:S01]  /*152240*/  PRMT R4, R32, 0x7771, RZ ;  /* 0x0000777120047816 */ /* 0x001fe200000000ff */
[----:B------:R-:W4:Y:S04]  /*152250*/  LDL.LU.64 R40, [R1+0x3c80] ;  /* 0x003c800001287983 */ /* 0x000f280000300a00 */
[----:B------:R-:W4:Y:S01]  /*152260*/  LDL.LU R58, [R1+0x590] ;  /* 0x00059000013a7983 */ /* 0x000f220000300800 */
[----:B------:R-:W-:-:S05]  /*152270*/  LOP3.LUT P5, RZ, R59, 0x20000, RZ, 0xc0, !PT ;  /* 0x000200003bff7812 */ /* 0x000fca00078ac0ff */
        /* <DEDUP_REMOVED lines=22> */
[----:B------:R0:W-:Y:S04]  /*1523e0*/  @P5 STG.E.U8 desc[UR4][R60.64], R4 ;  /* 0x000000043c005986 */ /* 0x0001e8000c101104 */
[----:B0-----:R-:W3:Y:S01]  /*1523f0*/  LDL.LU.64 R60, [R1+0x3cc8] ;  /* 0x003cc800013c7983 */ /* 0x001ee20000300a00 */
[----:B------:R-:W-:Y:S02]  /*152400*/  LOP3.LUT P4, RZ, R59, 0x40000, RZ, 0xc0, !PT ;  /* 0x000400003bff7812 */ /* 0x000fe4000788c0ff */
[----:B------:R-:W-:Y:S02]  /*152410*/  LOP3.LUT R9, R9, 0xf7ffffff, RZ, 0xc0, !PT ;  /* 0xf7ffffff09097812 */ /* 0x000fe400078ec0ff */
[----:B------:R-:W-:Y:S02]  /*152420*/  LOP3.LUT P3, RZ, R59, 0x80000, RZ, 0xc0, !PT ;  /* 0x000800003bff7812 */ /* 0x000fe4000786c0ff */
[----:B------:R-:W-:-:S02]  /*152430*/  PRMT R4, R56, 0x7771, RZ ;  /* 0x0000777138047816 */ /* 0x000fc400000000ff */
[----:B------:R-:W-:-:S05]  /*152440*/  LOP3.LUT P2, RZ, R59, 0x100000, RZ, 0xc0, !PT ;  /* 0x001000003bff7812 */ /* 0x000fca000784c0ff */
[----:B----4-:R0:W-:Y:S01]  /*152450*/  @P4 STG.E.U8 desc[UR4][R42.64], R4 ;  /* 0x000000042a004986 */ /* 0x0101e2000c101104 */
[----:B------:R-:W-:Y:S02]  /*152460*/  LOP3.LUT P1, RZ, R59, 0x200000, RZ, 0xc0, !PT ;  /* 0x002000003bff7812 */ /* 0x000fe4000782c0ff */
[C---:B0-----:R-:W-:Y:S01]  /*152470*/  PRMT R4, R56.reuse, 0x7772, RZ ;  /* 0x0000777238047816 */ /* 0x041fe200000000ff */
[----:B------:R-:W4:Y:S04]  /*152480*/  LDL.LU.64 R42, [R1+0x3cc0] ;  /* 0x003cc000012a7983 */ /* 0x000f280000300a00 */
        /* <DEDUP_REMOVED lines=9> */
[----:B------:R-:W-:-:S02]  /*152520*/  LOP3.LUT R8, R8, 0xfffffffe, RZ, 0xc0, !PT ;  /* 0xfffffffe08087812 */ /* 0x000fc400078ec0ff */
        /* <DEDUP_REMOVED lines=18> */
[----:B------:R-:W-:Y:S02]  /*152650*/  PRMT R4, R58, 0x7771, RZ ;  /* 0x000077713a047816 */ /* 0x000fe400000000ff */
[----:B------:R-:W-:Y:S02]  /*152660*/  LOP3.LUT R8, R8, 0xfffffffd, RZ, 0xc0, !PT ;  /* 0xfffffffd08087812 */ /* 0x000fe400078ec0ff */
[----:B------:R-:W-:Y:S01]  /*152670*/  LOP3.LUT P3, RZ, R59, 0x800000, RZ, 0xc0, !PT ;  /* 0x008000003bff7812 */ /* 0x000fe2000786c0ff */
[----:B------:R0:W-:Y:S06]  /*152680*/  @P0 STG.E.U8 desc[UR4][R38.64], R4 ;  /* 0x0000000426000986 */ /* 0x0001ec000c101104 */
[----:B------:R-:W-:-:S02]  /*152690*/  @P6 LOP3.LUT R8, R8, 0x2, RZ, 0xfc, !PT ;  /* 0x0000000208086812 */ /* 0x000fc400078efcff */
[C---:B------:R-:W-:Y:S01]  /*1526a0*/  LOP3.LUT P6, RZ, R59.reuse, 0x10000000, RZ, 0xc0, !PT ;  /* 0x100000003bff7812 */ /* 0x040fe200078cc0ff */
[----:B0-----:R-:W2:Y:S01]  /*1526b0*/  LDL.LU.64 R38, [R1+0x3cf0] ;  /* 0x003cf00001267983 */ /* 0x001ea20000300a00 */
[----:B------:R-:W-:Y:S02]  /*1526c0*/  PRMT R4, R58, 0x7772, RZ ;  /* 0x000077723a047816 */ /* 0x000fe400000000ff */
[----:B------:R-:W-:Y:S01]  /*1526d0*/  LOP3.LUT R8, R8, 0xfffffffb, RZ, 0xc0, !PT ;  /* 0xfffffffb08087812 */ /* 0x000fe200078ec0ff */
[----:B------:R-:W2:Y:S01]  /*1526e0*/  LDL.LU R52, [R1+0x594] ;  /* 0x0005940001347983 */ /* 0x000ea20000300800 */
[C---:B------:R-:W-:Y:S02]  /*1526f0*/  LOP3.LUT P2, RZ, R59.reuse, 0x1000000, RZ, 0xc0, !PT ;  /* 0x010000003bff7812 */ /* 0x040fe4000784c0ff */
[----:B------:R-:W-:-:S05]  /*152700*/  LOP3.LUT P1, RZ, R59, 0x2000000, RZ, 0xc0, !PT ;  /* 0x020000003bff7812 */ /* 0x000fca000782c0ff */
[----:B------:R-:W-:Y:S02]  /*152710*/  @P6 LOP3.LUT R8, R8, 0x4, RZ, 0xfc, !PT ;  /* 0x0000000408086812 */ /* 0x000fe400078efcff */
[C---:B------:R-:W-:Y:S02]  /*152720*/  LOP3.LUT P0, RZ, R59.reuse, 0x4000000, RZ, 0xc0, !PT ;  /* 0x040000003bff7812 */ /* 0x040fe4000780c0ff */
        /* <DEDUP_REMOVED lines=8> */
[----:B0-----:R-:W-:-:S05]  /*1527b0*/  PRMT R4, R56, 0x7770, RZ ;  /* 0x0000777038047816 */ /* 0x001fca00000000ff */
[----:B------:R0:W-:Y:S04]  /*1527c0*/  @P1 STG.E.U8 desc[UR4][R40.64], R4 ;  /* 0x0000000428001986 */ /* 0x0001e8000c101104 */
[----:B0-----:R-:W4:Y:S04]  /*1527d0*/  LDL.LU R41, [R1+0x584] ;  /* 0x0005840001297983 */ /* 0x001f280000300800 */
        /* <DEDUP_REMOVED lines=14> */
[----:B--2---:R0:W-:Y:S01]  /*1528c0*/  @P6 STG.E.U8 desc[UR4][R38.64], R4 ;  /* 0x0000000426006986 */ /* 0x0041e2000c101104 */
[----:B------:R-:W-:-:S03]  /*1528d0*/  LOP3.LUT P6, RZ, R8, 0x2, RZ, 0xc0, !PT ;  /* 0x0000000208ff7812 */ /* 0x000fc600078cc0ff */
[----:B0-----:R-:W2:Y:S01]  /*1528e0*/  LDL.LU.64 R38, [R1+0x3d80] ;  /* 0x003d800001267983 */ /* 0x001ea20000300a00 */
[----:B------:R-:W-:-:S03]  /*1528f0*/  PRMT R4, R52, 0x7770, RZ ;  /* 0x0000777034047816 */ /* 0x000fc600000000ff */
[----:B------:R-:W2:Y:S06]  /*152900*/  LDL.LU R56, [R1+0x588] ;  /* 0x0005880001387983 */ /* 0x000eac0000300800 */
        /* <DEDUP_REMOVED lines=66> */
[----:B------:R-:W-:Y:S02]  /*152d30*/  LOP3.LUT P2, RZ, R57, 0x800, RZ, 0xc0, !PT ;  /* 0x0000080039ff7812 */ /* 0x000fe4000784c0ff */
[----:B------:R-:W-:Y:S01]  /*152d40*/  @P6 LOP3.LUT R9, R9, 0x800000, RZ, 0xfc, !PT ;  /* 0x0080000009096812 */ /* 0x000fe200078efcff */
[----:B------:R-:W2:Y:S01]  /*152d50*/  LDL.LU.64 R46, [R1+0x3e18] ;  /* 0x003e1800012e7983 */ /* 0x000ea20000300a00 */
[C---:B------:R-:W-:Y:S02]  /*152d60*/  LOP3.LUT P6, RZ, R57.reuse, 0x20000, RZ, 0xc0, !PT ;  /* 0x0002000039ff7812 */ /* 0x040fe400078cc0ff */
[----:B------:R-:W-:Y:S02]  /*152d70*/  LOP3.LUT P1, RZ, R57, 0x1000, RZ, 0xc0, !PT ;  /* 0x0000100039ff7812 */ /* 0x000fe4000782c0ff */
[----:B------:R-:W-:Y:S02]  /*152d80*/  PRMT R4, R56, 0x7772, RZ ;  /* 0x0000777238047816 */ /* 0x000fe400000000ff */
[----:B------:R-:W-:-:S03]  /*152d90*/  LOP3.LUT R9, R9, 0xfeffffff, RZ, 0xc0, !PT ;  /* 0xfeffffff09097812 */ /* 0x000fc600078ec0ff */
[----:B---3--:R0:W-:Y:S04]  /*152da0*/  @P2 STG.E.U8 desc[UR4][R60.64], R4 ;  /* 0x000000043c002986 */ /* 0x0081e8000c101104 */
[----:B------:R-:W-:Y:S02]  /*152db0*/  @P6 LOP3.LUT R9, R9, 0x1000000, RZ, 0xfc, !PT ;  /* 0x0100000009096812 */ /* 0x000fe400078efcff */
[----:B------:R-:W-:Y:S02]  /*152dc0*/  LOP3.LUT P6, RZ, R57, 0x10000, RZ, 0xc0, !PT ;  /* 0x0001000039ff7812 */ /* 0x000fe400078cc0ff */
[----:B0-----:R-:W-:-:S05]  /*152dd0*/  PRMT R4, R56, 0x7773, RZ ;  /* 0x0000777338047816 */ /* 0x001fca00000000ff */
[----:B----4-:R0:W-:Y:S01]  /*152de0*/  @P1 STG.E.U8 desc[UR4][R48.64], R4 ;  /* 0x0000000430001986 */ /* 0x0101e2000c101104 */
[----:B------:R-:W-:-:S03]  /*152df0*/  LOP3.LUT R9, R9, 0xfdffffff, RZ, 0xc0, !PT ;  /* 0xfdffffff09097812 */ /* 0x000fc600078ec0ff */
[----:B0-----:R-:W3:Y:S04]  /*152e00*/  LDL.LU R49, [R1+0x570] ;  /* 0x0005700001317983 */ /* 0x001ee80000300800 */
[----:B------:R-:W4:Y:S01]  /*152e10*/  LDL.LU.64 R22, [R1+0x3e10] ;  /* 0x003e100001167983 */ /* 0x000f220000300a00 */
[----:B------:R-:W-:Y:S02]  /*152e20*/  @P6 LOP3.LUT R9, R9, 0x2000000, RZ, 0xfc, !PT ;  /* 0x0200000009096812 */ /* 0x000fe400078efcff */
[C---:B------:R-:W-:Y:S01]  /*152e30*/  LOP3.LUT P6, RZ, R57.reuse, 0x8000, RZ, 0xc0, !PT ;  /* 0x0000800039ff7812 */ /* 0x040fe200078cc0ff */
[----:B------:R-:W3:Y:S01]  /*152e40*/  LDL.LU.64 R20, [R1+0x3e08] ;  /* 0x003e080001147983 */ /* 0x000ee20000300a00 */
[----:B------:R-:W-:Y:S02]  /*152e50*/  LOP3.LUT P0, RZ, R57, 0x2000, RZ, 0xc0, !PT ;  /* 0x0000200039ff7812 */ /* 0x000fe4000780c0ff */
[----:B------:R-:W-:Y:S01]  /*152e60*/  LOP3.LUT R9, R9, 0xfbffffff, RZ, 0xc0, !PT ;  /* 0xfbffffff09097812 */ /* 0x000fe200078ec0ff */
[----:B------:R-:W3:Y:S01]  /*152e70*/  LDL.LU.64 R44, [R1+0x3e28] ;  /* 0x003e2800012c7983 */ /* 0x000ee20000300a00 */
[----:B------:R-:W-:-:S03]  /*152e80*/  PRMT R4, R38, 0x7770, RZ ;  /* 0x0000777026047816 */ /* 0x000fc600000000ff */
[----:B------:R-:W3:Y:S04]  /*152e90*/  LDL.LU.64 R60, [R1+0x3e50] ;  /* 0x003e5000013c7983 */ /* 0x000ee80000300a00 */
[----:B------:R-:W-:Y:S02]  /*152ea0*/  @P6 LOP3.LUT R9, R9, 0x4000000, RZ, 0xfc, !PT ;  /* 0x0400000009096812 */ /* 0x000fe400078efcff */
[----:B------:R-:W-:Y:S01]  /*152eb0*/  LOP3.LUT P6, RZ, R57, 0x4000, RZ, 0xc0, !PT ;  /* 0x0000400039ff7812 */ /* 0x000fe200078cc0ff */
[----:B------:R0:W-:Y:S02]  /*152ec0*/  @P0 STG.E.U8 desc[UR4][R42.64], R4 ;  /* 0x000000042a000986 */ /* 0x0001e4000c101104 */
[----:B0-----:R-:W-:Y:S02]  /*152ed0*/  PRMT R4, R38, 0x7771, RZ ;  /* 0x0000777126047816 */ /* 0x001fe400000000ff */
[----:B------:R-:W3:Y:S08]  /*152ee0*/  LDL.LU.64 R42, [R1+0x3e48] ;  /* 0x003e4800012a7983 */ /* 0x000ef00000300a00 */
[----:B------:R0:W-:Y:S01]  /*152ef0*/  @P6 STG.E.U8 desc[UR4][R50.64], R4 ;  /* 0x0000000432006986 */ /* 0x0001e2000c101104 */
[----:B------:R-:W-:-:S03]  /*152f00*/  LOP3.LUT P6, RZ, R9, 0x4000000, RZ, 0xc0, !PT ;  /* 0x0400000009ff7812 */ /* 0x000fc600078cc0ff */
[----:B------:R-:W3:Y:S01]  /*152f10*/  LDL.LU R56, [R1+0x560] ;  /* 0x0005600001387983 */ /* 0x000ee20000300800 */
[----:B0-----:R-:W-:-:S03]  /*152f20*/  PRMT R4, R38, 0x7772, RZ ;  /* 0x0000777226047816 */ /* 0x001fc600000000ff */
[----:B------:R-:W3:Y:S06]  /*152f30*/  LDL.LU.64 R50, [R1+0x3e40] ;  /* 0x003e400001327983 */ /* 0x000eec0000300a00 */
[----:B------:R0:W-:Y:S01]  /*152f40*/  @P6 STG.E.U8 desc[UR4][R40.64], R4 ;  /* 0x0000000428006986 */ /* 0x0001e2000c101104 */
[----:B------:R-:W-:-:S03]  /*152f50*/  LOP3.LUT P6, RZ, R9, 0x2000000, RZ, 0xc0, !PT ;  /* 0x0200000009ff7812 */ /* 0x000fc600078cc0ff */
[----:B0-----:R-:W3:Y:S01]  /*152f60*/  LDL.LU.64 R40, [R1+0x3e58] ;  /* 0x003e580001287983 */ /* 0x001ee20000300a00 */
[----:B------:R-:W-:-:S03]  /*152f70*/  PRMT R4, R38, 0x7773, RZ ;  /* 0x0000777326047816 */ /* 0x000fc600000000ff */
[----:B------:R-:W3:Y:S06]  /*152f80*/  LDL.LU.64 R38, [R1+0x3e78] ;  /* 0x003e780001267983 */ /* 0x000eec0000300a00 */
[----:B--2---:R0:W-:Y:S04]  /*152f90*/  @P6 STG.E.U8 desc[UR4][R58.64], R4 ;  /* 0x000000043a006986 */ /* 0x0041e8000c101104 */
[----:B0-----:R-:W2:Y:S01]  /*152fa0*/  LDL.LU.64 R58, [R1+0x3e70] ;  /* 0x003e7000013a7983 */ /* 0x001ea20000300a00 */
[----:B------:R-:W-:-:S02]  /*152fb0*/  LOP3.LUT P6, RZ, R9, 0x1000000, RZ, 0xc0, !PT ;  /* 0x0100000009ff7812 */ /* 0x000fc400078cc0ff */
        /* <DEDUP_REMOVED lines=40> */
[----:B------:R-:W3:Y:S01]  /*153240*/  LDL.LU.64 R38, [R1+0x3ea0] ;  /* 0x003ea00001267983 */ /* 0x000ee20000300a00 */
[----:B------:R-:W-:-:S02]  /*153250*/  LOP3.LUT P3, RZ, R57, 0x20000000, RZ, 0xc0, !PT ;  /* 0x2000000039ff7812 */ /* 0x000fc4000786c0ff */
[C---:B------:R-:W-:Y:S01]  /*153260*/  LOP3.LUT P2, RZ, R57.reuse, 0x40000000, RZ, 0xc0, !PT ;  /* 0x4000000039ff7812 */ /* 0x040fe2000784c0ff */
[----:B------:R-:W3:Y:S01]  /*153270*/  LDL.LU.64 R40, [R1+0x3e98] ;  /* 0x003e980001287983 */ /* 0x000ee20000300a00 */
[----:B------:R-:W-:-:S03]  /*153280*/  LOP3.LUT P1, RZ, R57, 0x80000000, RZ, 0xc0, !PT ;  /* 0x8000000039ff7812 */ /* 0x000fc6000782c0ff */
[----:B------:R-:W3:Y:S04]  /*153290*/  LDL.LU.64 R56, [R1+0x3eb8] ;  /* 0x003eb80001387983 */ /* 0x000ee80000300a00 */
        /* <DEDUP_REMOVED lines=30> */
[----:B------:R-:W-:-:S02]  /*153480*/  PRMT R4, R50, 0x7771, RZ ;  /* 0x0000777132047816 */ /* 0x000fc400000000ff */
[----:B------:R-:W-:Y:S01]  /*153490*/  @P6 LOP3.LUT R9, R9, 0x20000, RZ, 0xfc, !PT ;  /* 0x0002000009096812 */ /* 0x000fe200078efcff */
[----:B------:R-:W2:Y:S04]  /*1534a0*/  LDL.LU.64 R20, [R1+0x3ef8] ;  /* 0x003ef80001147983 */ /* 0x000ea80000300a00 */
[----:B---3--:R0:W-:Y:S01]  /*1534b0*/  @P2 STG.E.U8 desc[UR4][R60.64], R4 ;  /* 0x000000043c002986 */ /* 0x0081e2000c101104 */
[----:B------:R-:W-:Y:S02]  /*1534c0*/  LOP3.LUT P6, RZ, R48, 0x4, RZ, 0xc0, !PT ;  /* 0x0000000430ff7812 */ /* 0x000fe400078cc0ff */
[----:B0-----:R-:W-:-:S05]  /*1534d0*/  PRMT R4, R50, 0x7772, RZ ;  /* 0x0000777232047816 */ /* 0x001fca00000000ff */
[----:B----4-:R0:W-:Y:S01]  /*1534e0*/  @P1 STG.E.U8 desc[UR4][R42.64], R4 ;  /* 0x000000042a001986 */ /* 0x0101e2000c101104 */
[----:B------:R-:W-:Y:S02]  /*1534f0*/  LOP3.LUT R9, R9, 0xfffbffff, RZ, 0xc0, !PT ;  /* 0xfffbffff09097812 */ /* 0x000fe400078ec0ff */
[----:B0-----:R-:W-:-:S05]  /*153500*/  PRMT R4, R50, 0x7773, RZ ;  /* 0x0000777332047816 */ /* 0x001fca00000000ff */
[----:B------:R0:W-:Y:S01]  /*153510*/  @P0 STG.E.U8 desc[UR4][R38.64], R4 ;  /* 0x0000000426000986 */ /* 0x0001e2000c101104 */
[----:B------:R-:W-:Y:S02]  /*153520*/  @P6 LOP3.LUT R9, R9, 0x40000, RZ, 0xfc, !PT ;  /* 0x0004000009096812 */ /* 0x000fe400078efcff */
[----:B------:R-:W-:Y:S01]  /*153530*/  LOP3.LUT P6, RZ, R48, 0x2, RZ, 0xc0, !PT ;  /* 0x0000000230ff7812 */ /* 0x000fe200078cc0ff */
        /* <DEDUP_REMOVED lines=10> */
[----:B------:R-:W3:Y:S04]  /*1535e0*/  LDL.LU.64 R40, [R1+0x3f20] ;  /* 0x003f200001287983 */ /* 0x000ee80000300a00 */
[----:B------:R0:W-:Y:S04]  /*1535f0*/  @P6 STG.E.U8 desc[UR4][R56.64], R4 ;  /* 0x0000000438006986 */ /* 0x0001e8000c101104 */
[----:B0-----:R-:W4:Y:S01]  /*153600*/  LDL.LU.64 R56, [R1+0x3f40] ;  /* 0x003f400001387983 */ /* 0x001f220000300a00 */
[----:B------:R-:W-:Y:S02]  /*153610*/  LOP3.LUT P6, RZ, R9, 0x20000, RZ, 0xc0, !PT ;  /* 0x0002000009ff7812 */ /* 0x000fe400078cc0ff */
[----:B------:R-:W-:-:S11]  /*153620*/  PRMT R4, R52, 0x7772, RZ ;  /* 0x0000777234047816 */ /* 0x000fd600000000ff */
        /* <DEDUP_REMOVED lines=37> */
[C---:B------:R-:W-:Y:S01]  /*153880*/  PRMT R4, R38.reuse, 0x7772, RZ ;  /* 0x0000777226047816 */ /* 0x040fe200000000ff */
[----:B------:R-:W4:Y:S04]  /*153890*/  LDL.LU.64 R60, [R1+0x3f50] ;  /* 0x003f5000013c7983 */ /* 0x000f280000300a00 */
[----:B------:R-:W4:Y:S04]  /*1538a0*/  LDL.LU.64 R42, [R1+0x3f78] ;  /* 0x003f7800012a7983 */ /* 0x000f280000300a00 */
[----:B------:R-:W4:Y:S04]  /*1538b0*/  LDL.LU.64 R50, [R1+0x3f90] ;  /* 0x003f900001327983 */ /* 0x000f280000300a00 */
[----:B--2---:R0:W-:Y:S04]  /*1538c0*/  @P0 STG.E.U8 desc[UR4][R58.64], R4 ;  /* 0x000000043a000986 */ /* 0x0041e8000c101104 */
[----:B0-----:R-:W2:Y:S04]  /*1538d0*/  LDL.LU R59, [R1+0x56c] ;  /* 0x00056c00013b7983 */ /* 0x001ea80000300800 */
        /* <DEDUP_REMOVED lines=28> */
[----:B0-----:R-:W3:Y:S04]  /*153aa0*/  LDL.LU.64 R56, [R1+0x3fa0] ;  /* 0x003fa00001387983 */ /* 0x001ee80000300a00 */
[----:B------:R-:W3:Y:S04]  /*153ab0*/  LDL.LU.64 R6, [R1+0x3fc0] ;  /* 0x003fc00001067983 */ /* 0x000ee80000300a00 */
[----:B------:R-:W3:Y:S04]  /*153ac0*/  LDL.LU.64 R18, [R1+0x3fb8] ;  /* 0x003fb80001127983 */ /* 0x000ee80000300a00 */
[----:B------:R-:W3:Y:S04]  /*153ad0*/  LDL.LU R49, [R1+0x5d0] ;  /* 0x0005d00001317983 */ /* 0x000ee80000300800 */
[----:B------:R-:W3:Y:S04]  /*153ae0*/  LDL.LU.64 R46, [R1+0x3fb0] ;  /* 0x003fb000012e7983 */ /* 0x000ee80000300a00 */
[----:B------:R-:W3:Y:S01]  /*153af0*/  LDL.LU.64 R22, [R1+0x3fd0] ;  /* 0x003fd00001167983 */ /* 0x000ee20000300a00 */
[----:B------:R-:W-:-:S02]  /*153b00*/  @P6 LOP3.LUT R9, R9, 0x200, RZ, 0xfc, !PT ;  /* 0x0000020009096812 */ /* 0x000fc400078efcff */
[C---:B------:R-:W-:Y:S01]  /*153b10*/  LOP3.LUT P6, RZ, R48.reuse, 0x200000, RZ, 0xc0, !PT ;  /* 0x0020000030ff7812 */ /* 0x040fe200078cc0ff */
[----:B------:R-:W3:Y:S01]  /*153b20*/  LDL.LU.64 R20, [R1+0x3ff0] ;  /* 0x003ff00001147983 */ /* 0x000ee20000300a00 */
[C---:B------:R-:W-:Y:S02]  /*153b30*/  LOP3.LUT P1, RZ, R48.reuse, 0x40000, RZ, 0xc0, !PT ;  /* 0x0004000030ff7812 */ /* 0x040fe4000782c0ff */
[----:B------:R-:W-:Y:S02]  /*153b40*/  LOP3.LUT R9, R9, 0xfffffbff, RZ, 0xc0, !PT ;  /* 0xfffffbff09097812 */ /* 0x000fe400078ec0ff */
[C---:B------:R-:W-:Y:S02]  /*153b50*/  LOP3.LUT P0, RZ, R48.reuse, 0x80000, RZ, 0xc0, !PT ;  /* 0x0008000030ff7812 */ /* 0x040fe4000780c0ff */
[C---:B------:R-:W-:Y:S02]  /*153b60*/  LOP3.LUT P5, RZ, R48.reuse, 0x20000000, RZ, 0xc0, !PT ;  /* 0x2000000030ff7812 */ /* 0x040fe400078ac0ff */
[----:B------:R-:W-:-:S02]  /*153b70*/  LOP3.LUT P4, RZ, R48, 0x40000000, RZ, 0xc0, !PT ;  /* 0x4000000030ff7812 */ /* 0x000fc4000788c0ff */
[C---:B------:R-:W-:Y:S02]  /*153b80*/  LOP3.LUT P3, RZ, R48.reuse, 0x80000000, RZ, 0xc0, !PT ;  /* 0x8000000030ff7812 */ /* 0x040fe4000786c0ff */
[----:B------:R-:W-:Y:S02]  /*153b90*/  @P6 LOP3.LUT R9, R9, 0x400, RZ, 0xfc, !PT ;  /* 0x0000040009096812 */ /* 0x000fe400078efcff */
[----:B------:R-:W-:Y:S02]  /*153ba0*/  LOP3.LUT P6, RZ, R48, 0x100000, RZ, 0xc0, !PT ;  /* 0x0010000030ff7812 */ /* 0x000fe400078cc0ff */
[----:B------:R-:W3:Y:S04]  /*153bb0*/  LDL.LU R48, [R1+0x5e4] ;  /* 0x0005e40001307983 */ /* 0x000ee80000300800 */
[----:B------:R-:W3:Y:S01]  /*153bc0*/  LDL.LU.64 R44, [R1+0x3fe8] ;  /* 0x003fe800012c7983 */ /* 0x000ee20000300a00 */
[----:B--2---:R-:W-:-:S05]  /*153bd0*/  PRMT R4, R59, 0x7770, RZ ;  /* 0x000077703b047816 */ /* 0x004fca00000000ff */
[----:B----4-:R0:W-:Y:S02]  /*153be0*/  @P2 STG.E.U8 desc[UR4][R60.64], R4 ;  /* 0x000000043c002986 */ /* 0x0101e4000c101104 */
[C---:B0-----:R-:W-:Y:S02]  /*153bf0*/  PRMT R4, R59.reuse, 0x7771, RZ ;  /* 0x000077713b047816 */ /* 0x041fe400000000ff */
[----:B------:R-:W2:Y:S04]  /*153c00*/  LDL.LU.64 R60, [R1+0x3fe0] ;  /* 0x003fe000013c7983 */ /* 0x000ea80000300a00 */
[----:B------:R0:W-:Y:S02]  /*153c10*/  @P1 STG.E.U8 desc[UR4][R42.64], R4 ;  /* 0x000000042a001986 */ /* 0x0001e4000c101104 */
[----:B0-----:R-:W-:-:S02]  /*153c20*/  PRMT R4, R59, 0x7772, RZ ;  /* 0x000077723b047816 */ /* 0x001fc400000000ff */
        /* <DEDUP_REMOVED lines=12> */
[----:B------:R-:W-:Y:S02]  /*153cf0*/  PRMT R4, R52, 0x7771, RZ ;  /* 0x0000777134047816 */ /* 0x000fe400000000ff */
[C---:B------:R-:W-:Y:S02]  /*153d00*/  LOP3.LUT P2, RZ, R58.reuse, 0x1, RZ, 0xc0, !PT ;  /* 0x000000013aff7812 */ /* 0x040fe4000784c0ff */
[----:B------:R-:W-:-:S07]  /*153d10*/  LOP3.LUT P1, RZ, R58, 0x2, RZ, 0xc0, !PT ;  /* 0x000000023aff7812 */ /* 0x000fce000782c0ff */
[----:B---3--:R0:W-:Y:S01]  /*153d20*/  @P6 STG.E.U8 desc[UR4][R56.64], R4 ;  /* 0x0000000438006986 */ /* 0x0081e2000c101104 */
[C---:B------:R-:W-:Y:S02]  /*153d30*/  LOP3.LUT P6, RZ, R9.reuse, 0x100, RZ, 0xc0, !PT ;  /* 0x0000010009ff7812 */ /* 0x040fe400078cc0ff */
        /* <DEDUP_REMOVED lines=19> */
[----:B--2---:R0:W-:Y:S02]  /*153e70*/  @P5 STG.E.U8 desc[UR4][R60.64], R4 ;  /* 0x000000043c005986 */ /* 0x0041e4000c101104 */
        /* <DEDUP_REMOVED lines=11> */
[----:B------:R-:W4:Y:S04]  /*153f30*/  LDL.LU.64 R60, [R1+0x4050] ;  /* 0x00405000013c7983 */ /* 0x000f280000300a00 */
[----:B------:R-:W4:Y:S04]  /*153f40*/  LDL.LU.64 R42, [R1+0x4048] ;  /* 0x00404800012a7983 */ /* 0x000f280000300a00 */
[----:B------:R-:W4:Y:S04]  /*153f50*/  LDL.LU.64 R50, [R1+0x4068] ;  /* 0x0040680001327983 */ /* 0x000f280000300a00 */
[----:B------:R-:W4:Y:S01]  /*153f60*/  LDL.LU.64 R48, [R1+0x4090] ;  /* 0x0040900001307983 */ /* 0x000f220000300a00 */
[----:B------:R-:W-:-:S03]  /*153f70*/  LOP3.LUT P3, RZ, R58, 0x8, RZ, 0xc0, !PT ;  /* 0x000000083aff7812 */ /* 0x000fc6000786c0ff */
[----:B---3--:R0:W-:Y:S04]  /*153f80*/  @P0 STG.E.U8 desc[UR4][R56.64], R4 ;  /* 0x0000000438000986 */ /* 0x0081e8000c101104 */
[----:B0-----:R-:W3:Y:S04]  /*153f90*/  LDL.LU R57, [R1+0x5e8] ;  /* 0x0005e80001397983 */ /* 0x001ee80000300800 */
[----:B------:R-:W3:Y:S01]  /*153fa0*/  LDL.LU.64 R40, [R1+0x4088] ;  /* 0x0040880001287983 */ /* 0x000ee20000300a00 */
[----:B------:R-:W-:-:S03]  /*153fb0*/  PRMT R4, R59, 0x7772, RZ ;  /* 0x000077723b047816 */ /* 0x000fc600000000ff */
[----:B------:R-:W3:Y:S01]  /*153fc0*/  LDL.LU R32, [R1+0x5d8] ;  /* 0x0005d80001207983 */ /* 0x000ee20000300800 */
[----:B------:R-:W-:Y:S02]  /*153fd0*/  LOP3.LUT P6, RZ, R58, 0x20000, RZ, 0xc0, !PT ;  /* 0x000200003aff7812 */ /* 0x000fe400078cc0ff */
[----:B------:R-:W-:Y:S01]  /*153fe0*/  LOP3.LUT R10, R10, 0xf7ffffff, RZ, 0xc0, !PT ;  /* 0xf7ffffff0a0a7812 */ /* 0x000fe200078ec0ff */
[----:B--2---:R0:W-:Y:S04]  /*153ff0*/  @P3 STG.E.U8 desc[UR4][R38.64], R4 ;  /* 0x0000000426003986 */ /* 0x0041e8000c101104 */
[----:B0-----:R-:W2:Y:S06]  /*154000*/  LDL.LU.64 R38, [R1+0x4080] ;  /* 0x0040800001267983 */ /* 0x001eac0000300a00 */
[----:B------:R-:W-:-:S02]  /*154010*/  @P6 LOP3.LUT R10, R10, 0x8000000, RZ, 0xfc, !PT ;  /* 0x080000000a0a6812 */ /* 0x000fc400078efcff */
[----:B------:R-:W-:Y:S01]  /*154020*/  LOP3.LUT P6, RZ, R58, 0x10000, RZ, 0xc0, !PT ;  /* 0x000100003aff7812 */ /* 0x000fe200078cc0ff */
[----:B------:R-:W2:Y:S01]  /*154030*/  LDL.LU.64 R6, [R1+0x4098] ;  /* 0x0040980001067983 */ /* 0x000ea20000300a00 */
[----:B------:R-:W-:-:S03]  /*154040*/  LOP3.LUT R10, R10, 0xefffffff, RZ, 0xc0, !PT ;  /* 0xefffffff0a0a7812 */ /* 0x000fc600078ec0ff */
[----:B------:R-:W2:Y:S01]  /*154050*/  LDL.LU.64 R18, [R1+0x40b8] ;  /* 0x0040b80001127983 */ /* 0x000ea20000300a00 */
[----:B------:R-:W-:-:S03]  /*154060*/  LOP3.LUT R9, R9, 0xfffffffe, RZ, 0xc0, !PT ;  /* 0xfffffffe09097812 */ /* 0x000fc600078ec0ff */
[----:B------:R-:W2:Y:S04]  /*154070*/  LDL.LU.64 R46, [R1+0x40b0] ;  /* 0x0040b000012e7983 */ /* 0x000ea80000300a00 */
[----:B------:R-:W-:Y:S01]  /*154080*/  @P6 LOP3.LUT R10, R10, 0x10000000, RZ, 0xfc, !PT ;  /* 0x100000000a0a6812 */ /* 0x000fe200078efcff */
[----:B------:R-:W2:Y:S01]  /*154090*/  LDL.LU R52, [R1+0x5ec] ;  /* 0x0005ec0001347983 */ /* 0x000ea20000300800 */
[----:B------:R-:W-:Y:S02]  /*1540a0*/  LOP3.LUT P6, RZ, R58, 0x2000, RZ, 0xc0, !PT ;  /* 0x000020003aff7812 */ /* 0x000fe400078cc0ff */
[----:B------:R-:W-:Y:S01]  /*1540b0*/  LOP3.LUT R10, R10, 0xdfffffff, RZ, 0xc0, !PT ;  /* 0xdfffffff0a0a7812 */ /* 0x000fe200078ec0ff */
[----:B------:R-:W2:Y:S01]  /*1540c0*/  LDL.LU.64 R22, [R1+0x40a8] ;  /* 0x0040a80001167983 */ /* 0x000ea20000300a00 */
[----:B------:R-:W-:-:S02]  /*1540d0*/  LOP3.LUT P2, RZ, R58, 0x10, RZ, 0xc0, !PT ;  /* 0x000000103aff7812 */ /* 0x000fc4000784c0ff */
[C---:B------:R-:W-:Y:S01]  /*1540e0*/  LOP3.LUT P1, RZ, R58.reuse, 0x20, RZ, 0xc0, !PT ;  /* 0x000000203aff7812 */ /* 0x040fe2000782c0ff */
[----:B------:R-:W2:Y:S01]  /*1540f0*/  LDL.LU.64 R20, [R1+0x40c8] ;  /* 0x0040c80001147983 */ /* 0x000ea20000300a00 */
[----:B------:R-:W-:Y:S02]  /*154100*/  PRMT R4, R59, 0x7773, RZ ;  /* 0x000077733b047816 */ /* 0x000fe400000000ff */
[----:B------:R-:W-:Y:S01]  /*154110*/  LOP3.LUT P0, RZ, R58, 0x40, RZ, 0xc0, !PT ;  /* 0x000000403aff7812 */ /* 0x000fe2000780c0ff */
[----:B------:R-:W2:Y:S02]  /*154120*/  LDL.LU.64 R44, [R1+0x40e8] ;  /* 0x0040e800012c7983 */ /* 0x000ea40000300a00 */
        /* <DEDUP_REMOVED lines=8> */
[----:B------:R-:W-:Y:S02]  /*1541b0*/  @P6 LOP3.LUT R9, R9, 0x1, RZ, 0xfc, !PT ;  /* 0x0000000109096812 */ /* 0x000fe400078efcff */
[----:B------:R-:W-:Y:S02]  /*1541c0*/  LOP3.LUT P6, RZ, R58, 0x200, RZ, 0xc0, !PT ;  /* 0x000002003aff7812 */ /* 0x000fe400078cc0ff */
[----:B------:R-:W-:Y:S01]  /*1541d0*/  LOP3.LUT R9, R9, 0xfffffffd, RZ, 0xc0, !PT ;  /* 0xfffffffd09097812 */ /* 0x000fe200078ec0ff */
[----:B----4-:R0:W-:Y:S10]  /*1541e0*/  @P2 STG.E.U8 desc[UR4][R60.64], R4 ;  /* 0x000000043c002986 */ /* 0x0101f4000c101104 */
[----:B------:R-:W-:-:S02]  /*1541f0*/  @P6 LOP3.LUT R9, R9, 0x2, RZ, 0xfc, !PT ;  /* 0x0000000209096812 */ /* 0x000fc400078efcff */
[----:B------:R-:W-:Y:S01]  /*154200*/  LOP3.LUT P6, RZ, R58, 0x100, RZ, 0xc0, !PT ;  /* 0x000001003aff7812 */ /* 0x000fe200078cc0ff */
[----:B0-----:R-:W4:Y:S01]  /*154210*/  LDL.LU.64 R60, [R1+0x40e0] ;  /* 0x0040e000013c7983 */ /* 0x001f220000300a00 */
[----:B------:R-:W-:-:S03]  /*154220*/  LOP3.LUT R9, R9, 0xfffffffb, RZ, 0xc0, !PT ;  /* 0xfffffffb09097812 */ /* 0x000fc600078ec0ff */
[----:B------:R-:W4:Y:S08]  /*154230*/  LDL.LU R56, [R1+0x5dc] ;  /* 0x0005dc0001387983 */ /* 0x000f300000300800 */
[----:B------:R-:W-:Y:S02]  /*154240*/  @P6 LOP3.LUT R9, R9, 0x4, RZ, 0xfc, !PT ;  /* 0x0000000409096812 */ /* 0x000fe400078efcff */
[----:B---3--:R-:W-:-:S02]  /*154250*/  PRMT R4, R57, 0x7770, RZ ;  /* 0x0000777039047816 */ /* 0x008fc400000000ff */
[----:B------:R-:W-:-:S03]  /*154260*/  LOP3.LUT P6, RZ, R58, 0x80, RZ, 0xc0, !PT ;  /* 0x000000803aff7812 */ /* 0x000fc600078cc0ff */
[----:B------:R0:W-:Y:S02]  /*154270*/  @P1 STG.E.U8 desc[UR4][R42.64], R4 ;  /* 0x000000042a001986 */ /* 0x0001e4000c101104 */
[C---:B0-----:R-:W-:Y:S02]  /*154280*/  PRMT R4, R57.reuse, 0x7771, RZ ;  /* 0x0000777139047816 */ /* 0x041fe400000000ff */
[----:B------:R-:W3:Y:S04]  /*154290*/  LDL.LU.64 R42, [R1+0x40d8] ;  /* 0x0040d800012a7983 */ /* 0x000ee80000300a00 */
[----:B------:R0:W-:Y:S02]  /*1542a0*/  @P0 STG.E.U8 desc[UR4][R50.64], R4 ;  /* 0x0000000432000986 */ /* 0x0001e4000c101104 */
[----:B0-----:R-:W-:-:S02]  /*1542b0*/  PRMT R4, R57, 0x7772, RZ ;  /* 0x0000777239047816 */ /* 0x001fc400000000ff */
[----:B------:R-:W3:Y:S04]  /*1542c0*/  LDL.LU.64 R50, [R1+0x40f0] ;  /* 0x0040f00001327983 */ /* 0x000ee80000300a00 */
[----:B------:R0:W-:Y:S01]  /*1542d0*/  @P6 STG.E.U8 desc[UR4][R48.64], R4 ;  /* 0x0000000430006986 */ /* 0x0001e2000c101104 */
[----:B------:R-:W-:Y:S02]  /*1542e0*/  LOP3.LUT P6, RZ, R9, 0x4, RZ, 0xc0, !PT ;  /* 0x0000000409ff7812 */ /* 0x000fe400078cc0ff */
[----:B0-----:R-:W-:Y:S01]  /*1542f0*/  PRMT R4, R57, 0x7773, RZ ;  /* 0x0000777339047816 */ /* 0x001fe200000000ff */
[----:B------:R-:W3:Y:S10]  /*154300*/  LDL.LU.64 R48, [R1+0x4110] ;  /* 0x0041100001307983 */ /* 0x000ef40000300a00 */
[----:B------:R0:W-:Y:S01]  /*154310*/  @P6 STG.E.U8 desc[UR4][R40.64], R4 ;  /* 0x0000000428006986 */ /* 0x0001e2000c101104 */
[----:B------:R-:W-:-:S02]  /*154320*/  LOP3.LUT P6, RZ, R9, 0x2, RZ, 0xc0, !PT ;  /* 0x0000000209ff7812 */ /* 0x000fc400078cc0ff */
[----:B0-----:R-:W-:Y:S01]  /*154330*/  PRMT R4, R32, 0x7770, RZ ;  /* 0x0000777020047816 */ /* 0x001fe200000000ff */
[----:B------:R-:W3:Y:S10]  /*154340*/  LDL.LU.64 R40, [R1+0x4108] ;  /* 0x0041080001287983 */ /* 0x000ef40000300a00 */
[----:B--2---:R0:W-:Y:S04]  /*154350*/  @P6 STG.E.U8 desc[UR4][R38.64], R4 ;  /* 0x0000000426006986 */ /* 0x0041e8000c101104 */
[----:B0-----:R-:W2:Y:S04]  /*154360*/  LDL.LU.64 R38, [R1+0x4100] ;  /* 0x0041000001267983 */ /* 0x001ea80000300a00 */
[----:B------:R-:W2:Y:S01]  /*154370*/  LDL.LU R59, [R1+0x5c0] ;  /* 0x0005c000013b7983 */ /* 0x000ea20000300800 */
        /* <DEDUP_REMOVED lines=71> */
[----:B------:R-:W-:Y:S01]  /*1547f0*/  LOP3.LUT P1, RZ, R58, 0x4000000, RZ, 0xc0, !PT ;  /* 0x040000003aff7812 */ /* 0x000fe2000782c0ff */
[----:B------:R-:W2:Y:S04]  /*154800*/  LDL.LU R56, [R1+0x5b4] ;  /* 0x0005b40001387983 */ /* 0x000ea80000300800 */
[----:B------:R-:W-:Y:S01]  /*154810*/  @P6 LOP3.LUT R10, R10, 0x1000000, RZ, 0xfc, !PT ;  /* 0x010000000a0a6812 */ /* 0x000fe200078efcff */
[----:B------:R-:W2:Y:S01]  /*154820*/  LDL.LU.64 R20, [R1+0x22e0] ;  /* 0x0022e00001147983 */ /* 0x000ea20000300a00 */
        /* <DEDUP_REMOVED lines=9> */
[----:B0-----:R-:W-:-:S07]  /*1548c0*/  PRMT R4, R59, 0x7773, RZ ;  /* 0x000077733b047816 */ /* 0x001fce00000000ff */
[----:B------:R-:W-:Y:S01]  /*1548d0*/  @P6 LOP3.LUT R10, R10, 0x4000000, RZ, 0xfc, !PT ;  /* 0x040000000a0a6812 */ /* 0x000fe200078efcff */
[----:B------:R-:W3:Y:S01]  /*1548e0*/  LDL.LU R59, [R1+0x5c8] ;  /* 0x0005c800013b7983 */ /* 0x000ee20000300800 */
[----:B------:R-:W-:-:S03]  /*1548f0*/  LOP3.LUT P6, RZ, R58, 0x10000000, RZ, 0xc0, !PT ;  /* 0x100000003aff7812 */ /* 0x000fc600078cc0ff */
[----:B----4-:R0:W-:Y:S04]  /*154900*/  @P1 STG.E.U8 desc[UR4][R42.64], R4 ;  /* 0x000000042a001986 */ /* 0x0101e8000c101104 */
[----:B------:R-:W4:Y:S01]  /*154910*/  LDL.LU.64 R60, [R1+0x22c0] ;  /* 0x0022c000013c7983 */ /* 0x000f220000300a00 */
[----:B0-----:R-:W-:-:S03]  /*154920*/  PRMT R4, R32, 0x7770, RZ ;  /* 0x0000777020047816 */ /* 0x001fc600000000ff */
        /* <DEDUP_REMOVED lines=99> */
[----:B----4-:R0:W-:Y:S04]  /*154f60*/  @P1 STG.E.U8 desc[UR4][R42.64], R4 ;  /* 0x000000042a001986 */ /* 0x0101e8000c101104 */
[----:B0-----:R-:W3:Y:S01]  /*154f70*/  LDL.LU R42, [R1+0x640] ;  /* 0x00064000012a7983 */ /* 0x001ee20000300800 */
[----:B------:R-:W-:-:S03]  /*154f80*/  PRMT R4, R56, 0x7773, RZ ;  /* 0x0000777338047816 */ /* 0x000fc600000000ff */
        /* <DEDUP_REMOVED lines=17> */
[C---:B------:R-:W-:Y:S02]  /*1550a0*/  LOP3.LUT P6, RZ, R10.reuse, 0x10000, RZ, 0xc0, !PT ;  /* 0x000100000aff7812 */ /* 0x040fe400078cc0ff */
[----:B------:R-:W-:Y:S02]  /*1550b0*/  PRMT R4, R59, 0x7773, RZ ;  /* 0x000077733b047816 */ /* 0x000fe400000000ff */
[----:B------:R-:W-:Y:S01]  /*1550c0*/  LOP3.LUT P5, RZ, R57, 0x1000000, RZ, 0xc0, !PT ;  /* 0x0100000039ff7812 */ /* 0x000fe200078ac0ff */
[----:B------:R-:W2:Y:S08]  /*1550d0*/  LDL.LU R59, [R1+0x374] ;  /* 0x00037400013b7983 */ /* 0x000eb00000300800 */
        /* <DEDUP_REMOVED lines=15> */
[----:B---3--:R-:W-:-:S09]  /*1551d0*/  PRMT R4, R42, 0x7770, RZ ;  /* 0x000077702a047816 */ /* 0x008fd200000000ff */
        /* <DEDUP_REMOVED lines=18> */
[----:B------:R-:W-:-:S03]  /*155300*/  LOP3.LUT P3, RZ, R57, 0x40000000, RZ, 0xc0, !PT ;  /* 0x4000000039ff7812 */ /* 0x000fc6000786c0ff */
[----:B------:R-:W3:Y:S01]  /*155310*/  LDL.LU.64 R60, [R1+0x2120] ;  /* 0x00212000013c7983 */ /* 0x000ee20000300a00 */
[----:B------:R-:W-:-:S03]  /*155320*/  LOP3.LUT P2, RZ, R57, 0x80000000, RZ, 0xc0, !PT ;  /* 0x8000000039ff7812 */ /* 0x000fc6000784c0ff */
[----:B------:R-:W4:Y:S04]  /*155330*/  LDL.LU.64 R42, [R1+0x2110] ;  /* 0x00211000012a7983 */ /* 0x000f280000300a00 */
[----:B------:R-:W3:Y:S04]  /*155340*/  LDL.LU.64 R50, [R1+0x2100] ;  /* 0x0021000001327983 */ /* 0x000ee80000300a00 */
[----:B------:R-:W3:Y:S04]  /*155350*/  LDL.LU R57, [R1+0x644] ;  /* 0x0006440001397983 */ /* 0x000ee80000300800 */
[----:B------:R-:W3:Y:S04]  /*155360*/  LDL.LU.64 R48, [R1+0x20f0] ;  /* 0x0020f00001307983 */ /* 0x000ee80000300a00 */
[----:B------:R-:W3:Y:S04]  /*155370*/  LDL.LU R32, [R1+0x634] ;  /* 0x0006340001207983 */ /* 0x000ee80000300800 */
[----:B------:R-:W3:Y:S01]  /*155380*/  LDL.LU.64 R40, [R1+0x20e0] ;  /* 0x0020e00001287983 */ /* 0x000ee20000300a00 */
        /* <DEDUP_REMOVED lines=22> */
[----:B------:R-:W-:-:S02]  /*1554f0*/  LOP3.LUT R10, R10, 0xffffff7f, RZ, 0xc0, !PT ;  /* 0xffffff7f0a0a7812 */ /* 0x000fc400078ec0ff */
[C---:B------:R-:W-:Y:S01]  /*155500*/  LOP3.LUT P1, RZ, R59.reuse, 0x1, RZ, 0xc0, !PT ;  /* 0x000000013bff7812 */ /* 0x040fe2000782c0ff */
[----:B------:R-:W2:Y:S01]  /*155510*/  LDL.LU R56, [R1+0x638] ;  /* 0x0006380001387983 */ /* 0x000ea20000300800 */
[----:B------:R-:W-:Y:S02]  /*155520*/  @P6 LOP3.LUT R10, R10, 0x80, RZ, 0xfc, !PT ;  /* 0x000000800a0a6812 */ /* 0x000fe400078efcff */
[----:B------:R-:W-:Y:S01]  /*155530*/  LOP3.LUT P6, RZ, R59, 0x20, RZ, 0xc0, !PT ;  /* 0x000000203bff7812 */ /* 0x000fe200078cc0ff */
[----:B------:R-:W2:Y:S01]  /*155540*/  LDL.LU.64 R44, [R1+0x2080] ;  /* 0x00208000012c7983 */ /* 0x000ea20000300a00 */
[----:B------:R-:W-:-:S11]  /*155550*/  LOP3.LUT R10, R10, 0xfffffeff, RZ, 0xc0, !PT ;  /* 0xfffffeff0a0a7812 */ /* 0x000fd600078ec0ff */
[----:B------:R-:W-:Y:S02]  /*155560*/  @P6 LOP3.LUT R10, R10, 0x100, RZ, 0xfc, !PT ;  /* 0x000001000a0a6812 */ /* 0x000fe400078efcff */
[----:B------:R-:W-:Y:S02]  /*155570*/  LOP3.LUT P6, RZ, R59, 0x10, RZ, 0xc0, !PT ;  /* 0x000000103bff7812 */ /* 0x000fe400078cc0ff */
[----:B------:R-:W-:Y:S02]  /*155580*/  LOP3.LUT R10, R10, 0xfffffdff, RZ, 0xc0, !PT ;  /* 0xfffffdff0a0a7812 */ /* 0x000fe400078ec0ff */
[----:B---3--:R-:W-:-:S09]  /*155590*/  PRMT R4, R57, 0x7770, RZ ;  /* 0x0000777039047816 */ /* 0x008fd200000000ff */
[----:B------:R-:W-:Y:S02]  /*1555a0*/  @P6 LOP3.LUT R10, R10, 0x200, RZ, 0xfc, !PT ;  /* 0x000002000a0a6812 */ /* 0x000fe400078efcff */
[C---:B------:R-:W-:Y:S01]  /*1555b0*/  LOP3.LUT P6, RZ, R59.reuse, 0x8, RZ, 0xc0, !PT ;  /* 0x000000083bff7812 */ /* 0x040fe200078cc0ff */
[----:B------:R0:W-:Y:S01]  /*1555c0*/  @P2 STG.E.U8 desc[UR4][R60.64], R4 ;  /* 0x000000043c002986 */ /* 0x0001e2000c101104 */
[----:B------:R-:W-:Y:S02]  /*1555d0*/  LOP3.LUT P0, RZ, R59, 0x2, RZ, 0xc0, !PT ;  /* 0x000000023bff7812 */ /* 0x000fe4000780c0ff */
        /* <DEDUP_REMOVED lines=8> */
[----:B------:R0:W-:Y:S02]  /*155660*/  @P0 STG.E.U8 desc[UR4][R50.64], R4 ;  /* 0x0000000432000986 */ /* 0x0001e4000c101104 */
[----:B0-----:R-:W-:-:S02]  /*155670*/  PRMT R4, R57, 0x7773, RZ ;  /* 0x0000777339047816 */ /* 0x001fc400000000ff */
[----:B------:R-:W3:Y:S04]  /*155680*/  LDL.LU.64 R50, [R1+0x2050] ;  /* 0x0020500001327983 */ /* 0x000ee80000300a00 */
[----:B------:R0:W-:Y:S01]  /*155690*/  @P6 STG.E.U8 desc[UR4][R48.64], R4 ;  /* 0x0000000430006986 */ /* 0x0001e2000c101104 */
[----:B------:R-:W-:-:S03]  /*1556a0*/  LOP3.LUT P6, RZ, R10, 0x400, RZ, 0xc0, !PT ;  /* 0x000004000aff7812 */ /* 0x000fc600078cc0ff */
[----:B------:R-:W3:Y:S01]  /*1556b0*/  LDL.LU R57, [R1+0x64c] ;  /* 0x00064c0001397983 */ /* 0x000ee20000300800 */
[----:B0-----:R-:W-:-:S03]  /*1556c0*/  PRMT R4, R32, 0x7770, RZ ;  /* 0x0000777020047816 */ /* 0x001fc600000000ff */
[----:B------:R-:W4:Y:S06]  /*1556d0*/  LDL.LU.64 R48, [R1+0x2040] ;  /* 0x0020400001307983 */ /* 0x000f2c0000300a00 */
[----:B------:R0:W-:Y:S01]  /*1556e0*/  @P6 STG.E.U8 desc[UR4][R40.64], R4 ;  /* 0x0000000428006986 */ /* 0x0001e2000c101104 */
[----:B------:R-:W-:Y:S02]  /*1556f0*/  LOP3.LUT P6, RZ, R10, 0x200, RZ, 0xc0, !PT ;  /* 0x000002000aff7812 */ /* 0x000fe400078cc0ff */
[----:B0-----:R-:W-:Y:S01]  /*155700*/  PRMT R4, R32, 0x7771, RZ ;  /* 0x0000777120047816 */ /* 0x001fe200000000ff */
[----:B------:R-:W4:Y:S10]  /*155710*/  LDL.LU.64 R40, [R1+0x2030] ;  /* 0x0020300001287983 */ /* 0x000f340000300a00 */
        /* <DEDUP_REMOVED lines=16> */
[----:B------:R0:W-:Y:S04]  /*155820*/  @P6 STG.E.U8 desc[UR4][R20.64], R4 ;  /* 0x0000000414006986 */ /* 0x0001e8000c101104 */
[----:B0-----:R-:W2:Y:S01]  /*155830*/  LDL.LU.64 R20, [R1+0x2010] ;  /* 0x0020100001147983 */ /* 0x001ea20000300a00 */
[----:B------:R-:W-:Y:S02]  /*155840*/  LOP3.LUT P6, RZ, R10, 0x8, RZ, 0xc0, !PT ;  /* 0x000000080aff7812 */ /* 0x000fe400078cc0ff */
[C---:B------:R-:W-:Y:S02]  /*155850*/  LOP3.LUT P5, RZ, R59.reuse, 0x800, RZ, 0xc0, !PT ;  /* 0x000008003bff7812 */ /* 0x040fe400078ac0ff */
[----:B------:R-:W-:Y:S02]  /*155860*/  PRMT R4, R52, 0x7773, RZ ;  /* 0x0000777334047816 */ /* 0x000fe400000000ff */
[----:B------:R-:W-:-:S02]  /*155870*/  LOP3.LUT P4, RZ, R59, 0x1000, RZ, 0xc0, !PT ;  /* 0x000010003bff7812 */ /* 0x000fc4000788c0ff */
[----:B------:R-:W-:-:S05]  /*155880*/  LOP3.LUT P3, RZ, R59, 0x2000, RZ, 0xc0, !PT ;  /* 0x000020003bff7812 */ /* 0x000fca000786c0ff */
[----:B------:R0:W-:Y:S01]  /*155890*/  @P6 STG.E.U8 desc[UR4][R44.64], R4 ;  /* 0x000000042c006986 */ /* 0x0001e2000c101104 */
[----:B------:R-:W-:Y:S02]  /*1558a0*/  LOP3.LUT P2, RZ, R59, 0x4000, RZ, 0xc0, !PT ;  /* 0x000040003bff7812 */ /* 0x000fe4000784c0ff */
[C---:B0-----:R-:W-:Y:S01]  /*1558b0*/  PRMT R4, R56.reuse, 0x7770, RZ ;  /* 0x0000777038047816 */ /* 0x041fe200000000ff */
[----:B------:R-:W2:Y:S04]  /*1558c0*/  LDL.LU.64 R44, [R1+0x2000] ;  /* 0x00200000012c7983 */ /* 0x000ea80000300a00 */
[----:B---3--:R0:W-:Y:S02]  /*1558d0*/  @P5 STG.E.U8 desc[UR4][R60.64], R4 ;  /* 0x000000043c005986 */ /* 0x0081e4000c101104 */
[----:B0-----:R-:W-:-:S02]  /*1558e0*/  PRMT R4, R56, 0x7771, RZ ;  /* 0x0000777138047816 */ /* 0x001fc400000000ff */
[----:B------:R-:W3:Y:S04]  /*1558f0*/  LDL.LU.64 R60, [R1+0x1ff0] ;  /* 0x001ff000013c7983 */ /* 0x000ee80000300a00 */
        /* <DEDUP_REMOVED lines=8> */
[----:B0-----:R-:W3:Y:S01]  /*155980*/  LDL.LU R48, [R1+0x63c] ;  /* 0x00063c0001307983 */ /* 0x001ee20000300800 */
[----:B------:R-:W-:Y:S02]  /*155990*/  LOP3.LUT P0, RZ, R59, 0x10000, RZ, 0xc0, !PT ;  /* 0x000100003bff7812 */ /* 0x000fe4000780c0ff */
[----:B------:R-:W-:-:S07]  /*1559a0*/  PRMT R4, R57, 0x7770, RZ ;  /* 0x0000777039047816 */ /* 0x000fce00000000ff */
[----:B------:R0:W-:Y:S01]  /*1559b0*/  @P1 STG.E.U8 desc[UR4][R40.64], R4 ;  /* 0x0000000428001986 */ /* 0x0001e2000c101104 */
[----:B------:R-:W-:Y:S02]  /*1559c0*/  LOP3.LUT P3, RZ, R59, 0x20000, RZ, 0xc0, !PT ;  /* 0x000200003bff7812 */ /* 0x000fe4000786c0ff */
[----:B0-----:R-:W-:-:S05]  /*1559d0*/  PRMT R4, R57, 0x7771, RZ ;  /* 0x0000777139047816 */ /* 0x001fca00000000ff */
[----:B--2---:R0:W-:Y:S04]  /*1559e0*/  @P0 STG.E.U8 desc[UR4][R38.64], R4 ;  /* 0x0000000426000986 */ /* 0x0041e8000c101104 */
[----:B0-----:R-:W2:Y:S01]  /*1559f0*/  LDL.LU.64 R38, [R1+0x1fc0] ;  /* 0x001fc00001267983 */ /* 0x001ea20000300a00 */
[----:B------:R-:W-:-:S03]  /*155a00*/  PRMT R4, R57, 0x7772, RZ ;  /* 0x0000777239047816 */ /* 0x000fc600000000ff */
[----:B------:R-:W2:Y:S04]  /*155a10*/  LDL.LU R40, [R1+0x378] ;  /* 0x0003780001287983 */ /* 0x000ea80000300800 */
[----:B------:R-:W2:Y:S04]  /*155a20*/  LDL.LU R32, [R1+0x620] ;  /* 0x0006200001207983 */ /* 0x000ea80000300800 */
[----:B------:R0:W-:Y:S02]  /*155a30*/  @P3 STG.E.U8 desc[UR4][R20.64], R4 ;  /* 0x0000000414003986 */ /* 0x0001e4000c101104 */
[----:B0-----:R-:W-:-:S02]  /*155a40*/  PRMT R4, R57, 0x7773, RZ ;  /* 0x0000777339047816 */ /* 0x001fc400000000ff */
[----:B------:R-:W2:Y:S01]  /*155a50*/  LDL.LU.64 R56, [R1+0x1fb0] ;  /* 0x001fb00001387983 */ /* 0x000ea20000300a00 */
[----:B------:R-:W-:Y:S02]  /*155a60*/  LOP3.LUT P6, RZ, R59, 0x20000000, RZ, 0xc0, !PT ;  /* 0x200000003bff7812 */ /* 0x000fe400078cc0ff */
[----:B------:R-:W-:Y:S01]  /*155a70*/  LOP3.LUT R11, R11, 0xf7ffffff, RZ, 0xc0, !PT ;  /* 0xf7ffffff0b0b7812 */ /* 0x000fe200078ec0ff */
[----:B------:R-:W2:Y:S04]  /*155a80*/  LDL.LU.64 R6, [R1+0x1fa0] ;  /* 0x001fa00001067983 */ /* 0x000ea80000300a00 */
[----:B------:R-:W2:Y:S01]  /*155a90*/  LDL.LU.64 R18, [R1+0x1f90] ;  /* 0x001f900001127983 */ /* 0x000ea20000300a00 */
[----:B------:R-:W-:-:S03]  /*155aa0*/  LOP3.LUT R10, R10, 0xfffffffe, RZ, 0xc0, !PT ;  /* 0xfffffffe0a0a7812 */ /* 0x000fc600078ec0ff */
[----:B------:R-:W2:Y:S02]  /*155ab0*/  LDL.LU.64 R46, [R1+0x1f80] ;  /* 0x001f8000012e7983 */ /* 0x000ea40000300a00 */
[----:B------:R-:W-:Y:S02]  /*155ac0*/  @P6 LOP3.LUT R11, R11, 0x8000000, RZ, 0xfc, !PT ;  /* 0x080000000b0b6812 */ /* 0x000fe400078efcff */
[----:B------:R-:W-:Y:S01]  /*155ad0*/  LOP3.LUT P6, RZ, R59, 0x10000000, RZ, 0xc0, !PT ;  /* 0x100000003bff7812 */ /* 0x000fe200078cc0ff */
[----:B------:R-:W2:Y:S01]  /*155ae0*/  LDL.LU R41, [R1+0x610] ;  /* 0x0006100001297983 */ /* 0x000ea20000300800 */
[----:B------:R-:W-:-:S03]  /*155af0*/  LOP3.LUT R11, R11, 0xefffffff, RZ, 0xc0, !PT ;  /* 0xefffffff0b0b7812 */ /* 0x000fc600078ec0ff */
[----:B------:R-:W2:Y:S01]  /*155b00*/  LDL.LU.64 R22, [R1+0x1f70] ;  /* 0x001f700001167983 */ /* 0x000ea20000300a00 */
[C---:B------:R-:W-:Y:S02]  /*155b10*/  LOP3.LUT P2, RZ, R59.reuse, 0x40000, RZ, 0xc0, !PT ;  /* 0x000400003bff7812 */ /* 0x040fe4000784c0ff */
[----:B------:R-:W-:Y:S01]  /*155b20*/  LOP3.LUT P1, RZ, R59, 0x80000, RZ, 0xc0, !PT ;  /* 0x000800003bff7812 */ /* 0x000fe2000782c0ff */
        /* <DEDUP_REMOVED lines=13> */
[C---:B------:R-:W-:Y:S02]  /*155c00*/  LOP3.LUT P6, RZ, R59.reuse, 0x800000, RZ, 0xc0, !PT ;  /* 0x008000003bff7812 */ /* 0x040fe400078cc0ff */
[----:B------:R-:W-:Y:S01]  /*155c10*/  LOP3.LUT R10, R10, 0xfffffffd, RZ, 0xc0, !PT ;  /* 0xfffffffd0a0a7812 */ /* 0x000fe200078ec0ff */
[----:B------:R3:W-:Y:S01]  /*155c20*/  @P2 STG.E.U8 desc[UR4][R44.64], R4 ;  /* 0x000000042c002986 */ /* 0x0007e2000c101104 */
[----:B------:R-:W-:-:S09]  /*155c30*/  LOP3.LUT P0, RZ, R59, 0x100000, RZ, 0xc0, !PT ;  /* 0x001000003bff7812 */ /* 0x000fd2000780c0ff */
[----:B------:R-:W-:Y:S02]  /*155c40*/  @P6 LOP3.LUT R10, R10, 0x2, RZ, 0xfc, !PT ;  /* 0x000000020a0a6812 */ /* 0x000fe400078efcff */
[C---:B------:R-:W-:Y:S02]  /*155c50*/  LOP3.LUT P6, RZ, R59.reuse, 0x400000, RZ, 0xc0, !PT ;  /* 0x004000003bff7812 */ /* 0x040fe400078cc0ff */
[----:B------:R-:W-:Y:S02]  /*155c60*/  LOP3.LUT R10, R10, 0xfffffffb, RZ, 0xc0, !PT ;  /* 0xfffffffb0a0a7812 */ /* 0x000fe400078ec0ff */
[----:B---3--:R-:W-:Y:S02]  /*155c70*/  PRMT R4, R48, 0x7770, RZ ;  /* 0x0000777030047816 */ /* 0x008fe400000000ff */
[----:B------:R-:W-:-:S03]  /*155c80*/  LOP3.LUT P5, RZ, R59, 0x40000000, RZ, 0xc0, !PT ;  /* 0x400000003bff7812 */ /* 0x000fc600078ac0ff */
[----:B------:R0:W-:Y:S04]  /*155c90*/  @P1 STG.E.U8 desc[UR4][R60.64], R4 ;  /* 0x000000043c001986 */ /* 0x0001e8000c101104 */
[----:B------:R-:W-:Y:S02]  /*155ca0*/  @P6 LOP3.LUT R10, R10, 0x4, RZ, 0xfc, !PT ;  /* 0x000000040a0a6812 */ /* 0x000fe400078efcff */
[C---:B------:R-:W-:Y:S02]  /*155cb0*/  LOP3.LUT P6, RZ, R59.reuse, 0x200000, RZ, 0xc0, !PT ;  /* 0x002000003bff7812 */ /* 0x040fe400078cc0ff */
[----:B------:R-:W-:Y:S02]  /*155cc0*/  LOP3.LUT P4, RZ, R59, 0x80000000, RZ, 0xc0, !PT ;  /* 0x800000003bff7812 */ /* 0x000fe4000788c0ff */
[----:B------:R-:W3:Y:S01]  /*155cd0*/  LDL.LU R59, [R1+0x624] ;  /* 0x00062400013b7983 */ /* 0x000ee20000300800 */
[----:B0-----:R-:W-:-:S03]  /*155ce0*/  PRMT R4, R48, 0x7771, RZ ;  /* 0x0000777130047816 */ /* 0x001fc600000000ff */
[----:B------:R-:W3:Y:S04]  /*155cf0*/  LDL.LU.64 R44, [R1+0x1f50] ;  /* 0x001f5000012c7983 */ /* 0x000ee80000300a00 */
[----:B----4-:R0:W-:Y:S04]  /*155d00*/  @P0 STG.E.U8 desc[UR4][R42.64], R4 ;  /* 0x000000042a000986 */ /* 0x0101e8000c101104 */
[----:B------:R-:W4:Y:S01]  /*155d10*/  LDL.LU.64 R60, [R1+0x1f40] ;  /* 0x001f4000013c7983 */ /* 0x000f220000300a00 */
[----:B0-----:R-:W-:-:S03]  /*155d20*/  PRMT R4, R48, 0x7772, RZ ;  /* 0x0000777230047816 */ /* 0x001fc600000000ff */
[----:B------:R-:W4:Y:S04]  /*155d30*/  LDL.LU.64 R42, [R1+0x1f30] ;  /* 0x001f3000012a7983 */ /* 0x000f280000300a00 */
[----:B------:R0:W-:Y:S01]  /*155d40*/  @P6 STG.E.U8 desc[UR4][R50.64], R4 ;  /* 0x0000000432006986 */ /* 0x0001e2000c101104 */
[----:B------:R-:W-:Y:S02]  /*155d50*/  LOP3.LUT P6, RZ, R10, 0x4, RZ, 0xc0, !PT ;  /* 0x000000040aff7812 */ /* 0x000fe400078cc0ff */
[----:B0-----:R-:W-:Y:S01]  /*155d60*/  PRMT R4, R48, 0x7773, RZ ;  /* 0x0000777330047816 */ /* 0x001fe200000000ff */
[----:B------:R-:W4:Y:S04]  /*155d70*/  LDL.LU.64 R50, [R1+0x1f20] ;  /* 0x001f200001327983 */ /* 0x000f280000300a00 */
[----:B------:R-:W4:Y:S06]  /*155d80*/  LDL.LU.64 R48, [R1+0x1f10] ;  /* 0x001f100001307983 */ /* 0x000f2c0000300a00 */
[----:B--2---:R0:W-:Y:S01]  /*155d90*/  @P6 STG.E.U8 desc[UR4][R38.64], R4 ;  /* 0x0000000426006986 */ /* 0x0041e2000c101104 */
[----:B------:R-:W-:-:S03]  /*155da0*/  LOP3.LUT P6, RZ, R10, 0x2, RZ, 0xc0, !PT ;  /* 0x000000020aff7812 */ /* 0x000fc600078cc0ff */
[----:B0-----:R-:W2:Y:S01]  /*155db0*/  LDL.LU.64 R38, [R1+0x1f00] ;  /* 0x001f000001267983 */ /* 0x001ea20000300a00 */
[----:B------:R-:W-:-:S03]  /*155dc0*/  PRMT R4, R32, 0x7770, RZ ;  /* 0x0000777020047816 */ /* 0x000fc600000000ff */
[----:B------:R-:W2:Y:S06]  /*155dd0*/  LDL.LU R52, [R1+0x614] ;  /* 0x0006140001347983 */ /* 0x000eac0000300800 */
[----:B------:R0:W-:Y:S04]  /*155de0*/  @P6 STG.E.U8 desc[UR4][R56.64], R4 ;  /* 0x0000000438006986 */ /* 0x0001e8000c101104 */
        /* <DEDUP_REMOVED lines=17> */
[----:B0-----:R-:W-:Y:S02]  /*155f00*/  PRMT R4, R41, 0x7772, RZ ;  /* 0x0000777229047816 */ /* 0x001fe400000000ff */
[C---:B------:R-:W-:Y:S02]  /*155f10*/  LOP3.LUT P3, RZ, R40.reuse, 0x1, RZ, 0xc0, !PT ;  /* 0x0000000128ff7812 */ /* 0x040fe4000786c0ff */
[C---:B------:R-:W-:Y:S02]  /*155f20*/  LOP3.LUT P2, RZ, R40.reuse, 0x2, RZ, 0xc0, !PT ;  /* 0x0000000228ff7812 */ /* 0x040fe4000784c0ff */
[----:B------:R-:W-:-:S05]  /*155f30*/  LOP3.LUT P1, RZ, R40, 0x4, RZ, 0xc0, !PT ;  /* 0x0000000428ff7812 */ /* 0x000fca000782c0ff */
[----:B---3--:R0:W-:Y:S02]  /*155f40*/  @P6 STG.E.U8 desc[UR4][R44.64], R4 ;  /* 0x000000042c006986 */ /* 0x0081e4000c101104 */
[----:B0-----:R-:W-:-:S05]  /*155f50*/  PRMT R4, R41, 0x7773, RZ ;  /* 0x0000777329047816 */ /* 0x001fca00000000ff */
[----:B----4-:R0:W-:Y:S02]  /*155f60*/  @P5 STG.E.U8 desc[UR4][R60.64], R4 ;  /* 0x000000043c005986 */ /* 0x0101e4000c101104 */
        /* <DEDUP_REMOVED lines=8> */
[----:B--2---:R0:W-:Y:S02]  /*155ff0*/  @P1 STG.E.U8 desc[UR4][R38.64], R4 ;  /* 0x0000000426001986 */ /* 0x0041e4000c101104 */
        /* <DEDUP_REMOVED lines=10> */
[----:B------:R-:W-:Y:S02]  /*1560a0*/  LOP3.LUT P3, RZ, R40, 0x10, RZ, 0xc0, !PT ;  /* 0x0000001028ff7812 */ /* 0x000fe4000786c0ff */
[----:B------:R-:W-:Y:S02]  /*1560b0*/  LOP3.LUT R11, R11, 0xfff7ffff, RZ, 0xc0, !PT ;  /* 0xfff7ffff0b0b7812 */ /* 0x000fe400078ec0ff */
        /* <DEDUP_REMOVED lines=39> */
[----:B------:R-:W3:Y:S04]  /*156330*/  LDL.LU.64 R22, [R1+0x1e30] ;  /* 0x001e300001167983 */ /* 0x000ee80000300a00 */
[----:B------:R-:W3:Y:S01]  /*156340*/  LDL.LU.64 R20, [R1+0x1e20] ;  /* 0x001e200001147983 */ /* 0x000ee20000300a00 */
[----:B------:R-:W-:-:S03]  /*156350*/  PRMT R4, R59, 0x7770, RZ ;  /* 0x000077703b047816 */ /* 0x000fc600000000ff */
[----:B------:R-:W3:Y:S04]  /*156360*/  LDL.LU.64 R44, [R1+0x1e10] ;  /* 0x001e1000012c7983 */ /* 0x000ee80000300a00 */
[----:B------:R0:W-:Y:S04]  /*156370*/  @P0 STG.E.U8 desc[UR4][R42.64], R4 ;  /* 0x000000042a000986 */ /* 0x0001e8000c101104 */
[----:B------:R-:W3:Y:S04]  /*156380*/  LDL.LU.64 R60, [R1+0x1e00] ;  /* 0x001e0000013c7983 */ /* 0x000ee80000300a00 */
[----:B------:R-:W3:Y:S01]  /*156390*/  LDL.LU R38, [R1+0x61c] ;  /* 0x00061c0001267983 */ /* 0x000ee20000300800 */
[----:B0-----:R-:W-:-:S03]  /*1563a0*/  PRMT R4, R59, 0x7771, RZ ;  /* 0x000077713b047816 */ /* 0x001fc600000000ff */
[----:B------:R-:W3:Y:S04]  /*1563b0*/  LDL.LU.64 R42, [R1+0x1df0] ;  /* 0x001df000012a7983 */ /* 0x000ee80000300a00 */
[----:B------:R0:W-:Y:S01]  /*1563c0*/  @P6 STG.E.U8 desc[UR4][R50.64], R4 ;  /* 0x0000000432006986 */ /* 0x0001e2000c101104 */
[----:B------:R-:W-:Y:S02]  /*1563d0*/  LOP3.LUT P6, RZ, R11, 0x4000000, RZ, 0xc0, !PT ;  /* 0x040000000bff7812 */ /* 0x000fe400078cc0ff */
        /* <DEDUP_REMOVED lines=14> */
[----:B------:R-:W2:Y:S01]  /*1564c0*/  LDL.LU R59, [R1+0x37c] ;  /* 0x00037c00013b7983 */ /* 0x000ea20000300800 */
[----:B------:R-:W-:-:S05]  /*1564d0*/  PRMT R4, R41, 0x7770, RZ ;  /* 0x0000777029047816 */ /* 0x000fca00000000ff */
        /* <DEDUP_REMOVED lines=31> */
[----:B------:R-:W-:-:S02]  /*1566d0*/  LOP3.LUT R11, R11, 0xfffff7ff, RZ, 0xc0, !PT ;  /* 0xfffff7ff0b0b7812 */ /* 0x000fc400078ec0ff */
        /* <DEDUP_REMOVED lines=19> */
[----:B------:R-:W-:Y:S01]  /*156810*/  LOP3.LUT P6, RZ, R40, 0x20000000, RZ, 0xc0, !PT ;  /* 0x2000000028ff7812 */ /* 0x000fe200078cc0ff */
[----:B0-----:R-:W2:Y:S01]  /*156820*/  LDL.LU.64 R56, [R1+0x1d80] ;  /* 0x001d800001387983 */ /* 0x001ea20000300a00 */
[----:B------:R-:W-:-:S03]  /*156830*/  LOP3.LUT R11, R11, 0xfffdffff, RZ, 0xc0, !PT ;  /* 0xfffdffff0b0b7812 */ /* 0x000fc600078ec0ff */
[----:B------:R-:W2:Y:S04]  /*156840*/  LDL.LU.64 R48, [R1+0x1d70] ;  /* 0x001d700001307983 */ /* 0x000ea80000300a00 */
[----:B------:R-:W2:Y:S04]  /*156850*/  LDL.LU R32, [R1+0x5f0] ;  /* 0x0005f00001207983 */ /* 0x000ea80000300800 */
[----:B------:R-:W-:Y:S02]  /*156860*/  @P6 LOP3.LUT R11, R11, 0x20000, RZ, 0xfc, !PT ;  /* 0x000200000b0b6812 */ /* 0x000fe400078efcff */
[----:B------:R-:W-:-:S02]  /*156870*/  LOP3.LUT P6, RZ, R40, 0x10000000, RZ, 0xc0, !PT ;  /* 0x1000000028ff7812 */ /* 0x000fc400078cc0ff */
[----:B------:R-:W-:Y:S02]  /*156880*/  LOP3.LUT R11, R11, 0xfffbffff, RZ, 0xc0, !PT ;  /* 0xfffbffff0b0b7812 */ /* 0x000fe400078ec0ff */
[C---:B------:R-:W-:Y:S02]  /*156890*/  LOP3.LUT P3, RZ, R40.reuse, 0x800000, RZ, 0xc0, !PT ;  /* 0x0080000028ff7812 */ /* 0x040fe4000786c0ff */
[C---:B------:R-:W-:Y:S02]  /*1568a0*/  LOP3.LUT P2, RZ, R40.reuse, 0x1000000, RZ, 0xc0, !PT ;  /* 0x0100000028ff7812 */ /* 0x040fe4000784c0ff */
[C---:B------:R-:W-:Y:S02]  /*1568b0*/  LOP3.LUT P1, RZ, R40.reuse, 0x2000000, RZ, 0xc0, !PT ;  /* 0x0200000028ff7812 */ /* 0x040fe4000782c0ff */
[----:B------:R-:W-:-:S03]  /*1568c0*/  LOP3.LUT P0, RZ, R40, 0x4000000, RZ, 0xc0, !PT ;  /* 0x0400000028ff7812 */ /* 0x000fc6000780c0ff */
[----:B------:R-:W-:Y:S02]  /*1568d0*/  @P6 LOP3.LUT R11, R11, 0x40000, RZ, 0xfc, !PT ;  /* 0x000400000b0b6812 */ /* 0x000fe400078efcff */
[----:B------:R-:W-:Y:S02]  /*1568e0*/  LOP3.LUT P6, RZ, R40, 0x8000000, RZ, 0xc0, !PT ;  /* 0x0800000028ff7812 */ /* 0x000fe400078cc0ff */
[----:B------:R-:W2:Y:S01]  /*1568f0*/  LDL.LU.64 R40, [R1+0x1d60] ;  /* 0x001d600001287983 */ /* 0x000ea20000300a00 */
[----:B---3--:R-:W-:-:S05]  /*156900*/  PRMT R4, R50, 0x7770, RZ ;  /* 0x0000777032047816 */ /* 0x008fca00000000ff */
[----:B------:R0:W-:Y:S04]  /*156910*/  @P3 STG.E.U8 desc[UR4][R38.64], R4 ;  /* 0x0000000426003986 */ /* 0x0001e8000c101104 */
[----:B0-----:R-:W3:Y:S04]  /*156920*/  LDL.LU.64 R38, [R1+0x1d50] ;  /* 0x001d500001267983 */ /* 0x001ee80000300a00 */
[----:B------:R-:W3:Y:S04]  /*156930*/  LDL.LU.64 R6, [R1+0x1d40] ;  /* 0x001d400001067983 */ /* 0x000ee80000300a00 */
[----:B------:R-:W3:Y:S04]  /*156940*/  LDL.LU.64 R18, [R1+0x1d30] ;  /* 0x001d300001127983 */ /* 0x000ee80000300a00 */
[----:B------:R-:W3:Y:S04]  /*156950*/  LDL.LU R52, [R1+0x604] ;  /* 0x0006040001347983 */ /* 0x000ee80000300800 */
        /* <DEDUP_REMOVED lines=89> */
[----:B---3--:R-:W-:-:S05]  /*156ef0*/  PRMT R4, R57, 0x7770, RZ ;  /* 0x0000777039047816 */ /* 0x008fca00000000ff */
[----:B------:R0:W-:Y:S04]  /*156f00*/  @P2 STG.E.U8 desc[UR4][R40.64], R4 ;  /* 0x0000000428002986 */ /* 0x0001e8000c101104 */
[----:B0-----:R-:W3:Y:S04]  /*156f10*/  LDL.LU R40, [R1+0x5fc] ;  /* 0x0005fc0001287983 */ /* 0x001ee80000300800 */
[----:B------:R-:W3:Y:S04]  /*156f20*/  LDL.LU.64 R6, [R1+0x1c10] ;  /* 0x001c100001067983 */ /* 0x000ee80000300a00 */
[----:B------:R-:W3:Y:S04]  /*156f30*/  LDL.LU.64 R18, [R1+0x1c00] ;  /* 0x001c000001127983 */ /* 0x000ee80000300a00 */
[----:B------:R-:W3:Y:S04]  /*156f40*/  LDL.LU.64 R46, [R1+0x1bf0] ;  /* 0x001bf000012e7983 */ /* 0x000ee80000300a00 */
[----:B------:R-:W3:Y:S04]  /*156f50*/  LDL.LU R56, [R1+0x680] ;  /* 0x0006800001387983 */ /* 0x000ee80000300800 */
[----:B------:R-:W3:Y:S04]  /*156f60*/  LDL.LU.64 R22, [R1+0x1be0] ;  /* 0x001be00001167983 */ /* 0x000ee80000300a00 */
[----:B------:R-:W3:Y:S04]  /*156f70*/  LDL.LU.64 R20, [R1+0x1bd0] ;  /* 0x001bd00001147983 */ /* 0x000ee80000300a00 */
[----:B------:R-:W3:Y:S01]  /*156f80*/  LDL.LU.64 R44, [R1+0x1bc0] ;  /* 0x001bc000012c7983 */ /* 0x000ee20000300a00 */
        /* <DEDUP_REMOVED lines=22> */
[C---:B------:R-:W-:Y:S02]  /*1570f0*/  LOP3.LUT P6, RZ, R11.reuse, 0x400, RZ, 0xc0, !PT ;  /* 0x000004000bff7812 */ /* 0x040fe400078cc0ff */
        /* <DEDUP_REMOVED lines=34> */
[----:B------:R-:W-:Y:S02]  /*157320*/  PRMT R4, R56, 0x7771, RZ ;  /* 0x0000777138047816 */ /* 0x000fe400000000ff */
[----:B------:R-:W-:-:S02]  /*157330*/  LOP3.LUT P2, RZ, R59, 0x4000000, RZ, 0xc0, !PT ;  /* 0x040000003bff7812 */ /* 0x000fc4000784c0ff */
[----:B------:R-:W-:-:S05]  /*157340*/  LOP3.LUT P1, RZ, R59, 0x8000000, RZ, 0xc0, !PT ;  /* 0x080000003bff7812 */ /* 0x000fca000782c0ff */
[----:B----4-:R0:W-:Y:S02]  /*157350*/  @P4 STG.E.U8 desc[UR4][R60.64], R4 ;  /* 0x000000043c004986 */ /* 0x0101e4000c101104 */
[C---:B0-----:R-:W-:Y:S02]  /*157360*/  PRMT R4, R56.reuse, 0x7772, RZ ;  /* 0x0000777238047816 */ /* 0x041fe400000000ff */
[----:B------:R-:W4:Y:S04]  /*157370*/  LDL.LU.64 R60, [R1+0x1b70] ;  /* 0x001b7000013c7983 */ /* 0x000f280000300a00 */
[----:B------:R0:W-:Y:S02]  /*157380*/  @P3 STG.E.U8 desc[UR4][R42.64], R4 ;  /* 0x000000042a003986 */ /* 0x0001e4000c101104 */
[----:B0-----:R-:W-:-:S02]  /*157390*/  PRMT R4, R56, 0x7773, RZ ;  /* 0x0000777338047816 */ /* 0x001fc400000000ff */
[----:B------:R-:W4:Y:S04]  /*1573a0*/  LDL.LU.64 R42, [R1+0x1b68] ;  /* 0x001b6800012a7983 */ /* 0x000f280000300a00 */
[----:B------:R0:W-:Y:S01]  /*1573b0*/  @P2 STG.E.U8 desc[UR4][R50.64], R4 ;  /* 0x0000000432002986 */ /* 0x0001e2000c101104 */
[C---:B------:R-:W-:Y:S02]  /*1573c0*/  LOP3.LUT P0, RZ, R59.reuse, 0x10000000, RZ, 0xc0, !PT ;  /* 0x100000003bff7812 */ /* 0x040fe4000780c0ff */
[C---:B------:R-:W-:Y:S02]  /*1573d0*/  LOP3.LUT P3, RZ, R59.reuse, 0x20000000, RZ, 0xc0, !PT ;  /* 0x200000003bff7812 */ /* 0x040fe4000786c0ff */
[----:B------:R-:W-:Y:S02]  /*1573e0*/  LOP3.LUT P2, RZ, R59, 0x40000000, RZ, 0xc0, !PT ;  /* 0x400000003bff7812 */ /* 0x000fe4000784c0ff */
[----:B0-----:R-:W-:Y:S01]  /*1573f0*/  PRMT R4, R57, 0x7770, RZ ;  /* 0x0000777039047816 */ /* 0x001fe200000000ff */
[----:B------:R-:W4:Y:S04]  /*157400*/  LDL.LU.64 R50, [R1+0x1b60] ;  /* 0x001b600001327983 */ /* 0x000f280000300a00 */
[----:B------:R0:W-:Y:S01]  /*157410*/  @P1 STG.E.U8 desc[UR4][R48.64], R4 ;  /* 0x0000000430001986 */ /* 0x0001e2000c101104 */
[----:B------:R-:W-:-:S03]  /*157420*/  LOP3.LUT P1, RZ, R59, 0x80000000, RZ, 0xc0, !PT ;  /* 0x800000003bff7812 */ /* 0x000fc6000782c0ff */
[----:B0-----:R-:W4:Y:S04]  /*157430*/  LDL.LU.64 R48, [R1+0x1b58] ;  /* 0x001b580001307983 */ /* 0x001f280000300a00 */
[----:B------:R-:W4:Y:S01]  /*157440*/  LDL.LU R59, [R1+0x684] ;  /* 0x00068400013b7983 */ /* 0x000f220000300800 */
[----:B------:R-:W-:-:S05]  /*157450*/  PRMT R4, R57, 0x7771, RZ ;  /* 0x0000777139047816 */ /* 0x000fca00000000ff */
[----:B--2---:R0:W-:Y:S04]  /*157460*/  @P0 STG.E.U8 desc[UR4][R38.64], R4 ;  /* 0x0000000426000986 */ /* 0x0041e8000c101104 */
[----:B0-----:R-:W2:Y:S01]  /*157470*/  LDL.LU.64 R38, [R1+0x1b50] ;  /* 0x001b500001267983 */ /* 0x001ea20000300a00 */
[----:B------:R-:W-:-:S03]  /*157480*/  PRMT R4, R57, 0x7772, RZ ;  /* 0x0000777239047816 */ /* 0x000fc600000000ff */
[----:B------:R-:W2:Y:S04]  /*157490*/  LDL.LU R32, [R1+0x674] ;  /* 0x0006740001207983 */ /* 0x000ea80000300800 */
[----:B---3--:R0:W-:Y:S02]  /*1574a0*/  @P3 STG.E.U8 desc[UR4][R44.64], R4 ;  /* 0x000000042c003986 */ /* 0x0081e4000c101104 */
[----:B0-----:R-:W-:Y:S02]  /*1574b0*/  PRMT R4, R57, 0x7773, RZ ;  /* 0x0000777339047816 */ /* 0x001fe400000000ff */
[----:B------:R-:W3:Y:S01]  /*1574c0*/  LDL.LU.64 R56, [R1+0x1b48] ;  /* 0x001b480001387983 */ /* 0x000ee20000300a00 */
[----:B------:R-:W-:Y:S02]  /*1574d0*/  LOP3.LUT P6, RZ, R41, 0x200, RZ, 0xc0, !PT ;  /* 0x0000020029ff7812 */ /* 0x000fe400078cc0ff */
[----:B------:R-:W-:Y:S01]  /*1574e0*/  LOP3.LUT R12, R12, 0xf7ffffff, RZ, 0xc0, !PT ;  /* 0xf7ffffff0c0c7812 */ /* 0x000fe200078ec0ff */
[----:B------:R-:W3:Y:S04]  /*1574f0*/  LDL.LU.64 R6, [R1+0x1b40] ;  /* 0x001b400001067983 */ /* 0x000ee80000300a00 */
[----:B------:R-:W3:Y:S01]  /*157500*/  LDL.LU.64 R18, [R1+0x1b38] ;  /* 0x001b380001127983 */ /* 0x000ee20000300a00 */
[----:B------:R-:W-:-:S03]  /*157510*/  LOP3.LUT R11, R11, 0xfffffffe, RZ, 0xc0, !PT ;  /* 0xfffffffe0b0b7812 */ /* 0x000fc600078ec0ff */
[----:B------:R-:W3:Y:S02]  /*157520*/  LDL.LU.64 R46, [R1+0x1b30] ;  /* 0x001b3000012e7983 */ /* 0x000ee40000300a00 */
[----:B------:R-:W-:Y:S02]  /*157530*/  @P6 LOP3.LUT R12, R12, 0x8000000, RZ, 0xfc, !PT ;  /* 0x080000000c0c6812 */ /* 0x000fe400078efcff */
[----:B------:R-:W-:Y:S01]  /*157540*/  LOP3.LUT P6, RZ, R41, 0x100, RZ, 0xc0, !PT ;  /* 0x0000010029ff7812 */ /* 0x000fe200078cc0ff */
[----:B------:R-:W3:Y:S01]  /*157550*/  LDL.LU R52, [R1+0x688] ;  /* 0x0006880001347983 */ /* 0x000ee20000300800 */
[----:B------:R-:W-:-:S03]  /*157560*/  LOP3.LUT R12, R12, 0xefffffff, RZ, 0xc0, !PT ;  /* 0xefffffff0c0c7812 */ /* 0x000fc600078ec0ff */
[----:B------:R-:W3:Y:S01]  /*157570*/  LDL.LU.64 R22, [R1+0x1b28] ;  /* 0x001b280001167983 */ /* 0x000ee20000300a00 */
[----:B------:R-:W-:-:S03]  /*157580*/  LOP3.LUT P0, RZ, R41, 0x1, RZ, 0xc0, !PT ;  /* 0x0000000129ff7812 */ /* 0x000fc6000780c0ff */
[----:B------:R-:W3:Y:S04]  /*157590*/  LDL.LU.64 R20, [R1+0x1b20] ;  /* 0x001b200001147983 */ /* 0x000ee80000300a00 */
[----:B------:R-:W-:Y:S01]  /*1575a0*/  @P6 LOP3.LUT R12, R12, 0x10000000, RZ, 0xfc, !PT ;  /* 0x100000000c0c6812 */ /* 0x000fe200078efcff */
[----:B----4-:R0:W-:Y:S01]  /*1575b0*/  @P2 STG.E.U8 desc[UR4][R60.64], R4 ;  /* 0x000000043c002986 */ /* 0x0101e2000c101104 */
[----:B------:R-:W-:Y:S02]  /*1575c0*/  LOP3.LUT P6, RZ, R41, 0x80, RZ, 0xc0, !PT ;  /* 0x0000008029ff7812 */ /* 0x000fe400078cc0ff */
[----:B------:R-:W-:Y:S01]  /*1575d0*/  LOP3.LUT R12, R12, 0xdfffffff, RZ, 0xc0, !PT ;  /* 0xdfffffff0c0c7812 */ /* 0x000fe200078ec0ff */
[----:B------:R-:W4:Y:S04]  /*1575e0*/  LDL.LU R40, [R1+0x678] ;  /* 0x0006780001287983 */ /* 0x000f280000300800 */
[----:B------:R-:W4:Y:S04]  /*1575f0*/  LDL.LU.64 R44, [R1+0x1b18] ;  /* 0x001b1800012c7983 */ /* 0x000f280000300a00 */
[----:B0-----:R-:W4:Y:S02]  /*157600*/  LDL.LU.64 R60, [R1+0x1b10] ;  /* 0x001b1000013c7983 */ /* 0x001f240000300a00 */
[----:B------:R-:W-:-:S02]  /*157610*/  @P6 LOP3.LUT R12, R12, 0x20000000, RZ, 0xfc, !PT ;  /* 0x200000000c0c6812 */ /* 0x000fc400078efcff */
        /* <DEDUP_REMOVED lines=9> */
[----:B------:R-:W-:-:S11]  /*1576b0*/  LOP3.LUT R11, R11, 0xfffffffd, RZ, 0xc0, !PT ;  /* 0xfffffffd0b0b7812 */ /* 0x000fd600078ec0ff */
[----:B------:R-:W-:Y:S02]  /*1576c0*/  @P6 LOP3.LUT R11, R11, 0x2, RZ, 0xfc, !PT ;  /* 0x000000020b0b6812 */ /* 0x000fe400078efcff */
[----:B------:R-:W-:Y:S02]  /*1576d0*/  LOP3.LUT P6, RZ, R41, 0x4, RZ, 0xc0, !PT ;  /* 0x0000000429ff7812 */ /* 0x000fe400078cc0ff */
[----:B------:R-:W-:Y:S02]  /*1576e0*/  LOP3.LUT R11, R11, 0xfffffffb, RZ, 0xc0, !PT ;  /* 0xfffffffb0b0b7812 */ /* 0x000fe400078ec0ff */
[----:B------:R-:W-:-:S05]  /*1576f0*/  PRMT R4, R59, 0x7770, RZ ;  /* 0x000077703b047816 */ /* 0x000fca00000000ff */
[----:B------:R0:W-:Y:S04]  /*157700*/  @P1 STG.E.U8 desc[UR4][R42.64], R4 ;  /* 0x000000042a001986 */ /* 0x0001e8000c101104 */
        /* <DEDUP_REMOVED lines=62> */
[----:B------:R-:W-:Y:S01]  /*157af0*/  LOP3.LUT R12, R12, 0xfff7ffff, RZ, 0xc0, !PT ;  /* 0xfff7ffff0c0c7812 */ /* 0x000fe200078ec0ff */
[----:B------:R-:W3:Y:S10]  /*157b00*/  LDL.LU R40, [R1+0x384] ;  /* 0x0003840001287983 */ /* 0x000ef40000300800 */
[----:B------:R-:W-:-:S02]  /*157b10*/  @P6 LOP3.LUT R12, R12, 0x80000, RZ, 0xfc, !PT ;  /* 0x000800000c0c6812 */ /* 0x000fc400078efcff */
        /* <DEDUP_REMOVED lines=28> */
[C---:B------:R-:W-:Y:S01]  /*157ce0*/  LOP3.LUT P6, RZ, R41.reuse, 0x100000, RZ, 0xc0, !PT ;  /* 0x0010000029ff7812 */ /* 0x040fe200078cc0ff */
[----:B--2---:R0:W-:Y:S04]  /*157cf0*/  @P3 STG.E.U8 desc[UR4][R56.64], R4 ;  /* 0x0000000438003986 */ /* 0x0041e8000c101104 */
[----:B0-----:R-:W2:Y:S04]  /*157d00*/  LDL.LU.64 R56, [R1+0x1ab0] ;  /* 0x001ab00001387983 */ /* 0x001ea80000300a00 */
[----:B------:R-:W2:Y:S04]  /*157d10*/  LDL.LU R52, [R1+0x660] ;  /* 0x0006600001347983 */ /* 0x000ea80000300800 */
[----:B------:R-:W2:Y:S04]  /*157d20*/  LDL.LU.64 R6, [R1+0x1aa8] ;  /* 0x001aa80001067983 */ /* 0x000ea80000300a00 */
[----:B------:R-:W2:Y:S04]  /*157d30*/  LDL.LU.64 R18, [R1+0x1aa0] ;  /* 0x001aa00001127983 */ /* 0x000ea80000300a00 */
[----:B------:R-:W2:Y:S04]  /*157d40*/  LDL.LU.64 R46, [R1+0x1a98] ;  /* 0x001a9800012e7983 */ /* 0x000ea80000300a00 */
[----:B------:R-:W2:Y:S01]  /*157d50*/  LDL.LU.64 R22, [R1+0x1a90] ;  /* 0x001a900001167983 */ /* 0x000ea20000300a00 */
[----:B------:R-:W-:-:S03]  /*157d60*/  LOP3.LUT P3, RZ, R41, 0x80000000, RZ, 0xc0, !PT ;  /* 0x8000000029ff7812 */ /* 0x000fc6000786c0ff */
[----:B------:R-:W2:Y:S04]  /*157d70*/  LDL.LU R41, [R1+0x650] ;  /* 0x0006500001297983 */ /* 0x000ea80000300800 */
[----:B------:R-:W2:Y:S01]  /*157d80*/  LDL.LU.64 R20, [R1+0x1a88] ;  /* 0x001a880001147983 */ /* 0x000ea20000300a00 */
[----:B------:R-:W-:-:S03]  /*157d90*/  PRMT R4, R59, 0x7772, RZ ;  /* 0x000077723b047816 */ /* 0x000fc600000000ff */
[----:B------:R-:W2:Y:S04]  /*157da0*/  LDL.LU.64 R44, [R1+0x1a80] ;  /* 0x001a8000012c7983 */ /* 0x000ea80000300a00 */
[----:B---3--:R0:W-:Y:S02]  /*157db0*/  @P2 STG.E.U8 desc[UR4][R60.64], R4 ;  /* 0x000000043c002986 */ /* 0x0081e4000c101104 */
[----:B0-----:R-:W-:Y:S02]  /*157dc0*/  PRMT R4, R59, 0x7773, RZ ;  /* 0x000077733b047816 */ /* 0x001fe400000000ff */
[----:B------:R-:W3:Y:S04]  /*157dd0*/  LDL.LU R59, [R1+0x664] ;  /* 0x00066400013b7983 */ /* 0x000ee80000300800 */
        /* <DEDUP_REMOVED lines=40> */
[----:B---3--:R0:W-:Y:S02]  /*158060*/  @P4 STG.E.U8 desc[UR4][R42.64], R4 ;  /* 0x000000042a004986 */ /* 0x0081e4000c101104 */
[----:B0-----:R-:W-:-:S05]  /*158070*/  PRMT R4, R59, 0x7770, RZ ;  /* 0x000077703b047816 */ /* 0x001fca00000000ff */
[----:B------:R0:W-:Y:S02]  /*158080*/  @P3 STG.E.U8 desc[UR4][R50.64], R4 ;  /* 0x0000000432003986 */ /* 0x0001e4000c101104 */
[----:B0-----:R-:W-:-:S05]  /*158090*/  PRMT R4, R59, 0x7771, RZ ;  /* 0x000077713b047816 */ /* 0x001fca00000000ff */
[----:B------:R0:W-:Y:S02]  /*1580a0*/  @P2 STG.E.U8 desc[UR4][R48.64], R4 ;  /* 0x0000000430002986 */ /* 0x0001e4000c101104 */
[----:B0-----:R-:W-:-:S05]  /*1580b0*/  PRMT R4, R59, 0x7772, RZ ;  /* 0x000077723b047816 */ /* 0x001fca00000000ff */
[----:B------:R0:W-:Y:S04]  /*1580c0*/  @P1 STG.E.U8 desc[UR4][R38.64], R4 ;  /* 0x0000000426001986 */ /* 0x0001e8000c101104 */
[----:B0-----:R-:W3:Y:S01]  /*1580d0*/  LDL.LU.64 R38, [R1+0x1a48] ;  /* 0x001a480001267983 */ /* 0x001ee20000300a00 */
[----:B------:R-:W-:-:S03]  /*1580e0*/  PRMT R4, R59, 0x7773, RZ ;  /* 0x000077733b047816 */ /* 0x000fc600000000ff */
[----:B------:R-:W4:Y:S04]  /*1580f0*/  LDL.LU.64 R44, [R1+0x1a40] ;  /* 0x001a4000012c7983 */ /* 0x000f280000300a00 */
[----:B------:R-:W3:Y:S04]  /*158100*/  LDL.LU.64 R60, [R1+0x1a38] ;  /* 0x001a3800013c7983 */ /* 0x000ee80000300a00 */
[----:B------:R-:W3:Y:S01]  /*158110*/  LDL.LU R59, [R1+0x654] ;  /* 0x00065400013b7983 */ /* 0x000ee20000300800 */
[----:B------:R-:W-:-:S03]  /*158120*/  LOP3.LUT P0, RZ, R40, 0x4, RZ, 0xc0, !PT ;  /* 0x0000000428ff7812 */ /* 0x000fc6000780c0ff */
[----:B------:R-:W4:Y:S04]  /*158130*/  LDL.LU.64 R42, [R1+0x1a30] ;  /* 0x001a3000012a7983 */ /* 0x000f280000300a00 */
[----:B------:R-:W4:Y:S04]  /*158140*/  LDL.LU.64 R50, [R1+0x1a28] ;  /* 0x001a280001327983 */ /* 0x000f280000300a00 */
[----:B------:R-:W4:Y:S01]  /*158150*/  LDL.LU.64 R48, [R1+0x1a20] ;  /* 0x001a200001307983 */ /* 0x000f220000300a00 */
[----:B------:R-:W-:-:S03]  /*158160*/  LOP3.LUT P3, RZ, R40, 0x8, RZ, 0xc0, !PT ;  /* 0x0000000828ff7812 */ /* 0x000fc6000786c0ff */
[----:B--2---:R0:W-:Y:S04]  /*158170*/  @P0 STG.E.U8 desc[UR4][R56.64], R4 ;  /* 0x0000000438000986 */ /* 0x0041e8000c101104 */
[----:B0-----:R-:W2:Y:S01]  /*158180*/  LDL.LU R57, [R1+0x668] ;  /* 0x0006680001397983 */ /* 0x001ea20000300800 */
[----:B------:R-:W-:Y:S02]  /*158190*/  LOP3.LUT P6, RZ, R40, 0x8000, RZ, 0xc0, !PT ;  /* 0x0000800028ff7812 */ /* 0x000fe400078cc0ff */
[----:B------:R-:W-:-:S11]  /*1581a0*/  LOP3.LUT R12, R12, 0xfffff7ff, RZ, 0xc0, !PT ;  /* 0xfffff7ff0c0c7812 */ /* 0x000fd600078ec0ff */
[----:B------:R-:W-:Y:S02]  /*1581b0*/  @P6 LOP3.LUT R12, R12, 0x800, RZ, 0xfc, !PT ;  /* 0x000008000c0c6812 */ /* 0x000fe400078efcff */
[----:B------:R-:W-:Y:S02]  /*1581c0*/  LOP3.LUT P6, RZ, R40, 0x4000, RZ, 0xc0, !PT ;  /* 0x0000400028ff7812 */ /* 0x000fe400078cc0ff */
[----:B---3--:R-:W-:-:S05]  /*1581d0*/  PRMT R4, R59, 0x7770, RZ ;  /* 0x000077703b047816 */ /* 0x008fca00000000ff */
[----:B------:R0:W-:Y:S04]  /*1581e0*/  @P3 STG.E.U8 desc[UR4][R38.64], R4 ;  /* 0x0000000426003986 */ /* 0x0001e8000c101104 */
[----:B0-----:R-:W3:Y:S01]  /*1581f0*/  LDL.LU.64 R38, [R1+0x1a18] ;  /* 0x001a180001267983 */ /* 0x001ee20000300a00 */
[----:B------:R-:W-:-:S03]  /*158200*/  LOP3.LUT R12, R12, 0xffffefff, RZ, 0xc0, !PT ;  /* 0xffffefff0c0c7812 */ /* 0x000fc600078ec0ff */
[----:B------:R-:W3:Y:S01]  /*158210*/  LDL.LU.64 R8, [R1+0x1a10] ;  /* 0x001a100001087983 */ /* 0x000ee20000300a00 */
[----:B------:R-:W-:Y:S02]  /*158220*/  @P6 LOP3.LUT R12, R12, 0x1000, RZ, 0xfc, !PT ;  /* 0x000010000c0c6812 */ /* 0x000fe400078efcff */
[----:B------:R-:W-:Y:S01]  /*158230*/  LOP3.LUT P6, RZ, R40, 0x2000, RZ, 0xc0, !PT ;  /* 0x0000200028ff7812 */ /* 0x000fe200078cc0ff */
[----:B------:R-:W3:Y:S01]  /*158240*/  LDL.LU R41, [R1+0x658] ;  /* 0x0006580001297983 */ /* 0x000ee20000300800 */
[----:B------:R-:W-:-:S03]  /*158250*/  LOP3.LUT R12, R12, 0xffffdfff, RZ, 0xc0, !PT ;  /* 0xffffdfff0c0c7812 */ /* 0x000fc600078ec0ff */
[----:B------:R-:W3:Y:S04]  /*158260*/  LDL.LU.64 R6, [R1+0x1a08] ;  /* 0x001a080001067983 */ /* 0x000ee80000300a00 */
[----:B------:R-:W3:Y:S04]  /*158270*/  LDL.LU.64 R18, [R1+0x1a00] ;  /* 0x001a000001127983 */ /* 0x000ee80000300a00 */
[----:B------:R-:W-:Y:S01]  /*158280*/  @P6 LOP3.LUT R12, R12, 0x2000, RZ, 0xfc, !PT ;  /* 0x000020000c0c6812 */ /* 0x000fe200078efcff */
[----:B------:R-:W3:Y:S01]  /*158290*/  LDL.LU.64 R46, [R1+0x19f8] ;  /* 0x0019f800012e7983 */ /* 0x000ee20000300a00 */
[----:B------:R-:W-:-:S02]  /*1582a0*/  LOP3.LUT P6, RZ, R40, 0x1000, RZ, 0xc0, !PT ;  /* 0x0000100028ff7812 */ /* 0x000fc400078cc0ff */
[----:B------:R-:W-:Y:S01]  /*1582b0*/  LOP3.LUT R12, R12, 0xffffbfff, RZ, 0xc0, !PT ;  /* 0xffffbfff0c0c7812 */ /* 0x000fe200078ec0ff */
[----:B------:R-:W3:Y:S01]  /*1582c0*/  LDL.LU.64 R22, [R1+0x19f0] ;  /* 0x0019f00001167983 */ /* 0x000ee20000300a00 */
[C---:B------:R-:W-:Y:S02]  /*1582d0*/  LOP3.LUT P2, RZ, R40.reuse, 0x10, RZ, 0xc0, !PT ;  /* 0x0000001028ff7812 */ /* 0x040fe4000784c0ff */
[C---:B------:R-:W-:Y:S01]  /*1582e0*/  LOP3.LUT P1, RZ, R40.reuse, 0x20, RZ, 0xc0, !PT ;  /* 0x0000002028ff7812 */ /* 0x040fe2000782c0ff */
[----:B------:R-:W3:Y:S01]  /*1582f0*/  LDL.LU R56, [R1+0x66c] ;  /* 0x00066c0001387983 */ /* 0x000ee20000300800 */
[----:B------:R-:W-:Y:S02]  /*158300*/  PRMT R4, R59, 0x7771, RZ ;  /* 0x000077713b047816 */ /* 0x000fe400000000ff */
[----:B------:R-:W-:Y:S01]  /*158310*/  LOP3.LUT P0, RZ, R40, 0x40, RZ, 0xc0, !PT ;  /* 0x0000004028ff7812 */ /* 0x000fe2000780c0ff */
        /* <DEDUP_REMOVED lines=12> */
[----:B------:R-:W-:Y:S01]  /*1583e0*/  LOP3.LUT P6, RZ, R40, 0x100, RZ, 0xc0, !PT ;  /* 0x0000010028ff7812 */ /* 0x000fe200078cc0ff */
[----:B0-----:R-:W4:Y:S01]  /*1583f0*/  LDL.LU.64 R44, [R1+0x19e0] ;  /* 0x0019e000012c7983 */ /* 0x001f220000300a00 */
[----:B------:R-:W-:Y:S02]  /*158400*/  LOP3.LUT R12, R12, 0xfffbffff, RZ, 0xc0, !PT ;  /* 0xfffbffff0c0c7812 */ /* 0x000fe400078ec0ff */
[----:B------:R-:W-:-:S05]  /*158410*/  PRMT R4, R59, 0x7772, RZ ;  /* 0x000077723b047816 */ /* 0x000fca00000000ff */
[----:B------:R0:W-:Y:S04]  /*158420*/  @P1 STG.E.U8 desc[UR4][R60.64], R4 ;  /* 0x000000043c001986 */ /* 0x0001e8000c101104 */
[----:B------:R-:W-:Y:S02]  /*158430*/  @P6 LOP3.LUT R12, R12, 0x40000, RZ, 0xfc, !PT ;  /* 0x000400000c0c6812 */ /* 0x000fe400078efcff */
[----:B------:R-:W-:Y:S02]  /*158440*/  LOP3.LUT P6, RZ, R40, 0x80, RZ, 0xc0, !PT ;  /* 0x0000008028ff7812 */ /* 0x000fe400078cc0ff */
[----:B0-----:R-:W-:Y:S01]  /*158450*/  PRMT R4, R59, 0x7773, RZ ;  /* 0x000077733b047816 */ /* 0x001fe200000000ff */
[----:B------:R-:W4:Y:S04]  /*158460*/  LDL.LU.64 R60, [R1+0x19d8] ;  /* 0x0019d800013c7983 */ /* 0x000f280000300a00 */
[----:B------:R2:W-:Y:S04]  /*158470*/  @P0 STG.E.U8 desc[UR4][R42.64], R4 ;  /* 0x000000042a000986 */ /* 0x0005e8000c101104 */
[----:B------:R-:W4:Y:S01]  /*158480*/  LDL.LU R59, [R1+0x65c] ;  /* 0x00065c00013b7983 */ /* 0x000f220000300800 */
[----:B--2---:R-:W-:-:S03]  /*158490*/  PRMT R4, R57, 0x7770, RZ ;  /* 0x0000777039047816 */ /* 0x004fc600000000ff */
        /* <DEDUP_REMOVED lines=11> */
[----:B------:R-:W-:-:S03]  /*158550*/  PRMT R4, R57, 0x7773, RZ ;  /* 0x0000777339047816 */ /* 0x000fc600000000ff */
[----:B------:R-:W3:Y:S01]  /*158560*/  LDL.LU R57, [R1+0x388] ;  /* 0x0003880001397983 */ /* 0x000ee20000300800 */
        /* <DEDUP_REMOVED lines=27> */
[----:B--2---:R0:W-:Y:S01]  /*158720*/  @P3 STG.E.U8 desc[UR4][R42.64], R4 ;  /* 0x000000042a003986 */ /* 0x0041e2000c101104 */
[----:B------:R-:W-:Y:S02]  /*158730*/  LOP3.LUT P0, RZ, R40, 0x200000, RZ, 0xc0, !PT ;  /* 0x0020000028ff7812 */ /* 0x000fe4000780c0ff */
[----:B0-----:R-:W-:-:S05]  /*158740*/  PRMT R4, R59, 0x7770, RZ ;  /* 0x000077703b047816 */ /* 0x001fca00000000ff */
[----:B------:R0:W-:Y:S02]  /*158750*/  @P2 STG.E.U8 desc[UR4][R50.64], R4 ;  /* 0x0000000432002986 */ /* 0x0001e4000c101104 */
[----:B0-----:R-:W-:-:S05]  /*158760*/  PRMT R4, R59, 0x7771, RZ ;  /* 0x000077713b047816 */ /* 0x001fca00000000ff */
[----:B------:R0:W-:Y:S02]  /*158770*/  @P1 STG.E.U8 desc[UR4][R48.64], R4 ;  /* 0x0000000430001986 */ /* 0x0001e4000c101104 */
[----:B0-----:R-:W-:-:S05]  /*158780*/  PRMT R4, R59, 0x7772, RZ ;  /* 0x000077723b047816 */ /* 0x001fca00000000ff */
[----:B---3--:R0:W-:Y:S04]  /*158790*/  @P0 STG.E.U8 desc[UR4][R38.64], R4 ;  /* 0x0000000426000986 */ /* 0x0081e8000c101104 */
        /* <DEDUP_REMOVED lines=10> */
[----:B------:R-:W3:Y:S04]  /*158840*/  LDL.LU.64 R48, [R1+0x1990] ;  /* 0x0019900001307983 */ /* 0x000ee80000300a00 */
[----:B------:R-:W3:Y:S04]  /*158850*/  LDL.LU R32, [R1+0x6d0] ;  /* 0x0006d00001207983 */ /* 0x000ee80000300800 */
        /* <DEDUP_REMOVED lines=25> */
[----:B------:R-:W-:-:S05]  /*1589f0*/  PRMT R4, R59, 0x7773, RZ ;  /* 0x000077733b047816 */ /* 0x000fca00000000ff */
[----:B--2---:R0:W-:Y:S04]  /*158a00*/  @P3 STG.E.U8 desc[UR4][R38.64], R4 ;  /* 0x0000000426003986 */ /* 0x0041e8000c101104 */
[----:B0-----:R-:W2:Y:S04]  /*158a10*/  LDL.LU.64 R38, [R1+0x1980] ;  /* 0x0019800001267983 */ /* 0x001ea80000300a00 */
[----:B------:R-:W2:Y:S04]  /*158a20*/  LDL.LU.64 R6, [R1+0x1978] ;  /* 0x0019780001067983 */ /* 0x000ea80000300a00 */
[----:B------:R-:W2:Y:S04]  /*158a30*/  LDL.LU.64 R18, [R1+0x1970] ;  /* 0x0019700001127983 */ /* 0x000ea80000300a00 */
[----:B------:R-:W2:Y:S04]  /*158a40*/  LDL.LU R52, [R1+0x6e4] ;  /* 0x0006e40001347983 */ /* 0x000ea80000300800 */
[----:B------:R-:W2:Y:S04]  /*158a50*/  LDL.LU.64 R46, [R1+0x1968] ;  /* 0x00196800012e7983 */ /* 0x000ea80000300a00 */
[----:B------:R-:W2:Y:S01]  /*158a60*/  LDL.LU.64 R22, [R1+0x1960] ;  /* 0x0019600001167983 */ /* 0x000ea20000300a00 */
[----:B---3--:R-:W-:-:S03]  /*158a70*/  PRMT R4, R56, 0x7770, RZ ;  /* 0x0000777038047816 */ /* 0x008fc600000000ff */
[----:B------:R-:W3:Y:S04]  /*158a80*/  LDL.LU.64 R20, [R1+0x1958] ;  /* 0x0019580001147983 */ /* 0x000ee80000300a00 */
[----:B------:R0:W-:Y:S04]  /*158a90*/  @P2 STG.E.U8 desc[UR4][R60.64], R4 ;  /* 0x000000043c002986 */ /* 0x0001e8000c101104 */
[----:B------:R-:W3:Y:S04]  /*158aa0*/  LDL.LU R59, [R1+0x6d4] ;  /* 0x0006d400013b7983 */ /* 0x000ee80000300800 */
[----:B------:R-:W3:Y:S01]  /*158ab0*/  LDL.LU.64 R44, [R1+0x1950] ;  /* 0x00195000012c7983 */ /* 0x000ee20000300a00 */
        /* <DEDUP_REMOVED lines=86> */
[C---:B------:R-:W-:Y:S02]  /*159020*/  LOP3.LUT P2, RZ, R57.reuse, 0x400, RZ, 0xc0, !PT ;  /* 0x0000040039ff7812 */ /* 0x040fe4000784c0ff */
[----:B------:R-:W-:Y:S02]  /*159030*/  LOP3.LUT P1, RZ, R57, 0x800, RZ, 0xc0, !PT ;  /* 0x0000080039ff7812 */ /* 0x000fe4000782c0ff */
[----:B------:R-:W-:Y:S02]  /*159040*/  LOP3.LUT R12, R12, 0xfffffffe, RZ, 0xc0, !PT ;  /* 0xfffffffe0c0c7812 */ /* 0x000fe400078ec0ff */
[----:B------:R-:W-:-:S05]  /*159050*/  PRMT R4, R56, 0x7773, RZ ;  /* 0x0000777338047816 */ /* 0x000fca00000000ff */
[----:B------:R-:W-:Y:S02]  /*159060*/  @P6 LOP3.LUT R12, R12, 0x1, RZ, 0xfc, !PT ;  /* 0x000000010c0c6812 */ /* 0x000fe400078efcff */
[----:B------:R-:W-:Y:S01]  /*159070*/  LOP3.LUT P6, RZ, R57, 0x8000, RZ, 0xc0, !PT ;  /* 0x0000800039ff7812 */ /* 0x000fe200078cc0ff */
[----:B---3--:R0:W-:Y:S01]  /*159080*/  @P2 STG.E.U8 desc[UR4][R60.64], R4 ;  /* 0x000000043c002986 */ /* 0x0081e2000c101104 */
[----:B------:R-:W-:Y:S02]  /*159090*/  LOP3.LUT R12, R12, 0xfffffffd, RZ, 0xc0, !PT ;  /* 0xfffffffd0c0c7812 */ /* 0x000fe400078ec0ff */
[----:B0-----:R-:W-:-:S05]  /*1590a0*/  PRMT R4, R59, 0x7770, RZ ;  /* 0x000077703b047816 */ /* 0x001fca00000000ff */
[----:B----4-:R0:W-:Y:S04]  /*1590b0*/  @P1 STG.E.U8 desc[UR4][R40.64], R4 ;  /* 0x0000000428001986 */ /* 0x0101e8000c101104 */
[----:B------:R-:W-:Y:S02]  /*1590c0*/  @P6 LOP3.LUT R12, R12, 0x2, RZ, 0xfc, !PT ;  /* 0x000000020c0c6812 */ /* 0x000fe400078efcff */
[C---:B------:R-:W-:Y:S01]  /*1590d0*/  LOP3.LUT P6, RZ, R57.reuse, 0x4000, RZ, 0xc0, !PT ;  /* 0x0000400039ff7812 */ /* 0x040fe200078cc0ff */
[----:B0-----:R-:W3:Y:S04]  /*1590e0*/  LDL.LU R40, [R1+0x6dc] ;  /* 0x0006dc0001287983 */ /* 0x001ee80000300800 */
[----:B------:R-:W4:Y:S01]  /*1590f0*/  LDL.LU.64 R46, [R1+0x18c8] ;  /* 0x0018c800012e7983 */ /* 0x000f220000300a00 */
[----:B------:R-:W-:-:S02]  /*159100*/  LOP3.LUT P0, RZ, R57, 0x1000, RZ, 0xc0, !PT ;  /* 0x0000100039ff7812 */ /* 0x000fc4000780c0ff */
[----:B------:R-:W-:Y:S01]  /*159110*/  LOP3.LUT R12, R12, 0xfffffffb, RZ, 0xc0, !PT ;  /* 0xfffffffb0c0c7812 */ /* 0x000fe200078ec0ff */
[----:B------:R-:W3:Y:S04]  /*159120*/  LDL.LU.64 R22, [R1+0x18c0] ;  /* 0x0018c00001167983 */ /* 0x000ee80000300a00 */
[----:B------:R-:W-:Y:S01]  /*159130*/  @P6 LOP3.LUT R12, R12, 0x4, RZ, 0xfc, !PT ;  /* 0x000000040c0c6812 */ /* 0x000fe200078efcff */
[----:B------:R-:W3:Y:S01]  /*159140*/  LDL.LU.64 R20, [R1+0x18b8] ;  /* 0x0018b80001147983 */ /* 0x000ee20000300a00 */
[----:B------:R-:W-:Y:S02]  /*159150*/  LOP3.LUT P6, RZ, R57, 0x2000, RZ, 0xc0, !PT ;  /* 0x0000200039ff7812 */ /* 0x000fe400078cc0ff */
[C---:B------:R-:W-:Y:S01]  /*159160*/  PRMT R4, R59.reuse, 0x7771, RZ ;  /* 0x000077713b047816 */ /* 0x040fe200000000ff */
[----:B------:R-:W3:Y:S04]  /*159170*/  LDL.LU.64 R44, [R1+0x18b0] ;  /* 0x0018b000012c7983 */ /* 0x000ee80000300a00 */
[----:B------:R0:W-:Y:S04]  /*159180*/  @P0 STG.E.U8 desc[UR4][R42.64], R4 ;  /* 0x000000042a000986 */ /* 0x0001e8000c101104 */
[----:B------:R-:W4:Y:S04]  /*159190*/  LDL.LU R56, [R1+0x6c0] ;  /* 0x0006c00001387983 */ /* 0x000f280000300800 */
        /* <DEDUP_REMOVED lines=10> */
[----:B------:R-:W4:Y:S10]  /*159240*/  LDL.LU.64 R48, [R1+0x1890] ;  /* 0x0018900001307983 */ /* 0x000f340000300a00 */
        /* <DEDUP_REMOVED lines=37> */
[----:B------:R2:W-:Y:S01]  /*1594a0*/  @P1 STG.E.U8 desc[UR4][R48.64], R4 ;  /* 0x0000000430001986 */ /* 0x0005e2000c101104 */
[C---:B------:R-:W-:Y:S02]  /*1594b0*/  LOP3.LUT P3, RZ, R57.reuse, 0x10000000, RZ, 0xc0, !PT ;  /* 0x1000000039ff7812 */ /* 0x040fe4000786c0ff */
[C---:B------:R-:W-:Y:S02]  /*1594c0*/  LOP3.LUT P2, RZ, R57.reuse, 0x20000000, RZ, 0xc0, !PT ;  /* 0x2000000039ff7812 */ /* 0x040fe4000784c0ff */
[----:B------:R-:W-:Y:S02]  /*1594d0*/  LOP3.LUT P1, RZ, R57, 0x40000000, RZ, 0xc0, !PT ;  /* 0x4000000039ff7812 */ /* 0x000fe4000782c0ff */
[----:B--2---:R-:W-:-:S05]  /*1594e0*/  PRMT R4, R59, 0x7770, RZ ;  /* 0x000077703b047816 */ /* 0x004fca00000000ff */
[----:B------:R0:W-:Y:S01]  /*1594f0*/  @P0 STG.E.U8 desc[UR4][R38.64], R4 ;  /* 0x0000000426000986 */ /* 0x0001e2000c101104 */
[----:B------:R-:W-:-:S03]  /*159500*/  LOP3.LUT P0, RZ, R57, 0x80000000, RZ, 0xc0, !PT ;  /* 0x8000000039ff7812 */ /* 0x000fc6000780c0ff */
[----:B------:R-:W2:Y:S04]  /*159510*/  LDL.LU.64 R56, [R1+0x1880] ;  /* 0x0018800001387983 */ /* 0x000ea80000300a00 */
[----:B------:R-:W3:Y:S04]  /*159520*/  LDL.LU.64 R60, [R1+0x1878] ;  /* 0x00187800013c7983 */ /* 0x000ee80000300a00 */
[----:B------:R-:W4:Y:S04]  /*159530*/  LDL.LU.64 R42, [R1+0x1870] ;  /* 0x00187000012a7983 */ /* 0x000f280000300a00 */
[----:B------:R-:W3:Y:S04]  /*159540*/  LDL.LU.64 R50, [R1+0x1868] ;  /* 0x0018680001327983 */ /* 0x000ee80000300a00 */
        /* <DEDUP_REMOVED lines=28> */
[----:B------:R-:W-:-:S03]  /*159710*/  PRMT R4, R59, 0x7772, RZ ;  /* 0x000077723b047816 */ /* 0x000fc600000000ff */
[----:B------:R-:W2:Y:S04]  /*159720*/  LDL.LU R40, [R1+0x6c8] ;  /* 0x0006c80001287983 */ /* 0x000ea80000300800 */
[----:B------:R-:W-:Y:S01]  /*159730*/  @P6 LOP3.LUT R13, R13, 0x1000000, RZ, 0xfc, !PT ;  /* 0x010000000d0d6812 */ /* 0x000fe200078efcff */
[----:B------:R-:W2:Y:S01]  /*159740*/  LDL.LU.64 R20, [R1+0x1828] ;  /* 0x0018280001147983 */ /* 0x000ea20000300a00 */
[----:B------:R-:W-:Y:S02]  /*159750*/  LOP3.LUT P6, RZ, R41, 0x4, RZ, 0xc0, !PT ;  /* 0x0000000429ff7812 */ /* 0x000fe400078cc0ff */
[----:B------:R-:W-:Y:S01]  /*159760*/  LOP3.LUT R13, R13, 0xfdffffff, RZ, 0xc0, !PT ;  /* 0xfdffffff0d0d7812 */ /* 0x000fe200078ec0ff */
[----:B---3--:R0:W-:Y:S04]  /*159770*/  @P2 STG.E.U8 desc[UR4][R60.64], R4 ;  /* 0x000000043c002986 */ /* 0x0081e8000c101104 */
[----:B------:R-:W3:Y:S06]  /*159780*/  LDL.LU.64 R44, [R1+0x1820] ;  /* 0x00182000012c7983 */ /* 0x000eec0000300a00 */
[----:B------:R-:W-:-:S02]  /*159790*/  @P6 LOP3.LUT R13, R13, 0x2000000, RZ, 0xfc, !PT ;  /* 0x020000000d0d6812 */ /* 0x000fc400078efcff */
[----:B------:R-:W-:Y:S02]  /*1597a0*/  LOP3.LUT P6, RZ, R41, 0x2, RZ, 0xc0, !PT ;  /* 0x0000000229ff7812 */ /* 0x000fe400078cc0ff */
[----:B------:R-:W-:Y:S02]  /*1597b0*/  LOP3.LUT R13, R13, 0xfbffffff, RZ, 0xc0, !PT ;  /* 0xfbffffff0d0d7812 */ /* 0x000fe400078ec0ff */
[----:B0-----:R-:W-:Y:S02]  /*1597c0*/  PRMT R4, R59, 0x7773, RZ ;  /* 0x000077733b047816 */ /* 0x001fe400000000ff */
[----:B------:R-:W3:Y:S04]  /*1597d0*/  LDL.LU R59, [R1+0x6b8] ;  /* 0x0006b800013b7983 */ /* 0x000ee80000300800 */
[----:B----4-:R0:W-:Y:S03]  /*1597e0*/  @P1 STG.E.U8 desc[UR4][R42.64], R4 ;  /* 0x000000042a001986 */ /* 0x0101e6000c101104 */
[----:B------:R-:W-:Y:S01]  /*1597f0*/  @P6 LOP3.LUT R13, R13, 0x4000000, RZ, 0xfc, !PT ;  /* 0x040000000d0d6812 */ /* 0x000fe200078efcff */
[----:B------:R-:W4:Y:S01]  /*159800*/  LDL.LU.64 R60, [R1+0x1818] ;  /* 0x00181800013c7983 */ /* 0x000f220000300a00 */
[----:B------:R-:W-:-:S02]  /*159810*/  LOP3.LUT P6, RZ, R41, 0x1, RZ, 0xc0, !PT ;  /* 0x0000000129ff7812 */ /* 0x000fc400078cc0ff */
[C---:B0-----:R-:W-:Y:S01]  /*159820*/  PRMT R4, R32.reuse, 0x7770, RZ ;  /* 0x0000777020047816 */ /* 0x041fe200000000ff */
        /* <DEDUP_REMOVED lines=59> */
[----:B------:R-:W-:Y:S01]  /*159be0*/  LOP3.LUT R13, R13, 0xfffff7ff, RZ, 0xc0, !PT ;  /* 0xfffff7ff0d0d7812 */ /* 0x000fe200078ec0ff */
[----:B------:R-:W3:Y:S01]  /*159bf0*/  LDL.LU R40, [R1+0x390] ;  /* 0x0003900001287983 */ /* 0x000ee20000300800 */
        /* <DEDUP_REMOVED lines=23> */
[----:B------:R-:W-:Y:S02]  /*159d70*/  LOP3.LUT R13, R13, 0xfffbffff, RZ, 0xc0, !PT ;  /* 0xfffbffff0d0d7812 */ /* 0x000fe400078ec0ff */
[C---:B------:R-:W-:Y:S02]  /*159d80*/  LOP3.LUT P0, RZ, R41.reuse, 0x40000, RZ, 0xc0, !PT ;  /* 0x0004000029ff7812 */ /* 0x040fe4000780c0ff */
[C---:B------:R-:W-:Y:S02]  /*159d90*/  LOP3.LUT P5, RZ, R41.reuse, 0x8000000, RZ, 0xc0, !PT ;  /* 0x0800000029ff7812 */ /* 0x040fe400078ac0ff */
[----:B------:R-:W-:-:S05]  /*159da0*/  LOP3.LUT P4, RZ, R41, 0x20000000, RZ, 0xc0, !PT ;  /* 0x2000000029ff7812 */ /* 0x000fca000788c0ff */
        /* <DEDUP_REMOVED lines=12> */
[----:B---3--:R0:W-:Y:S01]  /*159e70*/  @P2 STG.E.U8 desc[UR4][R60.64], R4 ;  /* 0x000000043c002986 */ /* 0x0081e2000c101104 */
[----:B------:R-:W-:Y:S02]  /*159e80*/  LOP3.LUT P3, RZ, R41, 0x40000000, RZ, 0xc0, !PT ;  /* 0x4000000029ff7812 */ /* 0x000fe4000786c0ff */
[----:B0-----:R-:W-:-:S05]  /*159e90*/  PRMT R4, R59, 0x7772, RZ ;  /* 0x000077723b047816 */ /* 0x001fca00000000ff */
[----:B----4-:R0:W-:Y:S01]  /*159ea0*/  @P1 STG.E.U8 desc[UR4][R42.64], R4 ;  /* 0x000000042a001986 */ /* 0x0101e2000c101104 */
[----:B------:R-:W-:-:S03]  /*159eb0*/  LOP3.LUT P1, RZ, R41, 0x80000000, RZ, 0xc0, !PT ;  /* 0x8000000029ff7812 */ /* 0x000fc6000782c0ff */
[----:B------:R-:W3:Y:S04]  /*159ec0*/  LDL.LU R41, [R1+0x720] ;  /* 0x0007200001297983 */ /* 0x000ee80000300800 */
[----:B------:R-:W4:Y:S01]  /*159ed0*/  LDL.LU.64 R44, [R1+0x1788] ;  /* 0x00178800012c7983 */ /* 0x000f220000300a00 */
[----:B0-----:R-:W-:-:S03]  /*159ee0*/  PRMT R4, R59, 0x7773, RZ ;  /* 0x000077733b047816 */ /* 0x001fc600000000ff */
        /* <DEDUP_REMOVED lines=75> */
[----:B------:R-:W3:Y:S01]  /*15a3a0*/  LDL.LU R59, [R1+0x6ac] ;  /* 0x0006ac00013b7983 */ /* 0x000ee20000300800 */
[----:B----4-:R-:W-:-:S03]  /*15a3b0*/  PRMT R4, R50, 0x7770, RZ ;  /* 0x0000777032047816 */ /* 0x010fc600000000ff */
[----:B------:R-:W4:Y:S02]  /*15a3c0*/  LDL.LU.64 R22, [R1+0x16f8] ;  /* 0x0016f80001167983 */ /* 0x000f240000300a00 */
[----:B------:R-:W-:Y:S02]  /*15a3d0*/  @P6 LOP3.LUT R13, R13, 0x20, RZ, 0xfc, !PT ;  /* 0x000000200d0d6812 */ /* 0x000fe400078efcff */
[----:B------:R-:W-:Y:S01]  /*15a3e0*/  LOP3.LUT P6, RZ, R40, 0x1000, RZ, 0xc0, !PT ;  /* 0x0000100028ff7812 */ /* 0x000fe200078cc0ff */
[----:B------:R-:W4:Y:S01]  /*15a3f0*/  LDL.LU.64 R20, [R1+0x16f0] ;  /* 0x0016f00001147983 */ /* 0x000f220000300a00 */
        /* <DEDUP_REMOVED lines=9> */
[----:B------:R-:W-:Y:S01]  /*15a490*/  LOP3.LUT R13, R13, 0xfffffdff, RZ, 0xc0, !PT ;  /* 0xfffffdff0d0d7812 */ /* 0x000fe200078ec0ff */
[----:B------:R0:W-:Y:S01]  /*15a4a0*/  @P2 STG.E.U8 desc[UR4][R44.64], R4 ;  /* 0x000000042c002986 */ /* 0x0001e2000c101104 */
[----:B------:R-:W-:-:S09]  /*15a4b0*/  LOP3.LUT P0, RZ, R40, 0x20, RZ, 0xc0, !PT ;  /* 0x0000002028ff7812 */ /* 0x000fd2000780c0ff */
[----:B------:R-:W-:Y:S02]  /*15a4c0*/  @P6 LOP3.LUT R13, R13, 0x200, RZ, 0xfc, !PT ;  /* 0x000002000d0d6812 */ /* 0x000fe400078efcff */
[----:B------:R-:W-:Y:S01]  /*15a4d0*/  LOP3.LUT P6, RZ, R40, 0x100, RZ, 0xc0, !PT ;  /* 0x0000010028ff7812 */ /* 0x000fe200078cc0ff */
[----:B0-----:R-:W4:Y:S01]  /*15a4e0*/  LDL.LU.64 R44, [R1+0x16e8] ;  /* 0x0016e800012c7983 */ /* 0x001f220000300a00 */
        /* <DEDUP_REMOVED lines=12> */
[----:B------:R-:W4:Y:S01]  /*15a5b0*/  LDL.LU.64 R50, [R1+0x16d0] ;  /* 0x0016d00001327983 */ /* 0x000f220000300a00 */
[----:B--2---:R-:W-:-:S03]  /*15a5c0*/  PRMT R4, R52, 0x7770, RZ ;  /* 0x0000777034047816 */ /* 0x004fc600000000ff */
[----:B------:R-:W2:Y:S06]  /*15a5d0*/  LDL.LU.64 R48, [R1+0x16c8] ;  /* 0x0016c80001307983 */ /* 0x000eac0000300a00 */
[----:B------:R0:W-:Y:S01]  /*15a5e0*/  @P6 STG.E.U8 desc[UR4][R56.64], R4 ;  /* 0x0000000438006986 */ /* 0x0001e2000c101104 */
[----:B------:R-:W-:-:S03]  /*15a5f0*/  LOP3.LUT P6, RZ, R13, 0x200, RZ, 0xc0, !PT ;  /* 0x000002000dff7812 */ /* 0x000fc600078cc0ff */
[----:B0-----:R-:W2:Y:S01]  /*15a600*/  LDL.LU R56, [R1+0x72c] ;  /* 0x00072c0001387983 */ /* 0x001ea20000300800 */
[----:B------:R-:W-:-:S09]  /*15a610*/  PRMT R4, R52, 0x7771, RZ ;  /* 0x0000777134047816 */ /* 0x000fd200000000ff */
        /* <DEDUP_REMOVED lines=35> */
[----:B--2---:R-:W-:-:S05]  /*15a850*/  PRMT R4, R56, 0x7770, RZ ;  /* 0x0000777038047816 */ /* 0x004fca00000000ff */
[----:B------:R0:W-:Y:S02]  /*15a860*/  @P1 STG.E.U8 desc[UR4][R48.64], R4 ;  /* 0x0000000430001986 */ /* 0x0001e4000c101104 */
[----:B0-----:R-:W-:-:S05]  /*15a870*/  PRMT R4, R56, 0x7771, RZ ;  /* 0x0000777138047816 */ /* 0x001fca00000000ff */
[----:B---3--:R0:W-:Y:S04]  /*15a880*/  @P0 STG.E.U8 desc[UR4][R38.64], R4 ;  /* 0x0000000426000986 */ /* 0x0081e8000c101104 */
[----:B0-----:R-:W2:Y:S01]  /*15a890*/  LDL.LU.64 R38, [R1+0x16b8] ;  /* 0x0016b80001267983 */ /* 0x001ea20000300a00 */
[----:B------:R-:W-:Y:S02]  /*15a8a0*/  LOP3.LUT P6, RZ, R57, 0x2, RZ, 0xc0, !PT ;  /* 0x0000000239ff7812 */ /* 0x000fe400078cc0ff */
[----:B------:R-:W-:Y:S01]  /*15a8b0*/  LOP3.LUT R14, R14, 0xf7ffffff, RZ, 0xc0, !PT ;  /* 0xf7ffffff0e0e7812 */ /* 0x000fe200078ec0ff */
[----:B------:R-:W3:Y:S01]  /*15a8c0*/  LDL.LU.64 R60, [R1+0x16b0] ;  /* 0x0016b000013c7983 */ /* 0x000ee20000300a00 */
[----:B------:R-:W-:-:S03]  /*15a8d0*/  LOP3.LUT R13, R13, 0xfffffffe, RZ, 0xc0, !PT ;  /* 0xfffffffe0d0d7812 */ /* 0x000fc600078ec0ff */
[----:B------:R-:W4:Y:S04]  /*15a8e0*/  LDL.LU.64 R42, [R1+0x16a8] ;  /* 0x0016a800012a7983 */ /* 0x000f280000300a00 */
[----:B------:R-:W3:Y:S02]  /*15a8f0*/  LDL.LU.64 R50, [R1+0x16a0] ;  /* 0x0016a00001327983 */ /* 0x000ee40000300a00 */
[----:B------:R-:W-:Y:S02]  /*15a900*/  @P6 LOP3.LUT R14, R14, 0x8000000, RZ, 0xfc, !PT ;  /* 0x080000000e0e6812 */ /* 0x000fe400078efcff */
[----:B------:R-:W-:Y:S01]  /*15a910*/  LOP3.LUT P6, RZ, R40, 0x80000000, RZ, 0xc0, !PT ;  /* 0x8000000028ff7812 */ /* 0x000fe200078cc0ff */
[----:B------:R-:W3:Y:S01]  /*15a920*/  LDL.LU.64 R48, [R1+0x1698] ;  /* 0x0016980001307983 */ /* 0x000ee20000300a00 */
[----:B------:R-:W-:-:S03]  /*15a930*/  LOP3.LUT R14, R14, 0xefffffff, RZ, 0xc0, !PT ;  /* 0xefffffff0e0e7812 */ /* 0x000fc600078ec0ff */
[----:B------:R-:W3:Y:S08]  /*15a940*/  LDL.LU R59, [R1+0x710] ;  /* 0x00071000013b7983 */ /* 0x000ef00000300800 */
        /* <DEDUP_REMOVED lines=24> */
[----:B------:R-:W-:-:S03]  /*15aad0*/  PRMT R4, R56, 0x7772, RZ ;  /* 0x0000777238047816 */ /* 0x000fc600000000ff */
[----:B------:R-:W4:Y:S04]  /*15aae0*/  LDL.LU R32, [R1+0x700] ;  /* 0x0007000001207983 */ /* 0x000f280000300800 */
[----:B--2---:R0:W-:Y:S04]  /*15aaf0*/  @P3 STG.E.U8 desc[UR4][R38.64], R4 ;  /* 0x0000000426003986 */ /* 0x0041e8000c101104 */
[----:B0-----:R-:W2:Y:S04]  /*15ab00*/  LDL.LU.64 R38, [R1+0x1688] ;  /* 0x0016880001267983 */ /* 0x001ea80000300a00 */
[----:B------:R-:W2:Y:S04]  /*15ab10*/  LDL.LU.64 R6, [R1+0x1680] ;  /* 0x0016800001067983 */ /* 0x000ea80000300a00 */
[----:B------:R-:W2:Y:S04]  /*15ab20*/  LDL.LU.64 R18, [R1+0x1678] ;  /* 0x0016780001127983 */ /* 0x000ea80000300a00 */
[----:B------:R-:W2:Y:S04]  /*15ab30*/  LDL.LU.64 R46, [R1+0x1670] ;  /* 0x00167000012e7983 */ /* 0x000ea80000300a00 */
[----:B------:R-:W2:Y:S04]  /*15ab40*/  LDL.LU R52, [R1+0x714] ;  /* 0x0007140001347983 */ /* 0x000ea80000300800 */
[----:B------:R-:W2:Y:S01]  /*15ab50*/  LDL.LU.64 R22, [R1+0x1668] ;  /* 0x0016680001167983 */ /* 0x000ea20000300a00 */
[----:B------:R-:W-:-:S03]  /*15ab60*/  PRMT R4, R56, 0x7773, RZ ;  /* 0x0000777338047816 */ /* 0x000fc600000000ff */
[----:B------:R-:W2:Y:S04]  /*15ab70*/  LDL.LU.64 R20, [R1+0x1660] ;  /* 0x0016600001147983 */ /* 0x000ea80000300a00 */
[----:B---3--:R0:W-:Y:S04]  /*15ab80*/  @P2 STG.E.U8 desc[UR4][R60.64], R4 ;  /* 0x000000043c002986 */ /* 0x0081e8000c101104 */
        /* <DEDUP_REMOVED lines=84> */
[----:B------:R-:W-:-:S03]  /*15b0d0*/  LOP3.LUT R14, R14, 0xff7fffff, RZ, 0xc0, !PT ;  /* 0xff7fffff0e0e7812 */ /* 0x000fc600078ec0ff */
[----:B------:R-:W2:Y:S01]  /*15b0e0*/  LDL.LU.64 R18, [R1+0x15d8] ;  /* 0x0015d80001127983 */ /* 0x000ea20000300a00 */
[----:B------:R-:W-:Y:S02]  /*15b0f0*/  @P6 LOP3.LUT R14, R14, 0x800000, RZ, 0xfc, !PT ;  /* 0x008000000e0e6812 */ /* 0x000fe400078efcff */
[----:B------:R-:W-:Y:S01]  /*15b100*/  LOP3.LUT P6, RZ, R57, 0x10000, RZ, 0xc0, !PT ;  /* 0x0001000039ff7812 */ /* 0x000fe200078cc0ff */
[----:B------:R-:W2:Y:S01]  /*15b110*/  LDL.LU R56, [R1+0x70c] ;  /* 0x00070c0001387983 */ /* 0x000ea20000300800 */
[----:B------:R-:W-:-:S03]  /*15b120*/  LOP3.LUT R14, R14, 0xfeffffff, RZ, 0xc0, !PT ;  /* 0xfeffffff0e0e7812 */ /* 0x000fc600078ec0ff */
[----:B------:R-:W2:Y:S01]  /*15b130*/  LDL.LU.64 R46, [R1+0x15d0] ;  /* 0x0015d000012e7983 */ /* 0x000ea20000300a00 */
[C---:B------:R-:W-:Y:S02]  /*15b140*/  LOP3.LUT P2, RZ, R57.reuse, 0x200, RZ, 0xc0, !PT ;  /* 0x0000020039ff7812 */ /* 0x040fe4000784c0ff */
[C---:B------:R-:W-:Y:S01]  /*15b150*/  LOP3.LUT P1, RZ, R57.reuse, 0x400, RZ, 0xc0, !PT ;  /* 0x0000040039ff7812 */ /* 0x040fe2000782c0ff */
[----:B------:R-:W2:Y:S04]  /*15b160*/  LDL.LU.64 R22, [R1+0x15c8] ;  /* 0x0015c80001167983 */ /* 0x000ea80000300a00 */
[----:B------:R-:W-:Y:S01]  /*15b170*/  @P6 LOP3.LUT R14, R14, 0x1000000, RZ, 0xfc, !PT ;  /* 0x010000000e0e6812 */ /* 0x000fe200078efcff */
[----:B------:R-:W2:Y:S01]  /*15b180*/  LDL.LU.64 R20, [R1+0x15c0] ;  /* 0x0015c00001147983 */ /* 0x000ea20000300a00 */
        /* <DEDUP_REMOVED lines=55> */
[----:B----4-:R0:W-:Y:S02]  /*15b500*/  @P4 STG.E.U8 desc[UR4][R60.64], R4 ;  /* 0x000000043c004986 */ /* 0x0101e4000c101104 */
[----:B0-----:R-:W-:-:S05]  /*15b510*/  PRMT R4, R59, 0x7770, RZ ;  /* 0x000077703b047816 */ /* 0x001fca00000000ff */
[----:B------:R0:W-:Y:S01]  /*15b520*/  @P3 STG.E.U8 desc[UR4][R42.64], R4 ;  /* 0x000000042a003986 */ /* 0x0001e2000c101104 */
[----:B------:R-:W-:Y:S02]  /*15b530*/  LOP3.LUT P6, RZ, R58, 0x4000, RZ, 0xc0, !PT ;  /* 0x000040003aff7812 */ /* 0x000fe400078cc0ff */
[----:B0-----:R-:W-:-:S05]  /*15b540*/  PRMT R4, R59, 0x7771, RZ ;  /* 0x000077713b047816 */ /* 0x001fca00000000ff */
[----:B------:R0:W-:Y:S01]  /*15b550*/  @P2 STG.E.U8 desc[UR4][R48.64], R4 ;  /* 0x0000000430002986 */ /* 0x0001e2000c101104 */
[----:B------:R-:W-:-:S03]  /*15b560*/  LOP3.LUT R14, R14, 0xfffff7ff, RZ, 0xc0, !PT ;  /* 0xfffff7ff0e0e7812 */ /* 0x000fc600078ec0ff */
[----:B0-----:R-:W3:Y:S04]  /*15b570*/  LDL.LU.64 R48, [R1+0x1588] ;  /* 0x0015880001307983 */ /* 0x001ee80000300a00 */
[----:B------:R-:W4:Y:S04]  /*15b580*/  LDL.LU.64 R44, [R1+0x1580] ;  /* 0x00158000012c7983 */ /* 0x000f280000300a00 */
[----:B------:R-:W3:Y:S04]  /*15b590*/  LDL.LU.64 R60, [R1+0x1578] ;  /* 0x00157800013c7983 */ /* 0x000ee80000300a00 */
[----:B------:R-:W3:Y:S01]  /*15b5a0*/  LDL.LU R42, [R1+0x800] ;  /* 0x00080000012a7983 */ /* 0x000ee20000300800 */
[----:B------:R-:W-:-:S04]  /*15b5b0*/  @P6 LOP3.LUT R14, R14, 0x800, RZ, 0xfc, !PT ;  /* 0x000008000e0e6812 */ /* 0x000fc800078efcff */
[----:B------:R-:W-:Y:S02]  /*15b5c0*/  LOP3.LUT R14, R14, 0xffffefff, RZ, 0xc0, !PT ;  /* 0xffffefff0e0e7812 */ /* 0x000fe400078ec0ff */
[C---:B------:R-:W-:Y:S02]  /*15b5d0*/  LOP3.LUT P1, RZ, R57.reuse, 0x2000000, RZ, 0xc0, !PT ;  /* 0x0200000039ff7812 */ /* 0x040fe4000782c0ff */
[----:B------:R-:W-:Y:S02]  /*15b5e0*/  LOP3.LUT P0, RZ, R57, 0x4000000, RZ, 0xc0, !PT ;  /* 0x0400000039ff7812 */ /* 0x000fe4000780c0ff */
[----:B------:R-:W-:-:S09]  /*15b5f0*/  PRMT R4, R59, 0x7772, RZ ;  /* 0x000077723b047816 */ /* 0x000fd200000000ff */
[----:B------:R0:W-:Y:S02]  /*15b600*/  @P1 STG.E.U8 desc[UR4][R40.64], R4 ;  /* 0x0000000428001986 */ /* 0x0001e4000c101104 */
[----:B0-----:R-:W-:Y:S02]  /*15b610*/  PRMT R4, R59, 0x7773, RZ ;  /* 0x000077733b047816 */ /* 0x001fe400000000ff */
[----:B------:R-:W4:Y:S01]  /*15b620*/  LDL.LU.64 R40, [R1+0x1570] ;  /* 0x0015700001287983 */ /* 0x000f220000300a00 */
        /* <DEDUP_REMOVED lines=15> */
[----:B------:R-:W2:Y:S08]  /*15b720*/  LDL.LU R51, [R1+0x6f4] ;  /* 0x0006f40001337983 */ /* 0x000eb00000300800 */
        /* <DEDUP_REMOVED lines=10> */
[----:B------:R-:W-:-:S03]  /*15b7d0*/  LOP3.LUT P5, RZ, R58, 0x8000, RZ, 0xc0, !PT ;  /* 0x000080003aff7812 */ /* 0x000fc600078ac0ff */
[----:B------:R-:W2:Y:S01]  /*15b7e0*/  LDL.LU.64 R58, [R1+0x1558] ;  /* 0x00155800013a7983 */ /* 0x000ea20000300a00 */
[----:B------:R-:W-:-:S06]  /*15b7f0*/  LOP3.LUT R14, R14, 0xfffbffff, RZ, 0xc0, !PT ;  /* 0xfffbffff0e0e7812 */ /* 0x000fcc00078ec0ff */
[----:B------:R-:W-:Y:S02]  /*15b800*/  @P6 LOP3.LUT R14, R14, 0x40000, RZ, 0xfc, !PT ;  /* 0x000400000e0e6812 */ /* 0x000fe400078efcff */
[----:B------:R-:W-:Y:S02]  /*15b810*/  LOP3.LUT P6, RZ, R50, 0x1, RZ, 0xc0, !PT ;  /* 0x0000000132ff7812 */ /* 0x000fe400078cc0ff */
[----:B---3--:R-:W-:-:S05]  /*15b820*/  PRMT R4, R42, 0x7770, RZ ;  /* 0x000077702a047816 */ /* 0x008fca00000000ff */
[----:B------:R0:W-:Y:S04]  /*15b830*/  @P3 STG.E.U8 desc[UR4][R48.64], R4 ;  /* 0x0000000430003986 */ /* 0x0001e8000c101104 */
[----:B0-----:R-:W3:Y:S04]  /*15b840*/  LDL.LU R49, [R1+0x804] ;  /* 0x0008040001317983 */ /* 0x001ee80000300800 */
[----:B------:R-:W3:Y:S04]  /*15b850*/  LDL.LU.64 R6, [R1+0x1550] ;  /* 0x0015500001067983 */ /* 0x000ee80000300a00 */
[----:B------:R-:W3:Y:S04]  /*15b860*/  LDL.LU.64 R18, [R1+0x1548] ;  /* 0x0015480001127983 */ /* 0x000ee80000300a00 */
[----:B------:R-:W3:Y:S04]  /*15b870*/  LDL.LU.64 R46, [R1+0x1540] ;  /* 0x00154000012e7983 */ /* 0x000ee80000300a00 */
[----:B------:R-:W3:Y:S01]  /*15b880*/  LDL.LU.64 R22, [R1+0x1538] ;  /* 0x0015380001167983 */ /* 0x000ee20000300a00 */
[----:B------:R-:W-:-:S03]  /*15b890*/  PRMT R4, R42, 0x7771, RZ ;  /* 0x000077712a047816 */ /* 0x000fc600000000ff */
        /* <DEDUP_REMOVED lines=8> */
[----:B------:R0:W-:Y:S04]  /*15b920*/  @P0 STG.E.U8 desc[UR4][R40.64], R4 ;  /* 0x0000000428000986 */ /* 0x0001e8000c101104 */
[----:B------:R-:W4:Y:S04]  /*15b930*/  LDL.LU.64 R42, [R1+0x1518] ;  /* 0x00151800012a7983 */ /* 0x000f280000300a00 */
[----:B0-----:R-:W4:Y:S01]  /*15b940*/  LDL.LU.64 R40, [R1+0x1510] ;  /* 0x0015100001287983 */ /* 0x001f220000300a00 */
[----:B--2---:R-:W-:-:S05]  /*15b950*/  PRMT R4, R51, 0x7770, RZ ;  /* 0x0000777033047816 */ /* 0x004fca00000000ff */
        /* <DEDUP_REMOVED lines=11> */
[----:B------:R-:W-:Y:S02]  /*15ba10*/  PRMT R4, R51, 0x7773, RZ ;  /* 0x0000777333047816 */ /* 0x000fe400000000ff */
[C---:B------:R-:W-:Y:S02]  /*15ba20*/  LOP3.LUT P4, RZ, R37.reuse, 0x200000, RZ, 0xc0, !PT ;  /* 0x0020000025ff7812 */ /* 0x040fe4000788c0ff */
[----:B------:R-:W-:-:S02]  /*15ba30*/  LOP3.LUT P3, RZ, R37, 0x100000, RZ, 0xc0, !PT ;  /* 0x0010000025ff7812 */ /* 0x000fc4000786c0ff */
[----:B------:R-:W-:-:S05]  /*15ba40*/  LOP3.LUT P2, RZ, R37, 0x80000, RZ, 0xc0, !PT ;  /* 0x0008000025ff7812 */ /* 0x000fca000784c0ff */
        /* <DEDUP_REMOVED lines=34> */
[----:B------:R-:W3:Y:S04]  /*15bc70*/  LDL.LU R48, [R1+0x6fc] ;  /* 0x0006fc0001307983 */ /* 0x000ee80000300800 */
[----:B------:R-:W3:Y:S01]  /*15bc80*/  LDL.LU.64 R38, [R1+0x14d0] ;  /* 0x0014d00001267983 */ /* 0x000ee20000300a00 */
[----:B------:R-:W-:-:S03]  /*15bc90*/  PRMT R4, R54, 0x7773, RZ ;  /* 0x0000777336047816 */ /* 0x000fc600000000ff */
[----:B------:R-:W4:Y:S01]  /*15bca0*/  LDL.LU R52, [R1+0x80c] ;  /* 0x00080c0001347983 */ /* 0x000f220000300800 */
[----:B------:R-:W-:-:S03]  /*15bcb0*/  LOP3.LUT P3, RZ, R37, 0x10000, RZ, 0xc0, !PT ;  /* 0x0001000025ff7812 */ /* 0x000fc6000786c0ff */
[----:B------:R-:W4:Y:S04]  /*15bcc0*/  LDL.LU R54, [R1+0x56ec] ;  /* 0x0056ec0001367983 */ /* 0x000f280000300800 */
[----:B------:R-:W4:Y:S01]  /*15bcd0*/  LDL.LU.64 R56, [R1+0x14c8] ;  /* 0x0014c80001387983 */ /* 0x000f220000300a00 */
        /* <DEDUP_REMOVED lines=13> */
[----:B------:R-:W-:Y:S01]  /*15bdb0*/  LOP3.LUT P6, RZ, R37, 0x80, RZ, 0xc0, !PT ;  /* 0x0000008025ff7812 */ /* 0x000fe200078cc0ff */
[----:B--2---:R0:W-:Y:S04]  /*15bdc0*/  @P3 STG.E.U8 desc[UR4][R58.64], R4 ;  /* 0x000000043a003986 */ /* 0x0041e8000c101104 */
[----:B0-----:R-:W2:Y:S04]  /*15bdd0*/  LDL.LU.64 R58, [R1+0x14c0] ;  /* 0x0014c000013a7983 */ /* 0x001ea80000300a00 */
[----:B------:R-:W2:Y:S01]  /*15bde0*/  LDL.LU.64 R6, [R1+0x14b8] ;  /* 0x0014b80001067983 */ /* 0x000ea20000300a00 */
[----:B------:R-:W-:-:S03]  /*15bdf0*/  LOP3.LUT R14, R14, 0xffffff7f, RZ, 0xc0, !PT ;  /* 0xffffff7f0e0e7812 */ /* 0x000fc600078ec0ff */
[----:B------:R-:W2:Y:S01]  /*15be00*/  LDL.LU.64 R18, [R1+0x14b0] ;  /* 0x0014b00001127983 */ /* 0x000ea20000300a00 */
[----:B---3--:R-:W-:Y:S02]  /*15be10*/  PRMT R4, R48, 0x7770, RZ ;  /* 0x0000777030047816 */ /* 0x008fe400000000ff */
[----:B------:R-:W-:Y:S02]  /*15be20*/  @P6 LOP3.LUT R14, R14, 0x80, RZ, 0xfc, !PT ;  /* 0x000000800e0e6812 */ /* 0x000fe400078efcff */
[----:B------:R-:W-:Y:S01]  /*15be30*/  LOP3.LUT P6, RZ, R37, 0x100, RZ, 0xc0, !PT ;  /* 0x0000010025ff7812 */ /* 0x000fe200078cc0ff */
[----:B------:R0:W-:Y:S01]  /*15be40*/  @P2 STG.E.U8 desc[UR4][R40.64], R4 ;  /* 0x0000000428002986 */ /* 0x0001e2000c101104 */
[----:B------:R-:W-:-:S03]  /*15be50*/  LOP3.LUT R14, R14, 0xfffffeff, RZ, 0xc0, !PT ;  /* 0xfffffeff0e0e7812 */ /* 0x000fc600078ec0ff */
[----:B0-----:R-:W3:Y:S04]  /*15be60*/  LDL.LU R41, [R1+0x7f0] ;  /* 0x0007f00001297983 */ /* 0x001ee80000300800 */
[----:B------:R-:W3:Y:S04]  /*15be70*/  LDL.LU.64 R46, [R1+0x14a8] ;  /* 0x0014a800012e7983 */ /* 0x000ee80000300a00 */
[----:B------:R-:W-:Y:S02]  /*15be80*/  @P6 LOP3.LUT R14, R14, 0x100, RZ, 0xfc, !PT ;  /* 0x000001000e0e6812 */ /* 0x000fe400078efcff */
[----:B------:R-:W-:Y:S01]  /*15be90*/  LOP3.LUT P6, RZ, R37, 0x200, RZ, 0xc0, !PT ;  /* 0x0000020025ff7812 */ /* 0x000fe200078cc0ff */
[----:B------:R-:W3:Y:S01]  /*15bea0*/  LDL.LU.64 R22, [R1+0x14a0] ;  /* 0x0014a00001167983 */ /* 0x000ee20000300a00 */
[----:B------:R-:W-:-:S02]  /*15beb0*/  LOP3.LUT R14, R14, 0xfffffdff, RZ, 0xc0, !PT ;  /* 0xfffffdff0e0e7812 */ /* 0x000fc400078ec0ff */
[C---:B------:R-:W-:Y:S01]  /*15bec0*/  LOP3.LUT P1, RZ, R37.reuse, 0x4000, RZ, 0xc0, !PT ;  /* 0x0000400025ff7812 */ /* 0x040fe2000782c0ff */
[----:B------:R-:W3:Y:S01]  /*15bed0*/  LDL.LU.64 R20, [R1+0x1498] ;  /* 0x0014980001147983 */ /* 0x000ee20000300a00 */
[C---:B------:R-:W-:Y:S02]  /*15bee0*/  LOP3.LUT P0, RZ, R37.reuse, 0x2000, RZ, 0xc0, !PT ;  /* 0x0000200025ff7812 */ /* 0x040fe4000780c0ff */
[----:B------:R-:W-:Y:S01]  /*15bef0*/  PRMT R4, R48, 0x7771, RZ ;  /* 0x0000777130047816 */ /* 0x000fe200000000ff */
[----:B------:R-:W3:Y:S04]  /*15bf00*/  LDL.LU R40, [R1+0x7e0] ;  /* 0x0007e00001287983 */ /* 0x000ee80000300800 */
[----:B------:R-:W-:Y:S01]  /*15bf10*/  @P6 LOP3.LUT R14, R14, 0x200, RZ, 0xfc, !PT ;  /* 0x000002000e0e6812 */ /* 0x000fe200078efcff */
[----:B------:R-:W3:Y:S01]  /*15bf20*/  LDL.LU.64 R44, [R1+0x1490] ;  /* 0x00149000012c7983 */ /* 0x000ee20000300a00 */
[----:B------:R-:W-:-:S02]  /*15bf30*/  LOP3.LUT P6, RZ, R37, 0x400, RZ, 0xc0, !PT ;  /* 0x0000040025ff7812 */ /* 0x000fc400078cc0ff */
[----:B------:R-:W-:Y:S01]  /*15bf40*/  LOP3.LUT R14, R14, 0xfffffbff, RZ, 0xc0, !PT ;  /* 0xfffffbff0e0e7812 */ /* 0x000fe200078ec0ff */
[----:B----4-:R0:W-:Y:S10]  /*15bf50*/  @P1 STG.E.U8 desc[UR4][R60.64], R4 ;  /* 0x000000043c001986 */ /* 0x0101f4000c101104 */
        /* <DEDUP_REMOVED lines=59> */
[----:B------:R-:W3:Y:S01]  /*15c310*/  LDL.LU.64 R38, [R1+0x1438] ;  /* 0x0014380001267983 */ /* 0x000ee20000300a00 */
        /* <DEDUP_REMOVED lines=21> */
[----:B------:R-:W2:Y:S01]  /*15c470*/  LDL.LU.64 R18, [R1+0x1418] ;  /* 0x0014180001127983 */ /* 0x000ea20000300a00 */
[----:B------:R-:W-:-:S02]  /*15c480*/  @P6 LOP3.LUT R15, R15, 0x80000000, RZ, 0xfc, !PT ;  /* 0x800000000f0f6812 */ /* 0x000fc400078efcff */
[----:B------:R-:W-:Y:S02]  /*15c490*/  LOP3.LUT P6, RZ, R54, 0x200000, RZ, 0xc0, !PT ;  /* 0x0020000036ff7812 */ /* 0x000fe400078cc0ff */
[----:B------:R-:W-:Y:S02]  /*15c4a0*/  PRMT R4, R51, 0x7773, RZ ;  /* 0x0000777333047816 */ /* 0x000fe400000000ff */
[----:B------:R-:W2:Y:S01]  /*15c4b0*/  LDL.LU R51, [R1+0x7e8] ;  /* 0x0007e80001337983 */ /* 0x000ea20000300800 */
[----:B------:R-:W-:-:S03]  /*15c4c0*/  LOP3.LUT R14, R14, 0xfffffffe, RZ, 0xc0, !PT ;  /* 0xfffffffe0e0e7812 */ /* 0x000fc600078ec0ff */
[----:B------:R-:W2:Y:S01]  /*15c4d0*/  LDL.LU.64 R46, [R1+0x1410] ;  /* 0x00141000012e7983 */ /* 0x000ea20000300a00 */
[----:B------:R-:W-:-:S03]  /*15c4e0*/  LOP3.LUT P2, RZ, R54, 0x8000000, RZ, 0xc0, !PT ;  /* 0x0800000036ff7812 */ /* 0x000fc6000784c0ff */
[----:B------:R-:W2:Y:S01]  /*15c4f0*/  LDL.LU.64 R22, [R1+0x1408] ;  /* 0x0014080001167983 */ /* 0x000ea20000300a00 */
[----:B------:R-:W-:Y:S02]  /*15c500*/  @P6 LOP3.LUT R14, R14, 0x1, RZ, 0xfc, !PT ;  /* 0x000000010e0e6812 */ /* 0x000fe400078efcff */
[----:B------:R-:W-:Y:S01]  /*15c510*/  LOP3.LUT P6, RZ, R54, 0x400000, RZ, 0xc0, !PT ;  /* 0x0040000036ff7812 */ /* 0x000fe200078cc0ff */
[----:B------:R-:W2:Y:S01]  /*15c520*/  LDL.LU.64 R20, [R1+0x1400] ;  /* 0x0014000001147983 */ /* 0x000ea20000300a00 */
[----:B------:R-:W-:Y:S02]  /*15c530*/  LOP3.LUT R14, R14, 0xfffffffd, RZ, 0xc0, !PT ;  /* 0xfffffffd0e0e7812 */ /* 0x000fe400078ec0ff */
[C---:B------:R-:W-:Y:S01]  /*15c540*/  LOP3.LUT P1, RZ, R54.reuse, 0x4000000, RZ, 0xc0, !PT ;  /* 0x0400000036ff7812 */ /* 0x040fe2000782c0ff */
[----:B------:R-:W2:Y:S01]  /*15c550*/  LDL.LU.64 R44, [R1+0x13f8] ;  /* 0x0013f800012c7983 */ /* 0x000ea20000300a00 */
[----:B------:R-:W-:-:S03]  /*15c560*/  LOP3.LUT P0, RZ, R54, 0x2000000, RZ, 0xc0, !PT ;  /* 0x0200000036ff7812 */ /* 0x000fc6000780c0ff */
[----:B---3--:R0:W-:Y:S04]  /*15c570*/  @P2 STG.E.U8 desc[UR4][R42.64], R4 ;  /* 0x000000042a002986 */ /* 0x0081e8000c101104 */
[----:B------:R-:W-:Y:S01]  /*15c580*/  @P6 LOP3.LUT R14, R14, 0x2, RZ, 0xfc, !PT ;  /* 0x000000020e0e6812 */ /* 0x000fe200078efcff */
[----:B------:R-:W3:Y:S01]  /*15c590*/  LDL.LU.64 R60, [R1+0x13f0] ;  /* 0x0013f000013c7983 */ /* 0x000ee20000300a00 */
[----:B------:R-:W-:Y:S02]  /*15c5a0*/  LOP3.LUT P6, RZ, R54, 0x800000, RZ, 0xc0, !PT ;  /* 0x0080000036ff7812 */ /* 0x000fe400078cc0ff */
[----:B------:R-:W-:Y:S02]  /*15c5b0*/  LOP3.LUT R14, R14, 0xfffffffb, RZ, 0xc0, !PT ;  /* 0xfffffffb0e0e7812 */ /* 0x000fe400078ec0ff */
[----:B0-----:R-:W-:-:S05]  /*15c5c0*/  PRMT R4, R55, 0x7770, RZ ;  /* 0x0000777037047816 */ /* 0x001fca00000000ff */
[----:B----4-:R0:W-:Y:S04]  /*15c5d0*/  @P1 STG.E.U8 desc[UR4][R48.64], R4 ;  /* 0x0000000430001986 */ /* 0x0101e8000c101104 */
[----:B------:R-:W-:Y:S02]  /*15c5e0*/  @P6 LOP3.LUT R14, R14, 0x4, RZ, 0xfc, !PT ;  /* 0x000000040e0e6812 */ /* 0x000fe400078efcff */
[----:B------:R-:W-:Y:S02]  /*15c5f0*/  LOP3.LUT P6, RZ, R54, 0x1000000, RZ, 0xc0, !PT ;  /* 0x0100000036ff7812 */ /* 0x000fe400078cc0ff */
[C---:B0-----:R-:W-:Y:S01]  /*15c600*/  PRMT R4, R55.reuse, 0x7771, RZ ;  /* 0x0000777137047816 */ /* 0x041fe200000000ff */
[----:B------:R-:W4:Y:S04]  /*15c610*/  LDL.LU.64 R48, [R1+0x13e8] ;  /* 0x0013e80001307983 */ /* 0x000f280000300a00 */
[----:B------:R0:W-:Y:S02]  /*15c620*/  @P0 STG.E.U8 desc[UR4][R40.64], R4 ;  /* 0x0000000428000986 */ /* 0x0001e4000c101104 */
[----:B0-----:R-:W-:-:S05]  /*15c630*/  PRMT R4, R55, 0x7772, RZ ;  /* 0x0000777237047816 */ /* 0x001fca00000000ff */
[----:B------:R0:W-:Y:S01]  /*15c640*/  @P6 STG.E.U8 desc[UR4][R38.64], R4 ;  /* 0x0000000426006986 */ /* 0x0001e2000c101104 */
[C---:B------:R-:W-:Y:S02]  /*15c650*/  LOP3.LUT P6, RZ, R14.reuse, 0x4, RZ, 0xc0, !PT ;  /* 0x000000040eff7812 */ /* 0x040fe400078cc0ff */
[----:B0-----:R-:W-:Y:S02]  /*15c660*/  PRMT R4, R55, 0x7773, RZ ;  /* 0x0000777337047816 */ /* 0x001fe400000000ff */
[----:B------:R-:W3:Y:S04]  /*15c670*/  LDL.LU R55, [R1+0x56e8] ;  /* 0x0056e80001377983 */ /* 0x000ee80000300800 */
[----:B------:R-:W3:Y:S05]  /*15c680*/  LDL.LU.64 R40, [R1+0x13e0] ;  /* 0x0013e00001287983 */ /* 0x000eea0000300a00 */
[----:B------:R0:W-:Y:S01]  /*15c690*/  @P6 STG.E.U8 desc[UR4][R56.64], R4 ;  /* 0x0000000438006986 */ /* 0x0001e2000c101104 */
[----:B------:R-:W-:-:S03]  /*15c6a0*/  LOP3.LUT P6, RZ, R14, 0x2, RZ, 0xc0, !PT ;  /* 0x000000020eff7812 */ /* 0x000fc600078cc0ff */
[----:B------:R-:W3:Y:S04]  /*15c6b0*/  LDL.LU.64 R38, [R1+0x13d8] ;  /* 0x0013d80001267983 */ /* 0x000ee80000300a00 */
[----:B0-----:R-:W3:Y:S01]  /*15c6c0*/  LDL.LU.64 R56, [R1+0x13d0] ;  /* 0x0013d00001387983 */ /* 0x001ee20000300a00 */
[----:B------:R-:W-:-:S03]  /*15c6d0*/  PRMT R4, R52, 0x7770, RZ ;  /* 0x0000777034047816 */ /* 0x000fc600000000ff */
[----:B------:R-:W3:Y:S04]  /*15c6e0*/  LDL.LU R42, [R1+0x7ec] ;  /* 0x0007ec00012a7983 */ /* 0x000ee80000300800 */
        /* <DEDUP_REMOVED lines=34> */
[----:B0-----:R-:W-:Y:S02]  /*15c910*/  PRMT R4, R55, 0x7773, RZ ;  /* 0x0000777337047816 */ /* 0x001fe400000000ff */
[----:B------:R-:W3:Y:S04]  /*15c920*/  LDL.LU R55, [R1+0x56e4] ;  /* 0x0056e40001377983 */ /* 0x000ee80000300800 */
[----:B------:R0:W-:Y:S02]  /*15c930*/  @P1 STG.E.U8 desc[UR4][R56.64], R4 ;  /* 0x0000000438001986 */ /* 0x0001e4000c101104 */
[----:B0-----:R-:W-:-:S05]  /*15c940*/  PRMT R4, R42, 0x7770, RZ ;  /* 0x000077702a047816 */ /* 0x001fca00000000ff */
[----:B--2---:R0:W-:Y:S04]  /*15c950*/  @P0 STG.E.U8 desc[UR4][R58.64], R4 ;  /* 0x000000043a000986 */ /* 0x0041e8000c101104 */
[----:B0-----:R-:W2:Y:S04]  /*15c960*/  LDL.LU.64 R58, [R1+0x13c0] ;  /* 0x0013c000013a7983 */ /* 0x001ea80000300a00 */
[----:B------:R-:W4:Y:S04]  /*15c970*/  LDL.LU.64 R60, [R1+0x13b8] ;  /* 0x0013b800013c7983 */ /* 0x000f280000300a00 */
[----:B------:R-:W3:Y:S04]  /*15c980*/  LDL.LU.64 R56, [R1+0x13b0] ;  /* 0x0013b00001387983 */ /* 0x000ee80000300a00 */
[----:B------:R-:W3:Y:S04]  /*15c990*/  LDL.LU.64 R48, [R1+0x13a8] ;  /* 0x0013a80001307983 */ /* 0x000ee80000300a00 */
[----:B------:R-:W4:Y:S04]  /*15c9a0*/  LDL.LU.64 R40, [R1+0x13a0] ;  /* 0x0013a00001287983 */ /* 0x000f280000300a00 */
[----:B------:R-:W4:Y:S04]  /*15c9b0*/  LDL.LU.64 R38, [R1+0x1398] ;  /* 0x0013980001267983 */ /* 0x000f280000300a00 */
[----:B------:R-:W4:Y:S01]  /*15c9c0*/  LDL.LU R52, [R1+0x7d0] ;  /* 0x0007d00001347983 */ /* 0x000f220000300800 */
[----:B------:R-:W-:-:S02]  /*15c9d0*/  LOP3.LUT P3, RZ, R54, 0x200, RZ, 0xc0, !PT ;  /* 0x0000020036ff7812 */ /* 0x000fc4000786c0ff */
[----:B------:R-:W-:Y:S02]  /*15c9e0*/  PRMT R4, R42, 0x7771, RZ ;  /* 0x000077712a047816 */ /* 0x000fe400000000ff */
[----:B------:R-:W-:Y:S02]  /*15c9f0*/  LOP3.LUT R15, R15, 0xfff7ffff, RZ, 0xc0, !PT ;  /* 0xfff7ffff0f0f7812 */ /* 0x000fe400078ec0ff */
[C---:B------:R-:W-:Y:S02]  /*15ca00*/  LOP3.LUT P2, RZ, R54.reuse, 0x100, RZ, 0xc0, !PT ;  /* 0x0000010036ff7812 */ /* 0x040fe4000784c0ff */
[C---:B------:R-:W-:Y:S02]  /*15ca10*/  LOP3.LUT P1, RZ, R54.reuse, 0x80, RZ, 0xc0, !PT ;  /* 0x0000008036ff7812 */ /* 0x040fe4000782c0ff */
[----:B------:R-:W-:-:S03]  /*15ca20*/  LOP3.LUT P0, RZ, R54, 0x40, RZ, 0xc0, !PT ;  /* 0x0000004036ff7812 */ /* 0x000fc6000780c0ff */
[----:B--2---:R0:W-:Y:S04]  /*15ca30*/  @P3 STG.E.U8 desc[UR4][R58.64], R4 ;  /* 0x000000043a003986 */ /* 0x0041e8000c101104 */
[----:B0-----:R-:W2:Y:S01]  /*15ca40*/  LDL.LU.64 R58, [R1+0x1390] ;  /* 0x00139000013a7983 */ /* 0x001ea20000300a00 */
[----:B---3--:R-:W-:-:S03]  /*15ca50*/  LOP3.LUT P6, RZ, R55, 0x20000000, RZ, 0xc0, !PT ;  /* 0x2000000037ff7812 */ /* 0x008fc600078cc0ff */
[----:B------:R-:W3:Y:S04]  /*15ca60*/  LDL.LU R51, [R1+0x7c0] ;  /* 0x0007c00001337983 */ /* 0x000ee80000300800 */
[----:B------:R-:W3:Y:S04]  /*15ca70*/  LDL.LU.64 R6, [R1+0x1388] ;  /* 0x0013880001067983 */ /* 0x000ee80000300a00 */
[----:B------:R-:W3:Y:S02]  /*15ca80*/  LDL.LU.64 R18, [R1+0x1380] ;  /* 0x0013800001127983 */ /* 0x000ee40000300a00 */
[----:B------:R-:W-:-:S02]  /*15ca90*/  @P6 LOP3.LUT R15, R15, 0x80000, RZ, 0xfc, !PT ;  /* 0x000800000f0f6812 */ /* 0x000fc400078efcff */
[----:B------:R-:W-:Y:S01]  /*15caa0*/  LOP3.LUT P6, RZ, R55, 0x40000000, RZ, 0xc0, !PT ;  /* 0x4000000037ff7812 */ /* 0x000fe200078cc0ff */
[----:B------:R-:W3:Y:S01]  /*15cab0*/  LDL.LU.64 R46, [R1+0x1378] ;  /* 0x00137800012e7983 */ /* 0x000ee20000300a00 */
[----:B------:R-:W-:Y:S02]  /*15cac0*/  LOP3.LUT R15, R15, 0xffefffff, RZ, 0xc0, !PT ;  /* 0xffefffff0f0f7812 */ /* 0x000fe400078ec0ff */
[----:B------:R-:W-:Y:S01]  /*15cad0*/  PRMT R4, R42, 0x7772, RZ ;  /* 0x000077722a047816 */ /* 0x000fe200000000ff */
[----:B------:R-:W3:Y:S08]  /*15cae0*/  LDL.LU.64 R22, [R1+0x1370] ;  /* 0x0013700001167983 */ /* 0x000ef00000300a00 */
        /* <DEDUP_REMOVED lines=26> */
[C---:B------:R-:W-:Y:S01]  /*15cc90*/  PRMT R4, R52.reuse, 0x7770, RZ ;  /* 0x0000777034047816 */ /* 0x040fe200000000ff */
[----:B------:R-:W4:Y:S04]  /*15cca0*/  LDL.LU R57, [R1+0x7c4] ;  /* 0x0007c40001397983 */ /* 0x000f280000300800 */
[----:B------:R0:W-:Y:S04]  /*15ccb0*/  @P0 STG.E.U8 desc[UR4][R48.64], R4 ;  /* 0x0000000430000986 */ /* 0x0001e8000c101104 */
[----:B------:R-:W4:Y:S04]  /*15ccc0*/  LDL.LU.64 R60, [R1+0x1358] ;  /* 0x00135800013c7983 */ /* 0x000f280000300a00 */
        /* <DEDUP_REMOVED lines=28> */
[----:B------:R-:W-:Y:S02]  /*15ce90*/  LOP3.LUT P3, RZ, R55, 0x4000000, RZ, 0xc0, !PT ;  /* 0x0400000037ff7812 */ /* 0x000fe4000786c0ff */
[----:B----4-:R-:W-:-:S05]  /*15cea0*/  PRMT R4, R56, 0x7770, RZ ;  /* 0x0000777038047816 */ /* 0x010fca00000000ff */
[----:B------:R0:W-:Y:S01]  /*15ceb0*/  @P6 STG.E.U8 desc[UR4][R20.64], R4 ;  /* 0x0000000414006986 */ /* 0x0001e2000c101104 */
[----:B------:R-:W-:Y:S02]  /*15cec0*/  LOP3.LUT P6, RZ, R15, 0x80000, RZ, 0xc0, !PT ;  /* 0x000800000fff7812 */ /* 0x000fe400078cc0ff */
[----:B0-----:R-:W-:-:S11]  /*15ced0*/  PRMT R4, R56, 0x7771, RZ ;  /* 0x0000777138047816 */ /* 0x001fd600000000ff */
        /* <DEDUP_REMOVED lines=42> */
[----:B------:R-:W2:Y:S04]  /*15d180*/  LDL.LU R48, [R1+0x7dc] ;  /* 0x0007dc0001307983 */ /* 0x000ea80000300800 */
[----:B------:R-:W2:Y:S04]  /*15d190*/  LDL.LU.64 R6, [R1+0x12f0] ;  /* 0x0012f00001067983 */ /* 0x000ea80000300a00 */
        /* <DEDUP_REMOVED lines=33> */
[----:B------:R-:W3:Y:S06]  /*15d3b0*/  LDL.LU.64 R38, [R1+0x12a8] ;  /* 0x0012a80001267983 */ /* 0x000eec0000300a00 */
        /* <DEDUP_REMOVED lines=32> */
[C---:B------:R-:W-:Y:S02]  /*15d5c0*/  LOP3.LUT P1, RZ, R55.reuse, 0x20, RZ, 0xc0, !PT ;  /* 0x0000002037ff7812 */ /* 0x040fe4000782c0ff */
[----:B0-----:R-:W-:Y:S02]  /*15d5d0*/  PRMT R4, R2, 0x7773, RZ ;  /* 0x0000777302047816 */ /* 0x001fe400000000ff */
[----:B------:R-:W-:Y:S01]  /*15d5e0*/  LOP3.LUT P0, RZ, R55, 0x10, RZ, 0xc0, !PT ;  /* 0x0000001037ff7812 */ /* 0x000fe2000780c0ff */
[----:B------:R-:W3:Y:S04]  /*15d5f0*/  LDL.LU R2, [R1+0x56e0] ;  /* 0x0056e00001027983 */ /* 0x000ee80000300800 */
        /* <DEDUP_REMOVED lines=11> */
[----:B------:R-:W4:Y:S04]  /*15d6b0*/  LDL.LU R48, [R1+0x7a0] ;  /* 0x0007a00001307983 */ /* 0x000f280000300800 */
[----:B------:R-:W4:Y:S04]  /*15d6c0*/  LDL.LU.64 R38, [R1+0x1270] ;  /* 0x0012700001267983 */ /* 0x000f280000300a00 */
[----:B------:R-:W4:Y:S04]  /*15d6d0*/  LDL.LU.64 R56, [R1+0x1268] ;  /* 0x0012680001387983 */ /* 0x000f280000300a00 */
[----:B------:R-:W4:Y:S01]  /*15d6e0*/  LDL.LU R51, [R1+0x7b4] ;  /* 0x0007b40001337983 */ /* 0x000f220000300800 */
[----:B------:R-:W-:-:S02]  /*15d6f0*/  LOP3.LUT P3, RZ, R55, 0x8, RZ, 0xc0, !PT ;  /* 0x0000000837ff7812 */ /* 0x000fc4000786c0ff */
[----:B------:R-:W-:Y:S02]  /*15d700*/  PRMT R4, R49, 0x7773, RZ ;  /* 0x0000777331047816 */ /* 0x000fe400000000ff */
[----:B------:R-:W-:Y:S02]  /*15d710*/  LOP3.LUT R15, R15, 0xfffffff7, RZ, 0xc0, !PT ;  /* 0xfffffff70f0f7812 */ /* 0x000fe400078ec0ff */
[----:B------:R-:W-:Y:S02]  /*15d720*/  LOP3.LUT P2, RZ, R55, 0x4, RZ, 0xc0, !PT ;  /* 0x0000000437ff7812 */ /* 0x000fe4000784c0ff */
[----:B---3--:R-:W-:-:S05]  /*15d730*/  LOP3.LUT P6, RZ, R2, 0x800000, RZ, 0xc0, !PT ;  /* 0x0080000002ff7812 */ /* 0x008fca00078cc0ff */
[----:B--2---:R0:W-:Y:S04]  /*15d740*/  @P3 STG.E.U8 desc[UR4][R58.64], R4 ;  /* 0x000000043a003986 */ /* 0x0041e8000c101104 */
[----:B0-----:R-:W2:Y:S04]  /*15d750*/  LDL.LU.64 R58, [R1+0x1260] ;  /* 0x00126000013a7983 */ /* 0x001ea80000300a00 */
[----:B------:R-:W-:Y:S02]  /*15d760*/  @P6 LOP3.LUT R15, R15, 0x8, RZ, 0xfc, !PT ;  /* 0x000000080f0f6812 */ /* 0x000fe400078efcff */
[----:B------:R-:W-:Y:S01]  /*15d770*/  LOP3.LUT P6, RZ, R2, 0x1000000, RZ, 0xc0, !PT ;  /* 0x0100000002ff7812 */ /* 0x000fe200078cc0ff */
[----:B------:R-:W3:Y:S01]  /*15d780*/  LDL.LU.64 R6, [R1+0x1258] ;  /* 0x0012580001067983 */ /* 0x000ee20000300a00 */
[----:B------:R-:W-:-:S03]  /*15d790*/  LOP3.LUT R15, R15, 0xffffffef, RZ, 0xc0, !PT ;  /* 0xffffffef0f0f7812 */ /* 0x000fc600078ec0ff */
[----:B------:R-:W3:Y:S08]  /*15d7a0*/  LDL.LU.64 R18, [R1+0x1250] ;  /* 0x0012500001127983 */ /* 0x000ef00000300a00 */
        /* <DEDUP_REMOVED lines=8> */
[----:B------:R-:W-:Y:S02]  /*15d830*/  LOP3.LUT R15, R15, 0xffffff7f, RZ, 0xc0, !PT ;  /* 0xffffff7f0f0f7812 */ /* 0x000fe400078ec0ff */
[----:B----4-:R-:W-:-:S05]  /*15d840*/  PRMT R4, R48, 0x7770, RZ ;  /* 0x0000777030047816 */ /* 0x010fca00000000ff */
        /* <DEDUP_REMOVED lines=9> */
[----:B------:R-:W-:Y:S01]  /*15d8e0*/  LOP3.LUT R15, R15, 0xfffffdff, RZ, 0xc0, !PT ;  /* 0xfffffdff0f0f7812 */ /* 0x000fe200078ec0ff */
[----:B------:R-:W4:Y:S01]  /*15d8f0*/  LDL.LU.64 R20, [R1+0x1238] ;  /* 0x0012380001147983 */ /* 0x000f220000300a00 */
[C---:B------:R-:W-:Y:S02]  /*15d900*/  LOP3.LUT P1, RZ, R55.reuse, 0x2, RZ, 0xc0, !PT ;  /* 0x0000000237ff7812 */ /* 0x040fe4000782c0ff */
[----:B------:R-:W-:Y:S01]  /*15d910*/  LOP3.LUT P0, RZ, R55, 0x1, RZ, 0xc0, !PT ;  /* 0x0000000137ff7812 */ /* 0x000fe2000780c0ff */
[----:B------:R-:W4:Y:S01]  /*15d920*/  LDL.LU.64 R44, [R1+0x1230] ;  /* 0x00123000012c7983 */ /* 0x000f220000300a00 */
[----:B------:R-:W-:-:S03]  /*15d930*/  PRMT R4, R48, 0x7771, RZ ;  /* 0x0000777130047816 */ /* 0x000fc600000000ff */
        /* <DEDUP_REMOVED lines=85> */
[----:B--2---:R0:W-:Y:S02]  /*15de90*/  @P3 STG.E.U8 desc[UR4][R58.64], R4 ;  /* 0x000000043a003986 */ /* 0x0041e4000c101104 */
[----:B0-----:R-:W-:Y:S02]  /*15dea0*/  PRMT R4, R33, 0x7773, RZ ;  /* 0x0000777321047816 */ /* 0x001fe400000000ff */
        /* <DEDUP_REMOVED lines=11> */
[C---:B------:R-:W-:Y:S02]  /*15df60*/  LOP3.LUT P6, RZ, R2.reuse, 0x800, RZ, 0xc0, !PT ;  /* 0x0000080002ff7812 */ /* 0x040fe400078cc0ff */
[C---:B------:R-:W-:Y:S02]  /*15df70*/  LOP3.LUT P1, RZ, R2.reuse, 0x4000, RZ, 0xc0, !PT ;  /* 0x0000400002ff7812 */ /* 0x040fe4000782c0ff */
[----:B------:R-:W-:Y:S01]  /*15df80*/  LOP3.LUT R15, R15, 0xfffffffb, RZ, 0xc0, !PT ;  /* 0xfffffffb0f0f7812 */ /* 0x000fe200078ec0ff */
[----:B---3--:R-:W-:Y:S01]  /*15df90*/  @P2 STG.E.U8 desc[UR4][R60.64], R4 ;  /* 0x000000043c002986 */ /* 0x008fe2000c101104 */
[C---:B------:R-:W-:Y:S02]  /*15dfa0*/  LOP3.LUT P0, RZ, R2.reuse, 0x2000, RZ, 0xc0, !PT ;  /* 0x0000200002ff7812 */ /* 0x040fe4000780c0ff */
[C---:B------:R-:W-:Y:S02]  /*15dfb0*/  LOP3.LUT P5, RZ, R2.reuse, 0x8, RZ, 0xc0, !PT ;  /* 0x0000000802ff7812 */ /* 0x040fe400078ac0ff */
[----:B------:R-:W-:-:S02]  /*15dfc0*/  LOP3.LUT P4, RZ, R2, 0x4, RZ, 0xc0, !PT ;  /* 0x0000000402ff7812 */ /* 0x000fc4000788c0ff */
[C---:B------:R-:W-:Y:S02]  /*15dfd0*/  LOP3.LUT P3, RZ, R2.reuse, 0x2, RZ, 0xc0, !PT ;  /* 0x0000000202ff7812 */ /* 0x040fe4000786c0ff */
[----:B------:R-:W-:Y:S02]  /*15dfe0*/  @P6 LOP3.LUT R15, R15, 0x4, RZ, 0xfc, !PT ;  /* 0x000000040f0f6812 */ /* 0x000fe400078efcff */
[C---:B------:R-:W-:Y:S02]  /*15dff0*/  LOP3.LUT P6, RZ, R2.reuse, 0x1000, RZ, 0xc0, !PT ;  /* 0x0000100002ff7812 */ /* 0x040fe400078cc0ff */
[----:B------:R-:W-:Y:S02]  /*15e000*/  LOP3.LUT P2, RZ, R2, 0x1, RZ, 0xc0, !PT ;  /* 0x0000000102ff7812 */ /* 0x000fe4000784c0ff */
[----:B------:R-:W-:-:S05]  /*15e010*/  PRMT R2, R40, 0x7770, RZ ;  /* 0x0000777028027816 */ /* 0x000fca00000000ff */
[----:B----4-:R0:W-:Y:S04]  /*15e020*/  @P1 STG.E.U8 desc[UR4][R38.64], R2 ;  /* 0x0000000226001986 */ /* 0x0101e8000c101104 */
[----:B0-----:R-:W3:Y:S04]  /*15e030*/  LDL.LU R39, [R1+0x790] ;  /* 0x0007900001277983 */ /* 0x001ee80000300800 */
[----:B------:R-:W4:Y:S04]  /*15e040*/  LDL.LU.64 R22, [R1+0x11a8] ;  /* 0x0011a80001167983 */ /* 0x000f280000300a00 */
[----:B------:R-:W3:Y:S01]  /*15e050*/  LDL.LU.64 R20, [R1+0x11a0] ;  /* 0x0011a00001147983 */ /* 0x000ee20000300a00 */
[----:B------:R-:W-:-:S03]  /*15e060*/  PRMT R2, R40, 0x7771, RZ ;  /* 0x0000777128027816 */ /* 0x000fc600000000ff */
[----:B------:R-:W3:Y:S04]  /*15e070*/  LDL.LU R38, [R1+0x780] ;  /* 0x0007800001267983 */ /* 0x000ee80000300800 */
[----:B------:R-:W4:Y:S04]  /*15e080*/  LDL.LU.64 R44, [R1+0x1190] ;  /* 0x00119000012c7983 */ /* 0x000f280000300a00 */
        /* <DEDUP_REMOVED lines=91> */
[----:B0-----:R-:W-:Y:S02]  /*15e640*/  PRMT R2, R51, 0x7773, RZ ;  /* 0x0000777333027816 */ /* 0x001fe400000000ff */
[----:B------:R-:W3:Y:S05]  /*15e650*/  LDL.LU R51, [R1+0x788] ;  /* 0x0007880001337983 */ /* 0x000eea0000300800 */
[----:B------:R-:W-:-:S02]  /*15e660*/  @P6 LOP3.LUT R17, R17, 0x4000000, RZ, 0xfc, !PT ;  /* 0x0400000011116812 */ /* 0x000fc400078efcff */
[----:B------:R-:W-:Y:S01]  /*15e670*/  LOP3.LUT P6, RZ, R33, 0x2000000, RZ, 0xc0, !PT ;  /* 0x0200000021ff7812 */ /* 0x000fe200078cc0ff */
[----:B----4-:R0:W-:Y:S04]  /*15e680*/  @P1 STG.E.U8 desc[UR4][R48.64], R2 ;  /* 0x0000000230001986 */ /* 0x0101e8000c101104 */
[----:B------:R-:W4:Y:S04]  /*15e690*/  LDL.LU.64 R44, [R1+0x1108] ;  /* 0x00110800012c7983 */ /* 0x000f280000300a00 */
[----:B------:R-:W3:Y:S01]  /*15e6a0*/  LDL.LU.64 R60, [R1+0x1100] ;  /* 0x00110000013c7983 */ /* 0x000ee20000300a00 */
[----:B0-----:R-:W-:-:S03]  /*15e6b0*/  PRMT R2, R34, 0x7770, RZ ;  /* 0x0000777022027816 */ /* 0x001fc600000000ff */
[----:B------:R-:W3:Y:S04]  /*15e6c0*/  LDL.LU.64 R42, [R1+0x10f0] ;  /* 0x0010f000012a7983 */ /* 0x000ee80000300a00 */
[----:B------:R0:W-:Y:S04]  /*15e6d0*/  @P0 STG.E.U8 desc[UR4][R40.64], R2 ;  /* 0x0000000228000986 */ /* 0x0001e8000c101104 */
        /* <DEDUP_REMOVED lines=49> */
[----:B------:R-:W3:Y:S04]  /*15e9f0*/  LDL.LU R34, [R1+0x56d4] ;  /* 0x0056d40001227983 */ /* 0x000ee80000300800 */
[----:B--2---:R0:W-:Y:S04]  /*15ea00*/  @P0 STG.E.U8 desc[UR4][R58.64], R2 ;  /* 0x000000023a000986 */ /* 0x0041e8000c101104 */
[----:B0-----:R-:W2:Y:S04]  /*15ea10*/  LDL.LU.64 R58, [R1+0x10c8] ;  /* 0x0010c800013a7983 */ /* 0x001ea80000300a00 */
[----:B------:R-:W4:Y:S04]  /*15ea20*/  LDL.LU.64 R60, [R1+0x10c0] ;  /* 0x0010c000013c7983 */ /* 0x000f280000300a00 */
[----:B------:R-:W2:Y:S04]  /*15ea30*/  LDL.LU.64 R42, [R1+0x10b0] ;  /* 0x0010b000012a7983 */ /* 0x000ea80000300a00 */
[----:B------:R-:W2:Y:S04]  /*15ea40*/  LDL.LU R48, [R1+0x78c] ;  /* 0x00078c0001307983 */ /* 0x000ea80000300800 */
[----:B------:R-:W3:Y:S04]  /*15ea50*/  LDL.LU.64 R40, [R1+0x10b8] ;  /* 0x0010b80001287983 */ /* 0x000ee80000300a00 */
[----:B------:R-:W3:Y:S04]  /*15ea60*/  LDL.LU.64 R38, [R1+0x10a8] ;  /* 0x0010a80001267983 */ /* 0x000ee80000300a00 */
[----:B------:R-:W3:Y:S04]  /*15ea70*/  LDL.LU.64 R56, [R1+0x10a0] ;  /* 0x0010a00001387983 */ /* 0x000ee80000300a00 */
[----:B------:R-:W3:Y:S01]  /*15ea80*/  LDL.LU R52, [R1+0x770] ;  /* 0x0007700001347983 */ /* 0x000ee20000300800 */
[----:B------:R-:W-:-:S02]  /*15ea90*/  LOP3.LUT P3, RZ, R33, 0x400, RZ, 0xc0, !PT ;  /* 0x0000040021ff7812 */ /* 0x000fc4000786c0ff */
[----:B------:R-:W-:Y:S02]  /*15eaa0*/  LOP3.LUT R17, R17, 0xfffff7ff, RZ, 0xc0, !PT ;  /* 0xfffff7ff11117812 */ /* 0x000fe400078ec0ff */
[C---:B------:R-:W-:Y:S02]  /*15eab0*/  LOP3.LUT P2, RZ, R33.reuse, 0x200, RZ, 0xc0, !PT ;  /* 0x0000020021ff7812 */ /* 0x040fe4000784c0ff */
[C---:B------:R-:W-:Y:S02]  /*15eac0*/  LOP3.LUT P1, RZ, R33.reuse, 0x100, RZ, 0xc0, !PT ;  /* 0x0000010021ff7812 */ /* 0x040fe4000782c0ff */
[----:B------:R-:W-:Y:S02]  /*15ead0*/  LOP3.LUT P0, RZ, R33, 0x80, RZ, 0xc0, !PT ;  /* 0x0000008021ff7812 */ /* 0x000fe4000780c0ff */
[----:B--2---:R-:W-:-:S05]  /*15eae0*/  PRMT R2, R48, 0x7770, RZ ;  /* 0x0000777030027816 */ /* 0x004fca00000000ff */
[----:B------:R0:W-:Y:S04]  /*15eaf0*/  @P3 STG.E.U8 desc[UR4][R58.64], R2 ;  /* 0x000000023a003986 */ /* 0x0001e8000c101104 */
[----:B0-----:R-:W2:Y:S01]  /*15eb00*/  LDL.LU.64 R58, [R1+0x1098] ;  /* 0x00109800013a7983 */ /* 0x001ea20000300a00 */
[----:B---3--:R-:W-:-:S03]  /*15eb10*/  LOP3.LUT P6, RZ, R34, 0x40000000, RZ, 0xc0, !PT ;  /* 0x4000000022ff7812 */ /* 0x008fc600078cc0ff */
[----:B------:R-:W3:Y:S04]  /*15eb20*/  LDL.LU.64 R6, [R1+0x1090] ;  /* 0x0010900001067983 */ /* 0x000ee80000300a00 */
[----:B------:R-:W3:Y:S04]  /*15eb30*/  LDL.LU.64 R18, [R1+0x1080] ;  /* 0x0010800001127983 */ /* 0x000ee80000300a00 */
[----:B------:R-:W3:Y:S02]  /*15eb40*/  LDL.LU R51, [R1+0x760] ;  /* 0x0007600001337983 */ /* 0x000ee40000300800 */
[----:B------:R-:W-:-:S02]  /*15eb50*/  @P6 LOP3.LUT R17, R17, 0x800, RZ, 0xfc, !PT ;  /* 0x0000080011116812 */ /* 0x000fc400078efcff */
[----:B------:R-:W-:Y:S01]  /*15eb60*/  LOP3.LUT P6, RZ, R34, 0x80000000, RZ, 0xc0, !PT ;  /* 0x8000000022ff7812 */ /* 0x000fe200078cc0ff */
[----:B------:R-:W3:Y:S01]  /*15eb70*/  LDL.LU.64 R46, [R1+0x1088] ;  /* 0x00108800012e7983 */ /* 0x000ee20000300a00 */
[----:B------:R-:W-:-:S03]  /*15eb80*/  LOP3.LUT R17, R17, 0xffffefff, RZ, 0xc0, !PT ;  /* 0xffffefff11117812 */ /* 0x000fc600078ec0ff */
[----:B------:R-:W3:Y:S01]  /*15eb90*/  LDL.LU.64 R22, [R1+0x1078] ;  /* 0x0010780001167983 */ /* 0x000ee20000300a00 */
[----:B------:R-:W-:-:S03]  /*15eba0*/  PRMT R2, R48, 0x7771, RZ ;  /* 0x0000777130027816 */ /* 0x000fc600000000ff */
[----:B------:R-:W3:Y:S04]  /*15ebb0*/  LDL.LU.64 R20, [R1+0x1070] ;  /* 0x0010700001147983 */ /* 0x000ee80000300a00 */
        /* <DEDUP_REMOVED lines=18> */
[----:B0-----:R-:W-:Y:S02]  /*15ece0*/  PRMT R2, R48, 0x7772, RZ ;  /* 0x0000777230027816 */ /* 0x001fe400000000ff */
[----:B------:R-:W-:-:S03]  /*15ecf0*/  LOP3.LUT R17, R17, 0xfffbffff, RZ, 0xc0, !PT ;  /* 0xfffbffff11117812 */ /* 0x000fc600078ec0ff */
[----:B------:R0:W-:Y:S06]  /*15ed00*/  @P1 STG.E.U8 desc[UR4][R42.64], R2 ;  /* 0x000000022a001986 */ /* 0x0001ec000c101104 */
[----:B------:R-:W-:Y:S02]  /*15ed10*/  @P6 LOP3.LUT R17, R17, 0x40000, RZ, 0xfc, !PT ;  /* 0x0004000011116812 */ /* 0x000fe400078efcff */
[----:B------:R-:W-:Y:S02]  /*15ed20*/  LOP3.LUT P6, RZ, R33, 0x40, RZ, 0xc0, !PT ;  /* 0x0000004021ff7812 */ /* 0x000fe400078cc0ff */
[----:B0-----:R-:W-:-:S02]  /*15ed30*/  PRMT R2, R48, 0x7773, RZ ;  /* 0x0000777330027816 */ /* 0x001fc400000000ff */
        /* <DEDUP_REMOVED lines=39> */
[----:B----4-:R-:W-:-:S05]  /*15efb0*/  PRMT R2, R48, 0x7770, RZ ;  /* 0x0000777030027816 */ /* 0x010fca00000000ff */
        /* <DEDUP_REMOVED lines=19> */
[----:B------:R-:W3:Y:S04]  /*15f0f0*/  LDL.LU.64 R38, [R1+0x1010] ;  /* 0x0010100001267983 */ /* 0x000ee80000300a00 */
[----:B------:R-:W4:Y:S04]  /*15f100*/  LDL.LU.64 R56, [R1+0x1008] ;  /* 0x0010080001387983 */ /* 0x000f280000300a00 */
[----:B------:R-:W4:Y:S01]  /*15f110*/  LDL.LU R51, [R1+0x768] ;  /* 0x0007680001337983 */ /* 0x000f220000300800 */
        /* <DEDUP_REMOVED lines=34> */
[----:B------:R-:W-:Y:S02]  /*15f340*/  LOP3.LUT P0, RZ, R34, 0x100000, RZ, 0xc0, !PT ;  /* 0x0010000022ff7812 */ /* 0x000fe4000780c0ff */
[----:B------:R-:W-:Y:S01]  /*15f350*/  PRMT R2, R48, 0x7771, RZ ;  /* 0x0000777130027816 */ /* 0x000fe200000000ff */
[----:B------:R-:W3:Y:S04]  /*15f360*/  LDL.LU.64 R44, [R1+0xfd0] ;  /* 0x000fd000012c7983 */ /* 0x000ee80000300a00 */
[----:B------:R-:W-:Y:S02]  /*15f370*/  @P6 LOP3.LUT R17, R17, 0x200, RZ, 0xfc, !PT ;  /* 0x0000020011116812 */ /* 0x000fe400078efcff */
        /* <DEDUP_REMOVED lines=52> */
[----:B0-----:R-:W-:Y:S02]  /*15f6c0*/  PRMT R2, R35, 0x7773, RZ ;  /* 0x0000777323027816 */ /* 0x001fe400000000ff */
[----:B------:R-:W3:Y:S04]  /*15f6d0*/  LDL.LU R35, [R1+0x56d0] ;  /* 0x0056d00001237983 */ /* 0x000ee80000300800 */
        /* <DEDUP_REMOVED lines=13> */
[----:B------:R-:W-:-:S03]  /*15f7b0*/  PRMT R2, R41, 0x7772, RZ ;  /* 0x0000777229027816 */ /* 0x000fc600000000ff */
[----:B------:R-:W4:Y:S01]  /*15f7c0*/  LDL.LU R51, [R1+0x754] ;  /* 0x0007540001337983 */ /* 0x000f220000300800 */
[----:B------:R-:W-:Y:S02]  /*15f7d0*/  LOP3.LUT R50, R50, 0xf7ffffff, RZ, 0xc0, !PT ;  /* 0xf7ffffff32327812 */ /* 0x000fe400078ec0ff */
[C---:B------:R-:W-:Y:S02]  /*15f7e0*/  LOP3.LUT P2, RZ, R34.reuse, 0x8, RZ, 0xc0, !PT ;  /* 0x0000000822ff7812 */ /* 0x040fe4000784c0ff */
[----:B------:R-:W-:Y:S02]  /*15f7f0*/  LOP3.LUT R17, R17, 0xfffffffe, RZ, 0xc0, !PT ;  /* 0xfffffffe11117812 */ /* 0x000fe400078ec0ff */
[C---:B------:R-:W-:Y:S02]  /*15f800*/  LOP3.LUT P1, RZ, R34.reuse, 0x4, RZ, 0xc0, !PT ;  /* 0x0000000422ff7812 */ /* 0x040fe4000782c0ff */
[----:B------:R-:W-:Y:S02]  /*15f810*/  LOP3.LUT P0, RZ, R34, 0x2, RZ, 0xc0, !PT ;  /* 0x0000000222ff7812 */ /* 0x000fe4000780c0ff */
[----:B---3--:R-:W-:Y:S01]  /*15f820*/  LOP3.LUT P6, RZ, R35, 0x1000000, RZ, 0xc0, !PT ;  /* 0x0100000023ff7812 */ /* 0x008fe200078cc0ff */
[----:B--2---:R0:W-:Y:S04]  /*15f830*/  @P3 STG.E.U8 desc[UR4][R58.64], R2 ;  /* 0x000000023a003986 */ /* 0x0041e8000c101104 */
[----:B0-----:R-:W2:Y:S08]  /*15f840*/  LDL.LU.64 R58, [R1+0xf60] ;  /* 0x000f6000013a7983 */ /* 0x001eb00000300a00 */
[----:B------:R-:W-:-:S02]  /*15f850*/  @P6 LOP3.LUT R50, R50, 0x8000000, RZ, 0xfc, !PT ;  /* 0x0800000032326812 */ /* 0x000fc400078efcff */
        /* <DEDUP_REMOVED lines=13> */
[----:B------:R-:W-:-:S09]  /*15f930*/  PRMT R2, R41, 0x7773, RZ ;  /* 0x0000777329027816 */ /* 0x000fd200000000ff */
[----:B------:R-:W-:Y:S02]  /*15f940*/  @P6 LOP3.LUT R50, R50, 0x80000000, RZ, 0xfc, !PT ;  /* 0x8000000032326812 */ /* 0x000fe400078efcff */
[----:B------:R-:W-:Y:S01]  /*15f950*/  LOP3.LUT P6, RZ, R35, 0x20000000, RZ, 0xc0, !PT ;  /* 0x2000000023ff7812 */ /* 0x000fe200078cc0ff */
[----:B----4-:R0:W-:Y:S04]  /*15f960*/  @P2 STG.E.U8 desc[UR4][R38.64], R2 ;  /* 0x0000000226002986 */ /* 0x0101e8000c101104 */
[----:B0-----:R-:W4:Y:S04]  /*15f970*/  LDL.LU R39, [R1+0x744] ;  /* 0x0007440001277983 */ /* 0x001f280000300800 */
[----:B------:R-:W4:Y:S04]  /*15f980*/  LDL.LU.64 R46, [R1+0xf50] ;  /* 0x000f5000012e7983 */ /* 0x000f280000300a00 */
[----:B------:R-:W-:-:S02]  /*15f990*/  @P6 LOP3.LUT R17, R17, 0x1, RZ, 0xfc, !PT ;  /* 0x0000000111116812 */ /* 0x000fc400078efcff */
[----:B------:R-:W-:Y:S01]  /*15f9a0*/  LOP3.LUT P6, RZ, R35, 0x40000000, RZ, 0xc0, !PT ;  /* 0x4000000023ff7812 */ /* 0x000fe200078cc0ff */
[----:B------:R-:W4:Y:S01]  /*15f9b0*/  LDL.LU.64 R22, [R1+0xf48] ;  /* 0x000f480001167983 */ /* 0x000f220000300a00 */
[----:B------:R-:W-:-:S03]  /*15f9c0*/  LOP3.LUT R17, R17, 0xfffffffd, RZ, 0xc0, !PT ;  /* 0xfffffffd11117812 */ /* 0x000fc600078ec0ff */
[----:B------:R-:W4:Y:S01]  /*15f9d0*/  LDL.LU.64 R20, [R1+0xf40] ;  /* 0x000f400001147983 */ /* 0x000f220000300a00 */
[----:B------:R-:W-:-:S03]  /*15f9e0*/  PRMT R2, R40, 0x7770, RZ ;  /* 0x0000777028027816 */ /* 0x000fc600000000ff */
[----:B------:R-:W4:Y:S04]  /*15f9f0*/  LDL.LU.64 R44, [R1+0xf38] ;  /* 0x000f3800012c7983 */ /* 0x000f280000300a00 */
[----:B------:R-:W-:Y:S01]  /*15fa00*/  @P6 LOP3.LUT R17, R17, 0x2, RZ, 0xfc, !PT ;  /* 0x0000000211116812 */ /* 0x000fe200078efcff */
[----:B------:R0:W-:Y:S01]  /*15fa10*/  @P1 STG.E.U8 desc[UR4][R60.64], R2 ;  /* 0x000000023c001986 */ /* 0x0001e2000c101104 */
[----:B------:R-:W-:Y:S02]  /*15fa20*/  LOP3.LUT P6, RZ, R35, 0x80000000, RZ, 0xc0, !PT ;  /* 0x8000000023ff7812 */ /* 0x000fe400078cc0ff */
[----:B------:R-:W-:Y:S01]  /*15fa30*/  LOP3.LUT R17, R17, 0xfffffffb, RZ, 0xc0, !PT ;  /* 0xfffffffb11117812 */ /* 0x000fe200078ec0ff */
[----:B------:R-:W4:Y:S01]  /*15fa40*/  LDL.LU R38, [R1+0x758] ;  /* 0x0007580001267983 */ /* 0x000f220000300800 */
[----:B0-----:R-:W-:-:S03]  /*15fa50*/  PRMT R2, R40, 0x7771, RZ ;  /* 0x0000777128027816 */ /* 0x001fc600000000ff */
[----:B------:R-:W4:Y:S06]  /*15fa60*/  LDL.LU.64 R60, [R1+0xf30] ;  /* 0x000f3000013c7983 */ /* 0x000f2c0000300a00 */
[----:B------:R-:W-:Y:S02]  /*15fa70*/  @P6 LOP3.LUT R17, R17, 0x4, RZ, 0xfc, !PT ;  /* 0x0000000411116812 */ /* 0x000fe400078efcff */
[----:B------:R-:W-:Y:S01]  /*15fa80*/  LOP3.LUT P6, RZ, R34, 0x1, RZ, 0xc0, !PT ;  /* 0x0000000122ff7812 */ /* 0x000fe200078cc0ff */
[----:B------:R0:W-:Y:S02]  /*15fa90*/  @P0 STG.E.U8 desc[UR4][R42.64], R2 ;  /* 0x000000022a000986 */ /* 0x0001e4000c101104 */
[----:B0-----:R-:W-:-:S02]  /*15faa0*/  PRMT R2, R40, 0x7772, RZ ;  /* 0x0000777228027816 */ /* 0x001fc400000000ff */
[----:B------:R-:W4:Y:S08]  /*15fab0*/  LDL.LU.64 R42, [R1+0xf28] ;  /* 0x000f2800012a7983 */ /* 0x000f300000300a00 */
        /* <DEDUP_REMOVED lines=53> */
[----:B------:R-:W4:Y:S04]  /*15fe10*/  LDL.LU R52, [R1+0x75c] ;  /* 0x00075c0001347983 */ /* 0x000f280000300800 */
[----:B------:R-:W4:Y:S01]  /*15fe20*/  LDL.LU.64 R38, [R1+0xed0] ;  /* 0x000ed00001267983 */ /* 0x000f220000300a00 */
[----:B------:R-:W-:-:S02]  /*15fe30*/  LOP3.LUT P4, RZ, R35, 0x20000, RZ, 0xc0, !PT ;  /* 0x0002000023ff7812 */ /* 0x000fc4000788c0ff */
[----:B------:R-:W-:Y:S02]  /*15fe40*/  PRMT R2, R36, 0x7771, RZ ;  /* 0x0000777124027816 */ /* 0x000fe400000000ff */
        /* <DEDUP_REMOVED lines=28> */
[----:B------:R-:W2:Y:S01]  /*160010*/  LDL.LU R51, [R1+0x74c] ;  /* 0x00074c0001337983 */ /* 0x000ea20000300800 */
[----:B------:R-:W-:-:S05]  /*160020*/  PRMT R2, R36, 0x7772, RZ ;  /* 0x0000777224027816 */ /* 0x000fca00000000ff */
[----:B---3--:R0:W-:Y:S02]  /*160030*/  @P3 STG.E.U8 desc[UR4][R60.64], R2 ;  /* 0x000000023c003986 */ /* 0x0081e4000c101104 */
[----:B0-----:R-:W-:Y:S02]  /*160040*/  PRMT R2, R36, 0x7773, RZ ;  /* 0x0000777324027816 */ /* 0x001fe400000000ff */
[----:B------:R-:W3:Y:S04]  /*160050*/  LDL.LU R36, [R1+0x56cc] ;  /* 0x0056cc0001247983 */ /* 0x000ee80000300800 */
[----:B------:R-:W3:Y:S04]  /*160060*/  LDL.LU.64 R18, [R1+0xec0] ;  /* 0x000ec00001127983 */ /* 0x000ee80000300a00 */
[----:B------:R-:W3:Y:S04]  /*160070*/  LDL.LU.64 R46, [R1+0xeb0] ;  /* 0x000eb000012e7983 */ /* 0x000ee80000300a00 */
[----:B------:R-:W3:Y:S04]  /*160080*/  LDL.LU.64 R22, [R1+0xeb8] ;  /* 0x000eb80001167983 */ /* 0x000ee80000300a00 */
[----:B----4-:R0:W-:Y:S04]  /*160090*/  @P2 STG.E.U8 desc[UR4][R56.64], R2 ;  /* 0x0000000238002986 */ /* 0x0101e8000c101104 */
[----:B0-----:R-:W4:Y:S04]  /*1600a0*/  LDL.LU R56, [R1+0x730] ;  /* 0x0007300001387983 */ /* 0x001f280000300800 */
[----:B------:R-:W4:Y:S01]  /*1600b0*/  LDL.LU.64 R20, [R1+0xe78] ;  /* 0x000e780001147983 */ /* 0x000f220000300a00 */
[----:B------:R-:W-:-:S03]  /*1600c0*/  PRMT R2, R52, 0x7770, RZ ;  /* 0x0000777034027816 */ /* 0x000fc600000000ff */
[----:B------:R-:W4:Y:S04]  /*1600d0*/  LDL.LU.64 R44, [R1+0xe88] ;  /* 0x000e8800012c7983 */ /* 0x000f280000300a00 */
[----:B------:R0:W-:Y:S04]  /*1600e0*/  @P0 STG.E.U8 desc[UR4][R42.64], R2 ;  /* 0x000000022a000986 */ /* 0x0001e8000c101104 */
[----:B------:R-:W4:Y:S04]  /*1600f0*/  LDL.LU R57, [R1+0x690] ;  /* 0x0006900001397983 */ /* 0x000f280000300800 */
        /* <DEDUP_REMOVED lines=8> */
[----:B0-----:R-:W4:Y:S01]  /*160180*/  LDL.LU.64 R40, [R1+0xdd0] ;  /* 0x000dd00001287983 */ /* 0x001f220000300a00 */
[----:B------:R-:W-:-:S09]  /*160190*/  PRMT R2, R52, 0x7773, RZ ;  /* 0x0000777334027816 */ /* 0x000fd200000000ff */
[----:B------:R0:W-:Y:S04]  /*1601a0*/  @P6 STG.E.U8 desc[UR4][R38.64], R2 ;  /* 0x0000000226006986 */ /* 0x0001e8000c101104 */
[----:B0-----:R-:W4:Y:S01]  /*1601b0*/  LDL.LU.64 R38, [R1+0xde8] ;  /* 0x000de80001267983 */ /* 0x001f220000300a00 */
[----:B------:R-:W-:Y:S02]  /*1601c0*/  LOP3.LUT P6, RZ, R50, 0x2000000, RZ, 0xc0, !PT ;  /* 0x0200000032ff7812 */ /* 0x000fe400078cc0ff */
[C---:B------:R-:W-:Y:S02]  /*1601d0*/  LOP3.LUT P5, RZ, R35.reuse, 0x10, RZ, 0xc0, !PT ;  /* 0x0000001023ff7812 */ /* 0x040fe400078ac0ff */
[C---:B------:R-:W-:Y:S02]  /*1601e0*/  LOP3.LUT P4, RZ, R35.reuse, 0x8, RZ, 0xc0, !PT ;  /* 0x0000000823ff7812 */ /* 0x040fe4000788c0ff */
[----:B------:R-:W-:-:S02]  /*1601f0*/  LOP3.LUT P3, RZ, R35, 0x4, RZ, 0xc0, !PT ;  /* 0x0000000423ff7812 */ /* 0x000fc4000786c0ff */
[C---:B------:R-:W-:Y:S02]  /*160200*/  LOP3.LUT P2, RZ, R35.reuse, 0x2, RZ, 0xc0, !PT ;  /* 0x0000000223ff7812 */ /* 0x040fe4000784c0ff */
[----:B------:R-:W-:Y:S02]  /*160210*/  LOP3.LUT P0, RZ, R35, 0x1, RZ, 0xc0, !PT ;  /* 0x0000000123ff7812 */ /* 0x000fe4000780c0ff */
[----:B--2---:R-:W-:-:S05]  /*160220*/  PRMT R2, R51, 0x7770, RZ ;  /* 0x0000777033027816 */ /* 0x004fca00000000ff */
[----:B------:R0:W-:Y:S04]  /*160230*/  @P6 STG.E.U8 desc[UR4][R58.64], R2 ;  /* 0x000000023a006986 */ /* 0x0001e8000c101104 */
        /* <DEDUP_REMOVED lines=22> */
[C---:B0-----:R-:W-:Y:S02]  /*1603a0*/  PRMT R2, R57.reuse, 0x7771, RZ ;  /* 0x0000777139027816 */ /* 0x041fe400000000ff */
[----:B------:R-:W3:Y:S04]  /*1603b0*/  LDL.LU R48, [R1+0x734] ;  /* 0x0007340001307983 */ /* 0x000ee80000300800 */
[----:B------:R0:W-:Y:S02]  /*1603c0*/  @P2 STG.E.U8 desc[UR4][R40.64], R2 ;  /* 0x0000000228002986 */ /* 0x0001e4000c101104 */
[----:B0-----:R-:W-:-:S05]  /*1603d0*/  PRMT R2, R57, 0x7772, RZ ;  /* 0x0000777239027816 */ /* 0x001fca00000000ff */
[----:B------:R0:W-:Y:S04]  /*1603e0*/  @P0 STG.E.U8 desc[UR4][R38.64], R2 ;  /* 0x0000000226000986 */ /* 0x0001e8000c101104 */
[----:B0-----:R-:W4:Y:S01]  /*1603f0*/  LDL.LU.64 R38, [R1+0xdb0] ;  /* 0x000db00001267983 */ /* 0x001f220000300a00 */
[----:B------:R-:W-:-:S03]  /*160400*/  PRMT R2, R57, 0x7773, RZ ;  /* 0x0000777339027816 */ /* 0x000fc600000000ff */
[----:B------:R-:W4:Y:S04]  /*160410*/  LDL.LU.64 R56, [R1+0xda0] ;  /* 0x000da00001387983 */ /* 0x000f280000300a00 */
[----:B------:R-:W4:Y:S04]  /*160420*/  LDL.LU.64 R20, [R1+0xd98] ;  /* 0x000d980001147983 */ /* 0x000f280000300a00 */
[----:B------:R-:W4:Y:S04]  /*160430*/  LDL.LU.64 R44, [R1+0xd90] ;  /* 0x000d9000012c7983 */ /* 0x000f280000300a00 */
[----:B------:R-:W4:Y:S04]  /*160440*/  LDL.LU.64 R60, [R1+0xd60] ;  /* 0x000d6000013c7983 */ /* 0x000f280000300a00 */
[----:B------:R-:W4:Y:S04]  /*160450*/  LDL.LU.64 R42, [R1+0xd78] ;  /* 0x000d7800012a7983 */ /* 0x000f280000300a00 */
[----:B------:R-:W4:Y:S04]  /*160460*/  LDL.LU.64 R40, [R1+0xd48] ;  /* 0x000d480001287983 */ /* 0x000f280000300a00 */
[----:B------:R-:W4:Y:S01]  /*160470*/  LDL.LU R51, [R1+0x694] ;  /* 0x0006940001337983 */ /* 0x000f220000300800 */
[----:B------:R-:W-:-:S13]  /*160480*/  LOP3.LUT P1, RZ, R36, 0x80000000, RZ, 0xc0, !PT ;  /* 0x8000000024ff7812 */ /* 0x000fda000782c0ff */
[----:B--2---:R0:W-:Y:S04]  /*160490*/  @P1 STG.E.U8 desc[UR4][R58.64], R2 ;  /* 0x000000023a001986 */ /* 0x0041e8000c101104 */
[----:B0-----:R-:W2:Y:S01]  /*1604a0*/  LDL.LU.64 R58, [R1+0xd40] ;  /* 0x000d4000013a7983 */ /* 0x001ea20000300a00 */
[----:B------:R-:W-:-:S03]  /*1604b0*/  LOP3.LUT P4, RZ, R36, 0x40000000, RZ, 0xc0, !PT ;  /* 0x4000000024ff7812 */ /* 0x000fc6000788c0ff */
[----:B------:R-:W2:Y:S01]  /*1604c0*/  LDL.LU R49, [R1+0x738] ;  /* 0x0007380001317983 */ /* 0x000ea20000300800 */
        /* <DEDUP_REMOVED lines=12> */
[----:B------:R-:W-:Y:S02]  /*160590*/  LOP3.LUT P0, RZ, R36, 0x10000000, RZ, 0xc0, !PT ;  /* 0x1000000024ff7812 */ /* 0x000fe4000780c0ff */
[----:B---3--:R-:W-:-:S05]  /*1605a0*/  PRMT R2, R48, 0x7770, RZ ;  /* 0x0000777030027816 */ /* 0x008fca00000000ff */
[----:B----4-:R0:W-:Y:S04]  /*1605b0*/  @P4 STG.E.U8 desc[UR4][R38.64], R2 ;  /* 0x0000000226004986 */ /* 0x0101e8000c101104 */
[----:B0-----:R-:W3:Y:S01]  /*1605c0*/  LDL.LU.64 R38, [R1+0xcf0] ;  /* 0x000cf00001267983 */ /* 0x001ee20000300a00 */
[----:B------:R-:W-:-:S05]  /*1605d0*/  PRMT R2, R48, 0x7771, RZ ;  /* 0x0000777130027816 */ /* 0x000fca00000000ff */
[----:B------:R0:W-:Y:S04]  /*1605e0*/  @P2 STG.E.U8 desc[UR4][R56.64], R2 ;  /* 0x0000000238002986 */ /* 0x0001e8000c101104 */
[----:B0-----:R-:W4:Y:S01]  /*1605f0*/  LDL.LU.64 R56, [R1+0xcd0] ;  /* 0x000cd00001387983 */ /* 0x001f220000300a00 */
[----:B------:R-:W-:-:S03]  /*160600*/  @P3 LOP3.LUT R50, R50, 0x20000, RZ, 0xfc, !PT ;  /* 0x0002000032323812 */ /* 0x000fc600078efcff */
[----:B------:R-:W4:Y:S01]  /*160610*/  LDL.LU.64 R22, [R1+0xcc8] ;  /* 0x000cc80001167983 */ /* 0x000f220000300a00 */
[----:B------:R-:W-:Y:S02]  /*160620*/  LOP3.LUT P3, RZ, R36, 0x400000, RZ, 0xc0, !PT ;  /* 0x0040000024ff7812 */ /* 0x000fe4000786c0ff */
[----:B------:R-:W-:Y:S02]  /*160630*/  PRMT R2, R48, 0x7772, RZ ;  /* 0x0000777230027816 */ /* 0x000fe400000000ff */
[----:B------:R-:W-:Y:S02]  /*160640*/  LOP3.LUT R50, R50, 0xfffbffff, RZ, 0xc0, !PT ;  /* 0xfffbffff32327812 */ /* 0x000fe400078ec0ff */
[C---:B------:R-:W-:Y:S01]  /*160650*/  LOP3.LUT P5, RZ, R36.reuse, 0x8000000, RZ, 0xc0, !PT ;  /* 0x0800000024ff7812 */ /* 0x040fe200078ac0ff */
[----:B------:R0:W-:Y:S01]  /*160660*/  @P0 STG.E.U8 desc[UR4][R20.64], R2 ;  /* 0x0000000214000986 */ /* 0x0001e2000c101104 */
[----:B------:R-:W-:-:S05]  /*160670*/  LOP3.LUT P6, RZ, R36, 0x4000000, RZ, 0xc0, !PT ;  /* 0x0400000024ff7812 */ /* 0x000fca00078cc0ff */
[----:B------:R-:W-:Y:S02]  /*160680*/  @P3 LOP3.LUT R50, R50, 0x40000, RZ, 0xfc, !PT ;  /* 0x0004000032323812 */ /* 0x000fe400078efcff */
[----:B------:R-:W-:Y:S01]  /*160690*/  LOP3.LUT P3, RZ, R36, 0x800000, RZ, 0xc0, !PT ;  /* 0x0080000024ff7812 */ /* 0x000fe2000786c0ff */
[----:B0-----:R-:W4:Y:S01]  /*1606a0*/  LDL.LU.64 R20, [R1+0xcb0] ;  /* 0x000cb00001147983 */ /* 0x001f220000300a00 */
[----:B------:R-:W-:Y:S02]  /*1606b0*/  PRMT R2, R48, 0x7773, RZ ;  /* 0x0000777330027816 */ /* 0x000fe400000000ff */
[----:B------:R-:W-:Y:S02]  /*1606c0*/  LOP3.LUT P1, RZ, R36, 0x2000000, RZ, 0xc0, !PT ;  /* 0x0200000024ff7812 */ /* 0x000fe4000782c0ff */
[----:B------:R-:W-:Y:S01]  /*1606d0*/  LOP3.LUT R50, R50, 0xfff7ffff, RZ, 0xc0, !PT ;  /* 0xfff7ffff32327812 */ /* 0x000fe200078ec0ff */
[----:B------:R0:W-:Y:S06]  /*1606e0*/  @P5 STG.E.U8 desc[UR4][R44.64], R2 ;  /* 0x000000022c005986 */ /* 0x0001ec000c101104 */
[----:B------:R-:W-:-:S02]  /*1606f0*/  @P3 LOP3.LUT R50, R50, 0x80000, RZ, 0xfc, !PT ;  /* 0x0008000032323812 */ /* 0x000fc400078efcff */
[----:B------:R-:W-:Y:S02]  /*160700*/  LOP3.LUT P3, RZ, R36, 0x1000000, RZ, 0xc0, !PT ;  /* 0x0100000024ff7812 */ /* 0x000fe4000786c0ff */
[C---:B0-----:R-:W-:Y:S01]  /*160710*/  PRMT R2, R51.reuse, 0x7770, RZ ;  /* 0x0000777033027816 */ /* 0x041fe200000000ff */
[----:B------:R-:W4:Y:S04]  /*160720*/  LDL.LU.64 R44, [R1+0xca8] ;  /* 0x000ca800012c7983 */ /* 0x000f280000300a00 */
[----:B------:R0:W-:Y:S04]  /*160730*/  @P6 STG.E.U8 desc[UR4][R60.64], R2 ;  /* 0x000000023c006986 */ /* 0x0001e8000c101104 */
[----:B0-----:R-:W4:Y:S01]  /*160740*/  LDL.LU.64 R60, [R1+0xca0] ;  /* 0x000ca000013c7983 */ /* 0x001f220000300a00 */
[----:B------:R-:W-:-:S05]  /*160750*/  PRMT R2, R51, 0x7771, RZ ;  /* 0x0000777133027816 */ /* 0x000fca00000000ff */
[----:B------:R0:W-:Y:S04]  /*160760*/  @P1 STG.E.U8 desc[UR4][R42.64], R2 ;  /* 0x000000022a001986 */ /* 0x0001e8000c101104 */
[----:B0-----:R-:W4:Y:S01]  /*160770*/  LDL.LU.64 R42, [R1+0xc98] ;  /* 0x000c9800012a7983 */ /* 0x001f220000300a00 */
[----:B------:R-:W-:-:S05]  /*160780*/  PRMT R2, R51, 0x7772, RZ ;  /* 0x0000777233027816 */ /* 0x000fca00000000ff */
        /* <DEDUP_REMOVED lines=8> */
[----:B------:R-:W-:Y:S02]  /*160810*/  PRMT R2, R49, 0x7770, RZ ;  /* 0x0000777031027816 */ /* 0x000fe400000000ff */
[C---:B------:R-:W-:Y:S02]  /*160820*/  LOP3.LUT P4, RZ, R36.reuse, 0x20000, RZ, 0xc0, !PT ;  /* 0x0002000024ff7812 */ /* 0x040fe4000788c0ff */
[C---:B------:R-:W-:Y:S02]  /*160830*/  LOP3.LUT P2, RZ, R36.reuse, 0x10000, RZ, 0xc0, !PT ;  /* 0x0001000024ff7812 */ /* 0x040fe4000784c0ff */
[C---:B------:R-:W-:Y:S02]  /*160840*/  LOP3.LUT P0, RZ, R36.reuse, 0x8000, RZ, 0xc0, !PT ;  /* 0x0000800024ff7812 */ /* 0x040fe4000780c0ff */
[----:B------:R-:W-:-:S03]  /*160850*/  LOP3.LUT P5, RZ, R36, 0x4000, RZ, 0xc0, !PT ;  /* 0x0000400024ff7812 */ /* 0x000fc600078ac0ff */
[----:B---3--:R0:W-:Y:S01]  /*160860*/  @P3 STG.E.U8 desc[UR4][R38.64], R2 ;  /* 0x0000000226003986 */ /* 0x0081e2000c101104 */
[----:B------:R-:W-:-:S03]  /*160870*/  LOP3.LUT P3, RZ, R50, 0x20000, RZ, 0xc0, !PT ;  /* 0x0002000032ff7812 */ /* 0x000fc6000786c0ff */
[----:B0-----:R-:W3:Y:S01]  /*160880*/  LDL.LU.64 R38, [R1+0xc08] ;  /* 0x000c080001267983 */ /* 0x001ee20000300a00 */
[----:B------:R-:W-:-:S09]  /*160890*/  PRMT R2, R49, 0x7771, RZ ;  /* 0x0000777131027816 */ /* 0x000fd200000000ff */
        /* <DEDUP_REMOVED lines=15> */
[----:B0-----:R-:W-:Y:S02]  /*160990*/  PRMT R2, R0, 0x7773, RZ ;  /* 0x0000777300027816 */ /* 0x001fe400000000ff */
[----:B------:R-:W4:Y:S04]  /*1609a0*/  LDL.LU R0, [R1+0x56c8] ;  /* 0x0056c80001007983 */ /* 0x000f280000300800 */
[----:B------:R0:W-:Y:S04]  /*1609b0*/  @P0 STG.E.U8 desc[UR4][R40.64], R2 ;  /* 0x0000000228000986 */ /* 0x0001e8000c101104 */
[----:B0-----:R-:W4:Y:S01]  /*1609c0*/  LDL.LU.64 R40, [R1+0xc88] ;  /* 0x000c880001287983 */ /* 0x001f220000300a00 */
[----:B------:R-:W-:-:S03]  /*1609d0*/  PRMT R2, R48, 0x7770, RZ ;  /* 0x0000777030027816 */ /* 0x000fc600000000ff */
[----:B------:R-:W4:Y:S04]  /*1609e0*/  LDL.LU R52, [R1+0x69c] ;  /* 0x00069c0001347983 */ /* 0x000f280000300800 */
[----:B--2---:R0:W-:Y:S04]  /*1609f0*/  @P5 STG.E.U8 desc[UR4][R58.64], R2 ;  /* 0x000000023a005986 */ /* 0x0041e8000c101104 */
[----:B0-----:R-:W2:Y:S01]  /*160a00*/  LDL.LU.64 R58, [R1+0xc40] ;  /* 0x000c4000013a7983 */ /* 0x001ea20000300a00 */
[C---:B------:R-:W-:Y:S02]  /*160a10*/  LOP3.LUT P6, RZ, R36.reuse, 0x2000, RZ, 0xc0, !PT ;  /* 0x0000200024ff7812 */ /* 0x040fe400078cc0ff */
[----:B------:R-:W-:Y:S01]  /*160a20*/  LOP3.LUT P1, RZ, R36, 0x1000, RZ, 0xc0, !PT ;  /* 0x0000100024ff7812 */ /* 0x000fe2000782c0ff */
[----:B------:R-:W2:Y:S01]  /*160a30*/  LDL.LU.64 R44, [R1+0xc00] ;  /* 0x000c0000012c7983 */ /* 0x000ea20000300a00 */
[----:B------:R-:W-:-:S03]  /*160a40*/  PRMT R2, R48, 0x7771, RZ ;  /* 0x0000777130027816 */ /* 0x000fc600000000ff */
[----:B------:R-:W2:Y:S04]  /*160a50*/  LDL.LU.64 R60, [R1+0xc20] ;  /* 0x000c2000013c7983 */ /* 0x000ea80000300a00 */
[----:B------:R-:W2:Y:S01]  /*160a60*/  LDL.LU.64 R42, [R1+0xbf8] ;  /* 0x000bf800012a7983 */ /* 0x000ea20000300a00 */
[----:B------:R-:W-:Y:S02]  /*160a70*/  LOP3.LUT P3, RZ, R36, 0x800, RZ, 0xc0, !PT ;  /* 0x0000080024ff7812 */ /* 0x000fe4000786c0ff */
[----:B------:R-:W-:Y:S02]  /*160a80*/  PRMT R9, R48, 0x7773, RZ ;  /* 0x0000777330097816 */ /* 0x000fe400000000ff */
[----:B------:R-:W-:Y:S01]  /*160a90*/  LOP3.LUT P4, RZ, R36, 0x400, RZ, 0xc0, !PT ;  /* 0x0000040024ff7812 */ /* 0x000fe2000788c0ff */
[----:B---3--:R0:W-:Y:S02]  /*160aa0*/  @P6 STG.E.U8 desc[UR4][R38.64], R2 ;  /* 0x0000000226006986 */ /* 0x0081e4000c101104 */
[----:B0-----:R-:W-:-:S02]  /*160ab0*/  PRMT R2, R48, 0x7772, RZ ;  /* 0x0000777230027816 */ /* 0x001fc400000000ff */
[----:B------:R-:W3:Y:S04]  /*160ac0*/  LDL.LU.64 R38, [R1+0xaa0] ;  /* 0x000aa00001267983 */ /* 0x000ee80000300a00 */
[----:B----4-:R0:W-:Y:S04]  /*160ad0*/  @P1 STG.E.U8 desc[UR4][R56.64], R2 ;  /* 0x0000000238001986 */ /* 0x0101e8000c101104 */
[----:B0-----:R-:W4:Y:S04]  /*160ae0*/  LDL.LU.64 R56, [R1+0xa68] ;  /* 0x000a680001387983 */ /* 0x001f280000300a00 */
[----:B------:R-:W3:Y:S04]  /*160af0*/  LDL.LU R51, [R1+0x5a0] ;  /* 0x0005a00001337983 */ /* 0x000ee80000300800 */
[----:B------:R-:W4:Y:S04]  /*160b00*/  LDL.LU.64 R46, [R1+0xa60] ;  /* 0x000a6000012e7983 */ /* 0x000f280000300a00 */
[----:B------:R0:W-:Y:S04]  /*160b10*/  @P3 STG.E.U8 desc[UR4][R40.64], R9 ;  /* 0x0000000928003986 */ /* 0x0001e8000c101104 */
[----:B0-----:R-:W4:Y:S01]  /*160b20*/  LDL.LU.64 R40, [R1+0xa48] ;  /* 0x000a480001287983 */ /* 0x001f220000300a00 */
[----:B------:R-:W-:-:S03]  /*160b30*/  PRMT R9, R52, 0x7770, RZ ;  /* 0x0000777034097816 */ /* 0x000fc600000000ff */
[----:B------:R-:W4:Y:S04]  /*160b40*/  LDL.LU R49, [R1+0x460] ;  /* 0x0004600001317983 */ /* 0x000f280000300800 */
[----:B--2---:R0:W-:Y:S04]  /*160b50*/  @P4 STG.E.U8 desc[UR4][R58.64], R9 ;  /* 0x000000093a004986 */ /* 0x0041e8000c101104 */
[----:B0-----:R-:W2:Y:S04]  /*160b60*/  LDL.LU.64 R58, [R1+0x9f8] ;  /* 0x0009f800013a7983 */ /* 0x001ea80000300a00 */
[----:B------:R-:W2:Y:S01]  /*160b70*/  LDL.LU.64 R22, [R1+0x9f0] ;  /* 0x0009f00001167983 */ /* 0x000ea20000300a00 */
[----:B------:R-:W-:-:S03]  /*160b80*/  LOP3.LUT P2, RZ, R36, 0x200, RZ, 0xc0, !PT ;  /* 0x0000020024ff7812 */ /* 0x000fc6000784c0ff */
[----:B------:R-:W2:Y:S01]  /*160b90*/  LDL.LU.64 R20, [R1+0x9d8] ;  /* 0x0009d80001147983 */ /* 0x000ea20000300a00 */
[----:B------:R-:W-:Y:S02]  /*160ba0*/  LOP3.LUT P1, RZ, R0, 0x80000000, RZ, 0xc0, !PT ;  /* 0x8000000000ff7812 */ /* 0x000fe4000782c0ff */
[C---:B------:R-:W-:Y:S01]  /*160bb0*/  LOP3.LUT P0, RZ, R36.reuse, 0x100, RZ, 0xc0, !PT ;  /* 0x0000010024ff7812 */ /* 0x040fe2000780c0ff */
[----:B------:R-:W2:Y:S01]  /*160bc0*/  LDL.LU R48, [R1+0x5a4] ;  /* 0x0005a40001307983 */ /* 0x000ea20000300800 */
[----:B------:R-:W-:Y:S02]  /*160bd0*/  P2R R2, PR, RZ, 0x2 ;  /* 0x00000002ff027803 */ /* 0x000fe40000000000 */
[----:B------:R-:W-:Y:S02]  /*160be0*/  LOP3.LUT P1, RZ, R36, 0x1, RZ, 0xc0, !PT ;  /* 0x0000000124ff7812 */ /* 0x000fe4000782c0ff */
[----:B------:R-:W-:Y:S02]  /*160bf0*/  PRMT R9, R52, 0x7771, RZ ;  /* 0x0000777134097816 */ /* 0x000fe400000000ff */
[----:B------:R-:W-:-:S02]  /*160c00*/  P2R R4, PR, RZ, 0x2 ;  /* 0x00000002ff047803 */ /* 0x000fc40000000000 */
[C---:B------:R-:W-:Y:S01]  /*160c10*/  LOP3.LUT P5, RZ, R36.reuse, 0x80, RZ, 0xc0, !PT ;  /* 0x0000008024ff7812 */ /* 0x040fe200078ac0ff */
[----:B------:R0:W-:Y:S01]  /*160c20*/  @P2 STG.E.U8 desc[UR4][R44.64], R9 ;  /* 0x000000092c002986 */ /* 0x0001e2000c101104 */
[C---:B------:R-:W-:Y:S02]  /*160c30*/  LOP3.LUT P1, RZ, R36.reuse, 0x2, RZ, 0xc0, !PT ;  /* 0x0000000224ff7812 */ /* 0x040fe4000782c0ff */
[C---:B------:R-:W-:Y:S02]  /*160c40*/  LOP3.LUT P6, RZ, R36.reuse, 0x40, RZ, 0xc0, !PT ;  /* 0x0000004024ff7812 */ /* 0x040fe400078cc0ff */
[----:B------:R-:W-:Y:S02]  /*160c50*/  P2R R5, PR, RZ, 0x2 ;  /* 0x00000002ff057803 */ /* 0x000fe40000000000 */
[----:B------:R-:W-:Y:S02]  /*160c60*/  LOP3.LUT P1, RZ, R36, 0x4, RZ, 0xc0, !PT ;  /* 0x0000000424ff7812 */ /* 0x000fe4000782c0ff */
[----:B0-----:R-:W-:Y:S01]  /*160c70*/  PRMT R9, R52, 0x7772, RZ ;  /* 0x0000777234097816 */ /* 0x001fe200000000ff */
[----:B------:R-:W2:Y:S01]  /*160c80*/  LDL.LU.64 R44, [R1+0x998] ;  /* 0x00099800012c7983 */ /* 0x000ea20000300a00 */
[----:B------:R-:W-:-:S03]  /*160c90*/  P2R R6, PR, RZ, 0x2 ;  /* 0x00000002ff067803 */ /* 0x000fc60000000000 */
[----:B------:R0:W-:Y:S01]  /*160ca0*/  @P0 STG.E.U8 desc[UR4][R60.64], R9 ;  /* 0x000000093c000986 */ /* 0x0001e2000c101104 */
[----:B------:R-:W-:-:S04]  /*160cb0*/  LOP3.LUT P1, RZ, R36, 0x8, RZ, 0xc0, !PT ;  /* 0x0000000824ff7812 */ /* 0x000fc8000782c0ff */
[----:B------:R-:W-:Y:S02]  /*160cc0*/  P2R R7, PR, RZ, 0x2 ;  /* 0x00000002ff077803 */ /* 0x000fe40000000000 */
[----:B0-----:R-:W-:Y:S01]  /*160cd0*/  PRMT R9, R52, 0x7773, RZ ;  /* 0x0000777334097816 */ /* 0x001fe200000000ff */
[----:B------:R-:W2:Y:S01]  /*160ce0*/  LDL.LU.64 R60, [R1+0x978] ;  /* 0x00097800013c7983 */ /* 0x000ea20000300a00 */
[----:B------:R-:W-:-:S03]  /*160cf0*/  LOP3.LUT P1, RZ, R36, 0x10, RZ, 0xc0, !PT ;  /* 0x0000001024ff7812 */ /* 0x000fc6000782c0ff */
[----:B------:R0:W-:Y:S01]  /*160d00*/  @P5 STG.E.U8 desc[UR4][R42.64], R9 ;  /* 0x000000092a005986 */ /* 0x0001e2000c101104 */
[----:B------:R-:W-:Y:S02]  /*160d10*/  P2R R8, PR, RZ, 0x2 ;  /* 0x00000002ff087803 */ /* 0x000fe40000000000 */
[----:B------:R-:W-:Y:S01]  /*160d20*/  LOP3.LUT P1, RZ, R36, 0x20, RZ, 0xc0, !PT ;  /* 0x0000002024ff7812 */ /* 0x000fe2000782c0ff */
[----:B------:R-:W1:Y:S04]  /*160d30*/  LDS.128 R52, [R53] ;  /* 0x0000000035347984 */ /* 0x000e680000000c00 */
[----:B0-----:R-:W2:Y:S01]  /*160d40*/  LDL.LU.64 R42, [R1+0x990] ;  /* 0x00099000012a7983 */ /* 0x001ea20000300a00 */
[----:B---3--:R-:W-:-:S05]  /*160d50*/  PRMT R9, R51, 0x7770, RZ ;  /* 0x0000777033097816 */ /* 0x008fca00000000ff */
[----:B------:R0:W-:Y:S04]  /*160d60*/  @P6 STG.E.U8 desc[UR4][R38.64], R9 ;  /* 0x0000000926006986 */ /* 0x0001e8000c101104 */
[----:B0-----:R-:W3:Y:S01]  /*160d70*/  LDL.LU.64 R38, [R1+0x9d0] ;  /* 0x0009d00001267983 */ /* 0x001ee20000300a00 */
[----:B------:R-:W-:-:S05]  /*160d80*/  PRMT R9, R51, 0x7771, RZ ;  /* 0x0000777133097816 */ /* 0x000fca00000000ff */
[----:B----4-:R0:W-:Y:S04]  /*160d90*/  @P1 STG.E.U8 desc[UR4][R56.64], R9 ;  /* 0x0000000938001986 */ /* 0x0101e8000c101104 */
[----:B0-----:R-:W4:Y:S01]  /*160da0*/  LDL.LU.64 R56, [R1+0xa18] ;  /* 0x000a180001387983 */ /* 0x001f220000300a00 */
[----:B------:R-:W-:Y:S02]  /*160db0*/  ISETP.NE.AND P1, PT, R8, RZ, PT ;  /* 0x000000ff0800720c */ /* 0x000fe40003f25270 */
[----:B------:R-:W-:-:S11]  /*160dc0*/  PRMT R8, R51, 0x7772, RZ ;  /* 0x0000777233087816 */ /* 0x000fd600000000ff */
[----:B------:R-:W-:Y:S01]  /*160dd0*/  @P1 STG.E.U8 desc[UR4][R46.64], R8 ;  /* 0x000000082e001986 */ /* 0x000fe2000c101104 */
[----:B------:R-:W-:Y:S02]  /*160de0*/  ISETP.NE.AND P1, PT, R7, RZ, PT ;  /* 0x000000ff0700720c */ /* 0x000fe40003f25270 */
[----:B------:R-:W-:-:S11]  /*160df0*/  PRMT R7, R51, 0x7773, RZ ;  /* 0x0000777333077816 */ /* 0x000fd600000000ff */
[----:B------:R0:W-:Y:S01]  /*160e00*/  @P1 STG.E.U8 desc[UR4][R40.64], R7 ;  /* 0x0000000728001986 */ /* 0x0001e2000c101104 */
[----:B------:R-:W-:Y:S02]  /*160e10*/  ISETP.NE.AND P1, PT, R6, RZ, PT ;  /* 0x000000ff0600720c */ /* 0x000fe40003f25270 */
[----:B------:R-:W-:Y:S01]  /*160e20*/  PRMT R6, R49, 0x7770, RZ ;  /* 0x0000777031067816 */ /* 0x000fe200000000ff */
[----:B0-----:R-:W4:Y:S10]  /*160e30*/  LDL.LU.64 R40, [R1+0x9b8] ;  /* 0x0009b80001287983 */ /* 0x001f340000300a00 */
[----:B--2---:R0:W-:Y:S04]  /*160e40*/  @P1 STG.E.U8 desc[UR4][R58.64], R6 ;  /* 0x000000063a001986 */ /* 0x0041e8000c101104 */
[----:B0-----:R-:W2:Y:S01]  /*160e50*/  LDL.LU.64 R58, [R1+0xa10] ;  /* 0x000a1000013a7983 */ /* 0x001ea20000300a00 */
[----:B------:R-:W-:-:S02]  /*160e60*/  ISETP.NE.AND P1, PT, R5, RZ, PT ;  /* 0x000000ff0500720c */ /* 0x000fc40003f25270 */
[----:B------:R-:W-:-:S11]  /*160e70*/  PRMT R5, R49, 0x7771, RZ ;  /* 0x0000777131057816 */ /* 0x000fd600000000ff */
[----:B------:R-:W-:Y:S01]  /*160e80*/  @P1 STG.E.U8 desc[UR4][R22.64], R5 ;  /* 0x0000000516001986 */ /* 0x000fe2000c101104 */
[----:B------:R-:W-:Y:S02]  /*160e90*/  ISETP.NE.AND P1, PT, R4, RZ, PT ;  /* 0x000000ff0400720c */ /* 0x000fe40003f25270 */
[----:B------:R-:W-:Y:S02]  /*160ea0*/  PRMT R4, R49, 0x7772, RZ ;  /* 0x0000777231047816 */ /* 0x000fe400000000ff */
[----:B------:R-:W-:-:S09]  /*160eb0*/  LOP3.LUT P3, RZ, R0, 0x40000000, RZ, 0xc0, !PT ;  /* 0x4000000000ff7812 */ /* 0x000fd2000786c0ff */
[----:B------:R-:W-:Y:S01]  /*160ec0*/  @P1 STG.E.U8 desc[UR4][R20.64], R4 ;  /* 0x0000000414001986 */ /* 0x000fe2000c101104 */
[----:B------:R-:W-:Y:S02]  /*160ed0*/  ISETP.NE.AND P1, PT, R2, RZ, PT ;  /* 0x000000ff0200720c */ /* 0x000fe40003f25270 */
[----:B------:R-:W-:Y:S02]  /*160ee0*/  PRMT R2, R49, 0x7773, RZ ;  /* 0x0000777331027816 */ /* 0x000fe400000000ff */
[C---:B------:R-:W-:Y:S02]  /*160ef0*/  LOP3.LUT P4, RZ, R0.reuse, 0x20000000, RZ, 0xc0, !PT ;  /* 0x2000000000ff7812 */ /* 0x040fe4000788c0ff */
[----:B------:R-:W-:-:S07]  /*160f00*/  LOP3.LUT P2, RZ, R0, 0x10000000, RZ, 0xc0, !PT ;  /* 0x1000000000ff7812 */ /* 0x000fce000784c0ff */
[----:B------:R0:W-:Y:S02]  /*160f10*/  @P1 STG.E.U8 desc[UR4][R44.64], R2 ;  /* 0x000000022c001986 */ /* 0x0001e4000c101104 */
[----:B0-----:R-:W-:-:S05]  /*160f20*/  PRMT R2, R48, 0x7770, RZ ;  /* 0x0000777030027816 */ /* 0x001fca00000000ff */
[----:B------:R0:W-:Y:S02]  /*160f30*/  @P3 STG.E.U8 desc[UR4][R60.64], R2 ;  /* 0x000000023c003986 */ /* 0x0001e4000c101104 */
[----:B0-----:R-:W-:-:S05]  /*160f40*/  PRMT R2, R48, 0x7771, RZ ;  /* 0x0000777130027816 */ /* 0x001fca00000000ff */
[----:B------:R0:W-:Y:S01]  /*160f50*/  @P4 STG.E.U8 desc[UR4][R42.64], R2 ;  /* 0x000000022a004986 */ /* 0x0001e2000c101104 */
[----:B------:R-:W-:Y:S02]  /*160f60*/  LOP3.LUT P0, RZ, R0, 0x8000000, RZ, 0xc0, !PT ;  /* 0x0800000000ff7812 */ /* 0x000fe4000780c0ff */
[----:B0-----:R-:W-:-:S05]  /*160f70*/  PRMT R2, R48, 0x7772, RZ ;  /* 0x0000777230027816 */ /* 0x001fca00000000ff */
[----:B---3--:R0:W-:Y:S04]  /*160f80*/  @P2 STG.E.U8 desc[UR4][R38.64], R2 ;  /* 0x0000000226002986 */ /* 0x0081e8000c101104 */
[----:B0-----:R-:W3:Y:S01]  /*160f90*/  LDL.LU.64 R38, [R1+0xa88] ;  /* 0x000a880001267983 */ /* 0x001ee20000300a00 */
[----:B------:R-:W-:-:S05]  /*160fa0*/  PRMT R2, R48, 0x7773, RZ ;  /* 0x0000777330027816 */ /* 0x000fca00000000ff */
[----:B----4-:R0:W-:Y:S04]  /*160fb0*/  @P0 STG.E.U8 desc[UR4][R56.64], R2 ;  /* 0x0000000238000986 */ /* 0x0101e8000c101104 */
[----:B0-----:R-:W4:Y:S04]  /*160fc0*/  LDL.LU.64 R56, [R1+0xad0] ;  /* 0x000ad00001387983 */ /* 0x001f280000300a00 */
[----:B------:R-:W4:Y:S04]  /*160fd0*/  LDL.LU R51, [R1+0x5a8] ;  /* 0x0005a80001337983 */ /* 0x000f280000300800 */
[----:B------:R-:W4:Y:S01]  /*160fe0*/  LDL.LU.64 R44, [R1+0xa80] ;  /* 0x000a8000012c7983 */ /* 0x000f220000300a00 */
[----:B------:R-:W-:-:S02]  /*160ff0*/  LOP3.LUT P5, RZ, R0, 0x4000000, RZ, 0xc0, !PT ;  /* 0x0400000000ff7812 */ /* 0x000fc400078ac0ff */
[----:B------:R-:W-:Y:S01]  /*161000*/  LOP3.LUT P6, RZ, R0, 0x2000000, RZ, 0xc0, !PT ;  /* 0x0200000000ff7812 */ /* 0x000fe200078cc0ff */
[----:B------:R-:W4:Y:S01]  /*161010*/  LDL.LU.64 R60, [R1+0xaa8] ;  /* 0x000aa800013c7983 */ /* 0x000f220000300a00 */
[----:B------:R-:W-:-:S03]  /*161020*/  PRMT R2, R3, 0x7770, RZ ;  /* 0x0000777003027816 */ /* 0x000fc600000000ff */
[----:B------:R-:W4:Y:S06]  /*161030*/  LDL.LU.64 R42, [R1+0xbe0] ;  /* 0x000be000012a7983 */ /* 0x000f2c0000300a00 */
[----:B------:R0:W-:Y:S02]  /*161040*/  @P5 STG.E.U8 desc[UR4][R40.64], R2 ;  /* 0x0000000228005986 */ /* 0x0001e4000c101104 */
[----:B0-----:R-:W-:-:S05]  /*161050*/  PRMT R2, R3, 0x7771, RZ ;  /* 0x0000777103027816 */ /* 0x001fca00000000ff */
[----:B--2---:R0:W-:Y:S04]  /*161060*/  @P6 STG.E.U8 desc[UR4][R58.64], R2 ;  /* 0x000000023a006986 */ /* 0x0041e8000c101104 */
[----:B0-----:R-:W2:Y:S04]  /*161070*/  LDL.LU.64 R58, [R1+0xbf0] ;  /* 0x000bf000013a7983 */ /* 0x001ea80000300a00 */
[----:B------:R-:W2:Y:S04]  /*161080*/  LDL.LU.64 R48, [R1+0xad8] ;  /* 0x000ad80001307983 */ /* 0x000ea80000300a00 */
[----:B------:R-:W2:Y:S01]  /*161090*/  LDL.LU R41, [R1+0x468] ;  /* 0x0004680001297983 */ /* 0x000ea20000300800 */
[----:B------:R-:W-:-:S02]  /*1610a0*/  LOP3.LUT P1, RZ, R0, 0x1000000, RZ, 0xc0, !PT ;  /* 0x0100000000ff7812 */ /* 0x000fc4000782c0ff */
[C---:B------:R-:W-:Y:S02]  /*1610b0*/  PRMT R9, R3.reuse, 0x7772, RZ ;  /* 0x0000777203097816 */ /* 0x040fe400000000ff */
[C---:B------:R-:W-:Y:S02]  /*1610c0*/  LOP3.LUT P3, RZ, R0.reuse, 0x800000, RZ, 0xc0, !PT ;  /* 0x0080000000ff7812 */ /* 0x040fe4000786c0ff */
[C---:B------:R-:W-:Y:S02]  /*1610d0*/  LOP3.LUT P4, RZ, R0.reuse, 0x400000, RZ, 0xc0, !PT ;  /* 0x0040000000ff7812 */ /* 0x040fe4000788c0ff */
[C---:B------:R-:W-:Y:S02]  /*1610e0*/  LOP3.LUT P2, RZ, R0.reuse, 0x200000, RZ, 0xc0, !PT ;  /* 0x0020000000ff7812 */ /* 0x040fe4000784c0ff */
[C---:B------:R-:W-:Y:S02]  /*1610f0*/  LOP3.LUT P0, RZ, R0.reuse, 0x100000, RZ, 0xc0, !PT ;  /* 0x0010000000ff7812 */ /* 0x040fe4000780c0ff */
[----:B------:R-:W-:Y:S01]  /*161100*/  LOP3.LUT P5, RZ, R0, 0x80000, RZ, 0xc0, !PT ;  /* 0x0008000000ff7812 */ /* 0x000fe200078ac0ff */
[----:B---3--:R0:W-:Y:S04]  /*161110*/  @P1 STG.E.U8 desc[UR4][R38.64], R9 ;  /* 0x0000000926001986 */ /* 0x0081e8000c101104 */
[----:B0-----:R-:W3:Y:S01]  /*161120*/  LDL.LU.64 R38, [R1+0xbe8] ;  /* 0x000be80001267983 */ /* 0x001ee20000300a00 */
[----:B------:R-:W-:-:S03]  /*161130*/  PRMT R9, R3, 0x7773, RZ ;  /* 0x0000777303097816 */ /* 0x000fc600000000ff */
[----:B------:R-:W3:Y:S04]  /*161140*/  LDL.LU R3, [R1+0x56c4] ;  /* 0x0056c40001037983 */ /* 0x000ee80000300800 */
[----:B----4-:R0:W-:Y:S04]  /*161150*/  @P3 STG.E.U8 desc[UR4][R56.64], R9 ;  /* 0x0000000938003986 */ /* 0x0101e8000c101104 */
[----:B0-----:R-:W4:Y:S04]  /*161160*/  LDL.LU.64 R56, [R1+0xc18] ;  /* 0x000c180001387983 */ /* 0x001f280000300a00 */
[----:B------:R-:W4:Y:S04]  /*161170*/  LDL.LU.64 R46, [R1+0xc38] ;  /* 0x000c3800012e7983 */ /* 0x000f280000300a00 */
[----:B------:R-:W4:Y:S04]  /*161180*/  LDL.LU.64 R22, [R1+0xc10] ;  /* 0x000c100001167983 */ /* 0x000f280000300a00 */
[----:B------:R-:W4:Y:S01]  /*161190*/  LDL.LU.64 R20, [R1+0xc30] ;  /* 0x000c300001147983 */ /* 0x000f220000300a00 */
[----:B------:R-:W-:-:S05]  /*1611a0*/  PRMT R9, R51, 0x7770, RZ ;  /* 0x0000777033097816 */ /* 0x000fca00000000ff */
[----:B------:R0:W-:Y:S04]  /*1611b0*/  @P4 STG.E.U8 desc[UR4][R44.64], R9 ;  /* 0x000000092c004986 */ /* 0x0001e8000c101104 */
[----:B0-----:R-:W4:Y:S01]  /*1611c0*/  LDL.LU.64 R44, [R1+0xc58] ;  /* 0x000c5800012c7983 */ /* 0x001f220000300a00 */
[----:B------:R-:W-:-:S03]  /*1611d0*/  PRMT R9, R51, 0x7771, RZ ;  /* 0x0000777133097816 */ /* 0x000fc600000000ff */
[----:B------:R-:W4:Y:S04]  /*1611e0*/  LDL.LU R40, [R1+0x46c] ;  /* 0x00046c0001287983 */ /* 0x000f280000300800 */
[----:B------:R0:W-:Y:S02]  /*1611f0*/  @P2 STG.E.U8 desc[UR4][R60.64], R9 ;  /* 0x000000093c002986 */ /* 0x0001e4000c101104 */
[C---:B0-----:R-:W-:Y:S02]  /*161200*/  PRMT R9, R51.reuse, 0x7772, RZ ;  /* 0x0000777233097816 */ /* 0x041fe400000000ff */
[----:B------:R-:W4:Y:S04]  /*161210*/  LDL.LU.64 R60, [R1+0xc70] ;  /* 0x000c7000013c7983 */ /* 0x000f280000300a00 */
[----:B------:R0:W-:Y:S04]  /*161220*/  @P0 STG.E.U8 desc[UR4][R42.64], R9 ;  /* 0x000000092a000986 */ /* 0x0001e8000c101104 */
[----:B0-----:R-:W4:Y:S01]  /*161230*/  LDL.LU.64 R42, [R1+0xc50] ;  /* 0x000c5000012a7983 */ /* 0x001f220000300a00 */
[----:B------:R-:W-:-:S05]  /*161240*/  PRMT R9, R51, 0x7773, RZ ;  /* 0x0000777333097816 */ /* 0x000fca00000000ff */
[----:B--2---:R0:W-:Y:S04]  /*161250*/  @P5 STG.E.U8 desc[UR4][R58.64], R9 ;  /* 0x000000093a005986 */ /* 0x0041e8000c101104 */
[----:B0-----:R-:W2:Y:S01]  /*161260*/  LDL.LU.64 R58, [R1+0xc68] ;  /* 0x000c6800013a7983 */ /* 0x001ea20000300a00 */
[----:B------:R-:W-:-:S04]  /*161270*/  LOP3.LUT P6, RZ, R0, 0x1000, RZ, 0xc0, !PT ;  /* 0x0000100000ff7812 */ /* 0x000fc800078cc0ff */
[----:B------:R-:W-:Y:S02]  /*161280*/  P2R R2, PR, RZ, 0x40 ;  /* 0x00000040ff027803 */ /* 0x000fe40000000000 */
        /* <DEDUP_REMOVED lines=10> */
[----:B------:R-:W-:Y:S02]  /*161330*/  LOP3.LUT P6, RZ, R0, 0x40000, RZ, 0xc0, !PT ;  /* 0x0004000000ff7812 */ /* 0x000fe400078cc0ff */
[----:B------:R-:W-:-:S11]  /*161340*/  PRMT R9, R41, 0x7770, RZ ;  /* 0x0000777029097816 */ /* 0x000fd600000000ff */
[----:B------:R0:W-:Y:S01]  /*161350*/  @P6 STG.E.U8 desc[UR4][R48.64], R9 ;  /* 0x0000000930006986 */ /* 0x0001e2000c101104 */
[----:B------:R-:W-:Y:S02]  /*161360*/  ISETP.NE.AND P6, PT, R8, RZ, PT ;  /* 0x000000ff0800720c */ /* 0x000fe40003fc5270 */
[----:B------:R-:W-:Y:S01]  /*161370*/  PRMT R8, R41, 0x7771, RZ ;  /* 0x0000777129087816 */ /* 0x000fe200000000ff */
[----:B0-----:R-:W2:Y:S01]  /*161380*/  LDL.LU.64 R48, [R1+0xc78] ;  /* 0x000c780001307983 */ /* 0x001ea20000300a00 */
[C---:B------:R-:W-:Y:S02]  /*161390*/  LOP3.LUT P1, RZ, R0.reuse, 0x800, RZ, 0xc0, !PT ;  /* 0x0000080000ff7812 */ /* 0x040fe4000782c0ff */
[C---:B------:R-:W-:Y:S02]  /*1613a0*/  LOP3.LUT P3, RZ, R0.reuse, 0x400, RZ, 0xc0, !PT ;  /* 0x0000040000ff7812 */ /* 0x040fe4000786c0ff */
[----:B------:R-:W-:-:S05]  /*1613b0*/  LOP3.LUT P4, RZ, R0, 0x200, RZ, 0xc0, !PT ;  /* 0x0000020000ff7812 */ /* 0x000fca000788c0ff */
[----:B---3--:R0:W-:Y:S01]  /*1613c0*/  @P6 STG.E.U8 desc[UR4][R38.64], R8 ;  /* 0x0000000826006986 */ /* 0x0081e2000c101104 */
[----:B------:R-:W-:Y:S02]  /*1613d0*/  ISETP.NE.AND P6, PT, R7, RZ, PT ;  /* 0x000000ff0700720c */ /* 0x000fe40003fc5270 */
[----:B------:R-:W-:Y:S01]  /*1613e0*/  PRMT R7, R41, 0x7772, RZ ;  /* 0x0000777229077816 */ /* 0x000fe200000000ff */
[----:B0-----:R-:W3:Y:S10]  /*1613f0*/  LDL.LU.64 R38, [R1+0xc80] ;  /* 0x000c800001267983 */ /* 0x001ef40000300a00 */
[----:B----4-:R0:W-:Y:S01]  /*161400*/  @P6 STG.E.U8 desc[UR4][R56.64], R7 ;  /* 0x0000000738006986 */ /* 0x0101e2000c101104 */
[----:B------:R-:W-:-:S02]  /*161410*/  ISETP.NE.AND P6, PT, R6, RZ, PT ;  /* 0x000000ff0600720c */ /* 0x000fc40003fc5270 */
[----:B------:R-:W-:Y:S01]  /*161420*/  PRMT R6, R41, 0x7773, RZ ;  /* 0x0000777329067816 */ /* 0x000fe200000000ff */
[----:B0-----:R-:W4:Y:S10]  /*161430*/  LDL.LU.64 R56, [R1+0xc48] ;  /* 0x000c480001387983 */ /* 0x001f340000300a00 */
[----:B------:R-:W-:Y:S01]  /*161440*/  @P6 STG.E.U8 desc[UR4][R46.64], R6 ;  /* 0x000000062e006986 */ /* 0x000fe2000c101104 */
[----:B------:R-:W-:-:S02]  /*161450*/  ISETP.NE.AND P6, PT, R5, RZ, PT ;  /* 0x000000ff0500720c */ /* 0x000fc40003fc5270 */
[----:B------:R-:W-:-:S11]  /*161460*/  PRMT R5, R3, 0x7770, RZ ;  /* 0x0000777003057816 */ /* 0x000fd600000000ff */
[----:B------:R-:W-:Y:S01]  /*161470*/  @P6 STG.E.U8 desc[UR4][R22.64], R5 ;  /* 0x0000000516006986 */ /* 0x000fe2000c101104 */
[----:B------:R-:W-:Y:S02]  /*161480*/  ISETP.NE.AND P6, PT, R4, RZ, PT ;  /* 0x000000ff0400720c */ /* 0x000fe40003fc5270 */
[----:B------:R-:W-:-:S11]  /*161490*/  PRMT R4, R3, 0x7771, RZ ;  /* 0x0000777103047816 */ /* 0x000fd600000000ff */
[----:B------:R-:W-:Y:S01]  /*1614a0*/  @P6 STG.E.U8 desc[UR4][R20.64], R4 ;  /* 0x0000000414006986 */ /* 0x000fe2000c101104 */
[----:B------:R-:W-:Y:S02]  /*1614b0*/  ISETP.NE.AND P6, PT, R2, RZ, PT ;  /* 0x000000ff0200720c */ /* 0x000fe40003fc5270 */
[----:B------:R-:W-:-:S11]  /*1614c0*/  PRMT R2, R3, 0x7772, RZ ;  /* 0x0000777203027816 */ /* 0x000fd600000000ff */
[----:B------:R0:W-:Y:S02]  /*1614d0*/  @P6 STG.E.U8 desc[UR4][R44.64], R2 ;  /* 0x000000022c006986 */ /* 0x0001e4000c101104 */
[----:B0-----:R-:W-:Y:S02]  /*1614e0*/  PRMT R2, R3, 0x7773, RZ ;  /* 0x0000777303027816 */ /* 0x001fe400000000ff */
[----:B------:R-:W4:Y:S04]  /*1614f0*/  LDL.LU R3, [R1+0x56c0] ;  /* 0x0056c00001037983 */ /* 0x000f280000300800 */
[----:B------:R0:W-:Y:S02]  /*161500*/  @P1 STG.E.U8 desc[UR4][R60.64], R2 ;  /* 0x000000023c001986 */ /* 0x0001e4000c101104 */
[----:B0-----:R-:W-:-:S05]  /*161510*/  PRMT R2, R40, 0x7770, RZ ;  /* 0x0000777028027816 */ /* 0x001fca00000000ff */
[----:B------:R0:W-:Y:S02]  /*161520*/  @P3 STG.E.U8 desc[UR4][R42.64], R2 ;  /* 0x000000022a003986 */ /* 0x0001e4000c101104 */
[----:B0-----:R-:W-:-:S05]  /*161530*/  PRMT R2, R40, 0x7771, RZ ;  /* 0x0000777128027816 */ /* 0x001fca00000000ff */
[----:B--2---:R0:W-:Y:S04]  /*161540*/  @P4 STG.E.U8 desc[UR4][R58.64], R2 ;  /* 0x000000023a004986 */ /* 0x0041e8000c101104 */
[----:B0-----:R-:W2:Y:S01]  /*161550*/  LDL.LU.64 R58, [R1+0xcc0] ;  /* 0x000cc000013a7983 */ /* 0x001ea20000300a00 */
[C---:B------:R-:W-:Y:S02]  /*161560*/  LOP3.LUT P2, RZ, R0.reuse, 0x100, RZ, 0xc0, !PT ;  /* 0x0000010000ff7812 */ /* 0x040fe4000784c0ff */
[----:B------:R-:W-:Y:S01]  /*161570*/  LOP3.LUT P0, RZ, R0, 0x80, RZ, 0xc0, !PT ;  /* 0x0000008000ff7812 */ /* 0x000fe2000780c0ff */
[----:B------:R-:W2:Y:S01]  /*161580*/  LDL.LU.64 R60, [R1+0xce8] ;  /* 0x000ce800013c7983 */ /* 0x000ea20000300a00 */
[----:B------:R-:W-:Y:S02]  /*161590*/  PRMT R2, R40, 0x7772, RZ ;  /* 0x0000777228027816 */ /* 0x000fe400000000ff */
[----:B------:R-:W-:Y:S01]  /*1615a0*/  LOP3.LUT P5, RZ, R0, 0x40, RZ, 0xc0, !PT ;  /* 0x0000004000ff7812 */ /* 0x000fe200078ac0ff */
[----:B------:R-:W2:Y:S06]  /*1615b0*/  LDL.LU.64 R42, [R1+0xd00] ;  /* 0x000d0000012a7983 */ /* 0x000eac0000300a00 */
[----:B------:R0:W-:Y:S02]  /*1615c0*/  @P2 STG.E.U8 desc[UR4][R48.64], R2 ;  /* 0x0000000230002986 */ /* 0x0001e4000c101104 */
[----:B0-----:R-:W-:-:S02]  /*1615d0*/  PRMT R2, R40, 0x7773, RZ ;  /* 0x0000777328027816 */ /* 0x001fc400000000ff */
[----:B------:R-:W2:Y:S04]  /*1615e0*/  LDL.LU.64 R48, [R1+0xce0] ;  /* 0x000ce00001307983 */ /* 0x000ea80000300a00 */
[----:B------:R-:W2:Y:S01]  /*1615f0*/  LDL.LU.64 R40, [R1+0xcf8] ;  /* 0x000cf80001287983 */ /* 0x000ea20000300a00 */
[C---:B------:R-:W-:Y:S02]  /*161600*/  LOP3.LUT P1, RZ, R0.reuse, 0x20, RZ, 0xc0, !PT ;  /* 0x0000002000ff7812 */ /* 0x040fe4000782c0ff */
[C---:B------:R-:W-:Y:S02]  /*161610*/  LOP3.LUT P3, RZ, R0.reuse, 0x10, RZ, 0xc0, !PT ;  /* 0x0000001000ff7812 */ /* 0x040fe4000786c0ff */
[C---:B------:R-:W-:Y:S02]  /*161620*/  LOP3.LUT P4, RZ, R0.reuse, 0x8, RZ, 0xc0, !PT ;  /* 0x0000000800ff7812 */ /* 0x040fe4000788c0ff */
[----:B------:R-:W-:Y:S01]  /*161630*/  LOP3.LUT P2, RZ, R0, 0x4, RZ, 0xc0, !PT ;  /* 0x0000000400ff7812 */ /* 0x000fe2000784c0ff */
[----:B---3--:R0:W-:Y:S02]  /*161640*/  @P0 STG.E.U8 desc[UR4][R38.64], R2 ;  /* 0x0000000226000986 */ /* 0x0081e4000c101104 */
[----:B0-----:R-:W-:-:S02]  /*161650*/  PRMT R2, R24, 0x7770, RZ ;  /* 0x0000777018027816 */ /* 0x001fc400000000ff */
[----:B------:R-:W3:Y:S04]  /*161660*/  LDL.LU.64 R38, [R1+0xd18] ;  /* 0x000d180001267983 */ /* 0x000ee80000300a00 */
[----:B----4-:R0:W-:Y:S01]  /*161670*/  @P5 STG.E.U8 desc[UR4][R56.64], R2 ;  /* 0x0000000238005986 */ /* 0x0101e2000c101104 */
[----:B------:R-:W-:-:S03]  /*161680*/  LOP3.LUT P0, RZ, R0, 0x2, RZ, 0xc0, !PT ;  /* 0x0000000200ff7812 */ /* 0x000fc6000780c0ff */
[----:B0-----:R-:W4:Y:S01]  /*161690*/  LDL.LU.64 R56, [R1+0xd28] ;  /* 0x000d280001387983 */ /* 0x001f220000300a00 */
        /* <DEDUP_REMOVED lines=15> */
[----:B------:R-:W-:-:S05]  /*161790*/  PRMT R0, R24, 0x7771, RZ ;  /* 0x0000777118007816 */ /* 0x000fca00000000ff */
[----:B--2---:R0:W-:Y:S04]  /*1617a0*/  @P1 STG.E.U8 desc[UR4][R58.64], R0 ;  /* 0x000000003a001986 */ /* 0x0041e8000c101104 */
[----:B0-----:R-:W2:Y:S04]  /*1617b0*/  LDL.LU.64 R58, [R1+0xd10] ;  /* 0x000d1000013a7983 */ /* 0x001ea80000300a00 */
[----:B------:R-:W2:Y:S04]  /*1617c0*/  LDL.LU.64 R46, [R1+0xd20] ;  /* 0x000d2000012e7983 */ /* 0x000ea80000300a00 */
[----:B------:R-:W2:Y:S04]  /*1617d0*/  LDL.LU.64 R22, [R1+0xd38] ;  /* 0x000d380001167983 */ /* 0x000ea80000300a00 */
[----:B------:R-:W2:Y:S01]  /*1617e0*/  LDL.LU.64 R20, [R1+0xd58] ;  /* 0x000d580001147983 */ /* 0x000ea20000300a00 */
[----:B------:R-:W-:-:S02]  /*1617f0*/  PRMT R0, R24, 0x7772, RZ ;  /* 0x0000777218007816 */ /* 0x000fc400000000ff */
[----:B------:R-:W-:Y:S01]  /*161800*/  PRMT R24, R24, 0x7773, RZ ;  /* 0x0000777318187816 */ /* 0x000fe200000000ff */
[----:B------:R-:W2:Y:S04]  /*161810*/  LDL.LU.64 R44, [R1+0xd30] ;  /* 0x000d3000012c7983 */ /* 0x000ea80000300a00 */
[----:B------:R0:W-:Y:S04]  /*161820*/  @P3 STG.E.U8 desc[UR4][R60.64], R0 ;  /* 0x000000003c003986 */ /* 0x0001e8000c101104 */
[----:B------:R1:W-:Y:S01]  /*161830*/  @P4 STG.E.U8 desc[UR4][R42.64], R24 ;  /* 0x000000182a004986 */ /* 0x0003e2000c101104 */
[----:B0-----:R-:W-:-:S03]  /*161840*/  PRMT R0, R28, 0x7770, RZ ;  /* 0x000077701c007816 */ /* 0x001fc600000000ff */
[----:B------:R-:W2:Y:S04]  /*161850*/  LDL.LU.64 R60, [R1+0xd50] ;  /* 0x000d5000013c7983 */ /* 0x000ea80000300a00 */
[----:B-1----:R-:W2:Y:S04]  /*161860*/  LDL.LU.64 R42, [R1+0xd70] ;  /* 0x000d7000012a7983 */ /* 0x002ea80000300a00 */
[----:B------:R0:W-:Y:S02]  /*161870*/  @P2 STG.E.U8 desc[UR4][R48.64], R0 ;  /* 0x0000000030002986 */ /* 0x0001e4000c101104 */
[----:B0-----:R-:W-:-:S02]  /*161880*/  PRMT R0, R28, 0x7771, RZ ;  /* 0x000077711c007816 */ /* 0x001fc400000000ff */
[----:B------:R-:W2:Y:S04]  /*161890*/  LDL.LU.64 R48, [R1+0xd88] ;  /* 0x000d880001307983 */ /* 0x000ea80000300a00 */
[----:B------:R0:W-:Y:S02]  /*1618a0*/  @P0 STG.E.U8 desc[UR4][R40.64], R0 ;  /* 0x0000000028000986 */ /* 0x0001e4000c101104 */
[C---:B0-----:R-:W-:Y:S02]  /*1618b0*/  PRMT R0, R28.reuse, 0x7772, RZ ;  /* 0x000077721c007816 */ /* 0x041fe400000000ff */
[----:B------:R-:W2:Y:S01]  /*1618c0*/  LDL.LU.64 R40, [R1+0xd68] ;  /* 0x000d680001287983 */ /* 0x000ea20000300a00 */
[----:B------:R-:W-:-:S03]  /*1618d0*/  PRMT R28, R28, 0x7773, RZ ;  /* 0x000077731c1c7816 */ /* 0x000fc600000000ff */
[----:B---3--:R0:W-:Y:S01]  /*1618e0*/  @P6 STG.E.U8 desc[UR4][R38.64], R0 ;  /* 0x0000000026006986 */ /* 0x0081e2000c101104 */
[----:B------:R-:W-:-:S03]  /*1618f0*/  ISETP.NE.AND P6, PT, R9, RZ, PT ;  /* 0x000000ff0900720c */ /* 0x000fc60003fc5270 */
[----:B0-----:R-:W3:Y:S10]  /*161900*/  LDL.LU.64 R38, [R1+0xd80] ;  /* 0x000d800001267983 */ /* 0x001ef40000300a00 */
[----:B----4-:R0:W-:Y:S01]  /*161910*/  @P6 STG.E.U8 desc[UR4][R56.64], R28 ;  /* 0x0000001c38006986 */ /* 0x0101e2000c101104 */
[----:B------:R-:W-:-:S02]  /*161920*/  ISETP.NE.AND P6, PT, R8, RZ, PT ;  /* 0x000000ff0800720c */ /* 0x000fc40003fc5270 */
[----:B------:R-:W-:Y:S01]  /*161930*/  PRMT R0, R25, 0x7770, RZ ;  /* 0x0000777019007816 */ /* 0x000fe200000000ff */
[----:B0-----:R-:W4:Y:S10]  /*161940*/  LDL.LU.64 R56, [R1+0xd08] ;  /* 0x000d080001387983 */ /* 0x001f340000300a00 */
[----:B--2---:R0:W-:Y:S04]  /*161950*/  @P6 STG.E.U8 desc[UR4][R58.64], R0 ;  /* 0x000000003a006986 */ /* 0x0041e8000c101104 */
[----:B0-----:R-:W2:Y:S01]  /*161960*/  LDL.LU.64 R58, [R1+0xcd8] ;  /* 0x000cd800013a7983 */ /* 0x001ea20000300a00 */
[----:B------:R-:W-:-:S02]  /*161970*/  ISETP.NE.AND P6, PT, R7, RZ, PT ;  /* 0x000000ff0700720c */ /* 0x000fc40003fc5270 */
[----:B------:R-:W-:-:S11]  /*161980*/  PRMT R0, R25, 0x7771, RZ ;  /* 0x0000777119007816 */ /* 0x000fd600000000ff */
[----:B------:R0:W-:Y:S01]  /*161990*/  @P6 STG.E.U8 desc[UR4][R46.64], R0 ;  /* 0x000000002e006986 */ /* 0x0001e2000c101104 */
[----:B------:R-:W-:Y:S02]  /*1619a0*/  ISETP.NE.AND P6, PT, R6, RZ, PT ;  /* 0x000000ff0600720c */ /* 0x000fe40003fc5270 */
[----:B0-----:R-:W-:-:S11]  /*1619b0*/  PRMT R0, R25, 0x7772, RZ ;  /* 0x0000777219007816 */ /* 0x001fd600000000ff */
[----:B------:R0:W-:Y:S01]  /*1619c0*/  @P6 STG.E.U8 desc[UR4][R22.64], R0 ;  /* 0x0000000016006986 */ /* 0x0001e2000c101104 */
[----:B------:R-:W-:Y:S02]  /*1619d0*/  ISETP.NE.AND P6, PT, R5, RZ, PT ;  /* 0x000000ff0500720c */ /* 0x000fe40003fc5270 */
[----:B------:R-:W-:-:S11]  /*1619e0*/  PRMT R25, R25, 0x7773, RZ ;  /* 0x0000777319197816 */ /* 0x000fd600000000ff */
[----:B------:R-:W-:Y:S01]  /*1619f0*/  @P6 STG.E.U8 desc[UR4][R20.64], R25 ;  /* 0x0000001914006986 */ /* 0x000fe2000c101104 */
[----:B------:R-:W-:Y:S02]  /*161a00*/  ISETP.NE.AND P6, PT, R4, RZ, PT ;  /* 0x000000ff0400720c */ /* 0x000fe40003fc5270 */
[----:B0-----:R-:W-:-:S11]  /*161a10*/  PRMT R0, R29, 0x7770, RZ ;  /* 0x000077701d007816 */ /* 0x001fd600000000ff */
[----:B------:R0:W-:Y:S01]  /*161a20*/  @P6 STG.E.U8 desc[UR4][R44.64], R0 ;  /* 0x000000002c006986 */ /* 0x0001e2000c101104 */
[----:B------:R-:W-:Y:S02]  /*161a30*/  ISETP.NE.AND P6, PT, R2, RZ, PT ;  /* 0x000000ff0200720c */ /* 0x000fe40003fc5270 */
[C---:B------:R-:W-:Y:S02]  /*161a40*/  LOP3.LUT P1, RZ, R3.reuse, 0x1000000, RZ, 0xc0, !PT ;  /* 0x0100000003ff7812 */ /* 0x040fe4000782c0ff */
[----:B------:R-:W-:Y:S02]  /*161a50*/  LOP3.LUT P5, RZ, R3, 0x800000, RZ, 0xc0, !PT ;  /* 0x0080000003ff7812 */ /* 0x000fe400078ac0ff */
[----:B0-----:R-:W-:Y:S02]  /*161a60*/  PRMT R0, R29, 0x7771, RZ ;  /* 0x000077711d007816 */ /* 0x001fe400000000ff */
[----:B------:R-:W-:-:S05]  /*161a70*/  LOP3.LUT P3, RZ, R3, 0x400000, RZ, 0xc0, !PT ;  /* 0x0040000003ff7812 */ /* 0x000fca000786c0ff */
[----:B------:R0:W-:Y:S01]  /*161a80*/  @P6 STG.E.U8 desc[UR4][R60.64], R0 ;  /* 0x000000003c006986 */ /* 0x0001e2000c101104 */
[----:B------:R-:W-:-:S03]  /*161a90*/  LOP3.LUT P4, RZ, R3, 0x200000, RZ, 0xc0, !PT ;  /* 0x0020000003ff7812 */ /* 0x000fc6000788c0ff */
[----:B0-----:R-:W2:Y:S01]  /*161aa0*/  LDL.LU.64 R60, [R1+0xdc8] ;  /* 0x000dc800013c7983 */ /* 0x001ea20000300a00 */
[C---:B------:R-:W-:Y:S02]  /*161ab0*/  PRMT R0, R29.reuse, 0x7772, RZ ;  /* 0x000077721d007816 */ /* 0x040fe400000000ff */
[----:B------:R-:W-:-:S03]  /*161ac0*/  PRMT R29, R29, 0x7773, RZ ;  /* 0x000077731d1d7816 */ /* 0x000fc600000000ff */
[----:B------:R0:W-:Y:S01]  /*161ad0*/  @P1 STG.E.U8 desc[UR4][R42.64], R0 ;  /* 0x000000002a001986 */ /* 0x0001e2000c101104 */
[----:B------:R-:W-:-:S03]  /*161ae0*/  LOP3.LUT P2, RZ, R3, 0x100000, RZ, 0xc0, !PT ;  /* 0x0010000003ff7812 */ /* 0x000fc6000784c0ff */
[----:B------:R1:W-:Y:S01]  /*161af0*/  @P5 STG.E.U8 desc[UR4][R48.64], R29 ;  /* 0x0000001d30005986 */ /* 0x0003e2000c101104 */
[----:B0-----:R-:W-:-:S03]  /*161b00*/  PRMT R0, R26, 0x7770, RZ ;  /* 0x000077701a007816 */ /* 0x001fc600000000ff */
[----:B------:R-:W2:Y:S04]  /*161b10*/  LDL.LU.64 R42, [R1+0xdd8] ;  /* 0x000dd800012a7983 */ /* 0x000ea80000300a00 */
[----:B------:R0:W-:Y:S01]  /*161b20*/  @P3 STG.E.U8 desc[UR4][R40.64], R0 ;  /* 0x0000000028003986 */ /* 0x0001e2000c101104 */
[----:B------:R-:W-:-:S03]  /*161b30*/  LOP3.LUT P0, RZ, R3, 0x80000, RZ, 0xc0, !PT ;  /* 0x0008000003ff7812 */ /* 0x000fc6000780c0ff */
[----:B-1----:R-:W2:Y:S01]  /*161b40*/  LDL.LU.64 R48, [R1+0xe00] ;  /* 0x000e000001307983 */ /* 0x002ea20000300a00 */
[----:B0-----:R-:W-:-:S05]  /*161b50*/  PRMT R0, R26, 0x7771, RZ ;  /* 0x000077711a007816 */ /* 0x001fca00000000ff */
[----:B---3--:R0:W-:Y:S02]  /*161b60*/  @P4 STG.E.U8 desc[UR4][R38.64], R0 ;  /* 0x0000000026004986 */ /* 0x0081e4000c101104 */
[C---:B0-----:R-:W-:Y:S02]  /*161b70*/  PRMT R0, R26.reuse, 0x7772, RZ ;  /* 0x000077721a007816 */ /* 0x041fe400000000ff */
[----:B------:R-:W-:-:S03]  /*161b80*/  PRMT R26, R26, 0x7773, RZ ;  /* 0x000077731a1a7816 */ /* 0x000fc600000000ff */
[----:B----4-:R0:W-:Y:S04]  /*161b90*/  @P2 STG.E.U8 desc[UR4][R56.64], R0 ;  /* 0x0000000038002986 */ /* 0x0101e8000c101104 */
[----:B0-----:R-:W3:Y:S04]  /*161ba0*/  LDL.LU.64 R56, [R1+0xe18] ;  /* 0x000e180001387983 */ /* 0x001ee80000300a00 */
[----:B--2---:R0:W-:Y:S04]  /*161bb0*/  @P0 STG.E.U8 desc[UR4][R58.64], R26 ;  /* 0x0000001a3a000986 */ /* 0x0041e8000c101104 */
[----:B0-----:R-:W2:Y:S04]  /*161bc0*/  LDL.LU.64 R58, [R1+0xdf8] ;  /* 0x000df800013a7983 */ /* 0x001ea80000300a00 */
[----:B------:R-:W4:Y:S04]  /*161bd0*/  LDL.LU.64 R40, [R1+0xe10] ;  /* 0x000e100001287983 */ /* 0x000f280000300a00 */
[----:B------:R-:W4:Y:S04]  /*161be0*/  LDL.LU.64 R44, [R1+0xe28] ;  /* 0x000e2800012c7983 */ /* 0x000f280000300a00 */
[----:B------:R-:W4:Y:S01]  /*161bf0*/  LDL.LU.64 R38, [R1+0xe40] ;  /* 0x000e400001267983 */ /* 0x000f220000300a00 */
[----:B------:R-:W-:-:S02]  /*161c00*/  LOP3.LUT P0, RZ, R3, 0x40, RZ, 0xc0, !PT ;  /* 0x0000004003ff7812 */ /* 0x000fc4000780c0ff */
[C---:B------:R-:W-:Y:S02]  /*161c10*/  LOP3.LUT P1, RZ, R3.reuse, 0x40000, RZ, 0xc0, !PT ;  /* 0x0004000003ff7812 */ /* 0x040fe4000782c0ff */
[----:B------:R-:W-:Y:S02]  /*161c20*/  P2R R0, PR, RZ, 0x1 ;  /* 0x00000001ff007803 */ /* 0x000fe40000000000 */
[----:B------:R-:W-:-:S04]  /*161c30*/  LOP3.LUT P0, RZ, R3, 0x80, RZ, 0xc0, !PT ;  /* 0x0000008003ff7812 */ /* 0x000fc8000780c0ff */
[----:B------:R-:W-:Y:S02]  /*161c40*/  P2R R2, PR, RZ, 0x1 ;  /* 0x00000001ff027803 */ /* 0x000fe40000000000 */
[C---:B------:R-:W-:Y:S02]  /*161c50*/  LOP3.LUT P0, RZ, R3.reuse, 0x100, RZ, 0xc0, !PT ;  /* 0x0000010003ff7812 */ /* 0x040fe4000780c0ff */
[----:B------:R-:W-:Y:S02]  /*161c60*/  PRMT R10, R30, 0x7770, RZ ;  /* 0x000077701e0a7816 */ /* 0x000fe400000000ff */
[----:B------:R-:W-:Y:S02]  /*161c70*/  P2R R4, PR, RZ, 0x1 ;  /* 0x00000001ff047803 */ /* 0x000fe40000000000 */
[C---:B------:R-:W-:Y:S02]  /*161c80*/  LOP3.LUT P0, RZ, R3.reuse, 0x200, RZ, 0xc0, !PT ;  /* 0x0000020003ff7812 */ /* 0x040fe4000780c0ff */
[----:B------:R-:W-:-:S02]  /*161c90*/  LOP3.LUT P3, RZ, R3, 0x20000, RZ, 0xc0, !PT ;  /* 0x0002000003ff7812 */ /* 0x000fc4000786c0ff */
[----:B------:R-:W-:Y:S02]  /*161ca0*/  P2R R5, PR, RZ, 0x1 ;  /* 0x00000001ff057803 */ /* 0x000fe40000000000 */
[----:B------:R-:W-:-:S04]  /*161cb0*/  LOP3.LUT P0, RZ, R3, 0x400, RZ, 0xc0, !PT ;  /* 0x0000040003ff7812 */ /* 0x000fc8000780c0ff */
[----:B------:R-:W-:Y:S02]  /*161cc0*/  P2R R6, PR, RZ, 0x1 ;  /* 0x00000001ff067803 */ /* 0x000fe40000000000 */
[----:B------:R-:W-:-:S04]  /*161cd0*/  LOP3.LUT P0, RZ, R3, 0x800, RZ, 0xc0, !PT ;  /* 0x0000080003ff7812 */ /* 0x000fc8000780c0ff */
[----:B------:R-:W-:Y:S02]  /*161ce0*/  P2R R7, PR, RZ, 0x1 ;  /* 0x00000001ff077803 */ /* 0x000fe40000000000 */
[C---:B------:R-:W-:Y:S02]  /*161cf0*/  LOP3.LUT P0, RZ, R3.reuse, 0x1000, RZ, 0xc0, !PT ;  /* 0x0000100003ff7812 */ /* 0x040fe4000780c0ff */
[C---:B------:R-:W-:Y:S02]  /*161d00*/  LOP3.LUT P4, RZ, R3.reuse, 0x10000, RZ, 0xc0, !PT ;  /* 0x0001000003ff7812 */ /* 0x040fe4000788c0ff */
[C---:B------:R-:W-:Y:S02]  /*161d10*/  LOP3.LUT P6, RZ, R3.reuse, 0x8000, RZ, 0xc0, !PT ;  /* 0x0000800003ff7812 */ /* 0x040fe400078cc0ff */
[----:B------:R-:W-:Y:S02]  /*161d20*/  P2R R8, PR, RZ, 0x1 ;  /* 0x00000001ff087803 */ /* 0x000fe40000000000 */
[----:B------:R-:W-:Y:S01]  /*161d30*/  LOP3.LUT P0, RZ, R3, 0x2000, RZ, 0xc0, !PT ;  /* 0x0000200003ff7812 */ /* 0x000fe2000780c0ff */
[----:B------:R0:W-:Y:S04]  /*161d40*/  @P1 STG.E.U8 desc[UR4][R60.64], R10 ;  /* 0x0000000a3c001986 */ /* 0x0001e8000c101104 */
[----:B0-----:R-:W4:Y:S01]  /*161d50*/  LDL.LU.64 R60, [R1+0xe20] ;  /* 0x000e2000013c7983 */ /* 0x001f220000300a00 */
[----:B------:R-:W-:-:S05]  /*161d60*/  PRMT R10, R30, 0x7771, RZ ;  /* 0x000077711e0a7816 */ /* 0x000fca00000000ff */
[----:B------:R0:W-:Y:S01]  /*161d70*/  @P3 STG.E.U8 desc[UR4][R42.64], R10 ;  /* 0x0000000a2a003986 */ /* 0x0001e2000c101104 */
[----:B------:R-:W-:Y:S02]  /*161d80*/  P2R R9, PR, RZ, 0x1 ;  /* 0x00000001ff097803 */ /* 0x000fe40000000000 */
[----:B------:R-:W-:Y:S01]  /*161d90*/  LOP3.LUT P0, RZ, R3, 0x4000, RZ, 0xc0, !PT ;  /* 0x0000400003ff7812 */ /* 0x000fe2000780c0ff */
[----:B0-----:R-:W4:Y:S01]  /*161da0*/  LDL.LU.64 R42, [R1+0xe38] ;  /* 0x000e3800012a7983 */ /* 0x001f220000300a00 */
[C---:B------:R-:W-:Y:S02]  /*161db0*/  PRMT R10, R30.reuse, 0x7772, RZ ;  /* 0x000077721e0a7816 */ /* 0x040fe400000000ff */
[----:B------:R-:W-:-:S03]  /*161dc0*/  PRMT R30, R30, 0x7773, RZ ;  /* 0x000077731e1e7816 */ /* 0x000fc600000000ff */
[----:B------:R0:W-:Y:S01]  /*161dd0*/  @P4 STG.E.U8 desc[UR4][R48.64], R10 ;  /* 0x0000000a30004986 */ /* 0x0001e2000c101104 */
[C---:B------:R-:W-:Y:S02]  /*161de0*/  LOP3.LUT P1, RZ, R3.reuse, 0x20, RZ, 0xc0, !PT ;  /* 0x0000002003ff7812 */ /* 0x040fe4000782c0ff */
[C---:B------:R-:W-:Y:S02]  /*161df0*/  LOP3.LUT P2, RZ, R3.reuse, 0x10, RZ, 0xc0, !PT ;  /* 0x0000001003ff7812 */ /* 0x040fe4000784c0ff */
[C---:B------:R-:W-:Y:S02]  /*161e00*/  LOP3.LUT P3, RZ, R3.reuse, 0x8, RZ, 0xc0, !PT ;  /* 0x0000000803ff7812 */ /* 0x040fe4000786c0ff */
[C---:B------:R-:W-:Y:S02]  /*161e10*/  LOP3.LUT P4, RZ, R3.reuse, 0x4, RZ, 0xc0, !PT ;  /* 0x0000000403ff7812 */ /* 0x040fe4000788c0ff */
[C---:B------:R-:W-:Y:S01]  /*161e20*/  LOP3.LUT P5, RZ, R3.reuse, 0x2, RZ, 0xc0, !PT ;  /* 0x0000000203ff7812 */ /* 0x040fe200078ac0ff */
[----:B0-----:R-:W4:Y:S04]  /*161e30*/  LDL.LU.64 R48, [R1+0xe50] ;  /* 0x000e500001307983 */ /* 0x001f280000300a00 */
[----:B---3--:R0:W-:Y:S01]  /*161e40*/  @P6 STG.E.U8 desc[UR4][R56.64], R30 ;  /* 0x0000001e38006986 */ /* 0x0081e2000c101104 */
[----:B------:R-:W-:-:S02]  /*161e50*/  LOP3.LUT P6, RZ, R3, 0x1, RZ, 0xc0, !PT ;  /* 0x0000000103ff7812 */ /* 0x000fc400078cc0ff */
[----:B------:R-:W-:Y:S01]  /*161e60*/  PRMT R3, R27, 0x7770, RZ ;  /* 0x000077701b037816 */ /* 0x000fe200000000ff */
[----:B0-----:R-:W3:Y:S04]  /*161e70*/  LDL.LU.64 R56, [R1+0xe70] ;  /* 0x000e700001387983 */ /* 0x001ee80000300a00 */
[----:B------:R-:W3:Y:S04]  /*161e80*/  LDL.LU R51, [R1+0x810] ;  /* 0x0008100001337983 */ /* 0x000ee80000300800 */
[----:B--2---:R0:W-:Y:S01]  /*161e90*/  @P0 STG.E.U8 desc[UR4][R58.64], R3 ;  /* 0x000000033a000986 */ /* 0x0041e2000c101104 */
[----:B------:R-:W-:-:S02]  /*161ea0*/  ISETP.NE.AND P0, PT, R9, RZ, PT ;  /* 0x000000ff0900720c */ /* 0x000fc40003f05270 */
[----:B0-----:R-:W-:Y:S01]  /*161eb0*/  PRMT R3, R27, 0x7771, RZ ;  /* 0x000077711b037816 */ /* 0x001fe200000000ff */
[----:B------:R-:W2:Y:S10]  /*161ec0*/  LDL.LU.64 R58, [R1+0xe48] ;  /* 0x000e4800013a7983 */ /* 0x000eb40000300a00 */
[----:B----4-:R0:W-:Y:S01]  /*161ed0*/  @P0 STG.E.U8 desc[UR4][R40.64], R3 ;  /* 0x0000000328000986 */ /* 0x0101e2000c101104 */
[----:B------:R-:W-:-:S02]  /*161ee0*/  ISETP.NE.AND P0, PT, R8, RZ, PT ;  /* 0x000000ff0800720c */ /* 0x000fc40003f05270 */
[----:B0-----:R-:W-:Y:S01]  /*161ef0*/  PRMT R3, R27, 0x7772, RZ ;  /* 0x000077721b037816 */ /* 0x001fe200000000ff */
[----:B------:R-:W4:Y:S10]  /*161f00*/  LDL.LU.64 R40, [R1+0xe68] ;  /* 0x000e680001287983 */ /* 0x000f340000300a00 */
[----:B------:R-:W-:Y:S01]  /*161f10*/  @P0 STG.E.U8 desc[UR4][R44.64], R3 ;  /* 0x000000032c000986 */ /* 0x000fe2000c101104 */
[----:B------:R-:W-:-:S02]  /*161f20*/  ISETP.NE.AND P0, PT, R7, RZ, PT ;  /* 0x000000ff0700720c */ /* 0x000fc40003f05270 */
[----:B------:R-:W-:-:S11]  /*161f30*/  PRMT R27, R27, 0x7773, RZ ;  /* 0x000077731b1b7816 */ /* 0x000fd600000000ff */
[----:B------:R0:W-:Y:S04]  /*161f40*/  @P0 STG.E.U8 desc[UR4][R38.64], R27 ;  /* 0x0000001b26000986 */ /* 0x0001e8000c101104 */
[----:B0-----:R-:W4:Y:S01]  /*161f50*/  LDL.LU.64 R38, [R1+0xe80] ;  /* 0x000e800001267983 */ /* 0x001f220000300a00 */
[----:B------:R-:W-:Y:S02]  /*161f60*/  ISETP.NE.AND P0, PT, R6, RZ, PT ;  /* 0x000000ff0600720c */ /* 0x000fe40003f05270 */
[----:B------:R-:W-:Y:S01]  /*161f70*/  PRMT R3, R31, 0x7770, RZ ;  /* 0x000077701f037816 */ /* 0x000fe200000000ff */
[----:B------:R-:W4:Y:S04]  /*161f80*/  LDL.LU.64 R22, [R1+0xe30] ;  /* 0x000e300001167983 */ /* 0x000f280000300a00 */
[----:B------:R-:W4:Y:S04]  /*161f90*/  LDL.LU.64 R44, [R1+0xe90] ;  /* 0x000e9000012c7983 */ /* 0x000f280000300a00 */
[----:B------:R-:W4:Y:S04]  /*161fa0*/  LDL.LU.64 R20, [R1+0xe98] ;  /* 0x000e980001147983 */ /* 0x000f280000300a00 */
[----:B------:R0:W-:Y:S01]  /*161fb0*/  @P0 STG.E.U8 desc[UR4][R60.64], R3 ;  /* 0x000000033c000986 */ /* 0x0001e2000c101104 */
[----:B------:R-:W-:-:S02]  /*161fc0*/  ISETP.NE.AND P0, PT, R5, RZ, PT ;  /* 0x000000ff0500720c */ /* 0x000fc40003f05270 */
[----:B0-----:R-:W-:Y:S01]  /*161fd0*/  PRMT R3, R31, 0x7771, RZ ;  /* 0x000077711f037816 */ /* 0x001fe200000000ff */
[----:B------:R-:W4:Y:S10]  /*161fe0*/  LDL.LU.64 R60, [R1+0xea8] ;  /* 0x000ea800013c7983 */ /* 0x000f340000300a00 */
[----:B------:R0:W-:Y:S01]  /*161ff0*/  @P0 STG.E.U8 desc[UR4][R42.64], R3 ;  /* 0x000000032a000986 */ /* 0x0001e2000c101104 */
[----:B------:R-:W-:-:S02]  /*162000*/  ISETP.NE.AND P0, PT, R4, RZ, PT ;  /* 0x000000ff0400720c */ /* 0x000fc40003f05270 */
[----:B0-----:R-:W-:-:S11]  /*162010*/  PRMT R3, R31, 0x7772, RZ ;  /* 0x000077721f037816 */ /* 0x001fd600000000ff */
[----:B------:R-:W-:Y:S01]  /*162020*/  @P0 STG.E.U8 desc[UR4][R48.64], R3 ;  /* 0x0000000330000986 */ /* 0x000fe2000c101104 */
[----:B------:R-:W-:Y:S02]  /*162030*/  ISETP.NE.AND P0, PT, R2, RZ, PT ;  /* 0x000000ff0200720c */ /* 0x000fe40003f05270 */
[----:B------:R-:W-:-:S11]  /*162040*/  PRMT R31, R31, 0x7773, RZ ;  /* 0x000077731f1f7816 */ /* 0x000fd600000000ff */
[----:B---3--:R0:W-:Y:S01]  /*162050*/  @P0 STG.E.U8 desc[UR4][R56.64], R31 ;  /* 0x0000001f38000986 */ /* 0x0081e2000c101104 */
[----:B------:R-:W-:Y:S02]  /*162060*/  ISETP.NE.AND P0, PT, R0, RZ, PT ;  /* 0x000000ff0000720c */ /* 0x000fe40003f05270 */
[C---:B------:R-:W-:Y:S01]  /*162070*/  PRMT R0, R51.reuse, 0x7770, RZ ;  /* 0x0000777033007816 */ /* 0x040fe200000000ff */
[----:B0-----:R-:W3:Y:S04]  /*162080*/  LDL.LU R56, [R1+0x124] ;  /* 0x0001240001387983 */ /* 0x001ee80000300800 */
[----:B------:R-:W3:Y:S04]  /*162090*/  LDL.LU.64 R48, [R1+0xea0] ;  /* 0x000ea00001307983 */ /* 0x000ee80000300a00 */
[----:B------:R-:W3:Y:S04]  /*1620a0*/  LDL.LU R57, [R1+0x814] ;  /* 0x0008140001397983 */ /* 0x000ee80000300800 */
[----:B--2---:R0:W-:Y:S02]  /*1620b0*/  @P0 STG.E.U8 desc[UR4][R58.64], R0 ;  /* 0x000000003a000986 */ /* 0x0041e4000c101104 */
[----:B0-----:R-:W-:-:S02]  /*1620c0*/  PRMT R0, R51, 0x7771, RZ ;  /* 0x0000777133007816 */ /* 0x001fc400000000ff */
[----:B------:R-:W2:Y:S04]  /*1620d0*/  LDL.LU R59, [R1+0x130] ;  /* 0x00013000013b7983 */ /* 0x000ea80000300800 */
[----:B----4-:R0:W-:Y:S04]  /*1620e0*/  @P1 STG.E.U8 desc[UR4][R40.64], R0 ;  /* 0x0000000028001986 */ /* 0x0101e8000c101104 */
[----:B0-----:R-:W4:Y:S01]  /*1620f0*/  LDL.LU.64 R40, [R1+0xdf0] ;  /* 0x000df00001287983 */ /* 0x001f220000300a00 */
[----:B------:R-:W-:-:S03]  /*162100*/  PRMT R0, R51, 0x7772, RZ ;  /* 0x0000777233007816 */ /* 0x000fc600000000ff */
[----:B------:R-:W2:Y:S04]  /*162110*/  LDL.LU R58, [R1+0x12c] ;  /* 0x00012c00013a7983 */ /* 0x000ea80000300800 */
[----:B------:R0:W-:Y:S04]  /*162120*/  @P2 STG.E.U8 desc[UR4][R38.64], R0 ;  /* 0x0000000026002986 */ /* 0x0001e8000c101104 */
[----:B0-----:R-:W2:Y:S01]  /*162130*/  LDL.LU.64 R38, [R1+0xdc0] ;  /* 0x000dc00001267983 */ /* 0x001ea20000300a00 */
[----:B------:R-:W-:Y:S02]  /*162140*/  PRMT R0, R51, 0x7773, RZ ;  /* 0x0000777333007816 */ /* 0x000fe400000000ff */
[----:B------:R-:W-:Y:S01]  /*162150*/  LOP3.LUT P0, RZ, R50, 0x2000, RZ, 0xc0, !PT ;  /* 0x0000200032ff7812 */ /* 0x000fe2000780c0ff */
[----:B------:R-:W2:Y:S04]  /*162160*/  LDL R42, [R1+0x128] ;  /* 0x00012800012a7983 */ /* 0x000ea80000100800 */
[----:B------:R0:W-:Y:S02]  /*162170*/  @P3 STG.E.U8 desc[UR4][R22.64], R0 ;  /* 0x0000000016003986 */ /* 0x0001e4000c101104 */
[----:B0-----:R-:W-:-:S05]  /*162180*/  PRMT R0, R52, 0x7770, RZ ;  /* 0x0000777034007816 */ /* 0x001fca00000000ff */
[----:B------:R0:W-:Y:S01]  /*162190*/  @P4 STG.E.U8 desc[UR4][R44.64], R0 ;  /* 0x000000002c004986 */ /* 0x0001e2000c101104 */
[----:B------:R-:W-:Y:S02]  /*1621a0*/  LOP3.LUT P1, RZ, R50, 0x1000, RZ, 0xc0, !PT ;  /* 0x0000100032ff7812 */ /* 0x000fe4000782c0ff */
[C---:B0-----:R-:W-:Y:S01]  /*1621b0*/  PRMT R0, R52.reuse, 0x7771, RZ ;  /* 0x0000777134007816 */ /* 0x041fe200000000ff */
[----:B------:R-:W2:Y:S04]  /*1621c0*/  LDL.LU.64 R44, [R1+0xdb8] ;  /* 0x000db800012c7983 */ /* 0x000ea80000300a00 */
[----:B------:R0:W-:Y:S02]  /*1621d0*/  @P5 STG.E.U8 desc[UR4][R20.64], R0 ;  /* 0x0000000014005986 */ /* 0x0001e4000c101104 */
[----:B0-----:R-:W-:-:S02]  /*1621e0*/  PRMT R0, R52, 0x7772, RZ ;  /* 0x0000777234007816 */ /* 0x001fc400000000ff */
[----:B------:R-:W-:-:S03]  /*1621f0*/  PRMT R52, R52, 0x7773, RZ ;  /* 0x0000777334347816 */ /* 0x000fc600000000ff */
[----:B------:R0:W-:Y:S01]  /*162200*/  @P6 STG.E.U8 desc[UR4][R60.64], R0 ;  /* 0x000000003c006986 */ /* 0x0001e2000c101104 */
[C---:B------:R-:W-:Y:S02]  /*162210*/  LOP3.LUT P2, RZ, R50.reuse, 0x800, RZ, 0xc0, !PT ;  /* 0x0000080032ff7812 */ /* 0x040fe4000784c0ff */
[C---:B------:R-:W-:Y:S02]  /*162220*/  LOP3.LUT P3, RZ, R50.reuse, 0x400, RZ, 0xc0, !PT ;  /* 0x0000040032ff7812 */ /* 0x040fe4000786c0ff */
[C---:B------:R-:W-:Y:S02]  /*162230*/  LOP3.LUT P4, RZ, R50.reuse, 0x200, RZ, 0xc0, !PT ;  /* 0x0000020032ff7812 */ /* 0x040fe4000788c0ff */
[C---:B------:R-:W-:Y:S02]  /*162240*/  LOP3.LUT P5, RZ, R50.reuse, 0x100, RZ, 0xc0, !PT ;  /* 0x0000010032ff7812 */ /* 0x040fe400078ac0ff */
[----:B------:R-:W-:Y:S01]  /*162250*/  LOP3.LUT P6, RZ, R50, 0x80, RZ, 0xc0, !PT ;  /* 0x0000008032ff7812 */ /* 0x000fe200078cc0ff */
[----:B0-----:R-:W2:Y:S04]  /*162260*/  LDL.LU.64 R60, [R1+0xda8] ;  /* 0x000da800013c7983 */ /* 0x001ea80000300a00 */
[----:B------:R-:W2:Y:S04]  /*162270*/  LDL.LU.64 R50, [R1+0xcb8] ;  /* 0x000cb80001327983 */ /* 0x000ea80000300a00 */
[----:B---3--:R0:W-:Y:S01]  /*162280*/  @P0 STG.E.U8 desc[UR4][R48.64], R52 ;  /* 0x0000003430000986 */ /* 0x0081e2000c101104 */
[----:B------:R-:W-:Y:S01]  /*162290*/  ISETP.LT.AND P0, PT, R56, UR6, !P1 ;  /* 0x0000000638007c0c */ /* 0x000fe2000cf01270 */
[----:B------:R-:W1:Y:S01]  /*1622a0*/  LDCU UR6, c[0x0][0x398] ;  /* 0x00007300ff0677ac */ /* 0x000e620008000800 */
[----:B------:R-:W-:-:S02]  /*1622b0*/  PRMT R2, R57, 0x7770, RZ ;  /* 0x0000777039027816 */ /* 0x000fc400000000ff */
[----:B------:R-:W-:Y:S01]  /*1622c0*/  PRMT R0, R57, 0x7771, RZ ;  /* 0x0000777139007816 */ /* 0x000fe200000000ff */
[----:B0-----:R-:W3:Y:S08]  /*1622d0*/  LDL.LU.64 R48, [R1+0xa40] ;  /* 0x000a400001307983 */ /* 0x001ef00000300a00 */
[----:B----4-:R0:W-:Y:S01]  /*1622e0*/  @P0 STG.E.U8 desc[UR4][R40.64], R2 ;  /* 0x0000000228000986 */ /* 0x0101e2000c101104 */
[----:B--2---:R-:W-:Y:S01]  /*1622f0*/  ISETP.LT.AND P0, PT, R59, UR7, !P1 ;  /* 0x000000073b007c0c */ /* 0x004fe2000cf01270 */
[----:B------:R-:W2:Y:S02]  /*162300*/  LDCU UR7, c[0x0][0x398] ;  /* 0x00007300ff0777ac */ /* 0x000ea40008000800 */
[----:B0-----:R-:W4:Y:S10]  /*162310*/  LDL.LU.64 R40, [R1+0x9b0] ;  /* 0x0009b00001287983 */ /* 0x001f340000300a00 */
[----:B------:R0:W-:Y:S04]  /*162320*/  @P0 STG.E.U8 desc[UR4][R38.64], R0 ;  /* 0x0000000026000986 */ /* 0x0001e8000c101104 */
[----:B0-----:R-:W4:Y:S01]  /*162330*/  LDL.LU.64 R38, [R1+0x970] ;  /* 0x0009700001267983 */ /* 0x001f220000300a00 */
[----:B-1----:R-:W-:Y:S01]  /*162340*/  ISETP.LT.AND P0, PT, R58, UR6, !P1 ;  /* 0x000000063a007c0c */ /* 0x002fe2000cf01270 */
[----:B------:R-:W0:Y:S01]  /*162350*/  LDCU UR6, c[0x0][0x398] ;  /* 0x00007300ff0677ac */ /* 0x000e220008000800 */
[C---:B------:R-:W-:Y:S01]  /*162360*/  PRMT R2, R57.reuse, 0x7772, RZ ;  /* 0x0000777239027816 */ /* 0x040fe200000000ff */
[----:B------:R-:W4:Y:S01]  /*162370*/  LDL.LU R43, [R1+0x818] ;  /* 0x00081800012b7983 */ /* 0x000f220000300800 */
[----:B--2---:R-:W-:Y:S01]  /*162380*/  ISETP.LT.AND P1, PT, R42, UR7, !P1 ;  /* 0x000000072a007c0c */ /* 0x004fe2000cf21270 */
[----:B------:R-:W1:Y:S01]  /*162390*/  LDCU UR7, c[0x0][0x398] ;  /* 0x00007300ff0777ac */ /* 0x000e620008000800 */
[----:B------:R-:W-:Y:S01]  /*1623a0*/  PRMT R0, R57, 0x7773, RZ ;  /* 0x0000777339007816 */ /* 0x000fe200000000ff */
[----:B------:R-:W2:Y:S01]  /*1623b0*/  LDL.LU.64 R46, [R1+0x958] ;  /* 0x00095800012e7983 */ /* 0x000ea20000300a00 */
[----:B------:R-:W-:-:S03]  /*1623c0*/  PRMT R3, R53, 0x7770, RZ ;  /* 0x0000777035037816 */ /* 0x000fc600000000ff */
[----:B------:R-:W2:Y:S04]  /*1623d0*/  LDL.LU.64 R22, [R1+0x950] ;  /* 0x0009500001167983 */ /* 0x000ea80000300a00 */
[----:B------:R-:W2:Y:S04]  /*1623e0*/  LDL.LU.64 R20, [R1+0x938] ;  /* 0x0009380001147983 */ /* 0x000ea80000300a00 */
[----:B------:R0:W-:Y:S01]  /*1623f0*/  @P0 STG.E.U8 desc[UR4][R44.64], R2 ;  /* 0x000000022c000986 */ /* 0x0001e2000c101104 */
[----:B------:R-:W-:Y:S01]  /*162400*/  ISETP.LT.AND P0, PT, R56, UR8, !P2 ;  /* 0x0000000838007c0c */ /* 0x000fe2000d701270 */
[----:B------:R-:W1:Y:S01]  /*162410*/  LDCU UR8, c[0x0][0x398] ;  /* 0x00007300ff0877ac */ /* 0x000e620008000800 */
[----:B0-----:R-:W-:Y:S01]  /*162420*/  PRMT R2, R53, 0x7771, RZ ;  /* 0x0000777135027816 */ /* 0x001fe200000000ff */
[----:B------:R-:W2:Y:S04]  /*162430*/  LDL.LU.64 R44, [R1+0x930] ;  /* 0x00093000012c7983 */ /* 0x000ea80000300a00 */
[----:B------:R0:W-:Y:S01]  /*162440*/  @P1 STG.E.U8 desc[UR4][R60.64], R0 ;  /* 0x000000003c001986 */ /* 0x0001e2000c101104 */
[----:B------:R-:W-:Y:S01]  /*162450*/  ISETP.LT.AND P1, PT, R59, UR6, !P2 ;  /* 0x000000063b007c0c */ /* 0x000fe2000d721270 */
[----:B------:R-:W1:Y:S04]  /*162460*/  LDCU UR6, c[0x0][0x398] ;  /* 0x00007300ff0677ac */ /* 0x000e680008000800 */
[----:B------:R1:W-:Y:S01]  /*162470*/  @P0 STG.E.U8 desc[UR4][R50.64], R3 ;  /* 0x0000000332000986 */ /* 0x0003e2000c101104 */
[----:B------:R-:W-:Y:S01]  /*162480*/  ISETP.LT.AND P0, PT, R58, UR9, !P2 ;  /* 0x000000093a007c0c */ /* 0x000fe2000d701270 */
[----:B------:R-:W2:Y:S01]  /*162490*/  LDCU UR9, c[0x0][0x398] ;  /* 0x00007300ff0977ac */ /* 0x000ea20008000800 */
[----:B------:R-:W-:Y:S01]  /*1624a0*/  ISETP.LT.AND P2, PT, R42, UR10, !P2 ;  /* 0x0000000a2a007c0c */ /* 0x000fe2000d741270 */
[----:B------:R-:W2:Y:S01]  /*1624b0*/  LDCU UR10, c[0x0][0x398] ;  /* 0x00007300ff0a77ac */ /* 0x000ea20008000800 */
[C---:B0-----:R-:W-:Y:S01]  /*1624c0*/  PRMT R0, R53.reuse, 0x7772, RZ ;  /* 0x0000777235007816 */ /* 0x041fe200000000ff */
[----:B------:R-:W2:Y:S01]  /*1624d0*/  LDL.LU.64 R60, [R1+0x918] ;  /* 0x00091800013c7983 */ /* 0x000ea20000300a00 */
[----:B------:R-:W-:-:S03]  /*1624e0*/  PRMT R53, R53, 0x7773, RZ ;  /* 0x0000777335357816 */ /* 0x000fc600000000ff */
[----:B-1----:R-:W2:Y:S04]  /*1624f0*/  LDL.LU.64 R50, [R1+0x910] ;  /* 0x0009100001327983 */ /* 0x002ea80000300a00 */
[----:B---3--:R0:W-:Y:S04]  /*162500*/  @P1 STG.E.U8 desc[UR4][R48.64], R2 ;  /* 0x0000000230001986 */ /* 0x0081e8000c101104 */
[----:B0-----:R-:W3:Y:S04]  /*162510*/  LDL.LU.64 R48, [R1+0x8f8] ;  /* 0x0008f80001307983 */ /* 0x001ee80000300a00 */
[----:B----4-:R0:W-:Y:S04]  /*162520*/  @P0 STG.E.U8 desc[UR4][R40.64], R0 ;  /* 0x0000000028000986 */ /* 0x0101e8000c101104 */
[----:B0-----:R-:W4:Y:S04]  /*162530*/  LDL.LU.64 R40, [R1+0x8f0] ;  /* 0x0008f00001287983 */ /* 0x001f280000300a00 */
[----:B------:R0:W-:Y:S04]  /*162540*/  @P2 STG.E.U8 desc[UR4][R38.64], R53 ;  /* 0x0000003526002986 */ /* 0x0001e8000c101104 */
[----:B0-----:R-:W4:Y:S04]  /*162550*/  LDL.LU.64 R38, [R1+0x8d8] ;  /* 0x0008d80001267983 */ /* 0x001f280000300a00 */
[----:B------:R-:W4:Y:S01]  /*162560*/  LDL.LU R57, [R1+0x81c] ;  /* 0x00081c0001397983 */ /* 0x000f220000300800 */
[----:B------:R-:W-:Y:S01]  /*162570*/  ISETP.LT.AND P1, PT, R56, UR7, !P3 ;  /* 0x0000000738007c0c */ /* 0x000fe2000df21270 */
[----:B------:R-:W0:Y:S01]  /*162580*/  LDCU UR7, c[0x0][0x398] ;  /* 0x00007300ff0777ac */ /* 0x000e220008000800 */
[----:B------:R-:W-:-:S02]  /*162590*/  ISETP.LT.AND P0, PT, R59, UR11, !P3 ;  /* 0x0000000b3b007c0c */ /* 0x000fc4000df01270 */
[----:B------:R-:W-:Y:S01]  /*1625a0*/  ISETP.LT.AND P2, PT, R58, UR8, !P3 ;  /* 0x000000083a007c0c */ /* 0x000fe2000df41270 */
[----:B------:R-:W1:Y:S01]  /*1625b0*/  LDCU UR8, c[0x0][0x398] ;  /* 0x00007300ff0877ac */ /* 0x000e620008000800 */
[----:B------:R-:W-:Y:S02]  /*1625c0*/  ISETP.LT.AND P3, PT, R42, UR12, !P3 ;  /* 0x0000000c2a007c0c */ /* 0x000fe4000df61270 */
[C---:B------:R-:W-:Y:S01]  /*1625d0*/  PRMT R3, R43.reuse, 0x7770, RZ ;  /* 0x000077702b037816 */ /* 0x040fe200000000ff */
[----:B------:R-:W1:Y:S01]  /*1625e0*/  LDCU UR11, c[0x0][0x398] ;  /* 0x00007300ff0b77ac */ /* 0x000e620008000800 */
[C---:B------:R-:W-:Y:S02]  /*1625f0*/  PRMT R2, R43.reuse, 0x7771, RZ ;  /* 0x000077712b027816 */ /* 0x040fe400000000ff */
[C---:B------:R-:W-:Y:S01]  /*162600*/  PRMT R0, R43.reuse, 0x7772, RZ ;  /* 0x000077722b007816 */ /* 0x040fe200000000ff */
[----:B--2---:R2:W-:Y:S01]  /*162610*/  @P1 STG.E.U8 desc[UR4][R46.64], R3 ;  /* 0x000000032e001986 */ /* 0x0045e2000c101104 */
[----:B------:R-:W-:Y:S01]  /*162620*/  ISETP.LT.AND P1, PT, R56, UR6, !P4 ;  /* 0x0000000638007c0c */ /* 0x000fe2000e721270 */
[----:B------:R-:W1:Y:S01]  /*162630*/  LDCU UR6, c[0x0][0x398] ;  /* 0x00007300ff0677ac */ /* 0x000e620008000800 */
[----:B------:R-:W-:Y:S01]  /*162640*/  PRMT R4, R43, 0x7773, RZ ;  /* 0x000077732b047816 */ /* 0x000fe200000000ff */
[----:B------:R2:W-:Y:S01]  /*162650*/  @P0 STG.E.U8 desc[UR4][R22.64], R2 ;  /* 0x0000000216000986 */ /* 0x0005e2000c101104 */
[----:B------:R-:W-:Y:S01]  /*162660*/  ISETP.LT.AND P0, PT, R59, UR13, !P4 ;  /* 0x0000000d3b007c0c */ /* 0x000fe2000e701270 */
[----:B------:R-:W1:Y:S02]  /*162670*/  LDCU UR12, c[0x0][0x398] ;  /* 0x00007300ff0c77ac */ /* 0x000e640008000800 */
[----:B------:R2:W-:Y:S01]  /*162680*/  @P2 STG.E.U8 desc[UR4][R20.64], R0 ;  /* 0x0000000014002986 */ /* 0x0005e2000c101104 */
[----:B------:R-:W-:Y:S01]  /*162690*/  ISETP.LT.AND P2, PT, R58, UR9, !P4 ;  /* 0x000000093a007c0c */ /* 0x000fe2000e741270 */
[----:B------:R-:W1:Y:S01]  /*1626a0*/  LDCU UR9, c[0x0][0x398] ;  /* 0x00007300ff0977ac */ /* 0x000e620008000800 */
[----:B------:R-:W-:Y:S01]  /*1626b0*/  ISETP.LT.AND P4, PT, R42, UR10, !P4 ;  /* 0x0000000a2a007c0c */ /* 0x000fe2000e781270 */
[----:B------:R-:W-:Y:S01]  /*1626c0*/  @P3 STG.E.U8 desc[UR4][R44.64], R4 ;  /* 0x000000042c003986 */ /* 0x000fe2000c101104 */
[----:B0-----:R-:W-:-:S02]  /*1626d0*/  ISETP.LT.AND P3, PT, R56, UR7, !P5 ;  /* 0x0000000738007c0c */ /* 0x001fc4000ef61270 */
[C---:B--2---:R-:W-:Y:S02]  /*1626e0*/  PRMT R3, R54.reuse, 0x7770, RZ ;  /* 0x0000777036037816 */ /* 0x044fe400000000ff */
[C---:B------:R-:W-:Y:S02]  /*1626f0*/  PRMT R2, R54.reuse, 0x7771, RZ ;  /* 0x0000777136027816 */ /* 0x040fe400000000ff */
[C---:B------:R-:W-:Y:S02]  /*162700*/  PRMT R0, R54.reuse, 0x7772, RZ ;  /* 0x0000777236007816 */ /* 0x040fe400000000ff */
[----:B------:R-:W-:Y:S01]  /*162710*/  PRMT R54, R54, 0x7773, RZ ;  /* 0x0000777336367816 */ /* 0x000fe200000000ff */
[----:B------:R0:W-:Y:S04]  /*162720*/  @P1 STG.E.U8 desc[UR4][R60.64], R3 ;  /* 0x000000033c001986 */ /* 0x0001e8000c101104 */
[----:B------:R2:W-:Y:S01]  /*162730*/  @P0 STG.E.U8 desc[UR4][R50.64], R2 ;  /* 0x0000000232000986 */ /* 0x0005e2000c101104 */
[----:B------:R-:W-:-:S02]  /*162740*/  ISETP.LT.AND P0, PT, R59, UR14, !P5 ;  /* 0x0000000e3b007c0c */ /* 0x000fc4000ef01270 */
[----:B-1----:R-:W-:Y:S01]  /*162750*/  ISETP.LT.AND P1, PT, R56, UR6, !P6 ;  /* 0x0000000638007c0c */ /* 0x002fe2000f721270 */
[----:B---3--:R1:W-:Y:S01]  /*162760*/  @P2 STG.E.U8 desc[UR4][R48.64], R0 ;  /* 0x0000000030002986 */ /* 0x0083e2000c101104 */
[----:B------:R-:W-:-:S03]  /*162770*/  ISETP.LT.AND P2, PT, R59, UR12, !P6 ;  /* 0x0000000c3b007c0c */ /* 0x000fc6000f741270 */
[----:B----4-:R3:W-:Y:S01]  /*162780*/  @P4 STG.E.U8 desc[UR4][R40.64], R54 ;  /* 0x0000003628004986 */ /* 0x0107e2000c101104 */
[----:B------:R-:W-:Y:S02]  /*162790*/  ISETP.LT.AND P4, PT, R58, UR9, !P6 ;  /* 0x000000093a007c0c */ /* 0x000fe4000f781270 */
[C---:B0-----:R-:W-:Y:S02]  /*1627a0*/  PRMT R3, R57.reuse, 0x7770, RZ ;  /* 0x0000777039037816 */ /* 0x041fe400000000ff */
[----:B--2---:R-:W-:-:S03]  /*1627b0*/  PRMT R2, R57, 0x7771, RZ ;  /* 0x0000777139027816 */ /* 0x004fc600000000ff */
[----:B------:R0:W-:Y:S01]  /*1627c0*/  @P3 STG.E.U8 desc[UR4][R38.64], R3 ;  /* 0x0000000326003986 */ /* 0x0001e2000c101104 */
[----:B------:R-:W-:Y:S02]  /*1627d0*/  ISETP.LT.AND P3, PT, R58, UR8, !P5 ;  /* 0x000000083a007c0c */ /* 0x000fe4000ef61270 */
[C---:B------:R-:W-:Y:S02]  /*1627e0*/  ISETP.LT.AND P5, PT, R42.reuse, UR11, !P5 ;  /* 0x0000000b2a007c0c */ /* 0x040fe4000efa1270 */
[C---:B-1----:R-:W-:Y:S02]  /*1627f0*/  PRMT R0, R57.reuse, 0x7772, RZ ;  /* 0x0000777239007816 */ /* 0x042fe400000000ff */
[----:B------:R-:W-:Y:S01]  /*162800*/  PRMT R4, R57, 0x7773, RZ ;  /* 0x0000777339047816 */ /* 0x000fe200000000ff */
[----:B------:R-:W2:Y:S04]  /*162810*/  LDL.LU.64 R50, [R1+0x8b8] ;  /* 0x0008b80001327983 */ /* 0x000ea80000300a00 */
[----:B------:R-:W4:Y:S04]  /*162820*/  LDL.LU.64 R48, [R1+0x898] ;  /* 0x0008980001307983 */ /* 0x000f280000300a00 */
[----:B---3--:R-:W3:Y:S04]  /*162830*/  LDL.LU.64 R40, [R1+0x870] ;  /* 0x0008700001287983 */ /* 0x008ee80000300a00 */
[----:B0-----:R-:W3:Y:S04]  /*162840*/  LDL.LU.64 R38, [R1+0x8d0] ;  /* 0x0008d00001267983 */ /* 0x001ee80000300a00 */
[----:B------:R-:W3:Y:S04]  /*162850*/  LDL.LU.64 R56, [R1+0x8b0] ;  /* 0x0008b00001387983 */ /* 0x000ee80000300a00 */
[----:B------:R-:W3:Y:S01]  /*162860*/  LDL.LU.64 R58, [R1+0x890] ;  /* 0x00089000013a7983 */ /* 0x000ee20000300a00 */
[----:B------:R-:W-:-:S02]  /*162870*/  ISETP.LT.AND P6, PT, R42, UR9, !P6 ;  /* 0x000000092a007c0c */ /* 0x000fc4000f7c1270 */
[C---:B------:R-:W-:Y:S02]  /*162880*/  PRMT R3, R55.reuse, 0x7770, RZ ;  /* 0x0000777037037816 */ /* 0x040fe400000000ff */
[C---:B------:R-:W-:Y:S02]  /*162890*/  PRMT R5, R55.reuse, 0x7771, RZ ;  /* 0x0000777137057816 */ /* 0x040fe400000000ff */
[C---:B------:R-:W-:Y:S02]  /*1628a0*/  PRMT R6, R55.reuse, 0x7772, RZ ;  /* 0x0000777237067816 */ /* 0x040fe400000000ff */
[----:B------:R-:W-:Y:S01]  /*1628b0*/  PRMT R55, R55, 0x7773, RZ ;  /* 0x0000777337377816 */ /* 0x000fe200000000ff */
[----:B--2---:R0:W-:Y:S04]  /*1628c0*/  @P0 STG.E.U8 desc[UR4][R50.64], R2 ;  /* 0x0000000232000986 */ /* 0x0041e8000c101104 */
[----:B----4-:R0:W-:Y:S04]  /*1628d0*/  @P3 STG.E.U8 desc[UR4][R48.64], R0 ;  /* 0x0000000030003986 */ /* 0x0101e8000c101104 */
[----:B---3--:R0:W-:Y:S04]  /*1628e0*/  @P5 STG.E.U8 desc[UR4][R40.64], R4 ;  /* 0x0000000428005986 */ /* 0x0081e8000c101104 */
[----:B------:R0:W-:Y:S04]  /*1628f0*/  @P1 STG.E.U8 desc[UR4][R38.64], R3 ;  /* 0x0000000326001986 */ /* 0x0001e8000c101104 */
[----:B------:R0:W-:Y:S04]  /*162900*/  @P2 STG.E.U8 desc[UR4][R56.64], R5 ;  /* 0x0000000538002986 */ /* 0x0001e8000c101104 */
[----:B------:R0:W-:Y:S01]  /*162910*/  @P4 STG.E.U8 desc[UR4][R58.64], R6 ;  /* 0x000000063a004986 */ /* 0x0001e2000c101104 */
[----:B------:R-:W-:Y:S05]  /*162920*/  @!P6 EXIT ;  /* 0x000000000000e94d */ /* 0x000fea0003800000 */
[----:B0-----:R-:W2:Y:S04]  /*162930*/  LDL.LU.64 R58, [R1+0x878] ;  /* 0x00087800013a7983 */ /* 0x001ea80000300a00 */
[----:B--2---:R-:W-:Y:S01]  /*162940*/  STG.E.U8 desc[UR4][R58.64], R55 ;  /* 0x000000373a007986 */ /* 0x004fe2000c101104 */
[----:B------:R-:W-:Y:S05]  /*162950*/  EXIT ;  /* 0x000000000000794d */ /* 0x000fea0003800000 */
.L_x_2:
[----:B------:R-:W-:-:S00]  /*162960*/  BRA `(.L_x_2) ;  /* 0xfffffffc00fc7947 */ /* 0x000fc0000383ffff */
[----:B------:R-:W-:-:S00]  /*162970*/  NOP ;  /* 0x0000000000007918 */ /* 0x000fc00000000000 */
        /* <DEDUP_REMOVED lines=8> */
.L_x_3:


//--------------------- .nv.shared.matmul_kernel  --------------------------
	.section	.nv.shared.matmul_kernel,"aw",@nobits
	.sectionflags	@""
	.align	16
	.zero		1024


//--------------------- .nv.shared.reserved.0     --------------------------
	.section	.nv.shared.reserved.0,"aw",@nobits
	.weak		__nv_reservedSMEM_offset_0_alias
	.size		__nv_reservedSMEM_offset_0_alias, 0, 64
	.other		__nv_reservedSMEM_offset_0_alias,@"STO_CUDA_RESERVED_SHARED STV_DEFAULT"
__nv_reservedSMEM_offset_0_alias:
	.zero		0
	.zero		64


//--------------------- .nv.constant0.matmul_kernel --------------------------
	.section	.nv.constant0.matmul_kernel,"a",@progbits
	.sectionflags	@""
	.align	4
.nv.constant0.matmul_kernel:
	.zero		976


//--------------------- SYMBOLS --------------------------

	.type		.nv.reservedSmem.offset0,@object
	.size		.nv.reservedSmem.offset0,0x4
	.type		.nv.reservedSmem.cap,@object
	.size		.nv.reservedSmem.cap,0x4
